	.target	sm_80

	.elftype	@"ET_EXEC"


//--------------------- .note.nv.tkinfo           --------------------------
	.section	.note.nv.tkinfo,"",@"SHT_NOTE"
	.sectionflags	@"SHF_NOTE_NV_TKINFO"
	.tkinfo
        /*0018*/ 	.word	0x00000002
        /*0030*/ 	.string	""
        /*0030*/ 	.string	"ptxas"
        /*0030*/ 	.string	"Cuda compilation tools, release 13.0, V13.0.88"
        /*0030*/ 	.string	"Build cuda_13.0.r13.0/compiler.36424714_0"
        /*0030*/ 	.string	"-arch sm_80 -m 64 "



//--------------------- .note.nv.cuinfo           --------------------------
	.section	.note.nv.cuinfo,"",@"SHT_NOTE"
	.sectionflags	@"SHF_NOTE_NV_CUINFO"
        /*0018*/ 	.short	0x0002
        /*001a*/ 	.short	0x0050
        /*001c*/ 	.short	0x0082
	.zero		2


//--------------------- .nv.info                  --------------------------
	.section	.nv.info,"",@"SHT_CUDA_INFO"
	.align	4


	//----- nvinfo : EIATTR_REGCOUNT
	.align		4
        /*0000*/ 	.byte	0x04, 0x2f
        /*0002*/ 	.short	(.L_12 - .L_11)
	.align		4
.L_11:
        /*0004*/ 	.word	index@(_ZN5flash25flash_bwd_dot_do_o_kernelILb1E23Flash_bwd_kernel_traitsILi32ELi128ELi128ELi8ELi4ELi4ELi4ELb0ELb0EN7cutlass10bfloat16_tE19Flash_kernel_traitsILi32ELi128ELi128ELi8ES3_EEEEvNS_16Flash_bwd_paramsE)
        /*0008*/ 	.word	0x00000022


	//----- nvinfo : EIATTR_FRAME_SIZE
	.align		4
.L_12:
        /*000c*/ 	.byte	0x04, 0x11
        /*000e*/ 	.short	(.L_14 - .L_13)
	.align		4
.L_13:
        /*0010*/ 	.word	index@(_ZN5flash25flash_bwd_dot_do_o_kernelILb1E23Flash_bwd_kernel_traitsILi32ELi128ELi128ELi8ELi4ELi4ELi4ELb0ELb0EN7cutlass10bfloat16_tE19Flash_kernel_traitsILi32ELi128ELi128ELi8ES3_EEEEvNS_16Flash_bwd_paramsE)
        /*0014*/ 	.word	0x00000000


	//----- nvinfo : EIATTR_REGCOUNT
	.align		4
.L_14:
        /*0018*/ 	.byte	0x04, 0x2f
        /*001a*/ 	.short	(.L_16 - .L_15)
	.align		4
.L_15:
        /*001c*/ 	.word	index@(_ZN5flash25flash_bwd_dot_do_o_kernelILb0E23Flash_bwd_kernel_traitsILi32ELi128ELi128ELi8ELi4ELi4ELi4ELb0ELb0EN7cutlass10bfloat16_tE19Flash_kernel_traitsILi32ELi128ELi128ELi8ES3_EEEEvNS_16Flash_bwd_paramsE)
        /*0020*/ 	.word	0x0000001e


	//----- nvinfo : EIATTR_FRAME_SIZE
	.align		4
.L_16:
        /*0024*/ 	.byte	0x04, 0x11
        /*0026*/ 	.short	(.L_18 - .L_17)
	.align		4
.L_17:
        /*0028*/ 	.word	index@(_ZN5flash25flash_bwd_dot_do_o_kernelILb0E23Flash_bwd_kernel_traitsILi32ELi128ELi128ELi8ELi4ELi4ELi4ELb0ELb0EN7cutlass10bfloat16_tE19Flash_kernel_traitsILi32ELi128ELi128ELi8ES3_EEEEvNS_16Flash_bwd_paramsE)
        /*002c*/ 	.word	0x00000000


	//----- nvinfo : EIATTR_REGCOUNT
	.align		4
.L_18:
        /*0030*/ 	.byte	0x04, 0x2f
        /*0032*/ 	.short	(.L_20 - .L_19)
	.align		4
.L_19:
        /*0034*/ 	.word	index@(_ZN5flash44flash_bwd_dq_dk_dv_loop_seqk_parallel_kernelI23Flash_bwd_kernel_traitsILi32ELi128ELi128ELi8ELi4ELi4ELi4ELb0ELb0EN7cutlass10bfloat16_tE19Flash_kernel_traitsILi32ELi128ELi128ELi8ES3_EELb0ELb0ELb1ELb1ELb0ELb0ELb1EEEvNS_16Flash_bwd_paramsE)
        /*0038*/ 	.word	0x000000ff


	//----- nvinfo : EIATTR_FRAME_SIZE
	.align		4
.L_20:
        /*003c*/ 	.byte	0x04, 0x11
        /*003e*/ 	.short	(.L_22 - .L_21)
	.align		4
.L_21:
        /*0040*/ 	.word	index@(_ZN5flash44flash_bwd_dq_dk_dv_loop_seqk_parallel_kernelI23Flash_bwd_kernel_traitsILi32ELi128ELi128ELi8ELi4ELi4ELi4ELb0ELb0EN7cutlass10bfloat16_tE19Flash_kernel_traitsILi32ELi128ELi128ELi8ES3_EELb0ELb0ELb1ELb1ELb0ELb0ELb1EEEvNS_16Flash_bwd_paramsE)
        /*0044*/ 	.word	0x000000d0


	//----- nvinfo : EIATTR_REGCOUNT
	.align		4
.L_22:
        /*0048*/ 	.byte	0x04, 0x2f
        /*004a*/ 	.short	(.L_24 - .L_23)
	.align		4
.L_23:
        /*004c*/ 	.word	index@(_ZN5flash44flash_bwd_dq_dk_dv_loop_seqk_parallel_kernelI23Flash_bwd_kernel_traitsILi32ELi128ELi128ELi8ELi4ELi4ELi4ELb0ELb0EN7cutlass10bfloat16_tE19Flash_kernel_traitsILi32ELi128ELi128ELi8ES3_EELb1ELb0ELb1ELb1ELb0ELb0ELb0EEEvNS_16Flash_bwd_paramsE)
        /*0050*/ 	.word	0x000000fd


	//----- nvinfo : EIATTR_FRAME_SIZE
	.align		4
.L_24:
        /*0054*/ 	.byte	0x04, 0x11
        /*0056*/ 	.short	(.L_26 - .L_25)
	.align		4
.L_25:
        /*0058*/ 	.word	index@(_ZN5flash44flash_bwd_dq_dk_dv_loop_seqk_parallel_kernelI23Flash_bwd_kernel_traitsILi32ELi128ELi128ELi8ELi4ELi4ELi4ELb0ELb0EN7cutlass10bfloat16_tE19Flash_kernel_traitsILi32ELi128ELi128ELi8ES3_EELb1ELb0ELb1ELb1ELb0ELb0ELb0EEEvNS_16Flash_bwd_paramsE)
        /*005c*/ 	.word	0x00000000


	//----- nvinfo : EIATTR_REGCOUNT
	.align		4
.L_26:
        /*0060*/ 	.byte	0x04, 0x2f
        /*0062*/ 	.short	(.L_28 - .L_27)
	.align		4
.L_27:
        /*0064*/ 	.word	index@(_ZN5flash44flash_bwd_dq_dk_dv_loop_seqk_parallel_kernelI23Flash_bwd_kernel_traitsILi32ELi128ELi128ELi8ELi4ELi4ELi4ELb0ELb0EN7cutlass10bfloat16_tE19Flash_kernel_traitsILi32ELi128ELi128ELi8ES3_EELb0ELb0ELb1ELb0ELb0ELb1ELb1EEEvNS_16Flash_bwd_paramsE)
        /*0068*/ 	.word	0x000000ff


	//----- nvinfo : EIATTR_FRAME_SIZE
	.align		4
.L_28:
        /*006c*/ 	.byte	0x04, 0x11
        /*006e*/ 	.short	(.L_30 - .L_29)
	.align		4
.L_29:
        /*0070*/ 	.word	index@(_ZN5flash44flash_bwd_dq_dk_dv_loop_seqk_parallel_kernelI23Flash_bwd_kernel_traitsILi32ELi128ELi128ELi8ELi4ELi4ELi4ELb0ELb0EN7cutlass10bfloat16_tE19Flash_kernel_traitsILi32ELi128ELi128ELi8ES3_EELb0ELb0ELb1ELb0ELb0ELb1ELb1EEEvNS_16Flash_bwd_paramsE)
        /*0074*/ 	.word	0x000000c8


	//----- nvinfo : EIATTR_REGCOUNT
	.align		4
.L_30:
        /*0078*/ 	.byte	0x04, 0x2f
        /*007a*/ 	.short	(.L_32 - .L_31)
	.align		4
.L_31:
        /*007c*/ 	.word	index@(_ZN5flash44flash_bwd_dq_dk_dv_loop_seqk_parallel_kernelI23Flash_bwd_kernel_traitsILi32ELi128ELi128ELi8ELi4ELi4ELi4ELb0ELb0EN7cutlass10bfloat16_tE19Flash_kernel_traitsILi32ELi128ELi128ELi8ES3_EELb1ELb0ELb1ELb0ELb0ELb1ELb0EEEvNS_16Flash_bwd_paramsE)
        /*0080*/ 	.word	0x000000ff


	//----- nvinfo : EIATTR_FRAME_SIZE
	.align		4
.L_32:
        /*0084*/ 	.byte	0x04, 0x11
        /*0086*/ 	.short	(.L_34 - .L_33)
	.align		4
.L_33:
        /*0088*/ 	.word	index@(_ZN5flash44flash_bwd_dq_dk_dv_loop_seqk_parallel_kernelI23Flash_bwd_kernel_traitsILi32ELi128ELi128ELi8ELi4ELi4ELi4ELb0ELb0EN7cutlass10bfloat16_tE19Flash_kernel_traitsILi32ELi128ELi128ELi8ES3_EELb1ELb0ELb1ELb0ELb0ELb1ELb0EEEvNS_16Flash_bwd_paramsE)
        /*008c*/ 	.word	0x00000000


	//----- nvinfo : EIATTR_REGCOUNT
	.align		4
.L_34:
        /*0090*/ 	.byte	0x04, 0x2f
        /*0092*/ 	.short	(.L_36 - .L_35)
	.align		4
.L_35:
        /*0094*/ 	.word	index@(_ZN5flash44flash_bwd_dq_dk_dv_loop_seqk_parallel_kernelI23Flash_bwd_kernel_traitsILi32ELi128ELi128ELi8ELi4ELi4ELi4ELb0ELb0EN7cutlass10bfloat16_tE19Flash_kernel_traitsILi32ELi128ELi128ELi8ES3_EELb0ELb0ELb0ELb1ELb0ELb0ELb1EEEvNS_16Flash_bwd_paramsE)
        /*0098*/ 	.word	0x000000ff


	//----- nvinfo : EIATTR_FRAME_SIZE
	.align		4
.L_36:
        /*009c*/ 	.byte	0x04, 0x11
        /*009e*/ 	.short	(.L_38 - .L_37)
	.align		4
.L_37:
        /*00a0*/ 	.word	index@(_ZN5flash44flash_bwd_dq_dk_dv_loop_seqk_parallel_kernelI23Flash_bwd_kernel_traitsILi32ELi128ELi128ELi8ELi4ELi4ELi4ELb0ELb0EN7cutlass10bfloat16_tE19Flash_kernel_traitsILi32ELi128ELi128ELi8ES3_EELb0ELb0ELb0ELb1ELb0ELb0ELb1EEEvNS_16Flash_bwd_paramsE)
        /*00a4*/ 	.word	0x000000b8


	//----- nvinfo : EIATTR_REGCOUNT
	.align		4
.L_38:
        /*00a8*/ 	.byte	0x04, 0x2f
        /*00aa*/ 	.short	(.L_40 - .L_39)
	.align		4
.L_39:
        /*00ac*/ 	.word	index@(_ZN5flash44flash_bwd_dq_dk_dv_loop_seqk_parallel_kernelI23Flash_bwd_kernel_traitsILi32ELi128ELi128ELi8ELi4ELi4ELi4ELb0ELb0EN7cutlass10bfloat16_tE19Flash_kernel_traitsILi32ELi128ELi128ELi8ES3_EELb1ELb0ELb0ELb1ELb0ELb0ELb0EEEvNS_16Flash_bwd_paramsE)
        /*00b0*/ 	.word	0x000000ff


	//----- nvinfo : EIATTR_FRAME_SIZE
	.align		4
.L_40:
        /*00b4*/ 	.byte	0x04, 0x11
        /*00b6*/ 	.short	(.L_42 - .L_41)
	.align		4
.L_41:
        /*00b8*/ 	.word	index@(_ZN5flash44flash_bwd_dq_dk_dv_loop_seqk_parallel_kernelI23Flash_bwd_kernel_traitsILi32ELi128ELi128ELi8ELi4ELi4ELi4ELb0ELb0EN7cutlass10bfloat16_tE19Flash_kernel_traitsILi32ELi128ELi128ELi8ES3_EELb1ELb0ELb0ELb1ELb0ELb0ELb0EEEvNS_16Flash_bwd_paramsE)
        /*00bc*/ 	.word	0x00000010


	//----- nvinfo : EIATTR_REGCOUNT
	.align		4
.L_42:
        /*00c0*/ 	.byte	0x04, 0x2f
        /*00c2*/ 	.short	(.L_44 - .L_43)
	.align		4
.L_43:
        /*00c4*/ 	.word	index@(_ZN5flash44flash_bwd_dq_dk_dv_loop_seqk_parallel_kernelI23Flash_bwd_kernel_traitsILi32ELi128ELi128ELi8ELi4ELi4ELi4ELb0ELb0EN7cutlass10bfloat16_tE19Flash_kernel_traitsILi32ELi128ELi128ELi8ES3_EELb0ELb0ELb0ELb0ELb1ELb1ELb1EEEvNS_16Flash_bwd_paramsE)
        /*00c8*/ 	.word	0x000000ff


	//----- nvinfo : EIATTR_FRAME_SIZE
	.align		4
.L_44:
        /*00cc*/ 	.byte	0x04, 0x11
        /*00ce*/ 	.short	(.L_46 - .L_45)
	.align		4
.L_45:
        /*00d0*/ 	.word	index@(_ZN5flash44flash_bwd_dq_dk_dv_loop_seqk_parallel_kernelI23Flash_bwd_kernel_traitsILi32ELi128ELi128ELi8ELi4ELi4ELi4ELb0ELb0EN7cutlass10bfloat16_tE19Flash_kernel_traitsILi32ELi128ELi128ELi8ES3_EELb0ELb0ELb0ELb0ELb1ELb1ELb1EEEvNS_16Flash_bwd_paramsE)
        /*00d4*/ 	.word	0x00000088


	//----- nvinfo : EIATTR_REGCOUNT
	.align		4
.L_46:
        /*00d8*/ 	.byte	0x04, 0x2f
        /*00da*/ 	.short	(.L_48 - .L_47)
	.align		4
.L_47:
        /*00dc*/ 	.word	index@(_ZN5flash44flash_bwd_dq_dk_dv_loop_seqk_parallel_kernelI23Flash_bwd_kernel_traitsILi32ELi128ELi128ELi8ELi4ELi4ELi4ELb0ELb0EN7cutlass10bfloat16_tE19Flash_kernel_traitsILi32ELi128ELi128ELi8ES3_EELb1ELb0ELb0ELb0ELb1ELb1ELb0EEEvNS_16Flash_bwd_paramsE)
        /*00e0*/ 	.word	0x000000ff


	//----- nvinfo : EIATTR_FRAME_SIZE
	.align		4
.L_48:
        /*00e4*/ 	.byte	0x04, 0x11
        /*00e6*/ 	.short	(.L_50 - .L_49)
	.align		4
.L_49:
        /*00e8*/ 	.word	index@(_ZN5flash44flash_bwd_dq_dk_dv_loop_seqk_parallel_kernelI23Flash_bwd_kernel_traitsILi32ELi128ELi128ELi8ELi4ELi4ELi4ELb0ELb0EN7cutlass10bfloat16_tE19Flash_kernel_traitsILi32ELi128ELi128ELi8ES3_EELb1ELb0ELb0ELb0ELb1ELb1ELb0EEEvNS_16Flash_bwd_paramsE)
        /*00ec*/ 	.word	0x00000000


	//----- nvinfo : EIATTR_REGCOUNT
	.align		4
.L_50:
        /*00f0*/ 	.byte	0x04, 0x2f
        /*00f2*/ 	.short	(.L_52 - .L_51)
	.align		4
.L_51:
        /*00f4*/ 	.word	index@(_ZN5flash44flash_bwd_dq_dk_dv_loop_seqk_parallel_kernelI23Flash_bwd_kernel_traitsILi32ELi128ELi128ELi8ELi4ELi4ELi4ELb0ELb0EN7cutlass10bfloat16_tE19Flash_kernel_traitsILi32ELi128ELi128ELi8ES3_EELb0ELb0ELb1ELb0ELb0ELb0ELb1EEEvNS_16Flash_bwd_paramsE)
        /*00f8*/ 	.word	0x000000ff


	//----- nvinfo : EIATTR_FRAME_SIZE
	.align		4
.L_52:
        /*00fc*/ 	.byte	0x04, 0x11
        /*00fe*/ 	.short	(.L_54 - .L_53)
	.align		4
.L_53:
        /*0100*/ 	.word	index@(_ZN5flash44flash_bwd_dq_dk_dv_loop_seqk_parallel_kernelI23Flash_bwd_kernel_traitsILi32ELi128ELi128ELi8ELi4ELi4ELi4ELb0ELb0EN7cutlass10bfloat16_tE19Flash_kernel_traitsILi32ELi128ELi128ELi8ES3_EELb0ELb0ELb1ELb0ELb0ELb0ELb1EEEvNS_16Flash_bwd_paramsE)
        /*0104*/ 	.word	0x000000d0


	//----- nvinfo : EIATTR_REGCOUNT
	.align		4
.L_54:
        /*0108*/ 	.byte	0x04, 0x2f
        /*010a*/ 	.short	(.L_56 - .L_55)
	.align		4
.L_55:
        /*010c*/ 	.word	index@(_ZN5flash44flash_bwd_dq_dk_dv_loop_seqk_parallel_kernelI23Flash_bwd_kernel_traitsILi32ELi128ELi128ELi8ELi4ELi4ELi4ELb0ELb0EN7cutlass10bfloat16_tE19Flash_kernel_traitsILi32ELi128ELi128ELi8ES3_EELb1ELb0ELb1ELb0ELb0ELb0ELb0EEEvNS_16Flash_bwd_paramsE)
        /*0110*/ 	.word	0x000000fa


	//----- nvinfo : EIATTR_FRAME_SIZE
	.align		4
.L_56:
        /*0114*/ 	.byte	0x04, 0x11
        /*0116*/ 	.short	(.L_58 - .L_57)
	.align		4
.L_57:
        /*0118*/ 	.word	index@(_ZN5flash44flash_bwd_dq_dk_dv_loop_seqk_parallel_kernelI23Flash_bwd_kernel_traitsILi32ELi128ELi128ELi8ELi4ELi4ELi4ELb0ELb0EN7cutlass10bfloat16_tE19Flash_kernel_traitsILi32ELi128ELi128ELi8ES3_EELb1ELb0ELb1ELb0ELb0ELb0ELb0EEEvNS_16Flash_bwd_paramsE)
        /*011c*/ 	.word	0x00000000


	//----- nvinfo : EIATTR_REGCOUNT
	.align		4
.L_58:
        /*0120*/ 	.byte	0x04, 0x2f
        /*0122*/ 	.short	(.L_60 - .L_59)
	.align		4
.L_59:
        /*0124*/ 	.word	index@(_ZN5flash44flash_bwd_dq_dk_dv_loop_seqk_parallel_kernelI23Flash_bwd_kernel_traitsILi32ELi128ELi128ELi8ELi4ELi4ELi4ELb0ELb0EN7cutlass10bfloat16_tE19Flash_kernel_traitsILi32ELi128ELi128ELi8ES3_EELb0ELb0ELb0ELb0ELb0ELb0ELb1EEEvNS_16Flash_bwd_paramsE)
        /*0128*/ 	.word	0x000000ff


	//----- nvinfo : EIATTR_FRAME_SIZE
	.align		4
.L_60:
        /*012c*/ 	.byte	0x04, 0x11
        /*012e*/ 	.short	(.L_62 - .L_61)
	.align		4
.L_61:
        /*0130*/ 	.word	index@(_ZN5flash44flash_bwd_dq_dk_dv_loop_seqk_parallel_kernelI23Flash_bwd_kernel_traitsILi32ELi128ELi128ELi8ELi4ELi4ELi4ELb0ELb0EN7cutlass10bfloat16_tE19Flash_kernel_traitsILi32ELi128ELi128ELi8ES3_EELb0ELb0ELb0ELb0ELb0ELb0ELb1EEEvNS_16Flash_bwd_paramsE)
        /*0134*/ 	.word	0x000000b0


	//----- nvinfo : EIATTR_REGCOUNT
	.align		4
.L_62:
        /*0138*/ 	.byte	0x04, 0x2f
        /*013a*/ 	.short	(.L_64 - .L_63)
	.align		4
.L_63:
        /*013c*/ 	.word	index@(_ZN5flash44flash_bwd_dq_dk_dv_loop_seqk_parallel_kernelI23Flash_bwd_kernel_traitsILi32ELi128ELi128ELi8ELi4ELi4ELi4ELb0ELb0EN7cutlass10bfloat16_tE19Flash_kernel_traitsILi32ELi128ELi128ELi8ES3_EELb1ELb0ELb0ELb0ELb0ELb0ELb0EEEvNS_16Flash_bwd_paramsE)
        /*0140*/ 	.word	0x000000ff


	//----- nvinfo : EIATTR_FRAME_SIZE
	.align		4
.L_64:
        /*0144*/ 	.byte	0x04, 0x11
        /*0146*/ 	.short	(.L_66 - .L_65)
	.align		4
.L_65:
        /*0148*/ 	.word	index@(_ZN5flash44flash_bwd_dq_dk_dv_loop_seqk_parallel_kernelI23Flash_bwd_kernel_traitsILi32ELi128ELi128ELi8ELi4ELi4ELi4ELb0ELb0EN7cutlass10bfloat16_tE19Flash_kernel_traitsILi32ELi128ELi128ELi8ES3_EELb1ELb0ELb0ELb0ELb0ELb0ELb0EEEvNS_16Flash_bwd_paramsE)
        /*014c*/ 	.word	0x00000000


	//----- nvinfo : EIATTR_REGCOUNT
	.align		4
.L_66:
        /*0150*/ 	.byte	0x04, 0x2f
        /*0152*/ 	.short	(.L_68 - .L_67)
	.align		4
.L_67:
        /*0154*/ 	.word	index@(_ZN5flash44flash_bwd_dq_dk_dv_loop_seqk_parallel_kernelI23Flash_bwd_kernel_traitsILi32ELi128ELi128ELi8ELi4ELi4ELi4ELb0ELb0EN7cutlass10bfloat16_tE19Flash_kernel_traitsILi32ELi128ELi128ELi8ES3_EELb0ELb0ELb0ELb0ELb0ELb1ELb1EEEvNS_16Flash_bwd_paramsE)
        /*0158*/ 	.word	0x000000ff


	//----- nvinfo : EIATTR_FRAME_SIZE
	.align		4
.L_68:
        /*015c*/ 	.byte	0x04, 0x11
        /*015e*/ 	.short	(.L_70 - .L_69)
	.align		4
.L_69:
        /*0160*/ 	.word	index@(_ZN5flash44flash_bwd_dq_dk_dv_loop_seqk_parallel_kernelI23Flash_bwd_kernel_traitsILi32ELi128ELi128ELi8ELi4ELi4ELi4ELb0ELb0EN7cutlass10bfloat16_tE19Flash_kernel_traitsILi32ELi128ELi128ELi8ES3_EELb0ELb0ELb0ELb0ELb0ELb1ELb1EEEvNS_16Flash_bwd_paramsE)
        /*0164*/ 	.word	0x000000a8


	//----- nvinfo : EIATTR_REGCOUNT
	.align		4
.L_70:
        /*0168*/ 	.byte	0x04, 0x2f
        /*016a*/ 	.short	(.L_72 - .L_71)
	.align		4
.L_71:
        /*016c*/ 	.word	index@(_ZN5flash44flash_bwd_dq_dk_dv_loop_seqk_parallel_kernelI23Flash_bwd_kernel_traitsILi32ELi128ELi128ELi8ELi4ELi4ELi4ELb0ELb0EN7cutlass10bfloat16_tE19Flash_kernel_traitsILi32ELi128ELi128ELi8ES3_EELb1ELb0ELb0ELb0ELb0ELb1ELb0EEEvNS_16Flash_bwd_paramsE)
        /*0170*/ 	.word	0x000000ff


	//----- nvinfo : EIATTR_FRAME_SIZE
	.align		4
.L_72:
        /*0174*/ 	.byte	0x04, 0x11
        /*0176*/ 	.short	(.L_74 - .L_73)
	.align		4
.L_73:
        /*0178*/ 	.word	index@(_ZN5flash44flash_bwd_dq_dk_dv_loop_seqk_parallel_kernelI23Flash_bwd_kernel_traitsILi32ELi128ELi128ELi8ELi4ELi4ELi4ELb0ELb0EN7cutlass10bfloat16_tE19Flash_kernel_traitsILi32ELi128ELi128ELi8ES3_EELb1ELb0ELb0ELb0ELb0ELb1ELb0EEEvNS_16Flash_bwd_paramsE)
        /*017c*/ 	.word	0x00000000


	//----- nvinfo : EIATTR_REGCOUNT
	.align		4
.L_74:
        /*0180*/ 	.byte	0x04, 0x2f
        /*0182*/ 	.short	(.L_76 - .L_75)
	.align		4
.L_75:
        /*0184*/ 	.word	index@(_ZN5flash27flash_bwd_convert_dq_kernelI23Flash_bwd_kernel_traitsILi32ELi128ELi128ELi8ELi4ELi4ELi4ELb0ELb0EN7cutlass10bfloat16_tE19Flash_kernel_traitsILi32ELi128ELi128ELi8ES3_EEEEvNS_16Flash_bwd_paramsEi)
        /*0188*/ 	.word	0x00000030


	//----- nvinfo : EIATTR_FRAME_SIZE
	.align		4
.L_76:
        /*018c*/ 	.byte	0x04, 0x11
        /*018e*/ 	.short	(.L_78 - .L_77)
	.align		4
.L_77:
        /*0190*/ 	.word	index@(_ZN5flash27flash_bwd_convert_dq_kernelI23Flash_bwd_kernel_traitsILi32ELi128ELi128ELi8ELi4ELi4ELi4ELb0ELb0EN7cutlass10bfloat16_tE19Flash_kernel_traitsILi32ELi128ELi128ELi8ES3_EEEEvNS_16Flash_bwd_paramsEi)
        /*0194*/ 	.word	0x00000000


	//----- nvinfo : EIATTR_REGCOUNT
	.align		4
.L_78:
        /*0198*/ 	.byte	0x04, 0x2f
        /*019a*/ 	.short	(.L_80 - .L_79)
	.align		4
.L_79:
        /*019c*/ 	.word	index@(_ZN5flash25flash_bwd_dot_do_o_kernelILb1E23Flash_bwd_kernel_traitsILi32ELi128ELi128ELi8ELi4ELi4ELi4ELb1ELb0EN7cutlass10bfloat16_tE19Flash_kernel_traitsILi32ELi128ELi128ELi8ES3_EEEEvNS_16Flash_bwd_paramsE)
        /*01a0*/ 	.word	0x00000022


	//----- nvinfo : EIATTR_FRAME_SIZE
	.align		4
.L_80:
        /*01a4*/ 	.byte	0x04, 0x11
        /*01a6*/ 	.short	(.L_82 - .L_81)
	.align		4
.L_81:
        /*01a8*/ 	.word	index@(_ZN5flash25flash_bwd_dot_do_o_kernelILb1E23Flash_bwd_kernel_traitsILi32ELi128ELi128ELi8ELi4ELi4ELi4ELb1ELb0EN7cutlass10bfloat16_tE19Flash_kernel_traitsILi32ELi128ELi128ELi8ES3_EEEEvNS_16Flash_bwd_paramsE)
        /*01ac*/ 	.word	0x00000000


	//----- nvinfo : EIATTR_REGCOUNT
	.align		4
.L_82:
        /*01b0*/ 	.byte	0x04, 0x2f
        /*01b2*/ 	.short	(.L_84 - .L_83)
	.align		4
.L_83:
        /*01b4*/ 	.word	index@(_ZN5flash25flash_bwd_dot_do_o_kernelILb0E23Flash_bwd_kernel_traitsILi32ELi128ELi128ELi8ELi4ELi4ELi4ELb1ELb0EN7cutlass10bfloat16_tE19Flash_kernel_traitsILi32ELi128ELi128ELi8ES3_EEEEvNS_16Flash_bwd_paramsE)
        /*01b8*/ 	.word	0x0000001e


	//----- nvinfo : EIATTR_FRAME_SIZE
	.align		4
.L_84:
        /*01bc*/ 	.byte	0x04, 0x11
        /*01be*/ 	.short	(.L_86 - .L_85)
	.align		4
.L_85:
        /*01c0*/ 	.word	index@(_ZN5flash25flash_bwd_dot_do_o_kernelILb0E23Flash_bwd_kernel_traitsILi32ELi128ELi128ELi8ELi4ELi4ELi4ELb1ELb0EN7cutlass10bfloat16_tE19Flash_kernel_traitsILi32ELi128ELi128ELi8ES3_EEEEvNS_16Flash_bwd_paramsE)
        /*01c4*/ 	.word	0x00000000


	//----- nvinfo : EIATTR_REGCOUNT
	.align		4
.L_86:
        /*01c8*/ 	.byte	0x04, 0x2f
        /*01ca*/ 	.short	(.L_88 - .L_87)
	.align		4
.L_87:
        /*01cc*/ 	.word	index@(_ZN5flash44flash_bwd_dq_dk_dv_loop_seqk_parallel_kernelI23Flash_bwd_kernel_traitsILi32ELi128ELi128ELi8ELi4ELi4ELi4ELb1ELb0EN7cutlass10bfloat16_tE19Flash_kernel_traitsILi32ELi128ELi128ELi8ES3_EELb0ELb0ELb1ELb1ELb0ELb0ELb1EEEvNS_16Flash_bwd_paramsE)
        /*01d0*/ 	.word	0x000000ff


	//----- nvinfo : EIATTR_FRAME_SIZE
	.align		4
.L_88:
        /*01d4*/ 	.byte	0x04, 0x11
        /*01d6*/ 	.short	(.L_90 - .L_89)
	.align		4
.L_89:
        /*01d8*/ 	.word	index@(_ZN5flash44flash_bwd_dq_dk_dv_loop_seqk_parallel_kernelI23Flash_bwd_kernel_traitsILi32ELi128ELi128ELi8ELi4ELi4ELi4ELb1ELb0EN7cutlass10bfloat16_tE19Flash_kernel_traitsILi32ELi128ELi128ELi8ES3_EELb0ELb0ELb1ELb1ELb0ELb0ELb1EEEvNS_16Flash_bwd_paramsE)
        /*01dc*/ 	.word	0x00000148


	//----- nvinfo : EIATTR_REGCOUNT
	.align		4
.L_90:
        /*01e0*/ 	.byte	0x04, 0x2f
        /*01e2*/ 	.short	(.L_92 - .L_91)
	.align		4
.L_91:
        /*01e4*/ 	.word	index@(_ZN5flash44flash_bwd_dq_dk_dv_loop_seqk_parallel_kernelI23Flash_bwd_kernel_traitsILi32ELi128ELi128ELi8ELi4ELi4ELi4ELb1ELb0EN7cutlass10bfloat16_tE19Flash_kernel_traitsILi32ELi128ELi128ELi8ES3_EELb1ELb0ELb1ELb1ELb0ELb0ELb0EEEvNS_16Flash_bwd_paramsE)
        /*01e8*/ 	.word	0x000000ff


	//----- nvinfo : EIATTR_FRAME_SIZE
	.align		4
.L_92:
        /*01ec*/ 	.byte	0x04, 0x11
        /*01ee*/ 	.short	(.L_94 - .L_93)
	.align		4
.L_93:
        /*01f0*/ 	.word	index@(_ZN5flash44flash_bwd_dq_dk_dv_loop_seqk_parallel_kernelI23Flash_bwd_kernel_traitsILi32ELi128ELi128ELi8ELi4ELi4ELi4ELb1ELb0EN7cutlass10bfloat16_tE19Flash_kernel_traitsILi32ELi128ELi128ELi8ES3_EELb1ELb0ELb1ELb1ELb0ELb0ELb0EEEvNS_16Flash_bwd_paramsE)
        /*01f4*/ 	.word	0x00000040


	//----- nvinfo : EIATTR_REGCOUNT
	.align		4
.L_94:
        /*01f8*/ 	.byte	0x04, 0x2f
        /*01fa*/ 	.short	(.L_96 - .L_95)
	.align		4
.L_95:
        /*01fc*/ 	.word	index@(_ZN5flash44flash_bwd_dq_dk_dv_loop_seqk_parallel_kernelI23Flash_bwd_kernel_traitsILi32ELi128ELi128ELi8ELi4ELi4ELi4ELb1ELb0EN7cutlass10bfloat16_tE19Flash_kernel_traitsILi32ELi128ELi128ELi8ES3_EELb0ELb0ELb1ELb0ELb0ELb1ELb1EEEvNS_16Flash_bwd_paramsE)
        /*0200*/ 	.word	0x000000ff


	//----- nvinfo : EIATTR_FRAME_SIZE
	.align		4
.L_96:
        /*0204*/ 	.byte	0x04, 0x11
        /*0206*/ 	.short	(.L_98 - .L_97)
	.align		4
.L_97:
        /*0208*/ 	.word	index@(_ZN5flash44flash_bwd_dq_dk_dv_loop_seqk_parallel_kernelI23Flash_bwd_kernel_traitsILi32ELi128ELi128ELi8ELi4ELi4ELi4ELb1ELb0EN7cutlass10bfloat16_tE19Flash_kernel_traitsILi32ELi128ELi128ELi8ES3_EELb0ELb0ELb1ELb0ELb0ELb1ELb1EEEvNS_16Flash_bwd_paramsE)
        /*020c*/ 	.word	0x00000138


	//----- nvinfo : EIATTR_REGCOUNT
	.align		4
.L_98:
        /*0210*/ 	.byte	0x04, 0x2f
        /*0212*/ 	.short	(.L_100 - .L_99)
	.align		4
.L_99:
        /*0214*/ 	.word	index@(_ZN5flash44flash_bwd_dq_dk_dv_loop_seqk_parallel_kernelI23Flash_bwd_kernel_traitsILi32ELi128ELi128ELi8ELi4ELi4ELi4ELb1ELb0EN7cutlass10bfloat16_tE19Flash_kernel_traitsILi32ELi128ELi128ELi8ES3_EELb1ELb0ELb1ELb0ELb0ELb1ELb0EEEvNS_16Flash_bwd_paramsE)
        /*0218*/ 	.word	0x000000ff


	//----- nvinfo : EIATTR_FRAME_SIZE
	.align		4
.L_100:
        /*021c*/ 	.byte	0x04, 0x11
        /*021e*/ 	.short	(.L_102 - .L_101)
	.align		4
.L_101:
        /*0220*/ 	.word	index@(_ZN5flash44flash_bwd_dq_dk_dv_loop_seqk_parallel_kernelI23Flash_bwd_kernel_traitsILi32ELi128ELi128ELi8ELi4ELi4ELi4ELb1ELb0EN7cutlass10bfloat16_tE19Flash_kernel_traitsILi32ELi128ELi128ELi8ES3_EELb1ELb0ELb1ELb0ELb0ELb1ELb0EEEvNS_16Flash_bwd_paramsE)
        /*0224*/ 	.word	0x00000020


	//----- nvinfo : EIATTR_REGCOUNT
	.align		4
.L_102:
        /*0228*/ 	.byte	0x04, 0x2f
        /*022a*/ 	.short	(.L_104 - .L_103)
	.align		4
.L_103:
        /*022c*/ 	.word	index@(_ZN5flash44flash_bwd_dq_dk_dv_loop_seqk_parallel_kernelI23Flash_bwd_kernel_traitsILi32ELi128ELi128ELi8ELi4ELi4ELi4ELb1ELb0EN7cutlass10bfloat16_tE19Flash_kernel_traitsILi32ELi128ELi128ELi8ES3_EELb0ELb0ELb0ELb1ELb0ELb0ELb1EEEvNS_16Flash_bwd_paramsE)
        /*0230*/ 	.word	0x000000ff


	//----- nvinfo : EIATTR_FRAME_SIZE
	.align		4
.L_104:
        /*0234*/ 	.byte	0x04, 0x11
        /*0236*/ 	.short	(.L_106 - .L_105)
	.align		4
.L_105:
        /*0238*/ 	.word	index@(_ZN5flash44flash_bwd_dq_dk_dv_loop_seqk_parallel_kernelI23Flash_bwd_kernel_traitsILi32ELi128ELi128ELi8ELi4ELi4ELi4ELb1ELb0EN7cutlass10bfloat16_tE19Flash_kernel_traitsILi32ELi128ELi128ELi8ES3_EELb0ELb0ELb0ELb1ELb0ELb0ELb1EEEvNS_16Flash_bwd_paramsE)
        /*023c*/ 	.word	0x00000130


	//----- nvinfo : EIATTR_REGCOUNT
	.align		4
.L_106:
        /*0240*/ 	.byte	0x04, 0x2f
        /*0242*/ 	.short	(.L_108 - .L_107)
	.align		4
.L_107:
        /*0244*/ 	.word	index@(_ZN5flash44flash_bwd_dq_dk_dv_loop_seqk_parallel_kernelI23Flash_bwd_kernel_traitsILi32ELi128ELi128ELi8ELi4ELi4ELi4ELb1ELb0EN7cutlass10bfloat16_tE19Flash_kernel_traitsILi32ELi128ELi128ELi8ES3_EELb1ELb0ELb0ELb1ELb0ELb0ELb0EEEvNS_16Flash_bwd_paramsE)
        /*0248*/ 	.word	0x000000ff


	//----- nvinfo : EIATTR_FRAME_SIZE
	.align		4
.L_108:
        /*024c*/ 	.byte	0x04, 0x11
        /*024e*/ 	.short	(.L_110 - .L_109)
	.align		4
.L_109:
        /*0250*/ 	.word	index@(_ZN5flash44flash_bwd_dq_dk_dv_loop_seqk_parallel_kernelI23Flash_bwd_kernel_traitsILi32ELi128ELi128ELi8ELi4ELi4ELi4ELb1ELb0EN7cutlass10bfloat16_tE19Flash_kernel_traitsILi32ELi128ELi128ELi8ES3_EELb1ELb0ELb0ELb1ELb0ELb0ELb0EEEvNS_16Flash_bwd_paramsE)
        /*0254*/ 	.word	0x00000048


	//----- nvinfo : EIATTR_REGCOUNT
	.align		4
.L_110:
        /*0258*/ 	.byte	0x04, 0x2f
        /*025a*/ 	.short	(.L_112 - .L_111)
	.align		4
.L_111:
        /*025c*/ 	.word	index@(_ZN5flash44flash_bwd_dq_dk_dv_loop_seqk_parallel_kernelI23Flash_bwd_kernel_traitsILi32ELi128ELi128ELi8ELi4ELi4ELi4ELb1ELb0EN7cutlass10bfloat16_tE19Flash_kernel_traitsILi32ELi128ELi128ELi8ES3_EELb0ELb0ELb0ELb0ELb1ELb1ELb1EEEvNS_16Flash_bwd_paramsE)
        /*0260*/ 	.word	0x000000ff


	//----- nvinfo : EIATTR_FRAME_SIZE
	.align		4
.L_112:
        /*0264*/ 	.byte	0x04, 0x11
        /*0266*/ 	.short	(.L_114 - .L_113)
	.align		4
.L_113:
        /*0268*/ 	.word	index@(_ZN5flash44flash_bwd_dq_dk_dv_loop_seqk_parallel_kernelI23Flash_bwd_kernel_traitsILi32ELi128ELi128ELi8ELi4ELi4ELi4ELb1ELb0EN7cutlass10bfloat16_tE19Flash_kernel_traitsILi32ELi128ELi128ELi8ES3_EELb0ELb0ELb0ELb0ELb1ELb1ELb1EEEvNS_16Flash_bwd_paramsE)
        /*026c*/ 	.word	0x000000f0


	//----- nvinfo : EIATTR_REGCOUNT
	.align		4
.L_114:
        /*0270*/ 	.byte	0x04, 0x2f
        /*0272*/ 	.short	(.L_116 - .L_115)
	.align		4
.L_115:
        /*0274*/ 	.word	index@(_ZN5flash44flash_bwd_dq_dk_dv_loop_seqk_parallel_kernelI23Flash_bwd_kernel_traitsILi32ELi128ELi128ELi8ELi4ELi4ELi4ELb1ELb0EN7cutlass10bfloat16_tE19Flash_kernel_traitsILi32ELi128ELi128ELi8ES3_EELb1ELb0ELb0ELb0ELb1ELb1ELb0EEEvNS_16Flash_bwd_paramsE)
        /*0278*/ 	.word	0x000000ff


	//----- nvinfo : EIATTR_FRAME_SIZE
	.align		4
.L_116:
        /*027c*/ 	.byte	0x04, 0x11
        /*027e*/ 	.short	(.L_118 - .L_117)
	.align		4
.L_117:
        /*0280*/ 	.word	index@(_ZN5flash44flash_bwd_dq_dk_dv_loop_seqk_parallel_kernelI23Flash_bwd_kernel_traitsILi32ELi128ELi128ELi8ELi4ELi4ELi4ELb1ELb0EN7cutlass10bfloat16_tE19Flash_kernel_traitsILi32ELi128ELi128ELi8ES3_EELb1ELb0ELb0ELb0ELb1ELb1ELb0EEEvNS_16Flash_bwd_paramsE)
        /*0284*/ 	.word	0x00000000


	//----- nvinfo : EIATTR_REGCOUNT
	.align		4
.L_118:
        /*0288*/ 	.byte	0x04, 0x2f
        /*028a*/ 	.short	(.L_120 - .L_119)
	.align		4
.L_119:
        /*028c*/ 	.word	index@(_ZN5flash44flash_bwd_dq_dk_dv_loop_seqk_parallel_kernelI23Flash_bwd_kernel_traitsILi32ELi128ELi128ELi8ELi4ELi4ELi4ELb1ELb0EN7cutlass10bfloat16_tE19Flash_kernel_traitsILi32ELi128ELi128ELi8ES3_EELb0ELb0ELb1ELb0ELb0ELb0ELb1EEEvNS_16Flash_bwd_paramsE)
        /*0290*/ 	.word	0x000000ff


	//----- nvinfo : EIATTR_FRAME_SIZE
	.align		4
.L_120:
        /*0294*/ 	.byte	0x04, 0x11
        /*0296*/ 	.short	(.L_122 - .L_121)
	.align		4
.L_121:
        /*0298*/ 	.word	index@(_ZN5flash44flash_bwd_dq_dk_dv_loop_seqk_parallel_kernelI23Flash_bwd_kernel_traitsILi32ELi128ELi128ELi8ELi4ELi4ELi4ELb1ELb0EN7cutlass10bfloat16_tE19Flash_kernel_traitsILi32ELi128ELi128ELi8ES3_EELb0ELb0ELb1ELb0ELb0ELb0ELb1EEEvNS_16Flash_bwd_paramsE)
        /*029c*/ 	.word	0x00000150


	//----- nvinfo : EIATTR_REGCOUNT
	.align		4
.L_122:
        /*02a0*/ 	.byte	0x04, 0x2f
        /*02a2*/ 	.short	(.L_124 - .L_123)
	.align		4
.L_123:
        /*02a4*/ 	.word	index@(_ZN5flash44flash_bwd_dq_dk_dv_loop_seqk_parallel_kernelI23Flash_bwd_kernel_traitsILi32ELi128ELi128ELi8ELi4ELi4ELi4ELb1ELb0EN7cutlass10bfloat16_tE19Flash_kernel_traitsILi32ELi128ELi128ELi8ES3_EELb1ELb0ELb1ELb0ELb0ELb0ELb0EEEvNS_16Flash_bwd_paramsE)
        /*02a8*/ 	.word	0x000000ff


	//----- nvinfo : EIATTR_FRAME_SIZE
	.align		4
.L_124:
        /*02ac*/ 	.byte	0x04, 0x11
        /*02ae*/ 	.short	(.L_126 - .L_125)
	.align		4
.L_125:
        /*02b0*/ 	.word	index@(_ZN5flash44flash_bwd_dq_dk_dv_loop_seqk_parallel_kernelI23Flash_bwd_kernel_traitsILi32ELi128ELi128ELi8ELi4ELi4ELi4ELb1ELb0EN7cutlass10bfloat16_tE19Flash_kernel_traitsILi32ELi128ELi128ELi8ES3_EELb1ELb0ELb1ELb0ELb0ELb0ELb0EEEvNS_16Flash_bwd_paramsE)
        /*02b4*/ 	.word	0x00000038


	//----- nvinfo : EIATTR_REGCOUNT
	.align		4
.L_126:
        /*02b8*/ 	.byte	0x04, 0x2f
        /*02ba*/ 	.short	(.L_128 - .L_127)
	.align		4
.L_127:
        /*02bc*/ 	.word	index@(_ZN5flash44flash_bwd_dq_dk_dv_loop_seqk_parallel_kernelI23Flash_bwd_kernel_traitsILi32ELi128ELi128ELi8ELi4ELi4ELi4ELb1ELb0EN7cutlass10bfloat16_tE19Flash_kernel_traitsILi32ELi128ELi128ELi8ES3_EELb0ELb0ELb0ELb0ELb0ELb0ELb1EEEvNS_16Flash_bwd_paramsE)
        /*02c0*/ 	.word	0x000000ff


	//----- nvinfo : EIATTR_FRAME_SIZE
	.align		4
.L_128:
        /*02c4*/ 	.byte	0x04, 0x11
        /*02c6*/ 	.short	(.L_130 - .L_129)
	.align		4
.L_129:
        /*02c8*/ 	.word	index@(_ZN5flash44flash_bwd_dq_dk_dv_loop_seqk_parallel_kernelI23Flash_bwd_kernel_traitsILi32ELi128ELi128ELi8ELi4ELi4ELi4ELb1ELb0EN7cutlass10bfloat16_tE19Flash_kernel_traitsILi32ELi128ELi128ELi8ES3_EELb0ELb0ELb0ELb0ELb0ELb0ELb1EEEvNS_16Flash_bwd_paramsE)
        /*02cc*/ 	.word	0x00000120


	//----- nvinfo : EIATTR_REGCOUNT
	.align		4
.L_130:
        /*02d0*/ 	.byte	0x04, 0x2f
        /*02d2*/ 	.short	(.L_132 - .L_131)
	.align		4
.L_131:
        /*02d4*/ 	.word	index@(_ZN5flash44flash_bwd_dq_dk_dv_loop_seqk_parallel_kernelI23Flash_bwd_kernel_traitsILi32ELi128ELi128ELi8ELi4ELi4ELi4ELb1ELb0EN7cutlass10bfloat16_tE19Flash_kernel_traitsILi32ELi128ELi128ELi8ES3_EELb1ELb0ELb0ELb0ELb0ELb0ELb0EEEvNS_16Flash_bwd_paramsE)
        /*02d8*/ 	.word	0x000000ff


	//----- nvinfo : EIATTR_FRAME_SIZE
	.align		4
.L_132:
        /*02dc*/ 	.byte	0x04, 0x11
        /*02de*/ 	.short	(.L_134 - .L_133)
	.align		4
.L_133:
        /*02e0*/ 	.word	index@(_ZN5flash44flash_bwd_dq_dk_dv_loop_seqk_parallel_kernelI23Flash_bwd_kernel_traitsILi32ELi128ELi128ELi8ELi4ELi4ELi4ELb1ELb0EN7cutlass10bfloat16_tE19Flash_kernel_traitsILi32ELi128ELi128ELi8ES3_EELb1ELb0ELb0ELb0ELb0ELb0ELb0EEEvNS_16Flash_bwd_paramsE)
        /*02e4*/ 	.word	0x00000030


	//----- nvinfo : EIATTR_REGCOUNT
	.align		4
.L_134:
        /*02e8*/ 	.byte	0x04, 0x2f
        /*02ea*/ 	.short	(.L_136 - .L_135)
	.align		4
.L_135:
        /*02ec*/ 	.word	index@(_ZN5flash44flash_bwd_dq_dk_dv_loop_seqk_parallel_kernelI23Flash_bwd_kernel_traitsILi32ELi128ELi128ELi8ELi4ELi4ELi4ELb1ELb0EN7cutlass10bfloat16_tE19Flash_kernel_traitsILi32ELi128ELi128ELi8ES3_EELb0ELb0ELb0ELb0ELb0ELb1ELb1EEEvNS_16Flash_bwd_paramsE)
        /*02f0*/ 	.word	0x000000ff


	//----- nvinfo : EIATTR_FRAME_SIZE
	.align		4
.L_136:
        /*02f4*/ 	.byte	0x04, 0x11
        /*02f6*/ 	.short	(.L_138 - .L_137)
	.align		4
.L_137:
        /*02f8*/ 	.word	index@(_ZN5flash44flash_bwd_dq_dk_dv_loop_seqk_parallel_kernelI23Flash_bwd_kernel_traitsILi32ELi128ELi128ELi8ELi4ELi4ELi4ELb1ELb0EN7cutlass10bfloat16_tE19Flash_kernel_traitsILi32ELi128ELi128ELi8ES3_EELb0ELb0ELb0ELb0ELb0ELb1ELb1EEEvNS_16Flash_bwd_paramsE)
        /*02fc*/ 	.word	0x00000118


	//----- nvinfo : EIATTR_REGCOUNT
	.align		4
.L_138:
        /*0300*/ 	.byte	0x04, 0x2f
        /*0302*/ 	.short	(.L_140 - .L_139)
	.align		4
.L_139:
        /*0304*/ 	.word	index@(_ZN5flash44flash_bwd_dq_dk_dv_loop_seqk_parallel_kernelI23Flash_bwd_kernel_traitsILi32ELi128ELi128ELi8ELi4ELi4ELi4ELb1ELb0EN7cutlass10bfloat16_tE19Flash_kernel_traitsILi32ELi128ELi128ELi8ES3_EELb1ELb0ELb0ELb0ELb0ELb1ELb0EEEvNS_16Flash_bwd_paramsE)
        /*0308*/ 	.word	0x000000ff


	//----- nvinfo : EIATTR_FRAME_SIZE
	.align		4
.L_140:
        /*030c*/ 	.byte	0x04, 0x11
        /*030e*/ 	.short	(.L_142 - .L_141)
	.align		4
.L_141:
        /*0310*/ 	.word	index@(_ZN5flash44flash_bwd_dq_dk_dv_loop_seqk_parallel_kernelI23Flash_bwd_kernel_traitsILi32ELi128ELi128ELi8ELi4ELi4ELi4ELb1ELb0EN7cutlass10bfloat16_tE19Flash_kernel_traitsILi32ELi128ELi128ELi8ES3_EELb1ELb0ELb0ELb0ELb0ELb1ELb0EEEvNS_16Flash_bwd_paramsE)
        /*0314*/ 	.word	0x00000030


	//----- nvinfo : EIATTR_REGCOUNT
	.align		4
.L_142:
        /*0318*/ 	.byte	0x04, 0x2f
        /*031a*/ 	.short	(.L_144 - .L_143)
	.align		4
.L_143:
        /*031c*/ 	.word	index@(_ZN5flash27flash_bwd_convert_dq_kernelI23Flash_bwd_kernel_traitsILi32ELi128ELi128ELi8ELi4ELi4ELi4ELb1ELb0EN7cutlass10bfloat16_tE19Flash_kernel_traitsILi32ELi128ELi128ELi8ES3_EEEEvNS_16Flash_bwd_paramsEi)
        /*0320*/ 	.word	0x00000030


	//----- nvinfo : EIATTR_FRAME_SIZE
	.align		4
.L_144:
        /*0324*/ 	.byte	0x04, 0x11
        /*0326*/ 	.short	(.L_146 - .L_145)
	.align		4
.L_145:
        /*0328*/ 	.word	index@(_ZN5flash27flash_bwd_convert_dq_kernelI23Flash_bwd_kernel_traitsILi32ELi128ELi128ELi8ELi4ELi4ELi4ELb1ELb0EN7cutlass10bfloat16_tE19Flash_kernel_traitsILi32ELi128ELi128ELi8ES3_EEEEvNS_16Flash_bwd_paramsEi)
        /*032c*/ 	.word	0x00000000


	//----- nvinfo : EIATTR_REGCOUNT
	.align		4
.L_146:
        /*0330*/ 	.byte	0x04, 0x2f
        /*0332*/ 	.short	(.L_148 - .L_147)
	.align		4
.L_147:
        /*0334*/ 	.word	index@(_ZN5flash44flash_bwd_dq_dk_dv_loop_seqk_parallel_kernelI23Flash_bwd_kernel_traitsILi32ELi128ELi128ELi8ELi4ELi4ELi4ELb1ELb0EN7cutlass10bfloat16_tE19Flash_kernel_traitsILi32ELi128ELi128ELi8ES3_EELb0ELb0ELb1ELb1ELb0ELb0ELb0EEEvNS_16Flash_bwd_paramsE)
        /*0338*/ 	.word	0x000000ff


	//----- nvinfo : EIATTR_FRAME_SIZE
	.align		4
.L_148:
        /*033c*/ 	.byte	0x04, 0x11
        /*033e*/ 	.short	(.L_150 - .L_149)
	.align		4
.L_149:
        /*0340*/ 	.word	index@(_ZN5flash44flash_bwd_dq_dk_dv_loop_seqk_parallel_kernelI23Flash_bwd_kernel_traitsILi32ELi128ELi128ELi8ELi4ELi4ELi4ELb1ELb0EN7cutlass10bfloat16_tE19Flash_kernel_traitsILi32ELi128ELi128ELi8ES3_EELb0ELb0ELb1ELb1ELb0ELb0ELb0EEEvNS_16Flash_bwd_paramsE)
        /*0344*/ 	.word	0x00000038


	//----- nvinfo : EIATTR_REGCOUNT
	.align		4
.L_150:
        /*0348*/ 	.byte	0x04, 0x2f
        /*034a*/ 	.short	(.L_152 - .L_151)
	.align		4
.L_151:
        /*034c*/ 	.word	index@(_ZN5flash44flash_bwd_dq_dk_dv_loop_seqk_parallel_kernelI23Flash_bwd_kernel_traitsILi32ELi128ELi128ELi8ELi4ELi4ELi4ELb1ELb0EN7cutlass10bfloat16_tE19Flash_kernel_traitsILi32ELi128ELi128ELi8ES3_EELb0ELb0ELb1ELb0ELb0ELb1ELb0EEEvNS_16Flash_bwd_paramsE)
        /*0350*/ 	.word	0x000000ff


	//----- nvinfo : EIATTR_FRAME_SIZE
	.align		4
.L_152:
        /*0354*/ 	.byte	0x04, 0x11
        /*0356*/ 	.short	(.L_154 - .L_153)
	.align		4
.L_153:
        /*0358*/ 	.word	index@(_ZN5flash44flash_bwd_dq_dk_dv_loop_seqk_parallel_kernelI23Flash_bwd_kernel_traitsILi32ELi128ELi128ELi8ELi4ELi4ELi4ELb1ELb0EN7cutlass10bfloat16_tE19Flash_kernel_traitsILi32ELi128ELi128ELi8ES3_EELb0ELb0ELb1ELb0ELb0ELb1ELb0EEEvNS_16Flash_bwd_paramsE)
        /*035c*/ 	.word	0x00000028


	//----- nvinfo : EIATTR_REGCOUNT
	.align		4
.L_154:
        /*0360*/ 	.byte	0x04, 0x2f
        /*0362*/ 	.short	(.L_156 - .L_155)
	.align		4
.L_155:
        /*0364*/ 	.word	index@(_ZN5flash44flash_bwd_dq_dk_dv_loop_seqk_parallel_kernelI23Flash_bwd_kernel_traitsILi32ELi128ELi128ELi8ELi4ELi4ELi4ELb1ELb0EN7cutlass10bfloat16_tE19Flash_kernel_traitsILi32ELi128ELi128ELi8ES3_EELb0ELb0ELb0ELb1ELb0ELb0ELb0EEEvNS_16Flash_bwd_paramsE)
        /*0368*/ 	.word	0x000000ff


	//----- nvinfo : EIATTR_FRAME_SIZE
	.align		4
.L_156:
        /*036c*/ 	.byte	0x04, 0x11
        /*036e*/ 	.short	(.L_158 - .L_157)
	.align		4
.L_157:
        /*0370*/ 	.word	index@(_ZN5flash44flash_bwd_dq_dk_dv_loop_seqk_parallel_kernelI23Flash_bwd_kernel_traitsILi32ELi128ELi128ELi8ELi4ELi4ELi4ELb1ELb0EN7cutlass10bfloat16_tE19Flash_kernel_traitsILi32ELi128ELi128ELi8ES3_EELb0ELb0ELb0ELb1ELb0ELb0ELb0EEEvNS_16Flash_bwd_paramsE)
        /*0374*/ 	.word	0x00000050


	//----- nvinfo : EIATTR_REGCOUNT
	.align		4
.L_158:
        /*0378*/ 	.byte	0x04, 0x2f
        /*037a*/ 	.short	(.L_160 - .L_159)
	.align		4
.L_159:
        /*037c*/ 	.word	index@(_ZN5flash44flash_bwd_dq_dk_dv_loop_seqk_parallel_kernelI23Flash_bwd_kernel_traitsILi32ELi128ELi128ELi8ELi4ELi4ELi4ELb1ELb0EN7cutlass10bfloat16_tE19Flash_kernel_traitsILi32ELi128ELi128ELi8ES3_EELb0ELb0ELb0ELb0ELb1ELb1ELb0EEEvNS_16Flash_bwd_paramsE)
        /*0380*/ 	.word	0x000000ff


	//----- nvinfo : EIATTR_FRAME_SIZE
	.align		4
.L_160:
        /*0384*/ 	.byte	0x04, 0x11
        /*0386*/ 	.short	(.L_162 - .L_161)
	.align		4
.L_161:
        /*0388*/ 	.word	index@(_ZN5flash44flash_bwd_dq_dk_dv_loop_seqk_parallel_kernelI23Flash_bwd_kernel_traitsILi32ELi128ELi128ELi8ELi4ELi4ELi4ELb1ELb0EN7cutlass10bfloat16_tE19Flash_kernel_traitsILi32ELi128ELi128ELi8ES3_EELb0ELb0ELb0ELb0ELb1ELb1ELb0EEEvNS_16Flash_bwd_paramsE)
        /*038c*/ 	.word	0x00000000


	//----- nvinfo : EIATTR_REGCOUNT
	.align		4
.L_162:
        /*0390*/ 	.byte	0x04, 0x2f
        /*0392*/ 	.short	(.L_164 - .L_163)
	.align		4
.L_163:
        /*0394*/ 	.word	index@(_ZN5flash44flash_bwd_dq_dk_dv_loop_seqk_parallel_kernelI23Flash_bwd_kernel_traitsILi32ELi128ELi128ELi8ELi4ELi4ELi4ELb1ELb0EN7cutlass10bfloat16_tE19Flash_kernel_traitsILi32ELi128ELi128ELi8ES3_EELb0ELb0ELb1ELb0ELb0ELb0ELb0EEEvNS_16Flash_bwd_paramsE)
        /*0398*/ 	.word	0x000000ff


	//----- nvinfo : EIATTR_FRAME_SIZE
	.align		4
.L_164:
        /*039c*/ 	.byte	0x04, 0x11
        /*039e*/ 	.short	(.L_166 - .L_165)
	.align		4
.L_165:
        /*03a0*/ 	.word	index@(_ZN5flash44flash_bwd_dq_dk_dv_loop_seqk_parallel_kernelI23Flash_bwd_kernel_traitsILi32ELi128ELi128ELi8ELi4ELi4ELi4ELb1ELb0EN7cutlass10bfloat16_tE19Flash_kernel_traitsILi32ELi128ELi128ELi8ES3_EELb0ELb0ELb1ELb0ELb0ELb0ELb0EEEvNS_16Flash_bwd_paramsE)
        /*03a4*/ 	.word	0x00000038


	//----- nvinfo : EIATTR_REGCOUNT
	.align		4
.L_166:
        /*03a8*/ 	.byte	0x04, 0x2f
        /*03aa*/ 	.short	(.L_168 - .L_167)
	.align		4
.L_167:
        /*03ac*/ 	.word	index@(_ZN5flash44flash_bwd_dq_dk_dv_loop_seqk_parallel_kernelI23Flash_bwd_kernel_traitsILi32ELi128ELi128ELi8ELi4ELi4ELi4ELb1ELb0EN7cutlass10bfloat16_tE19Flash_kernel_traitsILi32ELi128ELi128ELi8ES3_EELb0ELb0ELb0ELb0ELb0ELb0ELb0EEEvNS_16Flash_bwd_paramsE)
        /*03b0*/ 	.word	0x000000ff


	//----- nvinfo : EIATTR_FRAME_SIZE
	.align		4
.L_168:
        /*03b4*/ 	.byte	0x04, 0x11
        /*03b6*/ 	.short	(.L_170 - .L_169)
	.align		4
.L_169:
        /*03b8*/ 	.word	index@(_ZN5flash44flash_bwd_dq_dk_dv_loop_seqk_parallel_kernelI23Flash_bwd_kernel_traitsILi32ELi128ELi128ELi8ELi4ELi4ELi4ELb1ELb0EN7cutlass10bfloat16_tE19Flash_kernel_traitsILi32ELi128ELi128ELi8ES3_EELb0ELb0ELb0ELb0ELb0ELb0ELb0EEEvNS_16Flash_bwd_paramsE)
        /*03bc*/ 	.word	0x00000030


	//----- nvinfo : EIATTR_REGCOUNT
	.align		4
.L_170:
        /*03c0*/ 	.byte	0x04, 0x2f
        /*03c2*/ 	.short	(.L_172 - .L_171)
	.align		4
.L_171:
        /*03c4*/ 	.word	index@(_ZN5flash44flash_bwd_dq_dk_dv_loop_seqk_parallel_kernelI23Flash_bwd_kernel_traitsILi32ELi128ELi128ELi8ELi4ELi4ELi4ELb1ELb0EN7cutlass10bfloat16_tE19Flash_kernel_traitsILi32ELi128ELi128ELi8ES3_EELb0ELb0ELb0ELb0ELb0ELb1ELb0EEEvNS_16Flash_bwd_paramsE)
        /*03c8*/ 	.word	0x000000ff


	//----- nvinfo : EIATTR_FRAME_SIZE
	.align		4
.L_172:
        /*03cc*/ 	.byte	0x04, 0x11
        /*03ce*/ 	.short	(.L_174 - .L_173)
	.align		4
.L_173:
        /*03d0*/ 	.word	index@(_ZN5flash44flash_bwd_dq_dk_dv_loop_seqk_parallel_kernelI23Flash_bwd_kernel_traitsILi32ELi128ELi128ELi8ELi4ELi4ELi4ELb1ELb0EN7cutlass10bfloat16_tE19Flash_kernel_traitsILi32ELi128ELi128ELi8ES3_EELb0ELb0ELb0ELb0ELb0ELb1ELb0EEEvNS_16Flash_bwd_paramsE)
        /*03d4*/ 	.word	0x00000028


	//----- nvinfo : EIATTR_MIN_STACK_SIZE
	.align		4
.L_174:
        /*03d8*/ 	.byte	0x04, 0x12
        /*03da*/ 	.short	(.L_176 - .L_175)
	.align		4
.L_175:
        /*03dc*/ 	.word	index@(_ZN5flash44flash_bwd_dq_dk_dv_loop_seqk_parallel_kernelI23Flash_bwd_kernel_traitsILi32ELi128ELi128ELi8ELi4ELi4ELi4ELb1ELb0EN7cutlass10bfloat16_tE19Flash_kernel_traitsILi32ELi128ELi128ELi8ES3_EELb0ELb0ELb0ELb0ELb0ELb1ELb0EEEvNS_16Flash_bwd_paramsE)
        /*03e0*/ 	.word	0x00000028


	//----- nvinfo : EIATTR_MIN_STACK_SIZE
	.align		4
.L_176:
        /*03e4*/ 	.byte	0x04, 0x12
        /*03e6*/ 	.short	(.L_178 - .L_177)
	.align		4
.L_177:
        /*03e8*/ 	.word	index@(_ZN5flash44flash_bwd_dq_dk_dv_loop_seqk_parallel_kernelI23Flash_bwd_kernel_traitsILi32ELi128ELi128ELi8ELi4ELi4ELi4ELb1ELb0EN7cutlass10bfloat16_tE19Flash_kernel_traitsILi32ELi128ELi128ELi8ES3_EELb0ELb0ELb0ELb0ELb0ELb0ELb0EEEvNS_16Flash_bwd_paramsE)
        /*03ec*/ 	.word	0x00000030


	//----- nvinfo : EIATTR_MIN_STACK_SIZE
	.align		4
.L_178:
        /*03f0*/ 	.byte	0x04, 0x12
        /*03f2*/ 	.short	(.L_180 - .L_179)
	.align		4
.L_179:
        /*03f4*/ 	.word	index@(_ZN5flash44flash_bwd_dq_dk_dv_loop_seqk_parallel_kernelI23Flash_bwd_kernel_traitsILi32ELi128ELi128ELi8ELi4ELi4ELi4ELb1ELb0EN7cutlass10bfloat16_tE19Flash_kernel_traitsILi32ELi128ELi128ELi8ES3_EELb0ELb0ELb1ELb0ELb0ELb0ELb0EEEvNS_16Flash_bwd_paramsE)
        /*03f8*/ 	.word	0x00000038


	//----- nvinfo : EIATTR_MIN_STACK_SIZE
	.align		4
.L_180:
        /*03fc*/ 	.byte	0x04, 0x12
        /*03fe*/ 	.short	(.L_182 - .L_181)
	.align		4
.L_181:
        /*0400*/ 	.word	index@(_ZN5flash44flash_bwd_dq_dk_dv_loop_seqk_parallel_kernelI23Flash_bwd_kernel_traitsILi32ELi128ELi128ELi8ELi4ELi4ELi4ELb1ELb0EN7cutlass10bfloat16_tE19Flash_kernel_traitsILi32ELi128ELi128ELi8ES3_EELb0ELb0ELb0ELb0ELb1ELb1ELb0EEEvNS_16Flash_bwd_paramsE)
        /*0404*/ 	.word	0x00000000


	//----- nvinfo : EIATTR_MIN_STACK_SIZE
	.align		4
.L_182:
        /*0408*/ 	.byte	0x04, 0x12
        /*040a*/ 	.short	(.L_184 - .L_183)
	.align		4
.L_183:
        /*040c*/ 	.word	index@(_ZN5flash44flash_bwd_dq_dk_dv_loop_seqk_parallel_kernelI23Flash_bwd_kernel_traitsILi32ELi128ELi128ELi8ELi4ELi4ELi4ELb1ELb0EN7cutlass10bfloat16_tE19Flash_kernel_traitsILi32ELi128ELi128ELi8ES3_EELb0ELb0ELb0ELb1ELb0ELb0ELb0EEEvNS_16Flash_bwd_paramsE)
        /*0410*/ 	.word	0x00000050


	//----- nvinfo : EIATTR_MIN_STACK_SIZE
	.align		4
.L_184:
        /*0414*/ 	.byte	0x04, 0x12
        /*0416*/ 	.short	(.L_186 - .L_185)
	.align		4
.L_185:
        /*0418*/ 	.word	index@(_ZN5flash44flash_bwd_dq_dk_dv_loop_seqk_parallel_kernelI23Flash_bwd_kernel_traitsILi32ELi128ELi128ELi8ELi4ELi4ELi4ELb1ELb0EN7cutlass10bfloat16_tE19Flash_kernel_traitsILi32ELi128ELi128ELi8ES3_EELb0ELb0ELb1ELb0ELb0ELb1ELb0EEEvNS_16Flash_bwd_paramsE)
        /*041c*/ 	.word	0x00000028


	//----- nvinfo : EIATTR_MIN_STACK_SIZE
	.align		4
.L_186:
        /*0420*/ 	.byte	0x04, 0x12
        /*0422*/ 	.short	(.L_188 - .L_187)
	.align		4
.L_187:
        /*0424*/ 	.word	index@(_ZN5flash44flash_bwd_dq_dk_dv_loop_seqk_parallel_kernelI23Flash_bwd_kernel_traitsILi32ELi128ELi128ELi8ELi4ELi4ELi4ELb1ELb0EN7cutlass10bfloat16_tE19Flash_kernel_traitsILi32ELi128ELi128ELi8ES3_EELb0ELb0ELb1ELb1ELb0ELb0ELb0EEEvNS_16Flash_bwd_paramsE)
        /*0428*/ 	.word	0x00000038


	//----- nvinfo : EIATTR_MIN_STACK_SIZE
	.align		4
.L_188:
        /*042c*/ 	.byte	0x04, 0x12
        /*042e*/ 	.short	(.L_190 - .L_189)
	.align		4
.L_189:
        /*0430*/ 	.word	index@(_ZN5flash27flash_bwd_convert_dq_kernelI23Flash_bwd_kernel_traitsILi32ELi128ELi128ELi8ELi4ELi4ELi4ELb1ELb0EN7cutlass10bfloat16_tE19Flash_kernel_traitsILi32ELi128ELi128ELi8ES3_EEEEvNS_16Flash_bwd_paramsEi)
        /*0434*/ 	.word	0x00000000


	//----- nvinfo : EIATTR_MIN_STACK_SIZE
	.align		4
.L_190:
        /*0438*/ 	.byte	0x04, 0x12
        /*043a*/ 	.short	(.L_192 - .L_191)
	.align		4
.L_191:
        /*043c*/ 	.word	index@(_ZN5flash44flash_bwd_dq_dk_dv_loop_seqk_parallel_kernelI23Flash_bwd_kernel_traitsILi32ELi128ELi128ELi8ELi4ELi4ELi4ELb1ELb0EN7cutlass10bfloat16_tE19Flash_kernel_traitsILi32ELi128ELi128ELi8ES3_EELb1ELb0ELb0ELb0ELb0ELb1ELb0EEEvNS_16Flash_bwd_paramsE)
        /*0440*/ 	.word	0x00000030


	//----- nvinfo : EIATTR_MIN_STACK_SIZE
	.align		4
.L_192:
        /*0444*/ 	.byte	0x04, 0x12
        /*0446*/ 	.short	(.L_194 - .L_193)
	.align		4
.L_193:
        /*0448*/ 	.word	index@(_ZN5flash44flash_bwd_dq_dk_dv_loop_seqk_parallel_kernelI23Flash_bwd_kernel_traitsILi32ELi128ELi128ELi8ELi4ELi4ELi4ELb1ELb0EN7cutlass10bfloat16_tE19Flash_kernel_traitsILi32ELi128ELi128ELi8ES3_EELb0ELb0ELb0ELb0ELb0ELb1ELb1EEEvNS_16Flash_bwd_paramsE)
        /*044c*/ 	.word	0x00000118


	//----- nvinfo : EIATTR_MIN_STACK_SIZE
	.align		4
.L_194:
        /*0450*/ 	.byte	0x04, 0x12
        /*0452*/ 	.short	(.L_196 - .L_195)
	.align		4
.L_195:
        /*0454*/ 	.word	index@(_ZN5flash44flash_bwd_dq_dk_dv_loop_seqk_parallel_kernelI23Flash_bwd_kernel_traitsILi32ELi128ELi128ELi8ELi4ELi4ELi4ELb1ELb0EN7cutlass10bfloat16_tE19Flash_kernel_traitsILi32ELi128ELi128ELi8ES3_EELb1ELb0ELb0ELb0ELb0ELb0ELb0EEEvNS_16Flash_bwd_paramsE)
        /*0458*/ 	.word	0x00000030


	//----- nvinfo : EIATTR_MIN_STACK_SIZE
	.align		4
.L_196:
        /*045c*/ 	.byte	0x04, 0x12
        /*045e*/ 	.short	(.L_198 - .L_197)
	.align		4
.L_197:
        /*0460*/ 	.word	index@(_ZN5flash44flash_bwd_dq_dk_dv_loop_seqk_parallel_kernelI23Flash_bwd_kernel_traitsILi32ELi128ELi128ELi8ELi4ELi4ELi4ELb1ELb0EN7cutlass10bfloat16_tE19Flash_kernel_traitsILi32ELi128ELi128ELi8ES3_EELb0ELb0ELb0ELb0ELb0ELb0ELb1EEEvNS_16Flash_bwd_paramsE)
        /*0464*/ 	.word	0x00000120


	//----- nvinfo : EIATTR_MIN_STACK_SIZE
	.align		4
.L_198:
        /*0468*/ 	.byte	0x04, 0x12
        /*046a*/ 	.short	(.L_200 - .L_199)
	.align		4
.L_199:
        /*046c*/ 	.word	index@(_ZN5flash44flash_bwd_dq_dk_dv_loop_seqk_parallel_kernelI23Flash_bwd_kernel_traitsILi32ELi128ELi128ELi8ELi4ELi4ELi4ELb1ELb0EN7cutlass10bfloat16_tE19Flash_kernel_traitsILi32ELi128ELi128ELi8ES3_EELb1ELb0ELb1ELb0ELb0ELb0ELb0EEEvNS_16Flash_bwd_paramsE)
        /*0470*/ 	.word	0x00000038


	//----- nvinfo : EIATTR_MIN_STACK_SIZE
	.align		4
.L_200:
        /*0474*/ 	.byte	0x04, 0x12
        /*0476*/ 	.short	(.L_202 - .L_201)
	.align		4
.L_201:
        /*0478*/ 	.word	index@(_ZN5flash44flash_bwd_dq_dk_dv_loop_seqk_parallel_kernelI23Flash_bwd_kernel_traitsILi32ELi128ELi128ELi8ELi4ELi4ELi4ELb1ELb0EN7cutlass10bfloat16_tE19Flash_kernel_traitsILi32ELi128ELi128ELi8ES3_EELb0ELb0ELb1ELb0ELb0ELb0ELb1EEEvNS_16Flash_bwd_paramsE)
        /*047c*/ 	.word	0x00000150


	//----- nvinfo : EIATTR_MIN_STACK_SIZE
	.align		4
.L_202:
        /*0480*/ 	.byte	0x04, 0x12
        /*0482*/ 	.short	(.L_204 - .L_203)
	.align		4
.L_203:
        /*0484*/ 	.word	index@(_ZN5flash44flash_bwd_dq_dk_dv_loop_seqk_parallel_kernelI23Flash_bwd_kernel_traitsILi32ELi128ELi128ELi8ELi4ELi4ELi4ELb1ELb0EN7cutlass10bfloat16_tE19Flash_kernel_traitsILi32ELi128ELi128ELi8ES3_EELb1ELb0ELb0ELb0ELb1ELb1ELb0EEEvNS_16Flash_bwd_paramsE)
        /*0488*/ 	.word	0x00000000


	//----- nvinfo : EIATTR_MIN_STACK_SIZE
	.align		4
.L_204:
        /*048c*/ 	.byte	0x04, 0x12
        /*048e*/ 	.short	(.L_206 - .L_205)
	.align		4
.L_205:
        /*0490*/ 	.word	index@(_ZN5flash44flash_bwd_dq_dk_dv_loop_seqk_parallel_kernelI23Flash_bwd_kernel_traitsILi32ELi128ELi128ELi8ELi4ELi4ELi4ELb1ELb0EN7cutlass10bfloat16_tE19Flash_kernel_traitsILi32ELi128ELi128ELi8ES3_EELb0ELb0ELb0ELb0ELb1ELb1ELb1EEEvNS_16Flash_bwd_paramsE)
        /*0494*/ 	.word	0x000000f0


	//----- nvinfo : EIATTR_MIN_STACK_SIZE
	.align		4
.L_206:
        /*0498*/ 	.byte	0x04, 0x12
        /*049a*/ 	.short	(.L_208 - .L_207)
	.align		4
.L_207:
        /*049c*/ 	.word	index@(_ZN5flash44flash_bwd_dq_dk_dv_loop_seqk_parallel_kernelI23Flash_bwd_kernel_traitsILi32ELi128ELi128ELi8ELi4ELi4ELi4ELb1ELb0EN7cutlass10bfloat16_tE19Flash_kernel_traitsILi32ELi128ELi128ELi8ES3_EELb1ELb0ELb0ELb1ELb0ELb0ELb0EEEvNS_16Flash_bwd_paramsE)
        /*04a0*/ 	.word	0x00000048


	//----- nvinfo : EIATTR_MIN_STACK_SIZE
	.align		4
.L_208:
        /*04a4*/ 	.byte	0x04, 0x12
        /*04a6*/ 	.short	(.L_210 - .L_209)
	.align		4
.L_209:
        /*04a8*/ 	.word	index@(_ZN5flash44flash_bwd_dq_dk_dv_loop_seqk_parallel_kernelI23Flash_bwd_kernel_traitsILi32ELi128ELi128ELi8ELi4ELi4ELi4ELb1ELb0EN7cutlass10bfloat16_tE19Flash_kernel_traitsILi32ELi128ELi128ELi8ES3_EELb0ELb0ELb0ELb1ELb0ELb0ELb1EEEvNS_16Flash_bwd_paramsE)
        /*04ac*/ 	.word	0x00000130


	//----- nvinfo : EIATTR_MIN_STACK_SIZE
	.align		4
.L_210:
        /*04b0*/ 	.byte	0x04, 0x12
        /*04b2*/ 	.short	(.L_212 - .L_211)
	.align		4
.L_211:
        /*04b4*/ 	.word	index@(_ZN5flash44flash_bwd_dq_dk_dv_loop_seqk_parallel_kernelI23Flash_bwd_kernel_traitsILi32ELi128ELi128ELi8ELi4ELi4ELi4ELb1ELb0EN7cutlass10bfloat16_tE19Flash_kernel_traitsILi32ELi128ELi128ELi8ES3_EELb1ELb0ELb1ELb0ELb0ELb1ELb0EEEvNS_16Flash_bwd_paramsE)
        /*04b8*/ 	.word	0x00000020


	//----- nvinfo : EIATTR_MIN_STACK_SIZE
	.align		4
.L_212:
        /*04bc*/ 	.byte	0x04, 0x12
        /*04be*/ 	.short	(.L_214 - .L_213)
	.align		4
.L_213:
        /*04c0*/ 	.word	index@(_ZN5flash44flash_bwd_dq_dk_dv_loop_seqk_parallel_kernelI23Flash_bwd_kernel_traitsILi32ELi128ELi128ELi8ELi4ELi4ELi4ELb1ELb0EN7cutlass10bfloat16_tE19Flash_kernel_traitsILi32ELi128ELi128ELi8ES3_EELb0ELb0ELb1ELb0ELb0ELb1ELb1EEEvNS_16Flash_bwd_paramsE)
        /*04c4*/ 	.word	0x00000138


	//----- nvinfo : EIATTR_MIN_STACK_SIZE
	.align		4
.L_214:
        /*04c8*/ 	.byte	0x04, 0x12
        /*04ca*/ 	.short	(.L_216 - .L_215)
	.align		4
.L_215:
        /*04cc*/ 	.word	index@(_ZN5flash44flash_bwd_dq_dk_dv_loop_seqk_parallel_kernelI23Flash_bwd_kernel_traitsILi32ELi128ELi128ELi8ELi4ELi4ELi4ELb1ELb0EN7cutlass10bfloat16_tE19Flash_kernel_traitsILi32ELi128ELi128ELi8ES3_EELb1ELb0ELb1ELb1ELb0ELb0ELb0EEEvNS_16Flash_bwd_paramsE)
        /*04d0*/ 	.word	0x00000040


	//----- nvinfo : EIATTR_MIN_STACK_SIZE
	.align		4
.L_216:
        /*04d4*/ 	.byte	0x04, 0x12
        /*04d6*/ 	.short	(.L_218 - .L_217)
	.align		4
.L_217:
        /*04d8*/ 	.word	index@(_ZN5flash44flash_bwd_dq_dk_dv_loop_seqk_parallel_kernelI23Flash_bwd_kernel_traitsILi32ELi128ELi128ELi8ELi4ELi4ELi4ELb1ELb0EN7cutlass10bfloat16_tE19Flash_kernel_traitsILi32ELi128ELi128ELi8ES3_EELb0ELb0ELb1ELb1ELb0ELb0ELb1EEEvNS_16Flash_bwd_paramsE)
        /*04dc*/ 	.word	0x00000148


	//----- nvinfo : EIATTR_MIN_STACK_SIZE
	.align		4
.L_218:
        /*04e0*/ 	.byte	0x04, 0x12
        /*04e2*/ 	.short	(.L_220 - .L_219)
	.align		4
.L_219:
        /*04e4*/ 	.word	index@(_ZN5flash25flash_bwd_dot_do_o_kernelILb0E23Flash_bwd_kernel_traitsILi32ELi128ELi128ELi8ELi4ELi4ELi4ELb1ELb0EN7cutlass10bfloat16_tE19Flash_kernel_traitsILi32ELi128ELi128ELi8ES3_EEEEvNS_16Flash_bwd_paramsE)
        /*04e8*/ 	.word	0x00000000


	//----- nvinfo : EIATTR_MIN_STACK_SIZE
	.align		4
.L_220:
        /*04ec*/ 	.byte	0x04, 0x12
        /*04ee*/ 	.short	(.L_222 - .L_221)
	.align		4
.L_221:
        /*04f0*/ 	.word	index@(_ZN5flash25flash_bwd_dot_do_o_kernelILb1E23Flash_bwd_kernel_traitsILi32ELi128ELi128ELi8ELi4ELi4ELi4ELb1ELb0EN7cutlass10bfloat16_tE19Flash_kernel_traitsILi32ELi128ELi128ELi8ES3_EEEEvNS_16Flash_bwd_paramsE)
        /*04f4*/ 	.word	0x00000000


	//----- nvinfo : EIATTR_MIN_STACK_SIZE
	.align		4
.L_222:
        /*04f8*/ 	.byte	0x04, 0x12
        /*04fa*/ 	.short	(.L_224 - .L_223)
	.align		4
.L_223:
        /*04fc*/ 	.word	index@(_ZN5flash27flash_bwd_convert_dq_kernelI23Flash_bwd_kernel_traitsILi32ELi128ELi128ELi8ELi4ELi4ELi4ELb0ELb0EN7cutlass10bfloat16_tE19Flash_kernel_traitsILi32ELi128ELi128ELi8ES3_EEEEvNS_16Flash_bwd_paramsEi)
        /*0500*/ 	.word	0x00000000


	//----- nvinfo : EIATTR_MIN_STACK_SIZE
	.align		4
.L_224:
        /*0504*/ 	.byte	0x04, 0x12
        /*0506*/ 	.short	(.L_226 - .L_225)
	.align		4
.L_225:
        /*0508*/ 	.word	index@(_ZN5flash44flash_bwd_dq_dk_dv_loop_seqk_parallel_kernelI23Flash_bwd_kernel_traitsILi32ELi128ELi128ELi8ELi4ELi4ELi4ELb0ELb0EN7cutlass10bfloat16_tE19Flash_kernel_traitsILi32ELi128ELi128ELi8ES3_EELb1ELb0ELb0ELb0ELb0ELb1ELb0EEEvNS_16Flash_bwd_paramsE)
        /*050c*/ 	.word	0x00000000


	//----- nvinfo : EIATTR_MIN_STACK_SIZE
	.align		4
.L_226:
        /*0510*/ 	.byte	0x04, 0x12
        /*0512*/ 	.short	(.L_228 - .L_227)
	.align		4
.L_227:
        /*0514*/ 	.word	index@(_ZN5flash44flash_bwd_dq_dk_dv_loop_seqk_parallel_kernelI23Flash_bwd_kernel_traitsILi32ELi128ELi128ELi8ELi4ELi4ELi4ELb0ELb0EN7cutlass10bfloat16_tE19Flash_kernel_traitsILi32ELi128ELi128ELi8ES3_EELb0ELb0ELb0ELb0ELb0ELb1ELb1EEEvNS_16Flash_bwd_paramsE)
        /*0518*/ 	.word	0x000000a8


	//----- nvinfo : EIATTR_MIN_STACK_SIZE
	.align		4
.L_228:
        /*051c*/ 	.byte	0x04, 0x12
        /*051e*/ 	.short	(.L_230 - .L_229)
	.align		4
.L_229:
        /*0520*/ 	.word	index@(_ZN5flash44flash_bwd_dq_dk_dv_loop_seqk_parallel_kernelI23Flash_bwd_kernel_traitsILi32ELi128ELi128ELi8ELi4ELi4ELi4ELb0ELb0EN7cutlass10bfloat16_tE19Flash_kernel_traitsILi32ELi128ELi128ELi8ES3_EELb1ELb0ELb0ELb0ELb0ELb0ELb0EEEvNS_16Flash_bwd_paramsE)
        /*0524*/ 	.word	0x00000000


	//----- nvinfo : EIATTR_MIN_STACK_SIZE
	.align		4
.L_230:
        /*0528*/ 	.byte	0x04, 0x12
        /*052a*/ 	.short	(.L_232 - .L_231)
	.align		4
.L_231:
        /*052c*/ 	.word	index@(_ZN5flash44flash_bwd_dq_dk_dv_loop_seqk_parallel_kernelI23Flash_bwd_kernel_traitsILi32ELi128ELi128ELi8ELi4ELi4ELi4ELb0ELb0EN7cutlass10bfloat16_tE19Flash_kernel_traitsILi32ELi128ELi128ELi8ES3_EELb0ELb0ELb0ELb0ELb0ELb0ELb1EEEvNS_16Flash_bwd_paramsE)
        /*0530*/ 	.word	0x000000b0


	//----- nvinfo : EIATTR_MIN_STACK_SIZE
	.align		4
.L_232:
        /*0534*/ 	.byte	0x04, 0x12
        /*0536*/ 	.short	(.L_234 - .L_233)
	.align		4
.L_233:
        /*0538*/ 	.word	index@(_ZN5flash44flash_bwd_dq_dk_dv_loop_seqk_parallel_kernelI23Flash_bwd_kernel_traitsILi32ELi128ELi128ELi8ELi4ELi4ELi4ELb0ELb0EN7cutlass10bfloat16_tE19Flash_kernel_traitsILi32ELi128ELi128ELi8ES3_EELb1ELb0ELb1ELb0ELb0ELb0ELb0EEEvNS_16Flash_bwd_paramsE)
        /*053c*/ 	.word	0x00000000


	//----- nvinfo : EIATTR_MIN_STACK_SIZE
	.align		4
.L_234:
        /*0540*/ 	.byte	0x04, 0x12
        /*0542*/ 	.short	(.L_236 - .L_235)
	.align		4
.L_235:
        /*0544*/ 	.word	index@(_ZN5flash44flash_bwd_dq_dk_dv_loop_seqk_parallel_kernelI23Flash_bwd_kernel_traitsILi32ELi128ELi128ELi8ELi4ELi4ELi4ELb0ELb0EN7cutlass10bfloat16_tE19Flash_kernel_traitsILi32ELi128ELi128ELi8ES3_EELb0ELb0ELb1ELb0ELb0ELb0ELb1EEEvNS_16Flash_bwd_paramsE)
        /*0548*/ 	.word	0x000000d0


	//----- nvinfo : EIATTR_MIN_STACK_SIZE
	.align		4
.L_236:
        /*054c*/ 	.byte	0x04, 0x12
        /*054e*/ 	.short	(.L_238 - .L_237)
	.align		4
.L_237:
        /*0550*/ 	.word	index@(_ZN5flash44flash_bwd_dq_dk_dv_loop_seqk_parallel_kernelI23Flash_bwd_kernel_traitsILi32ELi128ELi128ELi8ELi4ELi4ELi4ELb0ELb0EN7cutlass10bfloat16_tE19Flash_kernel_traitsILi32ELi128ELi128ELi8ES3_EELb1ELb0ELb0ELb0ELb1ELb1ELb0EEEvNS_16Flash_bwd_paramsE)
        /*0554*/ 	.word	0x00000000


	//----- nvinfo : EIATTR_MIN_STACK_SIZE
	.align		4
.L_238:
        /*0558*/ 	.byte	0x04, 0x12
        /*055a*/ 	.short	(.L_240 - .L_239)
	.align		4
.L_239:
        /*055c*/ 	.word	index@(_ZN5flash44flash_bwd_dq_dk_dv_loop_seqk_parallel_kernelI23Flash_bwd_kernel_traitsILi32ELi128ELi128ELi8ELi4ELi4ELi4ELb0ELb0EN7cutlass10bfloat16_tE19Flash_kernel_traitsILi32ELi128ELi128ELi8ES3_EELb0ELb0ELb0ELb0ELb1ELb1ELb1EEEvNS_16Flash_bwd_paramsE)
        /*0560*/ 	.word	0x00000088


	//----- nvinfo : EIATTR_MIN_STACK_SIZE
	.align		4
.L_240:
        /*0564*/ 	.byte	0x04, 0x12
        /*0566*/ 	.short	(.L_242 - .L_241)
	.align		4
.L_241:
        /*0568*/ 	.word	index@(_ZN5flash44flash_bwd_dq_dk_dv_loop_seqk_parallel_kernelI23Flash_bwd_kernel_traitsILi32ELi128ELi128ELi8ELi4ELi4ELi4ELb0ELb0EN7cutlass10bfloat16_tE19Flash_kernel_traitsILi32ELi128ELi128ELi8ES3_EELb1ELb0ELb0ELb1ELb0ELb0ELb0EEEvNS_16Flash_bwd_paramsE)
        /*056c*/ 	.word	0x00000010


	//----- nvinfo : EIATTR_MIN_STACK_SIZE
	.align		4
.L_242:
        /*0570*/ 	.byte	0x04, 0x12
        /*0572*/ 	.short	(.L_244 - .L_243)
	.align		4
.L_243:
        /*0574*/ 	.word	index@(_ZN5flash44flash_bwd_dq_dk_dv_loop_seqk_parallel_kernelI23Flash_bwd_kernel_traitsILi32ELi128ELi128ELi8ELi4ELi4ELi4ELb0ELb0EN7cutlass10bfloat16_tE19Flash_kernel_traitsILi32ELi128ELi128ELi8ES3_EELb0ELb0ELb0ELb1ELb0ELb0ELb1EEEvNS_16Flash_bwd_paramsE)
        /*0578*/ 	.word	0x000000b8


	//----- nvinfo : EIATTR_MIN_STACK_SIZE
	.align		4
.L_244:
        /*057c*/ 	.byte	0x04, 0x12
        /*057e*/ 	.short	(.L_246 - .L_245)
	.align		4
.L_245:
        /*0580*/ 	.word	index@(_ZN5flash44flash_bwd_dq_dk_dv_loop_seqk_parallel_kernelI23Flash_bwd_kernel_traitsILi32ELi128ELi128ELi8ELi4ELi4ELi4ELb0ELb0EN7cutlass10bfloat16_tE19Flash_kernel_traitsILi32ELi128ELi128ELi8ES3_EELb1ELb0ELb1ELb0ELb0ELb1ELb0EEEvNS_16Flash_bwd_paramsE)
        /*0584*/ 	.word	0x00000000


	//----- nvinfo : EIATTR_MIN_STACK_SIZE
	.align		4
.L_246:
        /*0588*/ 	.byte	0x04, 0x12
        /*058a*/ 	.short	(.L_248 - .L_247)
	.align		4
.L_247:
        /*058c*/ 	.word	index@(_ZN5flash44flash_bwd_dq_dk_dv_loop_seqk_parallel_kernelI23Flash_bwd_kernel_traitsILi32ELi128ELi128ELi8ELi4ELi4ELi4ELb0ELb0EN7cutlass10bfloat16_tE19Flash_kernel_traitsILi32ELi128ELi128ELi8ES3_EELb0ELb0ELb1ELb0ELb0ELb1ELb1EEEvNS_16Flash_bwd_paramsE)
        /*0590*/ 	.word	0x000000c8


	//----- nvinfo : EIATTR_MIN_STACK_SIZE
	.align		4
.L_248:
        /*0594*/ 	.byte	0x04, 0x12
        /*0596*/ 	.short	(.L_250 - .L_249)
	.align		4
.L_249:
        /*0598*/ 	.word	index@(_ZN5flash44flash_bwd_dq_dk_dv_loop_seqk_parallel_kernelI23Flash_bwd_kernel_traitsILi32ELi128ELi128ELi8ELi4ELi4ELi4ELb0ELb0EN7cutlass10bfloat16_tE19Flash_kernel_traitsILi32ELi128ELi128ELi8ES3_EELb1ELb0ELb1ELb1ELb0ELb0ELb0EEEvNS_16Flash_bwd_paramsE)
        /*059c*/ 	.word	0x00000000


	//----- nvinfo : EIATTR_MIN_STACK_SIZE
	.align		4
.L_250:
        /*05a0*/ 	.byte	0x04, 0x12
        /*05a2*/ 	.short	(.L_252 - .L_251)
	.align		4
.L_251:
        /*05a4*/ 	.word	index@(_ZN5flash44flash_bwd_dq_dk_dv_loop_seqk_parallel_kernelI23Flash_bwd_kernel_traitsILi32ELi128ELi128ELi8ELi4ELi4ELi4ELb0ELb0EN7cutlass10bfloat16_tE19Flash_kernel_traitsILi32ELi128ELi128ELi8ES3_EELb0ELb0ELb1ELb1ELb0ELb0ELb1EEEvNS_16Flash_bwd_paramsE)
        /*05a8*/ 	.word	0x000000d0


	//----- nvinfo : EIATTR_MIN_STACK_SIZE
	.align		4
.L_252:
        /*05ac*/ 	.byte	0x04, 0x12
        /*05ae*/ 	.short	(.L_254 - .L_253)
	.align		4
.L_253:
        /*05b0*/ 	.word	index@(_ZN5flash25flash_bwd_dot_do_o_kernelILb0E23Flash_bwd_kernel_traitsILi32ELi128ELi128ELi8ELi4ELi4ELi4ELb0ELb0EN7cutlass10bfloat16_tE19Flash_kernel_traitsILi32ELi128ELi128ELi8ES3_EEEEvNS_16Flash_bwd_paramsE)
        /*05b4*/ 	.word	0x00000000


	//----- nvinfo : EIATTR_MIN_STACK_SIZE
	.align		4
.L_254:
        /*05b8*/ 	.byte	0x04, 0x12
        /*05ba*/ 	.short	(.L_256 - .L_255)
	.align		4
.L_255:
        /*05bc*/ 	.word	index@(_ZN5flash25flash_bwd_dot_do_o_kernelILb1E23Flash_bwd_kernel_traitsILi32ELi128ELi128ELi8ELi4ELi4ELi4ELb0ELb0EN7cutlass10bfloat16_tE19Flash_kernel_traitsILi32ELi128ELi128ELi8ES3_EEEEvNS_16Flash_bwd_paramsE)
        /*05c0*/ 	.word	0x00000000
.L_256:


//--------------------- .nv.info._ZN5flash44flash_bwd_dq_dk_dv_loop_seqk_parallel_kernelI23Flash_bwd_kernel_traitsILi32ELi128ELi128ELi8ELi4ELi4ELi4ELb1ELb0EN7cutlass10bfloat16_tE19Flash_kernel_traitsILi32ELi128ELi128ELi8ES3_EELb0ELb0ELb0ELb0ELb0ELb1ELb0EEEvNS_16Flash_bwd_paramsE --------------------------
	.section	.nv.info._ZN5flash44flash_bwd_dq_dk_dv_loop_seqk_parallel_kernelI23Flash_bwd_kernel_traitsILi32ELi128ELi128ELi8ELi4ELi4ELi4ELb1ELb0EN7cutlass10bfloat16_tE19Flash_kernel_traitsILi32ELi128ELi128ELi8ES3_EELb0ELb0ELb0ELb0ELb0ELb1ELb0EEEvNS_16Flash_bwd_paramsE,"",@"SHT_CUDA_INFO"
	.sectionflags	@""
	.align	4


	//----- nvinfo : EIATTR_CUDA_API_VERSION
	.align		4
        /*0000*/ 	.byte	0x04, 0x37
        /*0002*/ 	.short	(.L_258 - .L_257)
.L_257:
        /*0004*/ 	.word	0x00000082


	//----- nvinfo : EIATTR_SW2861232_WAR
	.align		4
.L_258:
        /*0008*/ 	.byte	0x01, 0x35
	.zero		2


	//----- nvinfo : EIATTR_PARAM_CBANK
	.align		4
        /*000c*/ 	.byte	0x04, 0x0a
        /*000e*/ 	.short	(.L_260 - .L_259)
	.align		4
.L_259:
        /*0010*/ 	.word	index@(.nv.constant0._ZN5flash44flash_bwd_dq_dk_dv_loop_seqk_parallel_kernelI23Flash_bwd_kernel_traitsILi32ELi128ELi128ELi8ELi4ELi4ELi4ELb1ELb0EN7cutlass10bfloat16_tE19Flash_kernel_traitsILi32ELi128ELi128ELi8ES3_EELb0ELb0ELb0ELb0ELb0ELb1ELb0EEEvNS_16Flash_bwd_paramsE)
        /*0014*/ 	.short	0x0160
        /*0016*/ 	.short	0x0280


	//----- nvinfo : EIATTR_CBANK_PARAM_SIZE
	.align		4
.L_260:
        /*0018*/ 	.byte	0x03, 0x19
        /*001a*/ 	.short	0x0280


	//----- nvinfo : EIATTR_KPARAM_INFO
	.align		4
        /*001c*/ 	.byte	0x04, 0x17
        /*001e*/ 	.short	(.L_262 - .L_261)
.L_261:
        /*0020*/ 	.word	0x00000000
        /*0024*/ 	.short	0x0000
        /*0026*/ 	.short	0x0000
        /*0028*/ 	.byte	0x00, 0xf0, 0x01, 0x0a


	//----- nvinfo : EIATTR_MAXREG_COUNT
	.align		4
.L_262:
        /*002c*/ 	.byte	0x03, 0x1b
        /*002e*/ 	.short	0x00ff


	//----- nvinfo : EIATTR_NUM_BARRIERS
	.align		4
        /*0030*/ 	.byte	0x02, 0x4c
        /*0032*/ 	.byte	0x01
	.zero		1


	//----- nvinfo : EIATTR_ANNOTATIONS
	.align		4
        /*0034*/ 	.byte	0x04, 0x55
        /*0036*/ 	.short	(.L_264 - .L_263)


	//   ....[0]....
.L_263:
        /*0038*/ 	.word	0x00000001
        /*003c*/ 	.byte	0x20, 0x06, 0x00, 0x00, 0x01, 0x00, 0x00, 0x00, 0x60, 0x08, 0x00, 0x00, 0x01, 0x00, 0x00, 0x00
        /*004c*/ 	.byte	0xd0, 0x08, 0x00, 0x00, 0x01, 0x00, 0x00, 0x00, 0xc0, 0x0b, 0x00, 0x00, 0x01, 0x00, 0x00, 0x00
        /*005c*/ 	.byte	0xa0, 0x0c, 0x00, 0x00, 0x01, 0x00, 0x00, 0x00, 0xd0, 0x0c, 0x00, 0x00, 0x01, 0x00, 0x00, 0x00
        /*006c*/ 	.byte	0xf0, 0x0c, 0x00, 0x00, 0x01, 0x00, 0x00, 0x00, 0x80, 0x0f, 0x00, 0x00, 0x01, 0x00, 0x00, 0x00
        /*007c*/ 	.byte	0x10, 0x10, 0x00, 0x00, 0x01, 0x00, 0x00, 0x00, 0x40, 0x18, 0x00, 0x00, 0x01, 0x00, 0x00, 0x00
        /*008c*/ 	.byte	0x60, 0x18, 0x00, 0x00, 0x01, 0x00, 0x00, 0x00, 0x70, 0x18, 0x00, 0x00, 0x01, 0x00, 0x00, 0x00
        /*009c*/ 	.byte	0x80, 0x19, 0x00, 0x00, 0x01, 0x00, 0x00, 0x00, 0xf0, 0x1c, 0x00, 0x00, 0x01, 0x00, 0x00, 0x00
        /*00ac*/ 	.byte	0x70, 0x1d, 0x00, 0x00, 0x01, 0x00, 0x00, 0x00, 0xa0, 0x1d, 0x00, 0x00, 0x01, 0x00, 0x00, 0x00
        /*00bc*/ 	.byte	0xb0, 0x1d, 0x00, 0x00, 0x01, 0x00, 0x00, 0x00, 0xc0, 0x1d, 0x00, 0x00


	//----- nvinfo : EIATTR_MERCURY_ISA_VERSION
	.align		4
.L_264:
        /*00c8*/ 	.byte	0x03, 0x5f
        /*00ca*/ 	.short	0x0000


	//----- nvinfo : EIATTR_EXIT_INSTR_OFFSETS
	.align		4
        /*00cc*/ 	.byte	0x04, 0x1c
        /*00ce*/ 	.short	(.L_266 - .L_265)


	//   ....[0]....
.L_265:
        /*00d0*/ 	.word	0x000000a0


	//   ....[1]....
        /*00d4*/ 	.word	0x00008230


	//----- nvinfo : EIATTR_CTAIDZ_USED
	.align		4
.L_266:
        /*00d8*/ 	.byte	0x01, 0x04
	.zero		2


	//----- nvinfo : EIATTR_CRS_STACK_SIZE
	.align		4
        /*00dc*/ 	.byte	0x04, 0x1e
        /*00de*/ 	.short	(.L_268 - .L_267)
.L_267:
        /*00e0*/ 	.word	0x00000000
.L_268:


//--------------------- .nv.info._ZN5flash44flash_bwd_dq_dk_dv_loop_seqk_parallel_kernelI23Flash_bwd_kernel_traitsILi32ELi128ELi128ELi8ELi4ELi4ELi4ELb1ELb0EN7cutlass10bfloat16_tE19Flash_kernel_traitsILi32ELi128ELi128ELi8ES3_EELb0ELb0ELb0ELb0ELb0ELb0ELb0EEEvNS_16Flash_bwd_paramsE --------------------------
	.section	.nv.info._ZN5flash44flash_bwd_dq_dk_dv_loop_seqk_parallel_kernelI23Flash_bwd_kernel_traitsILi32ELi128ELi128ELi8ELi4ELi4ELi4ELb1ELb0EN7cutlass10bfloat16_tE19Flash_kernel_traitsILi32ELi128ELi128ELi8ES3_EELb0ELb0ELb0ELb0ELb0ELb0ELb0EEEvNS_16Flash_bwd_paramsE,"",@"SHT_CUDA_INFO"
	.sectionflags	@""
	.align	4


	//----- nvinfo : EIATTR_CUDA_API_VERSION
	.align		4
        /*0000*/ 	.byte	0x04, 0x37
        /*0002*/ 	.short	(.L_270 - .L_269)
.L_269:
        /*0004*/ 	.word	0x00000082


	//----- nvinfo : EIATTR_SW2861232_WAR
	.align		4
.L_270:
        /*0008*/ 	.byte	0x01, 0x35
	.zero		2


	//----- nvinfo : EIATTR_PARAM_CBANK
	.align		4
        /*000c*/ 	.byte	0x04, 0x0a
        /*000e*/ 	.short	(.L_272 - .L_271)
	.align		4
.L_271:
        /*0010*/ 	.word	index@(.nv.constant0._ZN5flash44flash_bwd_dq_dk_dv_loop_seqk_parallel_kernelI23Flash_bwd_kernel_traitsILi32ELi128ELi128ELi8ELi4ELi4ELi4ELb1ELb0EN7cutlass10bfloat16_tE19Flash_kernel_traitsILi32ELi128ELi128ELi8ES3_EELb0ELb0ELb0ELb0ELb0ELb0ELb0EEEvNS_16Flash_bwd_paramsE)
        /*0014*/ 	.short	0x0160
        /*0016*/ 	.short	0x0280


	//----- nvinfo : EIATTR_CBANK_PARAM_SIZE
	.align		4
.L_272:
        /*0018*/ 	.byte	0x03, 0x19
        /*001a*/ 	.short	0x0280


	//----- nvinfo : EIATTR_KPARAM_INFO
	.align		4
        /*001c*/ 	.byte	0x04, 0x17
        /*001e*/ 	.short	(.L_274 - .L_273)
.L_273:
        /*0020*/ 	.word	0x00000000
        /*0024*/ 	.short	0x0000
        /*0026*/ 	.short	0x0000
        /*0028*/ 	.byte	0x00, 0xf0, 0x01, 0x0a


	//----- nvinfo : EIATTR_MAXREG_COUNT
	.align		4
.L_274:
        /*002c*/ 	.byte	0x03, 0x1b
        /*002e*/ 	.short	0x00ff


	//----- nvinfo : EIATTR_NUM_BARRIERS
	.align		4
        /*0030*/ 	.byte	0x02, 0x4c
        /*0032*/ 	.byte	0x01
	.zero		1


	//----- nvinfo : EIATTR_ANNOTATIONS
	.align		4
        /*0034*/ 	.byte	0x04, 0x55
        /*0036*/ 	.short	(.L_276 - .L_275)


	//   ....[0]....
.L_275:
        /* <DEDUP_REMOVED lines=12> */


	//----- nvinfo : EIATTR_MERCURY_ISA_VERSION
	.align		4
.L_276:
        /*00e8*/ 	.byte	0x03, 0x5f
        /*00ea*/ 	.short	0x0000


	//----- nvinfo : EIATTR_EXIT_INSTR_OFFSETS
	.align		4
        /*00ec*/ 	.byte	0x04, 0x1c
        /*00ee*/ 	.short	(.L_278 - .L_277)


	//   ....[0]....
.L_277:
        /*00f0*/ 	.word	0x000000a0


	//   ....[1]....
        /*00f4*/ 	.word	0x00008650


	//----- nvinfo : EIATTR_CTAIDZ_USED
	.align		4
.L_278:
        /*00f8*/ 	.byte	0x01, 0x04
	.zero		2


	//----- nvinfo : EIATTR_CRS_STACK_SIZE
	.align		4
        /*00fc*/ 	.byte	0x04, 0x1e
        /*00fe*/ 	.short	(.L_280 - .L_279)
.L_279:
        /*0100*/ 	.word	0x00000000
.L_280:


//--------------------- .nv.info._ZN5flash44flash_bwd_dq_dk_dv_loop_seqk_parallel_kernelI23Flash_bwd_kernel_traitsILi32ELi128ELi128ELi8ELi4ELi4ELi4ELb1ELb0EN7cutlass10bfloat16_tE19Flash_kernel_traitsILi32ELi128ELi128ELi8ES3_EELb0ELb0ELb1ELb0ELb0ELb0ELb0EEEvNS_16Flash_bwd_paramsE --------------------------
	.section	.nv.info._ZN5flash44flash_bwd_dq_dk_dv_loop_seqk_parallel_kernelI23Flash_bwd_kernel_traitsILi32ELi128ELi128ELi8ELi4ELi4ELi4ELb1ELb0EN7cutlass10bfloat16_tE19Flash_kernel_traitsILi32ELi128ELi128ELi8ES3_EELb0ELb0ELb1ELb0ELb0ELb0ELb0EEEvNS_16Flash_bwd_paramsE,"",@"SHT_CUDA_INFO"
	.sectionflags	@""
	.align	4


	//----- nvinfo : EIATTR_CUDA_API_VERSION
	.align		4
        /*0000*/ 	.byte	0x04, 0x37
        /*0002*/ 	.short	(.L_282 - .L_281)
.L_281:
        /*0004*/ 	.word	0x00000082


	//----- nvinfo : EIATTR_SW2861232_WAR
	.align		4
.L_282:
        /*0008*/ 	.byte	0x01, 0x35
	.zero		2


	//----- nvinfo : EIATTR_PARAM_CBANK
	.align		4
        /*000c*/ 	.byte	0x04, 0x0a
        /*000e*/ 	.short	(.L_284 - .L_283)
	.align		4
.L_283:
        /*0010*/ 	.word	index@(.nv.constant0._ZN5flash44flash_bwd_dq_dk_dv_loop_seqk_parallel_kernelI23Flash_bwd_kernel_traitsILi32ELi128ELi128ELi8ELi4ELi4ELi4ELb1ELb0EN7cutlass10bfloat16_tE19Flash_kernel_traitsILi32ELi128ELi128ELi8ES3_EELb0ELb0ELb1ELb0ELb0ELb0ELb0EEEvNS_16Flash_bwd_paramsE)
        /*0014*/ 	.short	0x0160
        /*0016*/ 	.short	0x0280


	//----- nvinfo : EIATTR_CBANK_PARAM_SIZE
	.align		4
.L_284:
        /*0018*/ 	.byte	0x03, 0x19
        /*001a*/ 	.short	0x0280


	//----- nvinfo : EIATTR_KPARAM_INFO
	.align		4
        /*001c*/ 	.byte	0x04, 0x17
        /*001e*/ 	.short	(.L_286 - .L_285)
.L_285:
        /*0020*/ 	.word	0x00000000
        /*0024*/ 	.short	0x0000
        /*0026*/ 	.short	0x0000
        /*0028*/ 	.byte	0x00, 0xf0, 0x01, 0x0a


	//----- nvinfo : EIATTR_MAXREG_COUNT
	.align		4
.L_286:
        /*002c*/ 	.byte	0x03, 0x1b
        /*002e*/ 	.short	0x00ff


	//----- nvinfo : EIATTR_NUM_BARRIERS
	.align		4
        /*0030*/ 	.byte	0x02, 0x4c
        /*0032*/ 	.byte	0x01
	.zero		1


	//----- nvinfo : EIATTR_ANNOTATIONS
	.align		4
        /*0034*/ 	.byte	0x04, 0x55
        /*0036*/ 	.short	(.L_288 - .L_287)


	//   ....[0]....
.L_287:
        /* <DEDUP_REMOVED lines=13> */


	//----- nvinfo : EIATTR_MERCURY_ISA_VERSION
	.align		4
.L_288:
        /*00f8*/ 	.byte	0x03, 0x5f
        /*00fa*/ 	.short	0x0000


	//----- nvinfo : EIATTR_EXIT_INSTR_OFFSETS
	.align		4
        /*00fc*/ 	.byte	0x04, 0x1c
        /*00fe*/ 	.short	(.L_290 - .L_289)


	//   ....[0]....
.L_289:
        /*0100*/ 	.word	0x000000a0


	//   ....[1]....
        /*0104*/ 	.word	0x00008ba0


	//----- nvinfo : EIATTR_CTAIDZ_USED
	.align		4
.L_290:
        /*0108*/ 	.byte	0x01, 0x04
	.zero		2


	//----- nvinfo : EIATTR_CRS_STACK_SIZE
	.align		4
        /*010c*/ 	.byte	0x04, 0x1e
        /*010e*/ 	.short	(.L_292 - .L_291)
.L_291:
        /*0110*/ 	.word	0x00000000
.L_292:


//--------------------- .nv.info._ZN5flash44flash_bwd_dq_dk_dv_loop_seqk_parallel_kernelI23Flash_bwd_kernel_traitsILi32ELi128ELi128ELi8ELi4ELi4ELi4ELb1ELb0EN7cutlass10bfloat16_tE19Flash_kernel_traitsILi32ELi128ELi128ELi8ES3_EELb0ELb0ELb0ELb0ELb1ELb1ELb0EEEvNS_16Flash_bwd_paramsE --------------------------
	.section	.nv.info._ZN5flash44flash_bwd_dq_dk_dv_loop_seqk_parallel_kernelI23Flash_bwd_kernel_traitsILi32ELi128ELi128ELi8ELi4ELi4ELi4ELb1ELb0EN7cutlass10bfloat16_tE19Flash_kernel_traitsILi32ELi128ELi128ELi8ES3_EELb0ELb0ELb0ELb0ELb1ELb1ELb0EEEvNS_16Flash_bwd_paramsE,"",@"SHT_CUDA_INFO"
	.sectionflags	@""
	.align	4


	//----- nvinfo : EIATTR_CUDA_API_VERSION
	.align		4
        /*0000*/ 	.byte	0x04, 0x37
        /*0002*/ 	.short	(.L_294 - .L_293)
.L_293:
        /*0004*/ 	.word	0x00000082


	//----- nvinfo : EIATTR_SW2861232_WAR
	.align		4
.L_294:
        /*0008*/ 	.byte	0x01, 0x35
	.zero		2


	//----- nvinfo : EIATTR_PARAM_CBANK
	.align		4
        /*000c*/ 	.byte	0x04, 0x0a
        /*000e*/ 	.short	(.L_296 - .L_295)
	.align		4
.L_295:
        /*0010*/ 	.word	index@(.nv.constant0._ZN5flash44flash_bwd_dq_dk_dv_loop_seqk_parallel_kernelI23Flash_bwd_kernel_traitsILi32ELi128ELi128ELi8ELi4ELi4ELi4ELb1ELb0EN7cutlass10bfloat16_tE19Flash_kernel_traitsILi32ELi128ELi128ELi8ES3_EELb0ELb0ELb0ELb0ELb1ELb1ELb0EEEvNS_16Flash_bwd_paramsE)
        /*0014*/ 	.short	0x0160
        /*0016*/ 	.short	0x0280


	//----- nvinfo : EIATTR_CBANK_PARAM_SIZE
	.align		4
.L_296:
        /*0018*/ 	.byte	0x03, 0x19
        /*001a*/ 	.short	0x0280


	//----- nvinfo : EIATTR_KPARAM_INFO
	.align		4
        /*001c*/ 	.byte	0x04, 0x17
        /*001e*/ 	.short	(.L_298 - .L_297)
.L_297:
        /*0020*/ 	.word	0x00000000
        /*0024*/ 	.short	0x0000
        /*0026*/ 	.short	0x0000
        /*0028*/ 	.byte	0x00, 0xf0, 0x01, 0x0a


	//----- nvinfo : EIATTR_MAXREG_COUNT
	.align		4
.L_298:
        /*002c*/ 	.byte	0x03, 0x1b
        /*002e*/ 	.short	0x00ff


	//----- nvinfo : EIATTR_NUM_BARRIERS
	.align		4
        /*0030*/ 	.byte	0x02, 0x4c
        /*0032*/ 	.byte	0x01
	.zero		1


	//----- nvinfo : EIATTR_MERCURY_ISA_VERSION
	.align		4
        /*0034*/ 	.byte	0x03, 0x5f
        /*0036*/ 	.short	0x0000


	//----- nvinfo : EIATTR_EXIT_INSTR_OFFSETS
	.align		4
        /*0038*/ 	.byte	0x04, 0x1c
        /*003a*/ 	.short	(.L_300 - .L_299)


	//   ....[0]....
.L_299:
        /*003c*/ 	.word	0x00000090


	//   ....[1]....
        /*0040*/ 	.word	0x00005b60


	//----- nvinfo : EIATTR_CTAIDZ_USED
	.align		4
.L_300:
        /*0044*/ 	.byte	0x01, 0x04
	.zero		2


//--------------------- .nv.info._ZN5flash44flash_bwd_dq_dk_dv_loop_seqk_parallel_kernelI23Flash_bwd_kernel_traitsILi32ELi128ELi128ELi8ELi4ELi4ELi4ELb1ELb0EN7cutlass10bfloat16_tE19Flash_kernel_traitsILi32ELi128ELi128ELi8ES3_EELb0ELb0ELb0ELb1ELb0ELb0ELb0EEEvNS_16Flash_bwd_paramsE --------------------------
	.section	.nv.info._ZN5flash44flash_bwd_dq_dk_dv_loop_seqk_parallel_kernelI23Flash_bwd_kernel_traitsILi32ELi128ELi128ELi8ELi4ELi4ELi4ELb1ELb0EN7cutlass10bfloat16_tE19Flash_kernel_traitsILi32ELi128ELi128ELi8ES3_EELb0ELb0ELb0ELb1ELb0ELb0ELb0EEEvNS_16Flash_bwd_paramsE,"",@"SHT_CUDA_INFO"
	.sectionflags	@""
	.align	4


	//----- nvinfo : EIATTR_CUDA_API_VERSION
	.align		4
        /*0000*/ 	.byte	0x04, 0x37
        /*0002*/ 	.short	(.L_302 - .L_301)
.L_301:
        /*0004*/ 	.word	0x00000082


	//----- nvinfo : EIATTR_SW2861232_WAR
	.align		4
.L_302:
        /*0008*/ 	.byte	0x01, 0x35
	.zero		2


	//----- nvinfo : EIATTR_PARAM_CBANK
	.align		4
        /*000c*/ 	.byte	0x04, 0x0a
        /*000e*/ 	.short	(.L_304 - .L_303)
	.align		4
.L_303:
        /*0010*/ 	.word	index@(.nv.constant0._ZN5flash44flash_bwd_dq_dk_dv_loop_seqk_parallel_kernelI23Flash_bwd_kernel_traitsILi32ELi128ELi128ELi8ELi4ELi4ELi4ELb1ELb0EN7cutlass10bfloat16_tE19Flash_kernel_traitsILi32ELi128ELi128ELi8ES3_EELb0ELb0ELb0ELb1ELb0ELb0ELb0EEEvNS_16Flash_bwd_paramsE)
        /*0014*/ 	.short	0x0160
        /*0016*/ 	.short	0x0280


	//----- nvinfo : EIATTR_CBANK_PARAM_SIZE
	.align		4
.L_304:
        /*0018*/ 	.byte	0x03, 0x19
        /*001a*/ 	.short	0x0280


	//----- nvinfo : EIATTR_KPARAM_INFO
	.align		4
        /*001c*/ 	.byte	0x04, 0x17
        /*001e*/ 	.short	(.L_306 - .L_305)
.L_305:
        /*0020*/ 	.word	0x00000000
        /*0024*/ 	.short	0x0000
        /*0026*/ 	.short	0x0000
        /*0028*/ 	.byte	0x00, 0xf0, 0x01, 0x0a


	//----- nvinfo : EIATTR_MAXREG_COUNT
	.align		4
.L_306:
        /*002c*/ 	.byte	0x03, 0x1b
        /*002e*/ 	.short	0x00ff


	//----- nvinfo : EIATTR_NUM_BARRIERS
	.align		4
        /*0030*/ 	.byte	0x02, 0x4c
        /*0032*/ 	.byte	0x01
	.zero		1


	//----- nvinfo : EIATTR_ANNOTATIONS
	.align		4
        /*0034*/ 	.byte	0x04, 0x55
        /*0036*/ 	.short	(.L_308 - .L_307)


	//   ....[0]....
.L_307:
        /* <DEDUP_REMOVED lines=21> */


	//----- nvinfo : EIATTR_MERCURY_ISA_VERSION
	.align		4
.L_308:
        /*0178*/ 	.byte	0x03, 0x5f
        /*017a*/ 	.short	0x0000


	//----- nvinfo : EIATTR_EXIT_INSTR_OFFSETS
	.align		4
        /*017c*/ 	.byte	0x04, 0x1c
        /*017e*/ 	.short	(.L_310 - .L_309)


	//   ....[0]....
.L_309:
        /*0180*/ 	.word	0x000000a0


	//   ....[1]....
        /*0184*/ 	.word	0x000097d0


	//----- nvinfo : EIATTR_CTAIDZ_USED
	.align		4
.L_310:
        /*0188*/ 	.byte	0x01, 0x04
	.zero		2


	//----- nvinfo : EIATTR_CRS_STACK_SIZE
	.align		4
        /*018c*/ 	.byte	0x04, 0x1e
        /*018e*/ 	.short	(.L_312 - .L_311)
.L_311:
        /*0190*/ 	.word	0x00000000
.L_312:


//--------------------- .nv.info._ZN5flash44flash_bwd_dq_dk_dv_loop_seqk_parallel_kernelI23Flash_bwd_kernel_traitsILi32ELi128ELi128ELi8ELi4ELi4ELi4ELb1ELb0EN7cutlass10bfloat16_tE19Flash_kernel_traitsILi32ELi128ELi128ELi8ES3_EELb0ELb0ELb1ELb0ELb0ELb1ELb0EEEvNS_16Flash_bwd_paramsE --------------------------
	.section	.nv.info._ZN5flash44flash_bwd_dq_dk_dv_loop_seqk_parallel_kernelI23Flash_bwd_kernel_traitsILi32ELi128ELi128ELi8ELi4ELi4ELi4ELb1ELb0EN7cutlass10bfloat16_tE19Flash_kernel_traitsILi32ELi128ELi128ELi8ES3_EELb0ELb0ELb1ELb0ELb0ELb1ELb0EEEvNS_16Flash_bwd_paramsE,"",@"SHT_CUDA_INFO"
	.sectionflags	@""
	.align	4


	//----- nvinfo : EIATTR_CUDA_API_VERSION
	.align		4
        /*0000*/ 	.byte	0x04, 0x37
        /*0002*/ 	.short	(.L_314 - .L_313)
.L_313:
        /*0004*/ 	.word	0x00000082


	//----- nvinfo : EIATTR_SW2861232_WAR
	.align		4
.L_314:
        /*0008*/ 	.byte	0x01, 0x35
	.zero		2


	//----- nvinfo : EIATTR_PARAM_CBANK
	.align		4
        /*000c*/ 	.byte	0x04, 0x0a
        /*000e*/ 	.short	(.L_316 - .L_315)
	.align		4
.L_315:
        /*0010*/ 	.word	index@(.nv.constant0._ZN5flash44flash_bwd_dq_dk_dv_loop_seqk_parallel_kernelI23Flash_bwd_kernel_traitsILi32ELi128ELi128ELi8ELi4ELi4ELi4ELb1ELb0EN7cutlass10bfloat16_tE19Flash_kernel_traitsILi32ELi128ELi128ELi8ES3_EELb0ELb0ELb1ELb0ELb0ELb1ELb0EEEvNS_16Flash_bwd_paramsE)
        /*0014*/ 	.short	0x0160
        /*0016*/ 	.short	0x0280


	//----- nvinfo : EIATTR_CBANK_PARAM_SIZE
	.align		4
.L_316:
        /*0018*/ 	.byte	0x03, 0x19
        /*001a*/ 	.short	0x0280


	//----- nvinfo : EIATTR_KPARAM_INFO
	.align		4
        /*001c*/ 	.byte	0x04, 0x17
        /*001e*/ 	.short	(.L_318 - .L_317)
.L_317:
        /*0020*/ 	.word	0x00000000
        /*0024*/ 	.short	0x0000
        /*0026*/ 	.short	0x0000
        /*0028*/ 	.byte	0x00, 0xf0, 0x01, 0x0a


	//----- nvinfo : EIATTR_MAXREG_COUNT
	.align		4
.L_318:
        /*002c*/ 	.byte	0x03, 0x1b
        /*002e*/ 	.short	0x00ff


	//----- nvinfo : EIATTR_NUM_BARRIERS
	.align		4
        /*0030*/ 	.byte	0x02, 0x4c
        /*0032*/ 	.byte	0x01
	.zero		1


	//----- nvinfo : EIATTR_ANNOTATIONS
	.align		4
        /*0034*/ 	.byte	0x04, 0x55
        /*0036*/ 	.short	(.L_320 - .L_319)


	//   ....[0]....
.L_319:
        /* <DEDUP_REMOVED lines=11> */


	//----- nvinfo : EIATTR_MERCURY_ISA_VERSION
	.align		4
.L_320:
        /*00d8*/ 	.byte	0x03, 0x5f
        /*00da*/ 	.short	0x0000


	//----- nvinfo : EIATTR_EXIT_INSTR_OFFSETS
	.align		4
        /*00dc*/ 	.byte	0x04, 0x1c
        /*00de*/ 	.short	(.L_322 - .L_321)


	//   ....[0]....
.L_321:
        /*00e0*/ 	.word	0x000000a0


	//   ....[1]....
        /*00e4*/ 	.word	0x00008630


	//----- nvinfo : EIATTR_CTAIDZ_USED
	.align		4
.L_322:
        /*00e8*/ 	.byte	0x01, 0x04
	.zero		2


	//----- nvinfo : EIATTR_CRS_STACK_SIZE
	.align		4
        /*00ec*/ 	.byte	0x04, 0x1e
        /*00ee*/ 	.short	(.L_324 - .L_323)
.L_323:
        /*00f0*/ 	.word	0x00000000
.L_324:


//--------------------- .nv.info._ZN5flash44flash_bwd_dq_dk_dv_loop_seqk_parallel_kernelI23Flash_bwd_kernel_traitsILi32ELi128ELi128ELi8ELi4ELi4ELi4ELb1ELb0EN7cutlass10bfloat16_tE19Flash_kernel_traitsILi32ELi128ELi128ELi8ES3_EELb0ELb0ELb1ELb1ELb0ELb0ELb0EEEvNS_16Flash_bwd_paramsE --------------------------
	.section	.nv.info._ZN5flash44flash_bwd_dq_dk_dv_loop_seqk_parallel_kernelI23Flash_bwd_kernel_traitsILi32ELi128ELi128ELi8ELi4ELi4ELi4ELb1ELb0EN7cutlass10bfloat16_tE19Flash_kernel_traitsILi32ELi128ELi128ELi8ES3_EELb0ELb0ELb1ELb1ELb0ELb0ELb0EEEvNS_16Flash_bwd_paramsE,"",@"SHT_CUDA_INFO"
	.sectionflags	@""
	.align	4


	//----- nvinfo : EIATTR_CUDA_API_VERSION
	.align		4
        /*0000*/ 	.byte	0x04, 0x37
        /*0002*/ 	.short	(.L_326 - .L_325)
.L_325:
        /*0004*/ 	.word	0x00000082


	//----- nvinfo : EIATTR_SW2861232_WAR
	.align		4
.L_326:
        /*0008*/ 	.byte	0x01, 0x35
	.zero		2


	//----- nvinfo : EIATTR_PARAM_CBANK
	.align		4
        /*000c*/ 	.byte	0x04, 0x0a
        /*000e*/ 	.short	(.L_328 - .L_327)
	.align		4
.L_327:
        /*0010*/ 	.word	index@(.nv.constant0._ZN5flash44flash_bwd_dq_dk_dv_loop_seqk_parallel_kernelI23Flash_bwd_kernel_traitsILi32ELi128ELi128ELi8ELi4ELi4ELi4ELb1ELb0EN7cutlass10bfloat16_tE19Flash_kernel_traitsILi32ELi128ELi128ELi8ES3_EELb0ELb0ELb1ELb1ELb0ELb0ELb0EEEvNS_16Flash_bwd_paramsE)
        /*0014*/ 	.short	0x0160
        /*0016*/ 	.short	0x0280


	//----- nvinfo : EIATTR_CBANK_PARAM_SIZE
	.align		4
.L_328:
        /*0018*/ 	.byte	0x03, 0x19
        /*001a*/ 	.short	0x0280


	//----- nvinfo : EIATTR_KPARAM_INFO
	.align		4
        /*001c*/ 	.byte	0x04, 0x17
        /*001e*/ 	.short	(.L_330 - .L_329)
.L_329:
        /*0020*/ 	.word	0x00000000
        /*0024*/ 	.short	0x0000
        /*0026*/ 	.short	0x0000
        /*0028*/ 	.byte	0x00, 0xf0, 0x01, 0x0a


	//----- nvinfo : EIATTR_MAXREG_COUNT
	.align		4
.L_330:
        /*002c*/ 	.byte	0x03, 0x1b
        /*002e*/ 	.short	0x00ff


	//----- nvinfo : EIATTR_NUM_BARRIERS
	.align		4
        /*0030*/ 	.byte	0x02, 0x4c
        /*0032*/ 	.byte	0x01
	.zero		1


	//----- nvinfo : EIATTR_ANNOTATIONS
	.align		4
        /*0034*/ 	.byte	0x04, 0x55
        /*0036*/ 	.short	(.L_332 - .L_331)


	//   ....[0]....
.L_331:
        /* <DEDUP_REMOVED lines=13> */


	//----- nvinfo : EIATTR_MERCURY_ISA_VERSION
	.align		4
.L_332:
        /*00f8*/ 	.byte	0x03, 0x5f
        /*00fa*/ 	.short	0x0000


	//----- nvinfo : EIATTR_EXIT_INSTR_OFFSETS
	.align		4
        /*00fc*/ 	.byte	0x04, 0x1c
        /*00fe*/ 	.short	(.L_334 - .L_333)


	//   ....[0]....
.L_333:
        /*0100*/ 	.word	0x000000a0


	//   ....[1]....
        /*0104*/ 	.word	0x000099a0


	//----- nvinfo : EIATTR_CTAIDZ_USED
	.align		4
.L_334:
        /*0108*/ 	.byte	0x01, 0x04
	.zero		2


	//----- nvinfo : EIATTR_CRS_STACK_SIZE
	.align		4
        /*010c*/ 	.byte	0x04, 0x1e
        /*010e*/ 	.short	(.L_336 - .L_335)
.L_335:
        /*0110*/ 	.word	0x00000000
.L_336:


//--------------------- .nv.info._ZN5flash27flash_bwd_convert_dq_kernelI23Flash_bwd_kernel_traitsILi32ELi128ELi128ELi8ELi4ELi4ELi4ELb1ELb0EN7cutlass10bfloat16_tE19Flash_kernel_traitsILi32ELi128ELi128ELi8ES3_EEEEvNS_16Flash_bwd_paramsEi --------------------------
	.section	.nv.info._ZN5flash27flash_bwd_convert_dq_kernelI23Flash_bwd_kernel_traitsILi32ELi128ELi128ELi8ELi4ELi4ELi4ELb1ELb0EN7cutlass10bfloat16_tE19Flash_kernel_traitsILi32ELi128ELi128ELi8ES3_EEEEvNS_16Flash_bwd_paramsEi,"",@"SHT_CUDA_INFO"
	.sectionflags	@""
	.align	4


	//----- nvinfo : EIATTR_CUDA_API_VERSION
	.align		4
        /*0000*/ 	.byte	0x04, 0x37
        /*0002*/ 	.short	(.L_338 - .L_337)
.L_337:
        /*0004*/ 	.word	0x00000082


	//----- nvinfo : EIATTR_SW2861232_WAR
	.align		4
.L_338:
        /*0008*/ 	.byte	0x01, 0x35
	.zero		2


	//----- nvinfo : EIATTR_PARAM_CBANK
	.align		4
        /*000c*/ 	.byte	0x04, 0x0a
        /*000e*/ 	.short	(.L_340 - .L_339)
	.align		4
.L_339:
        /*0010*/ 	.word	index@(.nv.constant0._ZN5flash27flash_bwd_convert_dq_kernelI23Flash_bwd_kernel_traitsILi32ELi128ELi128ELi8ELi4ELi4ELi4ELb1ELb0EN7cutlass10bfloat16_tE19Flash_kernel_traitsILi32ELi128ELi128ELi8ES3_EEEEvNS_16Flash_bwd_paramsEi)
        /*0014*/ 	.short	0x0160
        /*0016*/ 	.short	0x0284


	//----- nvinfo : EIATTR_CBANK_PARAM_SIZE
	.align		4
.L_340:
        /*0018*/ 	.byte	0x03, 0x19
        /*001a*/ 	.short	0x0284


	//----- nvinfo : EIATTR_KPARAM_INFO
	.align		4
        /*001c*/ 	.byte	0x04, 0x17
        /*001e*/ 	.short	(.L_342 - .L_341)
.L_341:
        /*0020*/ 	.word	0x00000000
        /*0024*/ 	.short	0x0001
        /*0026*/ 	.short	0x0280
        /*0028*/ 	.byte	0x00, 0xf0, 0x11, 0x00


	//----- nvinfo : EIATTR_KPARAM_INFO
	.align		4
.L_342:
        /*002c*/ 	.byte	0x04, 0x17
        /*002e*/ 	.short	(.L_344 - .L_343)
.L_343:
        /*0030*/ 	.word	0x00000000
        /*0034*/ 	.short	0x0000
        /*0036*/ 	.short	0x0000
        /*0038*/ 	.byte	0x00, 0xf0, 0x01, 0x0a


	//----- nvinfo : EIATTR_MAXREG_COUNT
	.align		4
.L_344:
        /*003c*/ 	.byte	0x03, 0x1b
        /*003e*/ 	.short	0x00ff


	//----- nvinfo : EIATTR_NUM_BARRIERS
	.align		4
        /*0040*/ 	.byte	0x02, 0x4c
        /*0042*/ 	.byte	0x01
	.zero		1


	//----- nvinfo : EIATTR_MERCURY_ISA_VERSION
	.align		4
        /*0044*/ 	.byte	0x03, 0x5f
        /*0046*/ 	.short	0x0000


	//----- nvinfo : EIATTR_EXIT_INSTR_OFFSETS
	.align		4
        /*0048*/ 	.byte	0x04, 0x1c
        /*004a*/ 	.short	(.L_346 - .L_345)


	//   ....[0]....
.L_345:
        /*004c*/ 	.word	0x000000f0


	//   ....[1]....
        /*0050*/ 	.word	0x00001770


	//   ....[2]....
        /*0054*/ 	.word	0x00001830


	//----- nvinfo : EIATTR_CTAIDZ_USED
	.align		4
.L_346:
        /*0058*/ 	.byte	0x01, 0x04
	.zero		2


	//----- nvinfo : EIATTR_CRS_STACK_SIZE
	.align		4
        /*005c*/ 	.byte	0x04, 0x1e
        /*005e*/ 	.short	(.L_348 - .L_347)
.L_347:
        /*0060*/ 	.word	0x00000000
.L_348:


//--------------------- .nv.info._ZN5flash44flash_bwd_dq_dk_dv_loop_seqk_parallel_kernelI23Flash_bwd_kernel_traitsILi32ELi128ELi128ELi8ELi4ELi4ELi4ELb1ELb0EN7cutlass10bfloat16_tE19Flash_kernel_traitsILi32ELi128ELi128ELi8ES3_EELb1ELb0ELb0ELb0ELb0ELb1ELb0EEEvNS_16Flash_bwd_paramsE --------------------------
	.section	.nv.info._ZN5flash44flash_bwd_dq_dk_dv_loop_seqk_parallel_kernelI23Flash_bwd_kernel_traitsILi32ELi128ELi128ELi8ELi4ELi4ELi4ELb1ELb0EN7cutlass10bfloat16_tE19Flash_kernel_traitsILi32ELi128ELi128ELi8ES3_EELb1ELb0ELb0ELb0ELb0ELb1ELb0EEEvNS_16Flash_bwd_paramsE,"",@"SHT_CUDA_INFO"
	.sectionflags	@""
	.align	4


	//----- nvinfo : EIATTR_CUDA_API_VERSION
	.align		4
        /*0000*/ 	.byte	0x04, 0x37
        /*0002*/ 	.short	(.L_350 - .L_349)
.L_349:
        /*0004*/ 	.word	0x00000082


	//----- nvinfo : EIATTR_SW2861232_WAR
	.align		4
.L_350:
        /*0008*/ 	.byte	0x01, 0x35
	.zero		2


	//----- nvinfo : EIATTR_PARAM_CBANK
	.align		4
        /*000c*/ 	.byte	0x04, 0x0a
        /*000e*/ 	.short	(.L_352 - .L_351)
	.align		4
.L_351:
        /*0010*/ 	.word	index@(.nv.constant0._ZN5flash44flash_bwd_dq_dk_dv_loop_seqk_parallel_kernelI23Flash_bwd_kernel_traitsILi32ELi128ELi128ELi8ELi4ELi4ELi4ELb1ELb0EN7cutlass10bfloat16_tE19Flash_kernel_traitsILi32ELi128ELi128ELi8ES3_EELb1ELb0ELb0ELb0ELb0ELb1ELb0EEEvNS_16Flash_bwd_paramsE)
        /*0014*/ 	.short	0x0160
        /*0016*/ 	.short	0x0280


	//----- nvinfo : EIATTR_CBANK_PARAM_SIZE
	.align		4
.L_352:
        /*0018*/ 	.byte	0x03, 0x19
        /*001a*/ 	.short	0x0280


	//----- nvinfo : EIATTR_KPARAM_INFO
	.align		4
        /*001c*/ 	.byte	0x04, 0x17
        /*001e*/ 	.short	(.L_354 - .L_353)
.L_353:
        /*0020*/ 	.word	0x00000000
        /*0024*/ 	.short	0x0000
        /*0026*/ 	.short	0x0000
        /*0028*/ 	.byte	0x00, 0xf0, 0x01, 0x0a


	//----- nvinfo : EIATTR_MAXREG_COUNT
	.align		4
.L_354:
        /*002c*/ 	.byte	0x03, 0x1b
        /*002e*/ 	.short	0x00ff


	//----- nvinfo : EIATTR_NUM_BARRIERS
	.align		4
        /*0030*/ 	.byte	0x02, 0x4c
        /*0032*/ 	.byte	0x01
	.zero		1


	//----- nvinfo : EIATTR_ANNOTATIONS
	.align		4
        /*0034*/ 	.byte	0x04, 0x55
        /*0036*/ 	.short	(.L_356 - .L_355)


	//   ....[0]....
.L_355:
        /* <DEDUP_REMOVED lines=12> */


	//----- nvinfo : EIATTR_MERCURY_ISA_VERSION
	.align		4
.L_356:
        /*00e8*/ 	.byte	0x03, 0x5f
        /*00ea*/ 	.short	0x0000


	//----- nvinfo : EIATTR_EXIT_INSTR_OFFSETS
	.align		4
        /*00ec*/ 	.byte	0x04, 0x1c
        /*00ee*/ 	.short	(.L_358 - .L_357)


	//   ....[0]....
.L_357:
        /*00f0*/ 	.word	0x000000a0


	//   ....[1]....
        /*00f4*/ 	.word	0x0000a1f0


	//----- nvinfo : EIATTR_CTAIDZ_USED
	.align		4
.L_358:
        /*00f8*/ 	.byte	0x01, 0x04
	.zero		2


	//----- nvinfo : EIATTR_CRS_STACK_SIZE
	.align		4
        /*00fc*/ 	.byte	0x04, 0x1e
        /*00fe*/ 	.short	(.L_360 - .L_359)
.L_359:
        /*0100*/ 	.word	0x00000000
.L_360:


//--------------------- .nv.info._ZN5flash44flash_bwd_dq_dk_dv_loop_seqk_parallel_kernelI23Flash_bwd_kernel_traitsILi32ELi128ELi128ELi8ELi4ELi4ELi4ELb1ELb0EN7cutlass10bfloat16_tE19Flash_kernel_traitsILi32ELi128ELi128ELi8ES3_EELb0ELb0ELb0ELb0ELb0ELb1ELb1EEEvNS_16Flash_bwd_paramsE --------------------------
	.section	.nv.info._ZN5flash44flash_bwd_dq_dk_dv_loop_seqk_parallel_kernelI23Flash_bwd_kernel_traitsILi32ELi128ELi128ELi8ELi4ELi4ELi4ELb1ELb0EN7cutlass10bfloat16_tE19Flash_kernel_traitsILi32ELi128ELi128ELi8ES3_EELb0ELb0ELb0ELb0ELb0ELb1ELb1EEEvNS_16Flash_bwd_paramsE,"",@"SHT_CUDA_INFO"
	.sectionflags	@""
	.align	4


	//----- nvinfo : EIATTR_CUDA_API_VERSION
	.align		4
        /*0000*/ 	.byte	0x04, 0x37
        /*0002*/ 	.short	(.L_362 - .L_361)
.L_361:
        /*0004*/ 	.word	0x00000082


	//----- nvinfo : EIATTR_SW2861232_WAR
	.align		4
.L_362:
        /*0008*/ 	.byte	0x01, 0x35
	.zero		2


	//----- nvinfo : EIATTR_PARAM_CBANK
	.align		4
        /*000c*/ 	.byte	0x04, 0x0a
        /*000e*/ 	.short	(.L_364 - .L_363)
	.align		4
.L_363:
        /*0010*/ 	.word	index@(.nv.constant0._ZN5flash44flash_bwd_dq_dk_dv_loop_seqk_parallel_kernelI23Flash_bwd_kernel_traitsILi32ELi128ELi128ELi8ELi4ELi4ELi4ELb1ELb0EN7cutlass10bfloat16_tE19Flash_kernel_traitsILi32ELi128ELi128ELi8ES3_EELb0ELb0ELb0ELb0ELb0ELb1ELb1EEEvNS_16Flash_bwd_paramsE)
        /*0014*/ 	.short	0x0160
        /*0016*/ 	.short	0x0280


	//----- nvinfo : EIATTR_CBANK_PARAM_SIZE
	.align		4
.L_364:
        /*0018*/ 	.byte	0x03, 0x19
        /*001a*/ 	.short	0x0280


	//----- nvinfo : EIATTR_KPARAM_INFO
	.align		4
        /*001c*/ 	.byte	0x04, 0x17
        /*001e*/ 	.short	(.L_366 - .L_365)
.L_365:
        /*0020*/ 	.word	0x00000000
        /*0024*/ 	.short	0x0000
        /*0026*/ 	.short	0x0000
        /*0028*/ 	.byte	0x00, 0xf0, 0x01, 0x0a


	//----- nvinfo : EIATTR_MAXREG_COUNT
	.align		4
.L_366:
        /*002c*/ 	.byte	0x03, 0x1b
        /*002e*/ 	.short	0x00ff


	//----- nvinfo : EIATTR_NUM_BARRIERS
	.align		4
        /*0030*/ 	.byte	0x02, 0x4c
        /*0032*/ 	.byte	0x01
	.zero		1


	//----- nvinfo : EIATTR_ANNOTATIONS
	.align		4
        /*0034*/ 	.byte	0x04, 0x55
        /*0036*/ 	.short	(.L_368 - .L_367)


	//   ....[0]....
.L_367:
        /* <DEDUP_REMOVED lines=74> */
        /*04cc*/ 	.byte	0x90, 0x8d, 0x00, 0x00


	//----- nvinfo : EIATTR_MERCURY_ISA_VERSION
	.align		4
.L_368:
        /*04d0*/ 	.byte	0x03, 0x5f
        /*04d2*/ 	.short	0x0000


	//----- nvinfo : EIATTR_EXIT_INSTR_OFFSETS
	.align		4
        /*04d4*/ 	.byte	0x04, 0x1c
        /*04d6*/ 	.short	(.L_370 - .L_369)


	//   ....[0]....
.L_369:
        /*04d8*/ 	.word	0x000000a0


	//   ....[1]....
        /*04dc*/ 	.word	0x0000a250


	//----- nvinfo : EIATTR_CTAIDZ_USED
	.align		4
.L_370:
        /*04e0*/ 	.byte	0x01, 0x04
	.zero		2


	//----- nvinfo : EIATTR_CRS_STACK_SIZE
	.align		4
        /*04e4*/ 	.byte	0x04, 0x1e
        /*04e6*/ 	.short	(.L_372 - .L_371)
.L_371:
        /*04e8*/ 	.word	0x00000000
.L_372:


//--------------------- .nv.info._ZN5flash44flash_bwd_dq_dk_dv_loop_seqk_parallel_kernelI23Flash_bwd_kernel_traitsILi32ELi128ELi128ELi8ELi4ELi4ELi4ELb1ELb0EN7cutlass10bfloat16_tE19Flash_kernel_traitsILi32ELi128ELi128ELi8ES3_EELb1ELb0ELb0ELb0ELb0ELb0ELb0EEEvNS_16Flash_bwd_paramsE --------------------------
	.section	.nv.info._ZN5flash44flash_bwd_dq_dk_dv_loop_seqk_parallel_kernelI23Flash_bwd_kernel_traitsILi32ELi128ELi128ELi8ELi4ELi4ELi4ELb1ELb0EN7cutlass10bfloat16_tE19Flash_kernel_traitsILi32ELi128ELi128ELi8ES3_EELb1ELb0ELb0ELb0ELb0ELb0ELb0EEEvNS_16Flash_bwd_paramsE,"",@"SHT_CUDA_INFO"
	.sectionflags	@""
	.align	4


	//----- nvinfo : EIATTR_CUDA_API_VERSION
	.align		4
        /*0000*/ 	.byte	0x04, 0x37
        /*0002*/ 	.short	(.L_374 - .L_373)
.L_373:
        /*0004*/ 	.word	0x00000082


	//----- nvinfo : EIATTR_SW2861232_WAR
	.align		4
.L_374:
        /*0008*/ 	.byte	0x01, 0x35
	.zero		2


	//----- nvinfo : EIATTR_PARAM_CBANK
	.align		4
        /*000c*/ 	.byte	0x04, 0x0a
        /*000e*/ 	.short	(.L_376 - .L_375)
	.align		4
.L_375:
        /*0010*/ 	.word	index@(.nv.constant0._ZN5flash44flash_bwd_dq_dk_dv_loop_seqk_parallel_kernelI23Flash_bwd_kernel_traitsILi32ELi128ELi128ELi8ELi4ELi4ELi4ELb1ELb0EN7cutlass10bfloat16_tE19Flash_kernel_traitsILi32ELi128ELi128ELi8ES3_EELb1ELb0ELb0ELb0ELb0ELb0ELb0EEEvNS_16Flash_bwd_paramsE)
        /*0014*/ 	.short	0x0160
        /*0016*/ 	.short	0x0280


	//----- nvinfo : EIATTR_CBANK_PARAM_SIZE
	.align		4
.L_376:
        /*0018*/ 	.byte	0x03, 0x19
        /*001a*/ 	.short	0x0280


	//----- nvinfo : EIATTR_KPARAM_INFO
	.align		4
        /*001c*/ 	.byte	0x04, 0x17
        /*001e*/ 	.short	(.L_378 - .L_377)
.L_377:
        /*0020*/ 	.word	0x00000000
        /*0024*/ 	.short	0x0000
        /*0026*/ 	.short	0x0000
        /*0028*/ 	.byte	0x00, 0xf0, 0x01, 0x0a


	//----- nvinfo : EIATTR_MAXREG_COUNT
	.align		4
.L_378:
        /*002c*/ 	.byte	0x03, 0x1b
        /*002e*/ 	.short	0x00ff


	//----- nvinfo : EIATTR_NUM_BARRIERS
	.align		4
        /*0030*/ 	.byte	0x02, 0x4c
        /*0032*/ 	.byte	0x01
	.zero		1


	//----- nvinfo : EIATTR_ANNOTATIONS
	.align		4
        /*0034*/ 	.byte	0x04, 0x55
        /*0036*/ 	.short	(.L_380 - .L_379)


	//   ....[0]....
.L_379:
        /* <DEDUP_REMOVED lines=12> */


	//----- nvinfo : EIATTR_MERCURY_ISA_VERSION
	.align		4
.L_380:
        /*00e8*/ 	.byte	0x03, 0x5f
        /*00ea*/ 	.short	0x0000


	//----- nvinfo : EIATTR_EXIT_INSTR_OFFSETS
	.align		4
        /*00ec*/ 	.byte	0x04, 0x1c
        /*00ee*/ 	.short	(.L_382 - .L_381)


	//   ....[0]....
.L_381:
        /*00f0*/ 	.word	0x000000a0


	//   ....[1]....
        /*00f4*/ 	.word	0x0000a750


	//----- nvinfo : EIATTR_CTAIDZ_USED
	.align		4
.L_382:
        /*00f8*/ 	.byte	0x01, 0x04
	.zero		2


	//----- nvinfo : EIATTR_CRS_STACK_SIZE
	.align		4
        /*00fc*/ 	.byte	0x04, 0x1e
        /*00fe*/ 	.short	(.L_384 - .L_383)
.L_383:
        /*0100*/ 	.word	0x00000000
.L_384:


//--------------------- .nv.info._ZN5flash44flash_bwd_dq_dk_dv_loop_seqk_parallel_kernelI23Flash_bwd_kernel_traitsILi32ELi128ELi128ELi8ELi4ELi4ELi4ELb1ELb0EN7cutlass10bfloat16_tE19Flash_kernel_traitsILi32ELi128ELi128ELi8ES3_EELb0ELb0ELb0ELb0ELb0ELb0ELb1EEEvNS_16Flash_bwd_paramsE --------------------------
	.section	.nv.info._ZN5flash44flash_bwd_dq_dk_dv_loop_seqk_parallel_kernelI23Flash_bwd_kernel_traitsILi32ELi128ELi128ELi8ELi4ELi4ELi4ELb1ELb0EN7cutlass10bfloat16_tE19Flash_kernel_traitsILi32ELi128ELi128ELi8ES3_EELb0ELb0ELb0ELb0ELb0ELb0ELb1EEEvNS_16Flash_bwd_paramsE,"",@"SHT_CUDA_INFO"
	.sectionflags	@""
	.align	4


	//----- nvinfo : EIATTR_CUDA_API_VERSION
	.align		4
        /*0000*/ 	.byte	0x04, 0x37
        /*0002*/ 	.short	(.L_386 - .L_385)
.L_385:
        /*0004*/ 	.word	0x00000082


	//----- nvinfo : EIATTR_SW2861232_WAR
	.align		4
.L_386:
        /*0008*/ 	.byte	0x01, 0x35
	.zero		2


	//----- nvinfo : EIATTR_PARAM_CBANK
	.align		4
        /*000c*/ 	.byte	0x04, 0x0a
        /*000e*/ 	.short	(.L_388 - .L_387)
	.align		4
.L_387:
        /*0010*/ 	.word	index@(.nv.constant0._ZN5flash44flash_bwd_dq_dk_dv_loop_seqk_parallel_kernelI23Flash_bwd_kernel_traitsILi32ELi128ELi128ELi8ELi4ELi4ELi4ELb1ELb0EN7cutlass10bfloat16_tE19Flash_kernel_traitsILi32ELi128ELi128ELi8ES3_EELb0ELb0ELb0ELb0ELb0ELb0ELb1EEEvNS_16Flash_bwd_paramsE)
        /*0014*/ 	.short	0x0160
        /*0016*/ 	.short	0x0280


	//----- nvinfo : EIATTR_CBANK_PARAM_SIZE
	.align		4
.L_388:
        /*0018*/ 	.byte	0x03, 0x19
        /*001a*/ 	.short	0x0280


	//----- nvinfo : EIATTR_KPARAM_INFO
	.align		4
        /*001c*/ 	.byte	0x04, 0x17
        /*001e*/ 	.short	(.L_390 - .L_389)
.L_389:
        /*0020*/ 	.word	0x00000000
        /*0024*/ 	.short	0x0000
        /*0026*/ 	.short	0x0000
        /*0028*/ 	.byte	0x00, 0xf0, 0x01, 0x0a


	//----- nvinfo : EIATTR_MAXREG_COUNT
	.align		4
.L_390:
        /*002c*/ 	.byte	0x03, 0x1b
        /*002e*/ 	.short	0x00ff


	//----- nvinfo : EIATTR_NUM_BARRIERS
	.align		4
        /*0030*/ 	.byte	0x02, 0x4c
        /*0032*/ 	.byte	0x01
	.zero		1


	//----- nvinfo : EIATTR_ANNOTATIONS
	.align		4
        /*0034*/ 	.byte	0x04, 0x55
        /*0036*/ 	.short	(.L_392 - .L_391)


	//   ....[0]....
.L_391:
        /* <DEDUP_REMOVED lines=77> */


	//----- nvinfo : EIATTR_MERCURY_ISA_VERSION
	.align		4
.L_392:
        /*04f0*/ 	.byte	0x03, 0x5f
        /*04f2*/ 	.short	0x0000


	//----- nvinfo : EIATTR_EXIT_INSTR_OFFSETS
	.align		4
        /*04f4*/ 	.byte	0x04, 0x1c
        /*04f6*/ 	.short	(.L_394 - .L_393)


	//   ....[0]....
.L_393:
        /*04f8*/ 	.word	0x000000a0


	//   ....[1]....
        /*04fc*/ 	.word	0x0000a790


	//----- nvinfo : EIATTR_CTAIDZ_USED
	.align		4
.L_394:
        /*0500*/ 	.byte	0x01, 0x04
	.zero		2


	//----- nvinfo : EIATTR_CRS_STACK_SIZE
	.align		4
        /*0504*/ 	.byte	0x04, 0x1e
        /*0506*/ 	.short	(.L_396 - .L_395)
.L_395:
        /*0508*/ 	.word	0x00000000
.L_396:


//--------------------- .nv.info._ZN5flash44flash_bwd_dq_dk_dv_loop_seqk_parallel_kernelI23Flash_bwd_kernel_traitsILi32ELi128ELi128ELi8ELi4ELi4ELi4ELb1ELb0EN7cutlass10bfloat16_tE19Flash_kernel_traitsILi32ELi128ELi128ELi8ES3_EELb1ELb0ELb1ELb0ELb0ELb0ELb0EEEvNS_16Flash_bwd_paramsE --------------------------
	.section	.nv.info._ZN5flash44flash_bwd_dq_dk_dv_loop_seqk_parallel_kernelI23Flash_bwd_kernel_traitsILi32ELi128ELi128ELi8ELi4ELi4ELi4ELb1ELb0EN7cutlass10bfloat16_tE19Flash_kernel_traitsILi32ELi128ELi128ELi8ES3_EELb1ELb0ELb1ELb0ELb0ELb0ELb0EEEvNS_16Flash_bwd_paramsE,"",@"SHT_CUDA_INFO"
	.sectionflags	@""
	.align	4


	//----- nvinfo : EIATTR_CUDA_API_VERSION
	.align		4
        /*0000*/ 	.byte	0x04, 0x37
        /*0002*/ 	.short	(.L_398 - .L_397)
.L_397:
        /*0004*/ 	.word	0x00000082


	//----- nvinfo : EIATTR_SW2861232_WAR
	.align		4
.L_398:
        /*0008*/ 	.byte	0x01, 0x35
	.zero		2


	//----- nvinfo : EIATTR_PARAM_CBANK
	.align		4
        /*000c*/ 	.byte	0x04, 0x0a
        /*000e*/ 	.short	(.L_400 - .L_399)
	.align		4
.L_399:
        /*0010*/ 	.word	index@(.nv.constant0._ZN5flash44flash_bwd_dq_dk_dv_loop_seqk_parallel_kernelI23Flash_bwd_kernel_traitsILi32ELi128ELi128ELi8ELi4ELi4ELi4ELb1ELb0EN7cutlass10bfloat16_tE19Flash_kernel_traitsILi32ELi128ELi128ELi8ES3_EELb1ELb0ELb1ELb0ELb0ELb0ELb0EEEvNS_16Flash_bwd_paramsE)
        /*0014*/ 	.short	0x0160
        /*0016*/ 	.short	0x0280


	//----- nvinfo : EIATTR_CBANK_PARAM_SIZE
	.align		4
.L_400:
        /*0018*/ 	.byte	0x03, 0x19
        /*001a*/ 	.short	0x0280


	//----- nvinfo : EIATTR_KPARAM_INFO
	.align		4
        /*001c*/ 	.byte	0x04, 0x17
        /*001e*/ 	.short	(.L_402 - .L_401)
.L_401:
        /*0020*/ 	.word	0x00000000
        /*0024*/ 	.short	0x0000
        /*0026*/ 	.short	0x0000
        /*0028*/ 	.byte	0x00, 0xf0, 0x01, 0x0a


	//----- nvinfo : EIATTR_MAXREG_COUNT
	.align		4
.L_402:
        /*002c*/ 	.byte	0x03, 0x1b
        /*002e*/ 	.short	0x00ff


	//----- nvinfo : EIATTR_NUM_BARRIERS
	.align		4
        /*0030*/ 	.byte	0x02, 0x4c
        /*0032*/ 	.byte	0x01
	.zero		1


	//----- nvinfo : EIATTR_ANNOTATIONS
	.align		4
        /*0034*/ 	.byte	0x04, 0x55
        /*0036*/ 	.short	(.L_404 - .L_403)


	//   ....[0]....
.L_403:
        /* <DEDUP_REMOVED lines=13> */


	//----- nvinfo : EIATTR_MERCURY_ISA_VERSION
	.align		4
.L_404:
        /*00f8*/ 	.byte	0x03, 0x5f
        /*00fa*/ 	.short	0x0000


	//----- nvinfo : EIATTR_EXIT_INSTR_OFFSETS
	.align		4
        /*00fc*/ 	.byte	0x04, 0x1c
        /*00fe*/ 	.short	(.L_406 - .L_405)


	//   ....[0]....
.L_405:
        /*0100*/ 	.word	0x000000a0


	//   ....[1]....
        /*0104*/ 	.word	0x0000ab90


	//----- nvinfo : EIATTR_CTAIDZ_USED
	.align		4
.L_406:
        /*0108*/ 	.byte	0x01, 0x04
	.zero		2


	//----- nvinfo : EIATTR_CRS_STACK_SIZE
	.align		4
        /*010c*/ 	.byte	0x04, 0x1e
        /*010e*/ 	.short	(.L_408 - .L_407)
.L_407:
        /*0110*/ 	.word	0x00000000
.L_408:


//--------------------- .nv.info._ZN5flash44flash_bwd_dq_dk_dv_loop_seqk_parallel_kernelI23Flash_bwd_kernel_traitsILi32ELi128ELi128ELi8ELi4ELi4ELi4ELb1ELb0EN7cutlass10bfloat16_tE19Flash_kernel_traitsILi32ELi128ELi128ELi8ES3_EELb0ELb0ELb1ELb0ELb0ELb0ELb1EEEvNS_16Flash_bwd_paramsE --------------------------
	.section	.nv.info._ZN5flash44flash_bwd_dq_dk_dv_loop_seqk_parallel_kernelI23Flash_bwd_kernel_traitsILi32ELi128ELi128ELi8ELi4ELi4ELi4ELb1ELb0EN7cutlass10bfloat16_tE19Flash_kernel_traitsILi32ELi128ELi128ELi8ES3_EELb0ELb0ELb1ELb0ELb0ELb0ELb1EEEvNS_16Flash_bwd_paramsE,"",@"SHT_CUDA_INFO"
	.sectionflags	@""
	.align	4


	//----- nvinfo : EIATTR_CUDA_API_VERSION
	.align		4
        /*0000*/ 	.byte	0x04, 0x37
        /*0002*/ 	.short	(.L_410 - .L_409)
.L_409:
        /*0004*/ 	.word	0x00000082


	//----- nvinfo : EIATTR_SW2861232_WAR
	.align		4
.L_410:
        /*0008*/ 	.byte	0x01, 0x35
	.zero		2


	//----- nvinfo : EIATTR_PARAM_CBANK
	.align		4
        /*000c*/ 	.byte	0x04, 0x0a
        /*000e*/ 	.short	(.L_412 - .L_411)
	.align		4
.L_411:
        /*0010*/ 	.word	index@(.nv.constant0._ZN5flash44flash_bwd_dq_dk_dv_loop_seqk_parallel_kernelI23Flash_bwd_kernel_traitsILi32ELi128ELi128ELi8ELi4ELi4ELi4ELb1ELb0EN7cutlass10bfloat16_tE19Flash_kernel_traitsILi32ELi128ELi128ELi8ES3_EELb0ELb0ELb1ELb0ELb0ELb0ELb1EEEvNS_16Flash_bwd_paramsE)
        /*0014*/ 	.short	0x0160
        /*0016*/ 	.short	0x0280


	//----- nvinfo : EIATTR_CBANK_PARAM_SIZE
	.align		4
.L_412:
        /*0018*/ 	.byte	0x03, 0x19
        /*001a*/ 	.short	0x0280


	//----- nvinfo : EIATTR_KPARAM_INFO
	.align		4
        /*001c*/ 	.byte	0x04, 0x17
        /*001e*/ 	.short	(.L_414 - .L_413)
.L_413:
        /*0020*/ 	.word	0x00000000
        /*0024*/ 	.short	0x0000
        /*0026*/ 	.short	0x0000
        /*0028*/ 	.byte	0x00, 0xf0, 0x01, 0x0a


	//----- nvinfo : EIATTR_MAXREG_COUNT
	.align		4
.L_414:
        /*002c*/ 	.byte	0x03, 0x1b
        /*002e*/ 	.short	0x00ff


	//----- nvinfo : EIATTR_NUM_BARRIERS
	.align		4
        /*0030*/ 	.byte	0x02, 0x4c
        /*0032*/ 	.byte	0x01
	.zero		1


	//----- nvinfo : EIATTR_ANNOTATIONS
	.align		4
        /*0034*/ 	.byte	0x04, 0x55
        /*0036*/ 	.short	(.L_416 - .L_415)


	//   ....[0]....
.L_415:
        /* <DEDUP_REMOVED lines=86> */


	//----- nvinfo : EIATTR_MERCURY_ISA_VERSION
	.align		4
.L_416:
        /*0588*/ 	.byte	0x03, 0x5f
        /*058a*/ 	.short	0x0000


	//----- nvinfo : EIATTR_EXIT_INSTR_OFFSETS
	.align		4
        /*058c*/ 	.byte	0x04, 0x1c
        /*058e*/ 	.short	(.L_418 - .L_417)


	//   ....[0]....
.L_417:
        /*0590*/ 	.word	0x000000a0


	//   ....[1]....
        /*0594*/ 	.word	0x0000ace0


	//----- nvinfo : EIATTR_CTAIDZ_USED
	.align		4
.L_418:
        /*0598*/ 	.byte	0x01, 0x04
	.zero		2


	//----- nvinfo : EIATTR_CRS_STACK_SIZE
	.align		4
        /*059c*/ 	.byte	0x04, 0x1e
        /*059e*/ 	.short	(.L_420 - .L_419)
.L_419:
        /*05a0*/ 	.word	0x00000000
.L_420:


//--------------------- .nv.info._ZN5flash44flash_bwd_dq_dk_dv_loop_seqk_parallel_kernelI23Flash_bwd_kernel_traitsILi32ELi128ELi128ELi8ELi4ELi4ELi4ELb1ELb0EN7cutlass10bfloat16_tE19Flash_kernel_traitsILi32ELi128ELi128ELi8ES3_EELb1ELb0ELb0ELb0ELb1ELb1ELb0EEEvNS_16Flash_bwd_paramsE --------------------------
	.section	.nv.info._ZN5flash44flash_bwd_dq_dk_dv_loop_seqk_parallel_kernelI23Flash_bwd_kernel_traitsILi32ELi128ELi128ELi8ELi4ELi4ELi4ELb1ELb0EN7cutlass10bfloat16_tE19Flash_kernel_traitsILi32ELi128ELi128ELi8ES3_EELb1ELb0ELb0ELb0ELb1ELb1ELb0EEEvNS_16Flash_bwd_paramsE,"",@"SHT_CUDA_INFO"
	.sectionflags	@""
	.align	4


	//----- nvinfo : EIATTR_CUDA_API_VERSION
	.align		4
        /*0000*/ 	.byte	0x04, 0x37
        /*0002*/ 	.short	(.L_422 - .L_421)
.L_421:
        /*0004*/ 	.word	0x00000082


	//----- nvinfo : EIATTR_SW2861232_WAR
	.align		4
.L_422:
        /*0008*/ 	.byte	0x01, 0x35
	.zero		2


	//----- nvinfo : EIATTR_PARAM_CBANK
	.align		4
        /*000c*/ 	.byte	0x04, 0x0a
        /*000e*/ 	.short	(.L_424 - .L_423)
	.align		4
.L_423:
        /*0010*/ 	.word	index@(.nv.constant0._ZN5flash44flash_bwd_dq_dk_dv_loop_seqk_parallel_kernelI23Flash_bwd_kernel_traitsILi32ELi128ELi128ELi8ELi4ELi4ELi4ELb1ELb0EN7cutlass10bfloat16_tE19Flash_kernel_traitsILi32ELi128ELi128ELi8ES3_EELb1ELb0ELb0ELb0ELb1ELb1ELb0EEEvNS_16Flash_bwd_paramsE)
        /*0014*/ 	.short	0x0160
        /*0016*/ 	.short	0x0280


	//----- nvinfo : EIATTR_CBANK_PARAM_SIZE
	.align		4
.L_424:
        /*0018*/ 	.byte	0x03, 0x19
        /*001a*/ 	.short	0x0280


	//----- nvinfo : EIATTR_KPARAM_INFO
	.align		4
        /*001c*/ 	.byte	0x04, 0x17
        /*001e*/ 	.short	(.L_426 - .L_425)
.L_425:
        /*0020*/ 	.word	0x00000000
        /*0024*/ 	.short	0x0000
        /*0026*/ 	.short	0x0000
        /*0028*/ 	.byte	0x00, 0xf0, 0x01, 0x0a


	//----- nvinfo : EIATTR_MAXREG_COUNT
	.align		4
.L_426:
        /*002c*/ 	.byte	0x03, 0x1b
        /*002e*/ 	.short	0x00ff


	//----- nvinfo : EIATTR_NUM_BARRIERS
	.align		4
        /*0030*/ 	.byte	0x02, 0x4c
        /*0032*/ 	.byte	0x01
	.zero		1


	//----- nvinfo : EIATTR_MERCURY_ISA_VERSION
	.align		4
        /*0034*/ 	.byte	0x03, 0x5f
        /*0036*/ 	.short	0x0000


	//----- nvinfo : EIATTR_EXIT_INSTR_OFFSETS
	.align		4
        /*0038*/ 	.byte	0x04, 0x1c
        /*003a*/ 	.short	(.L_428 - .L_427)


	//   ....[0]....
.L_427:
        /*003c*/ 	.word	0x00000090


	//   ....[1]....
        /*0040*/ 	.word	0x00007b20


	//----- nvinfo : EIATTR_CTAIDZ_USED
	.align		4
.L_428:
        /*0044*/ 	.byte	0x01, 0x04
	.zero		2


//--------------------- .nv.info._ZN5flash44flash_bwd_dq_dk_dv_loop_seqk_parallel_kernelI23Flash_bwd_kernel_traitsILi32ELi128ELi128ELi8ELi4ELi4ELi4ELb1ELb0EN7cutlass10bfloat16_tE19Flash_kernel_traitsILi32ELi128ELi128ELi8ES3_EELb0ELb0ELb0ELb0ELb1ELb1ELb1EEEvNS_16Flash_bwd_paramsE --------------------------
	.section	.nv.info._ZN5flash44flash_bwd_dq_dk_dv_loop_seqk_parallel_kernelI23Flash_bwd_kernel_traitsILi32ELi128ELi128ELi8ELi4ELi4ELi4ELb1ELb0EN7cutlass10bfloat16_tE19Flash_kernel_traitsILi32ELi128ELi128ELi8ES3_EELb0ELb0ELb0ELb0ELb1ELb1ELb1EEEvNS_16Flash_bwd_paramsE,"",@"SHT_CUDA_INFO"
	.sectionflags	@""
	.align	4


	//----- nvinfo : EIATTR_CUDA_API_VERSION
	.align		4
        /*0000*/ 	.byte	0x04, 0x37
        /*0002*/ 	.short	(.L_430 - .L_429)
.L_429:
        /*0004*/ 	.word	0x00000082


	//----- nvinfo : EIATTR_SW2861232_WAR
	.align		4
.L_430:
        /*0008*/ 	.byte	0x01, 0x35
	.zero		2


	//----- nvinfo : EIATTR_PARAM_CBANK
	.align		4
        /*000c*/ 	.byte	0x04, 0x0a
        /*000e*/ 	.short	(.L_432 - .L_431)
	.align		4
.L_431:
        /*0010*/ 	.word	index@(.nv.constant0._ZN5flash44flash_bwd_dq_dk_dv_loop_seqk_parallel_kernelI23Flash_bwd_kernel_traitsILi32ELi128ELi128ELi8ELi4ELi4ELi4ELb1ELb0EN7cutlass10bfloat16_tE19Flash_kernel_traitsILi32ELi128ELi128ELi8ES3_EELb0ELb0ELb0ELb0ELb1ELb1ELb1EEEvNS_16Flash_bwd_paramsE)
        /*0014*/ 	.short	0x0160
        /*0016*/ 	.short	0x0280


	//----- nvinfo : EIATTR_CBANK_PARAM_SIZE
	.align		4
.L_432:
        /*0018*/ 	.byte	0x03, 0x19
        /*001a*/ 	.short	0x0280


	//----- nvinfo : EIATTR_KPARAM_INFO
	.align		4
        /*001c*/ 	.byte	0x04, 0x17
        /*001e*/ 	.short	(.L_434 - .L_433)
.L_433:
        /*0020*/ 	.word	0x00000000
        /*0024*/ 	.short	0x0000
        /*0026*/ 	.short	0x0000
        /*0028*/ 	.byte	0x00, 0xf0, 0x01, 0x0a


	//----- nvinfo : EIATTR_MAXREG_COUNT
	.align		4
.L_434:
        /*002c*/ 	.byte	0x03, 0x1b
        /*002e*/ 	.short	0x00ff


	//----- nvinfo : EIATTR_NUM_BARRIERS
	.align		4
        /*0030*/ 	.byte	0x02, 0x4c
        /*0032*/ 	.byte	0x01
	.zero		1


	//----- nvinfo : EIATTR_ANNOTATIONS
	.align		4
        /*0034*/ 	.byte	0x04, 0x55
        /*0036*/ 	.short	(.L_436 - .L_435)


	//   ....[0]....
.L_435:
        /* <DEDUP_REMOVED lines=67> */


	//----- nvinfo : EIATTR_MERCURY_ISA_VERSION
	.align		4
.L_436:
        /*0450*/ 	.byte	0x03, 0x5f
        /*0452*/ 	.short	0x0000


	//----- nvinfo : EIATTR_EXIT_INSTR_OFFSETS
	.align		4
        /*0454*/ 	.byte	0x04, 0x1c
        /*0456*/ 	.short	(.L_438 - .L_437)


	//   ....[0]....
.L_437:
        /*0458*/ 	.word	0x000000a0


	//   ....[1]....
        /*045c*/ 	.word	0x000077a0


	//----- nvinfo : EIATTR_CTAIDZ_USED
	.align		4
.L_438:
        /*0460*/ 	.byte	0x01, 0x04
	.zero		2


//--------------------- .nv.info._ZN5flash44flash_bwd_dq_dk_dv_loop_seqk_parallel_kernelI23Flash_bwd_kernel_traitsILi32ELi128ELi128ELi8ELi4ELi4ELi4ELb1ELb0EN7cutlass10bfloat16_tE19Flash_kernel_traitsILi32ELi128ELi128ELi8ES3_EELb1ELb0ELb0ELb1ELb0ELb0ELb0EEEvNS_16Flash_bwd_paramsE --------------------------
	.section	.nv.info._ZN5flash44flash_bwd_dq_dk_dv_loop_seqk_parallel_kernelI23Flash_bwd_kernel_traitsILi32ELi128ELi128ELi8ELi4ELi4ELi4ELb1ELb0EN7cutlass10bfloat16_tE19Flash_kernel_traitsILi32ELi128ELi128ELi8ES3_EELb1ELb0ELb0ELb1ELb0ELb0ELb0EEEvNS_16Flash_bwd_paramsE,"",@"SHT_CUDA_INFO"
	.sectionflags	@""
	.align	4


	//----- nvinfo : EIATTR_CUDA_API_VERSION
	.align		4
        /*0000*/ 	.byte	0x04, 0x37
        /*0002*/ 	.short	(.L_440 - .L_439)
.L_439:
        /*0004*/ 	.word	0x00000082


	//----- nvinfo : EIATTR_SW2861232_WAR
	.align		4
.L_440:
        /*0008*/ 	.byte	0x01, 0x35
	.zero		2


	//----- nvinfo : EIATTR_PARAM_CBANK
	.align		4
        /*000c*/ 	.byte	0x04, 0x0a
        /*000e*/ 	.short	(.L_442 - .L_441)
	.align		4
.L_441:
        /*0010*/ 	.word	index@(.nv.constant0._ZN5flash44flash_bwd_dq_dk_dv_loop_seqk_parallel_kernelI23Flash_bwd_kernel_traitsILi32ELi128ELi128ELi8ELi4ELi4ELi4ELb1ELb0EN7cutlass10bfloat16_tE19Flash_kernel_traitsILi32ELi128ELi128ELi8ES3_EELb1ELb0ELb0ELb1ELb0ELb0ELb0EEEvNS_16Flash_bwd_paramsE)
        /*0014*/ 	.short	0x0160
        /*0016*/ 	.short	0x0280


	//----- nvinfo : EIATTR_CBANK_PARAM_SIZE
	.align		4
.L_442:
        /*0018*/ 	.byte	0x03, 0x19
        /*001a*/ 	.short	0x0280


	//----- nvinfo : EIATTR_KPARAM_INFO
	.align		4
        /*001c*/ 	.byte	0x04, 0x17
        /*001e*/ 	.short	(.L_444 - .L_443)
.L_443:
        /*0020*/ 	.word	0x00000000
        /*0024*/ 	.short	0x0000
        /*0026*/ 	.short	0x0000
        /*0028*/ 	.byte	0x00, 0xf0, 0x01, 0x0a


	//----- nvinfo : EIATTR_MAXREG_COUNT
	.align		4
.L_444:
        /*002c*/ 	.byte	0x03, 0x1b
        /*002e*/ 	.short	0x00ff


	//----- nvinfo : EIATTR_NUM_BARRIERS
	.align		4
        /*0030*/ 	.byte	0x02, 0x4c
        /*0032*/ 	.byte	0x01
	.zero		1


	//----- nvinfo : EIATTR_ANNOTATIONS
	.align		4
        /*0034*/ 	.byte	0x04, 0x55
        /*0036*/ 	.short	(.L_446 - .L_445)


	//   ....[0]....
.L_445:
        /* <DEDUP_REMOVED lines=20> */


	//----- nvinfo : EIATTR_MERCURY_ISA_VERSION
	.align		4
.L_446:
        /*0168*/ 	.byte	0x03, 0x5f
        /*016a*/ 	.short	0x0000


	//----- nvinfo : EIATTR_EXIT_INSTR_OFFSETS
	.align		4
        /*016c*/ 	.byte	0x04, 0x1c
        /*016e*/ 	.short	(.L_448 - .L_447)


	//   ....[0]....
.L_447:
        /*0170*/ 	.word	0x000000a0


	//   ....[1]....
        /*0174*/ 	.word	0x0000b780


	//----- nvinfo : EIATTR_CTAIDZ_USED
	.align		4
.L_448:
        /*0178*/ 	.byte	0x01, 0x04
	.zero		2


	//----- nvinfo : EIATTR_CRS_STACK_SIZE
	.align		4
        /*017c*/ 	.byte	0x04, 0x1e
        /*017e*/ 	.short	(.L_450 - .L_449)
.L_449:
        /*0180*/ 	.word	0x00000000
.L_450:


//--------------------- .nv.info._ZN5flash44flash_bwd_dq_dk_dv_loop_seqk_parallel_kernelI23Flash_bwd_kernel_traitsILi32ELi128ELi128ELi8ELi4ELi4ELi4ELb1ELb0EN7cutlass10bfloat16_tE19Flash_kernel_traitsILi32ELi128ELi128ELi8ES3_EELb0ELb0ELb0ELb1ELb0ELb0ELb1EEEvNS_16Flash_bwd_paramsE --------------------------
	.section	.nv.info._ZN5flash44flash_bwd_dq_dk_dv_loop_seqk_parallel_kernelI23Flash_bwd_kernel_traitsILi32ELi128ELi128ELi8ELi4ELi4ELi4ELb1ELb0EN7cutlass10bfloat16_tE19Flash_kernel_traitsILi32ELi128ELi128ELi8ES3_EELb0ELb0ELb0ELb1ELb0ELb0ELb1EEEvNS_16Flash_bwd_paramsE,"",@"SHT_CUDA_INFO"
	.sectionflags	@""
	.align	4


	//----- nvinfo : EIATTR_CUDA_API_VERSION
	.align		4
        /*0000*/ 	.byte	0x04, 0x37
        /*0002*/ 	.short	(.L_452 - .L_451)
.L_451:
        /*0004*/ 	.word	0x00000082


	//----- nvinfo : EIATTR_SW2861232_WAR
	.align		4
.L_452:
        /*0008*/ 	.byte	0x01, 0x35
	.zero		2


	//----- nvinfo : EIATTR_PARAM_CBANK
	.align		4
        /*000c*/ 	.byte	0x04, 0x0a
        /*000e*/ 	.short	(.L_454 - .L_453)
	.align		4
.L_453:
        /*0010*/ 	.word	index@(.nv.constant0._ZN5flash44flash_bwd_dq_dk_dv_loop_seqk_parallel_kernelI23Flash_bwd_kernel_traitsILi32ELi128ELi128ELi8ELi4ELi4ELi4ELb1ELb0EN7cutlass10bfloat16_tE19Flash_kernel_traitsILi32ELi128ELi128ELi8ES3_EELb0ELb0ELb0ELb1ELb0ELb0ELb1EEEvNS_16Flash_bwd_paramsE)
        /*0014*/ 	.short	0x0160
        /*0016*/ 	.short	0x0280


	//----- nvinfo : EIATTR_CBANK_PARAM_SIZE
	.align		4
.L_454:
        /*0018*/ 	.byte	0x03, 0x19
        /*001a*/ 	.short	0x0280


	//----- nvinfo : EIATTR_KPARAM_INFO
	.align		4
        /*001c*/ 	.byte	0x04, 0x17
        /*001e*/ 	.short	(.L_456 - .L_455)
.L_455:
        /*0020*/ 	.word	0x00000000
        /*0024*/ 	.short	0x0000
        /*0026*/ 	.short	0x0000
        /*0028*/ 	.byte	0x00, 0xf0, 0x01, 0x0a


	//----- nvinfo : EIATTR_MAXREG_COUNT
	.align		4
.L_456:
        /*002c*/ 	.byte	0x03, 0x1b
        /*002e*/ 	.short	0x00ff


	//----- nvinfo : EIATTR_NUM_BARRIERS
	.align		4
        /*0030*/ 	.byte	0x02, 0x4c
        /*0032*/ 	.byte	0x01
	.zero		1


	//----- nvinfo : EIATTR_ANNOTATIONS
	.align		4
        /*0034*/ 	.byte	0x04, 0x55
        /*0036*/ 	.short	(.L_458 - .L_457)


	//   ....[0]....
.L_457:
        /* <DEDUP_REMOVED lines=82> */


	//----- nvinfo : EIATTR_MERCURY_ISA_VERSION
	.align		4
.L_458:
        /*0548*/ 	.byte	0x03, 0x5f
        /*054a*/ 	.short	0x0000


	//----- nvinfo : EIATTR_EXIT_INSTR_OFFSETS
	.align		4
        /*054c*/ 	.byte	0x04, 0x1c
        /*054e*/ 	.short	(.L_460 - .L_459)


	//   ....[0]....
.L_459:
        /*0550*/ 	.word	0x000000a0


	//   ....[1]....
        /*0554*/ 	.word	0x0000b320


	//----- nvinfo : EIATTR_CTAIDZ_USED
	.align		4
.L_460:
        /*0558*/ 	.byte	0x01, 0x04
	.zero		2


	//----- nvinfo : EIATTR_CRS_STACK_SIZE
	.align		4
        /*055c*/ 	.byte	0x04, 0x1e
        /*055e*/ 	.short	(.L_462 - .L_461)
.L_461:
        /*0560*/ 	.word	0x00000000
.L_462:


//--------------------- .nv.info._ZN5flash44flash_bwd_dq_dk_dv_loop_seqk_parallel_kernelI23Flash_bwd_kernel_traitsILi32ELi128ELi128ELi8ELi4ELi4ELi4ELb1ELb0EN7cutlass10bfloat16_tE19Flash_kernel_traitsILi32ELi128ELi128ELi8ES3_EELb1ELb0ELb1ELb0ELb0ELb1ELb0EEEvNS_16Flash_bwd_paramsE --------------------------
	.section	.nv.info._ZN5flash44flash_bwd_dq_dk_dv_loop_seqk_parallel_kernelI23Flash_bwd_kernel_traitsILi32ELi128ELi128ELi8ELi4ELi4ELi4ELb1ELb0EN7cutlass10bfloat16_tE19Flash_kernel_traitsILi32ELi128ELi128ELi8ES3_EELb1ELb0ELb1ELb0ELb0ELb1ELb0EEEvNS_16Flash_bwd_paramsE,"",@"SHT_CUDA_INFO"
	.sectionflags	@""
	.align	4


	//----- nvinfo : EIATTR_CUDA_API_VERSION
	.align		4
        /*0000*/ 	.byte	0x04, 0x37
        /*0002*/ 	.short	(.L_464 - .L_463)
.L_463:
        /*0004*/ 	.word	0x00000082


	//----- nvinfo : EIATTR_SW2861232_WAR
	.align		4
.L_464:
        /*0008*/ 	.byte	0x01, 0x35
	.zero		2


	//----- nvinfo : EIATTR_PARAM_CBANK
	.align		4
        /*000c*/ 	.byte	0x04, 0x0a
        /*000e*/ 	.short	(.L_466 - .L_465)
	.align		4
.L_465:
        /*0010*/ 	.word	index@(.nv.constant0._ZN5flash44flash_bwd_dq_dk_dv_loop_seqk_parallel_kernelI23Flash_bwd_kernel_traitsILi32ELi128ELi128ELi8ELi4ELi4ELi4ELb1ELb0EN7cutlass10bfloat16_tE19Flash_kernel_traitsILi32ELi128ELi128ELi8ES3_EELb1ELb0ELb1ELb0ELb0ELb1ELb0EEEvNS_16Flash_bwd_paramsE)
        /*0014*/ 	.short	0x0160
        /*0016*/ 	.short	0x0280


	//----- nvinfo : EIATTR_CBANK_PARAM_SIZE
	.align		4
.L_466:
        /*0018*/ 	.byte	0x03, 0x19
        /*001a*/ 	.short	0x0280


	//----- nvinfo : EIATTR_KPARAM_INFO
	.align		4
        /*001c*/ 	.byte	0x04, 0x17
        /*001e*/ 	.short	(.L_468 - .L_467)
.L_467:
        /*0020*/ 	.word	0x00000000
        /*0024*/ 	.short	0x0000
        /*0026*/ 	.short	0x0000
        /*0028*/ 	.byte	0x00, 0xf0, 0x01, 0x0a


	//----- nvinfo : EIATTR_MAXREG_COUNT
	.align		4
.L_468:
        /*002c*/ 	.byte	0x03, 0x1b
        /*002e*/ 	.short	0x00ff


	//----- nvinfo : EIATTR_NUM_BARRIERS
	.align		4
        /*0030*/ 	.byte	0x02, 0x4c
        /*0032*/ 	.byte	0x01
	.zero		1


	//----- nvinfo : EIATTR_ANNOTATIONS
	.align		4
        /*0034*/ 	.byte	0x04, 0x55
        /*0036*/ 	.short	(.L_470 - .L_469)


	//   ....[0]....
.L_469:
        /* <DEDUP_REMOVED lines=9> */


	//----- nvinfo : EIATTR_MERCURY_ISA_VERSION
	.align		4
.L_470:
        /*00b8*/ 	.byte	0x03, 0x5f
        /*00ba*/ 	.short	0x0000


	//----- nvinfo : EIATTR_EXIT_INSTR_OFFSETS
	.align		4
        /*00bc*/ 	.byte	0x04, 0x1c
        /*00be*/ 	.short	(.L_472 - .L_471)


	//   ....[0]....
.L_471:
        /*00c0*/ 	.word	0x000000a0


	//   ....[1]....
        /*00c4*/ 	.word	0x0000a550


	//----- nvinfo : EIATTR_CTAIDZ_USED
	.align		4
.L_472:
        /*00c8*/ 	.byte	0x01, 0x04
	.zero		2


	//----- nvinfo : EIATTR_CRS_STACK_SIZE
	.align		4
        /*00cc*/ 	.byte	0x04, 0x1e
        /*00ce*/ 	.short	(.L_474 - .L_473)
.L_473:
        /*00d0*/ 	.word	0x00000000
.L_474:


//--------------------- .nv.info._ZN5flash44flash_bwd_dq_dk_dv_loop_seqk_parallel_kernelI23Flash_bwd_kernel_traitsILi32ELi128ELi128ELi8ELi4ELi4ELi4ELb1ELb0EN7cutlass10bfloat16_tE19Flash_kernel_traitsILi32ELi128ELi128ELi8ES3_EELb0ELb0ELb1ELb0ELb0ELb1ELb1EEEvNS_16Flash_bwd_paramsE --------------------------
	.section	.nv.info._ZN5flash44flash_bwd_dq_dk_dv_loop_seqk_parallel_kernelI23Flash_bwd_kernel_traitsILi32ELi128ELi128ELi8ELi4ELi4ELi4ELb1ELb0EN7cutlass10bfloat16_tE19Flash_kernel_traitsILi32ELi128ELi128ELi8ES3_EELb0ELb0ELb1ELb0ELb0ELb1ELb1EEEvNS_16Flash_bwd_paramsE,"",@"SHT_CUDA_INFO"
	.sectionflags	@""
	.align	4


	//----- nvinfo : EIATTR_CUDA_API_VERSION
	.align		4
        /*0000*/ 	.byte	0x04, 0x37
        /*0002*/ 	.short	(.L_476 - .L_475)
.L_475:
        /*0004*/ 	.word	0x00000082


	//----- nvinfo : EIATTR_SW2861232_WAR
	.align		4
.L_476:
        /*0008*/ 	.byte	0x01, 0x35
	.zero		2


	//----- nvinfo : EIATTR_PARAM_CBANK
	.align		4
        /*000c*/ 	.byte	0x04, 0x0a
        /*000e*/ 	.short	(.L_478 - .L_477)
	.align		4
.L_477:
        /*0010*/ 	.word	index@(.nv.constant0._ZN5flash44flash_bwd_dq_dk_dv_loop_seqk_parallel_kernelI23Flash_bwd_kernel_traitsILi32ELi128ELi128ELi8ELi4ELi4ELi4ELb1ELb0EN7cutlass10bfloat16_tE19Flash_kernel_traitsILi32ELi128ELi128ELi8ES3_EELb0ELb0ELb1ELb0ELb0ELb1ELb1EEEvNS_16Flash_bwd_paramsE)
        /*0014*/ 	.short	0x0160
        /*0016*/ 	.short	0x0280


	//----- nvinfo : EIATTR_CBANK_PARAM_SIZE
	.align		4
.L_478:
        /*0018*/ 	.byte	0x03, 0x19
        /*001a*/ 	.short	0x0280


	//----- nvinfo : EIATTR_KPARAM_INFO
	.align		4
        /*001c*/ 	.byte	0x04, 0x17
        /*001e*/ 	.short	(.L_480 - .L_479)
.L_479:
        /*0020*/ 	.word	0x00000000
        /*0024*/ 	.short	0x0000
        /*0026*/ 	.short	0x0000
        /*0028*/ 	.byte	0x00, 0xf0, 0x01, 0x0a


	//----- nvinfo : EIATTR_MAXREG_COUNT
	.align		4
.L_480:
        /*002c*/ 	.byte	0x03, 0x1b
        /*002e*/ 	.short	0x00ff


	//----- nvinfo : EIATTR_NUM_BARRIERS
	.align		4
        /*0030*/ 	.byte	0x02, 0x4c
        /*0032*/ 	.byte	0x01
	.zero		1


	//----- nvinfo : EIATTR_ANNOTATIONS
	.align		4
        /*0034*/ 	.byte	0x04, 0x55
        /*0036*/ 	.short	(.L_482 - .L_481)


	//   ....[0]....
.L_481:
        /* <DEDUP_REMOVED lines=82> */


	//----- nvinfo : EIATTR_MERCURY_ISA_VERSION
	.align		4
.L_482:
        /*0548*/ 	.byte	0x03, 0x5f
        /*054a*/ 	.short	0x0000


	//----- nvinfo : EIATTR_EXIT_INSTR_OFFSETS
	.align		4
        /*054c*/ 	.byte	0x04, 0x1c
        /*054e*/ 	.short	(.L_484 - .L_483)


	//   ....[0]....
.L_483:
        /*0550*/ 	.word	0x000000a0


	//   ....[1]....
        /*0554*/ 	.word	0x0000a730


	//----- nvinfo : EIATTR_CTAIDZ_USED
	.align		4
.L_484:
        /*0558*/ 	.byte	0x01, 0x04
	.zero		2


	//----- nvinfo : EIATTR_CRS_STACK_SIZE
	.align		4
        /*055c*/ 	.byte	0x04, 0x1e
        /*055e*/ 	.short	(.L_486 - .L_485)
.L_485:
        /*0560*/ 	.word	0x00000000
.L_486:


//--------------------- .nv.info._ZN5flash44flash_bwd_dq_dk_dv_loop_seqk_parallel_kernelI23Flash_bwd_kernel_traitsILi32ELi128ELi128ELi8ELi4ELi4ELi4ELb1ELb0EN7cutlass10bfloat16_tE19Flash_kernel_traitsILi32ELi128ELi128ELi8ES3_EELb1ELb0ELb1ELb1ELb0ELb0ELb0EEEvNS_16Flash_bwd_paramsE --------------------------
	.section	.nv.info._ZN5flash44flash_bwd_dq_dk_dv_loop_seqk_parallel_kernelI23Flash_bwd_kernel_traitsILi32ELi128ELi128ELi8ELi4ELi4ELi4ELb1ELb0EN7cutlass10bfloat16_tE19Flash_kernel_traitsILi32ELi128ELi128ELi8ES3_EELb1ELb0ELb1ELb1ELb0ELb0ELb0EEEvNS_16Flash_bwd_paramsE,"",@"SHT_CUDA_INFO"
	.sectionflags	@""
	.align	4


	//----- nvinfo : EIATTR_CUDA_API_VERSION
	.align		4
        /*0000*/ 	.byte	0x04, 0x37
        /*0002*/ 	.short	(.L_488 - .L_487)
.L_487:
        /*0004*/ 	.word	0x00000082


	//----- nvinfo : EIATTR_SW2861232_WAR
	.align		4
.L_488:
        /*0008*/ 	.byte	0x01, 0x35
	.zero		2


	//----- nvinfo : EIATTR_PARAM_CBANK
	.align		4
        /*000c*/ 	.byte	0x04, 0x0a
        /*000e*/ 	.short	(.L_490 - .L_489)
	.align		4
.L_489:
        /*0010*/ 	.word	index@(.nv.constant0._ZN5flash44flash_bwd_dq_dk_dv_loop_seqk_parallel_kernelI23Flash_bwd_kernel_traitsILi32ELi128ELi128ELi8ELi4ELi4ELi4ELb1ELb0EN7cutlass10bfloat16_tE19Flash_kernel_traitsILi32ELi128ELi128ELi8ES3_EELb1ELb0ELb1ELb1ELb0ELb0ELb0EEEvNS_16Flash_bwd_paramsE)
        /*0014*/ 	.short	0x0160
        /*0016*/ 	.short	0x0280


	//----- nvinfo : EIATTR_CBANK_PARAM_SIZE
	.align		4
.L_490:
        /*0018*/ 	.byte	0x03, 0x19
        /*001a*/ 	.short	0x0280


	//----- nvinfo : EIATTR_KPARAM_INFO
	.align		4
        /*001c*/ 	.byte	0x04, 0x17
        /*001e*/ 	.short	(.L_492 - .L_491)
.L_491:
        /*0020*/ 	.word	0x00000000
        /*0024*/ 	.short	0x0000
        /*0026*/ 	.short	0x0000
        /*0028*/ 	.byte	0x00, 0xf0, 0x01, 0x0a


	//----- nvinfo : EIATTR_MAXREG_COUNT
	.align		4
.L_492:
        /*002c*/ 	.byte	0x03, 0x1b
        /*002e*/ 	.short	0x00ff


	//----- nvinfo : EIATTR_NUM_BARRIERS
	.align		4
        /*0030*/ 	.byte	0x02, 0x4c
        /*0032*/ 	.byte	0x01
	.zero		1


	//----- nvinfo : EIATTR_ANNOTATIONS
	.align		4
        /*0034*/ 	.byte	0x04, 0x55
        /*0036*/ 	.short	(.L_494 - .L_493)


	//   ....[0]....
.L_493:
        /* <DEDUP_REMOVED lines=15> */


	//----- nvinfo : EIATTR_MERCURY_ISA_VERSION
	.align		4
.L_494:
        /*0118*/ 	.byte	0x03, 0x5f
        /*011a*/ 	.short	0x0000


	//----- nvinfo : EIATTR_EXIT_INSTR_OFFSETS
	.align		4
        /*011c*/ 	.byte	0x04, 0x1c
        /*011e*/ 	.short	(.L_496 - .L_495)


	//   ....[0]....
.L_495:
        /*0120*/ 	.word	0x000000a0


	//   ....[1]....
        /*0124*/ 	.word	0x0000b9d0


	//----- nvinfo : EIATTR_CTAIDZ_USED
	.align		4
.L_496:
        /*0128*/ 	.byte	0x01, 0x04
	.zero		2


	//----- nvinfo : EIATTR_CRS_STACK_SIZE
	.align		4
        /*012c*/ 	.byte	0x04, 0x1e
        /*012e*/ 	.short	(.L_498 - .L_497)
.L_497:
        /*0130*/ 	.word	0x00000000
.L_498:


//--------------------- .nv.info._ZN5flash44flash_bwd_dq_dk_dv_loop_seqk_parallel_kernelI23Flash_bwd_kernel_traitsILi32ELi128ELi128ELi8ELi4ELi4ELi4ELb1ELb0EN7cutlass10bfloat16_tE19Flash_kernel_traitsILi32ELi128ELi128ELi8ES3_EELb0ELb0ELb1ELb1ELb0ELb0ELb1EEEvNS_16Flash_bwd_paramsE --------------------------
	.section	.nv.info._ZN5flash44flash_bwd_dq_dk_dv_loop_seqk_parallel_kernelI23Flash_bwd_kernel_traitsILi32ELi128ELi128ELi8ELi4ELi4ELi4ELb1ELb0EN7cutlass10bfloat16_tE19Flash_kernel_traitsILi32ELi128ELi128ELi8ES3_EELb0ELb0ELb1ELb1ELb0ELb0ELb1EEEvNS_16Flash_bwd_paramsE,"",@"SHT_CUDA_INFO"
	.sectionflags	@""
	.align	4


	//----- nvinfo : EIATTR_CUDA_API_VERSION
	.align		4
        /*0000*/ 	.byte	0x04, 0x37
        /*0002*/ 	.short	(.L_500 - .L_499)
.L_499:
        /*0004*/ 	.word	0x00000082


	//----- nvinfo : EIATTR_SW2861232_WAR
	.align		4
.L_500:
        /*0008*/ 	.byte	0x01, 0x35
	.zero		2


	//----- nvinfo : EIATTR_PARAM_CBANK
	.align		4
        /*000c*/ 	.byte	0x04, 0x0a
        /*000e*/ 	.short	(.L_502 - .L_501)
	.align		4
.L_501:
        /*0010*/ 	.word	index@(.nv.constant0._ZN5flash44flash_bwd_dq_dk_dv_loop_seqk_parallel_kernelI23Flash_bwd_kernel_traitsILi32ELi128ELi128ELi8ELi4ELi4ELi4ELb1ELb0EN7cutlass10bfloat16_tE19Flash_kernel_traitsILi32ELi128ELi128ELi8ES3_EELb0ELb0ELb1ELb1ELb0ELb0ELb1EEEvNS_16Flash_bwd_paramsE)
        /*0014*/ 	.short	0x0160
        /*0016*/ 	.short	0x0280


	//----- nvinfo : EIATTR_CBANK_PARAM_SIZE
	.align		4
.L_502:
        /*0018*/ 	.byte	0x03, 0x19
        /*001a*/ 	.short	0x0280


	//----- nvinfo : EIATTR_KPARAM_INFO
	.align		4
        /*001c*/ 	.byte	0x04, 0x17
        /*001e*/ 	.short	(.L_504 - .L_503)
.L_503:
        /*0020*/ 	.word	0x00000000
        /*0024*/ 	.short	0x0000
        /*0026*/ 	.short	0x0000
        /*0028*/ 	.byte	0x00, 0xf0, 0x01, 0x0a


	//----- nvinfo : EIATTR_MAXREG_COUNT
	.align		4
.L_504:
        /*002c*/ 	.byte	0x03, 0x1b
        /*002e*/ 	.short	0x00ff


	//----- nvinfo : EIATTR_NUM_BARRIERS
	.align		4
        /*0030*/ 	.byte	0x02, 0x4c
        /*0032*/ 	.byte	0x01
	.zero		1


	//----- nvinfo : EIATTR_ANNOTATIONS
	.align		4
        /*0034*/ 	.byte	0x04, 0x55
        /*0036*/ 	.short	(.L_506 - .L_505)


	//   ....[0]....
.L_505:
        /* <DEDUP_REMOVED lines=87> */


	//----- nvinfo : EIATTR_MERCURY_ISA_VERSION
	.align		4
.L_506:
        /*0590*/ 	.byte	0x03, 0x5f
        /*0592*/ 	.short	0x0000


	//----- nvinfo : EIATTR_EXIT_INSTR_OFFSETS
	.align		4
        /*0594*/ 	.byte	0x04, 0x1c
        /*0596*/ 	.short	(.L_508 - .L_507)


	//   ....[0]....
.L_507:
        /*0598*/ 	.word	0x000000a0


	//   ....[1]....
        /*059c*/ 	.word	0x0000b720


	//----- nvinfo : EIATTR_CTAIDZ_USED
	.align		4
.L_508:
        /*05a0*/ 	.byte	0x01, 0x04
	.zero		2


	//----- nvinfo : EIATTR_CRS_STACK_SIZE
	.align		4
        /*05a4*/ 	.byte	0x04, 0x1e
        /*05a6*/ 	.short	(.L_510 - .L_509)
.L_509:
        /*05a8*/ 	.word	0x00000000
.L_510:


//--------------------- .nv.info._ZN5flash25flash_bwd_dot_do_o_kernelILb0E23Flash_bwd_kernel_traitsILi32ELi128ELi128ELi8ELi4ELi4ELi4ELb1ELb0EN7cutlass10bfloat16_tE19Flash_kernel_traitsILi32ELi128ELi128ELi8ES3_EEEEvNS_16Flash_bwd_paramsE --------------------------
	.section	.nv.info._ZN5flash25flash_bwd_dot_do_o_kernelILb0E23Flash_bwd_kernel_traitsILi32ELi128ELi128ELi8ELi4ELi4ELi4ELb1ELb0EN7cutlass10bfloat16_tE19Flash_kernel_traitsILi32ELi128ELi128ELi8ES3_EEEEvNS_16Flash_bwd_paramsE,"",@"SHT_CUDA_INFO"
	.sectionflags	@""
	.align	4


	//----- nvinfo : EIATTR_CUDA_API_VERSION
	.align		4
        /*0000*/ 	.byte	0x04, 0x37
        /*0002*/ 	.short	(.L_512 - .L_511)
.L_511:
        /*0004*/ 	.word	0x00000082


	//----- nvinfo : EIATTR_SW2861232_WAR
	.align		4
.L_512:
        /*0008*/ 	.byte	0x01, 0x35
	.zero		2


	//----- nvinfo : EIATTR_PARAM_CBANK
	.align		4
        /*000c*/ 	.byte	0x04, 0x0a
        /*000e*/ 	.short	(.L_514 - .L_513)
	.align		4
.L_513:
        /*0010*/ 	.word	index@(.nv.constant0._ZN5flash25flash_bwd_dot_do_o_kernelILb0E23Flash_bwd_kernel_traitsILi32ELi128ELi128ELi8ELi4ELi4ELi4ELb1ELb0EN7cutlass10bfloat16_tE19Flash_kernel_traitsILi32ELi128ELi128ELi8ES3_EEEEvNS_16Flash_bwd_paramsE)
        /*0014*/ 	.short	0x0160
        /*0016*/ 	.short	0x0280


	//----- nvinfo : EIATTR_CBANK_PARAM_SIZE
	.align		4
.L_514:
        /*0018*/ 	.byte	0x03, 0x19
        /*001a*/ 	.short	0x0280


	//----- nvinfo : EIATTR_KPARAM_INFO
	.align		4
        /*001c*/ 	.byte	0x04, 0x17
        /*001e*/ 	.short	(.L_516 - .L_515)
.L_515:
        /*0020*/ 	.word	0x00000000
        /*0024*/ 	.short	0x0000
        /*0026*/ 	.short	0x0000
        /*0028*/ 	.byte	0x00, 0xf0, 0x01, 0x0a


	//----- nvinfo : EIATTR_MAXREG_COUNT
	.align		4
.L_516:
        /*002c*/ 	.byte	0x03, 0x1b
        /*002e*/ 	.short	0x00ff


	//----- nvinfo : EIATTR_MERCURY_ISA_VERSION
	.align		4
        /*0030*/ 	.byte	0x03, 0x5f
        /*0032*/ 	.short	0x0000


	//----- nvinfo : EIATTR_COOP_GROUP_MASK_REGIDS
	.align		4
        /*0034*/ 	.byte	0x04, 0x29
        /*0036*/ 	.short	(.L_518 - .L_517)


	//   ....[0]....
.L_517:
        /*0038*/ 	.word	0xffffffff


	//   ....[1]....
        /*003c*/ 	.word	0xffffffff


	//   ....[2]....
        /*0040*/ 	.word	0xffffffff


	//   ....[3]....
        /*0044*/ 	.word	0xffffffff


	//----- nvinfo : EIATTR_COOP_GROUP_INSTR_OFFSETS
	.align		4
.L_518:
        /*0048*/ 	.byte	0x04, 0x28
        /*004a*/ 	.short	(.L_520 - .L_519)


	//   ....[0]....
.L_519:
        /*004c*/ 	.word	0x00000ad0


	//   ....[1]....
        /*0050*/ 	.word	0x00000b00


	//   ....[2]....
        /*0054*/ 	.word	0x00000b20


	//   ....[3]....
        /*0058*/ 	.word	0x00000b50


	//----- nvinfo : EIATTR_EXIT_INSTR_OFFSETS
	.align		4
.L_520:
        /*005c*/ 	.byte	0x04, 0x1c
        /*005e*/ 	.short	(.L_522 - .L_521)


	//   ....[0]....
.L_521:
        /*0060*/ 	.word	0x00000120


	//   ....[1]....
        /*0064*/ 	.word	0x00000bf0


	//   ....[2]....
        /*0068*/ 	.word	0x00000c20


	//----- nvinfo : EIATTR_CTAIDZ_USED
	.align		4
.L_522:
        /*006c*/ 	.byte	0x01, 0x04
	.zero		2


//--------------------- .nv.info._ZN5flash25flash_bwd_dot_do_o_kernelILb1E23Flash_bwd_kernel_traitsILi32ELi128ELi128ELi8ELi4ELi4ELi4ELb1ELb0EN7cutlass10bfloat16_tE19Flash_kernel_traitsILi32ELi128ELi128ELi8ES3_EEEEvNS_16Flash_bwd_paramsE --------------------------
	.section	.nv.info._ZN5flash25flash_bwd_dot_do_o_kernelILb1E23Flash_bwd_kernel_traitsILi32ELi128ELi128ELi8ELi4ELi4ELi4ELb1ELb0EN7cutlass10bfloat16_tE19Flash_kernel_traitsILi32ELi128ELi128ELi8ES3_EEEEvNS_16Flash_bwd_paramsE,"",@"SHT_CUDA_INFO"
	.sectionflags	@""
	.align	4


	//----- nvinfo : EIATTR_CUDA_API_VERSION
	.align		4
        /*0000*/ 	.byte	0x04, 0x37
        /*0002*/ 	.short	(.L_524 - .L_523)
.L_523:
        /*0004*/ 	.word	0x00000082


	//----- nvinfo : EIATTR_SW2861232_WAR
	.align		4
.L_524:
        /*0008*/ 	.byte	0x01, 0x35
	.zero		2


	//----- nvinfo : EIATTR_PARAM_CBANK
	.align		4
        /*000c*/ 	.byte	0x04, 0x0a
        /*000e*/ 	.short	(.L_526 - .L_525)
	.align		4
.L_525:
        /*0010*/ 	.word	index@(.nv.constant0._ZN5flash25flash_bwd_dot_do_o_kernelILb1E23Flash_bwd_kernel_traitsILi32ELi128ELi128ELi8ELi4ELi4ELi4ELb1ELb0EN7cutlass10bfloat16_tE19Flash_kernel_traitsILi32ELi128ELi128ELi8ES3_EEEEvNS_16Flash_bwd_paramsE)
        /*0014*/ 	.short	0x0160
        /*0016*/ 	.short	0x0280


	//----- nvinfo : EIATTR_CBANK_PARAM_SIZE
	.align		4
.L_526:
        /*0018*/ 	.byte	0x03, 0x19
        /*001a*/ 	.short	0x0280


	//----- nvinfo : EIATTR_KPARAM_INFO
	.align		4
        /*001c*/ 	.byte	0x04, 0x17
        /*001e*/ 	.short	(.L_528 - .L_527)
.L_527:
        /*0020*/ 	.word	0x00000000
        /*0024*/ 	.short	0x0000
        /*0026*/ 	.short	0x0000
        /*0028*/ 	.byte	0x00, 0xf0, 0x01, 0x0a


	//----- nvinfo : EIATTR_MAXREG_COUNT
	.align		4
.L_528:
        /*002c*/ 	.byte	0x03, 0x1b
        /*002e*/ 	.short	0x00ff


	//----- nvinfo : EIATTR_MERCURY_ISA_VERSION
	.align		4
        /*0030*/ 	.byte	0x03, 0x5f
        /*0032*/ 	.short	0x0000


	//----- nvinfo : EIATTR_COOP_GROUP_MASK_REGIDS
	.align		4
        /*0034*/ 	.byte	0x04, 0x29
        /*0036*/ 	.short	(.L_530 - .L_529)


	//   ....[0]....
.L_529:
        /*0038*/ 	.word	0xffffffff


	//   ....[1]....
        /*003c*/ 	.word	0xffffffff


	//   ....[2]....
        /*0040*/ 	.word	0xffffffff


	//   ....[3]....
        /*0044*/ 	.word	0xffffffff


	//----- nvinfo : EIATTR_COOP_GROUP_INSTR_OFFSETS
	.align		4
.L_530:
        /*0048*/ 	.byte	0x04, 0x28
        /*004a*/ 	.short	(.L_532 - .L_531)


	//   ....[0]....
.L_531:
        /*004c*/ 	.word	0x00000d90


	//   ....[1]....
        /*0050*/ 	.word	0x00000da0


	//   ....[2]....
        /*0054*/ 	.word	0x00000de0


	//   ....[3]....
        /*0058*/ 	.word	0x00000e00


	//----- nvinfo : EIATTR_EXIT_INSTR_OFFSETS
	.align		4
.L_532:
        /*005c*/ 	.byte	0x04, 0x1c
        /*005e*/ 	.short	(.L_534 - .L_533)


	//   ....[0]....
.L_533:
        /*0060*/ 	.word	0x00000120


	//   ....[1]....
        /*0064*/ 	.word	0x00000f80


	//----- nvinfo : EIATTR_CTAIDZ_USED
	.align		4
.L_534:
        /*0068*/ 	.byte	0x01, 0x04
	.zero		2


//--------------------- .nv.info._ZN5flash27flash_bwd_convert_dq_kernelI23Flash_bwd_kernel_traitsILi32ELi128ELi128ELi8ELi4ELi4ELi4ELb0ELb0EN7cutlass10bfloat16_tE19Flash_kernel_traitsILi32ELi128ELi128ELi8ES3_EEEEvNS_16Flash_bwd_paramsEi --------------------------
	.section	.nv.info._ZN5flash27flash_bwd_convert_dq_kernelI23Flash_bwd_kernel_traitsILi32ELi128ELi128ELi8ELi4ELi4ELi4ELb0ELb0EN7cutlass10bfloat16_tE19Flash_kernel_traitsILi32ELi128ELi128ELi8ES3_EEEEvNS_16Flash_bwd_paramsEi,"",@"SHT_CUDA_INFO"
	.sectionflags	@""
	.align	4


	//----- nvinfo : EIATTR_CUDA_API_VERSION
	.align		4
        /*0000*/ 	.byte	0x04, 0x37
        /*0002*/ 	.short	(.L_536 - .L_535)
.L_535:
        /*0004*/ 	.word	0x00000082


	//----- nvinfo : EIATTR_SW2861232_WAR
	.align		4
.L_536:
        /*0008*/ 	.byte	0x01, 0x35
	.zero		2


	//----- nvinfo : EIATTR_PARAM_CBANK
	.align		4
        /*000c*/ 	.byte	0x04, 0x0a
        /*000e*/ 	.short	(.L_538 - .L_537)
	.align		4
.L_537:
        /*0010*/ 	.word	index@(.nv.constant0._ZN5flash27flash_bwd_convert_dq_kernelI23Flash_bwd_kernel_traitsILi32ELi128ELi128ELi8ELi4ELi4ELi4ELb0ELb0EN7cutlass10bfloat16_tE19Flash_kernel_traitsILi32ELi128ELi128ELi8ES3_EEEEvNS_16Flash_bwd_paramsEi)
        /*0014*/ 	.short	0x0160
        /*0016*/ 	.short	0x0284


	//----- nvinfo : EIATTR_CBANK_PARAM_SIZE
	.align		4
.L_538:
        /*0018*/ 	.byte	0x03, 0x19
        /*001a*/ 	.short	0x0284


	//----- nvinfo : EIATTR_KPARAM_INFO
	.align		4
        /*001c*/ 	.byte	0x04, 0x17
        /*001e*/ 	.short	(.L_540 - .L_539)
.L_539:
        /*0020*/ 	.word	0x00000000
        /*0024*/ 	.short	0x0001
        /*0026*/ 	.short	0x0280
        /*0028*/ 	.byte	0x00, 0xf0, 0x11, 0x00


	//----- nvinfo : EIATTR_KPARAM_INFO
	.align		4
.L_540:
        /*002c*/ 	.byte	0x04, 0x17
        /*002e*/ 	.short	(.L_542 - .L_541)
.L_541:
        /*0030*/ 	.word	0x00000000
        /*0034*/ 	.short	0x0000
        /*0036*/ 	.short	0x0000
        /*0038*/ 	.byte	0x00, 0xf0, 0x01, 0x0a


	//----- nvinfo : EIATTR_MAXREG_COUNT
	.align		4
.L_542:
        /*003c*/ 	.byte	0x03, 0x1b
        /*003e*/ 	.short	0x00ff


	//----- nvinfo : EIATTR_NUM_BARRIERS
	.align		4
        /*0040*/ 	.byte	0x02, 0x4c
        /*0042*/ 	.byte	0x01
	.zero		1


	//----- nvinfo : EIATTR_MERCURY_ISA_VERSION
	.align		4
        /*0044*/ 	.byte	0x03, 0x5f
        /*0046*/ 	.short	0x0000


	//----- nvinfo : EIATTR_EXIT_INSTR_OFFSETS
	.align		4
        /*0048*/ 	.byte	0x04, 0x1c
        /*004a*/ 	.short	(.L_544 - .L_543)


	//   ....[0]....
.L_543:
        /*004c*/ 	.word	0x000000f0


	//   ....[1]....
        /*0050*/ 	.word	0x00001770


	//   ....[2]....
        /*0054*/ 	.word	0x00001830


	//----- nvinfo : EIATTR_CTAIDZ_USED
	.align		4
.L_544:
        /*0058*/ 	.byte	0x01, 0x04
	.zero		2


	//----- nvinfo : EIATTR_CRS_STACK_SIZE
	.align		4
        /*005c*/ 	.byte	0x04, 0x1e
        /*005e*/ 	.short	(.L_546 - .L_545)
.L_545:
        /*0060*/ 	.word	0x00000000
.L_546:


//--------------------- .nv.info._ZN5flash44flash_bwd_dq_dk_dv_loop_seqk_parallel_kernelI23Flash_bwd_kernel_traitsILi32ELi128ELi128ELi8ELi4ELi4ELi4ELb0ELb0EN7cutlass10bfloat16_tE19Flash_kernel_traitsILi32ELi128ELi128ELi8ES3_EELb1ELb0ELb0ELb0ELb0ELb1ELb0EEEvNS_16Flash_bwd_paramsE --------------------------
	.section	.nv.info._ZN5flash44flash_bwd_dq_dk_dv_loop_seqk_parallel_kernelI23Flash_bwd_kernel_traitsILi32ELi128ELi128ELi8ELi4ELi4ELi4ELb0ELb0EN7cutlass10bfloat16_tE19Flash_kernel_traitsILi32ELi128ELi128ELi8ES3_EELb1ELb0ELb0ELb0ELb0ELb1ELb0EEEvNS_16Flash_bwd_paramsE,"",@"SHT_CUDA_INFO"
	.sectionflags	@""
	.align	4


	//----- nvinfo : EIATTR_CUDA_API_VERSION
	.align		4
        /*0000*/ 	.byte	0x04, 0x37
        /*0002*/ 	.short	(.L_548 - .L_547)
.L_547:
        /*0004*/ 	.word	0x00000082


	//----- nvinfo : EIATTR_SW2861232_WAR
	.align		4
.L_548:
        /*0008*/ 	.byte	0x01, 0x35
	.zero		2


	//----- nvinfo : EIATTR_PARAM_CBANK
	.align		4
        /*000c*/ 	.byte	0x04, 0x0a
        /*000e*/ 	.short	(.L_550 - .L_549)
	.align		4
.L_549:
        /*0010*/ 	.word	index@(.nv.constant0._ZN5flash44flash_bwd_dq_dk_dv_loop_seqk_parallel_kernelI23Flash_bwd_kernel_traitsILi32ELi128ELi128ELi8ELi4ELi4ELi4ELb0ELb0EN7cutlass10bfloat16_tE19Flash_kernel_traitsILi32ELi128ELi128ELi8ES3_EELb1ELb0ELb0ELb0ELb0ELb1ELb0EEEvNS_16Flash_bwd_paramsE)
        /*0014*/ 	.short	0x0160
        /*0016*/ 	.short	0x0280


	//----- nvinfo : EIATTR_CBANK_PARAM_SIZE
	.align		4
.L_550:
        /*0018*/ 	.byte	0x03, 0x19
        /*001a*/ 	.short	0x0280


	//----- nvinfo : EIATTR_KPARAM_INFO
	.align		4
        /*001c*/ 	.byte	0x04, 0x17
        /*001e*/ 	.short	(.L_552 - .L_551)
.L_551:
        /*0020*/ 	.word	0x00000000
        /*0024*/ 	.short	0x0000
        /*0026*/ 	.short	0x0000
        /*0028*/ 	.byte	0x00, 0xf0, 0x01, 0x0a


	//----- nvinfo : EIATTR_MAXREG_COUNT
	.align		4
.L_552:
        /*002c*/ 	.byte	0x03, 0x1b
        /*002e*/ 	.short	0x00ff


	//----- nvinfo : EIATTR_NUM_BARRIERS
	.align		4
        /*0030*/ 	.byte	0x02, 0x4c
        /*0032*/ 	.byte	0x01
	.zero		1


	//----- nvinfo : EIATTR_MERCURY_ISA_VERSION
	.align		4
        /*0034*/ 	.byte	0x03, 0x5f
        /*0036*/ 	.short	0x0000


	//----- nvinfo : EIATTR_EXIT_INSTR_OFFSETS
	.align		4
        /*0038*/ 	.byte	0x04, 0x1c
        /*003a*/ 	.short	(.L_554 - .L_553)


	//   ....[0]....
.L_553:
        /*003c*/ 	.word	0x00000090


	//   ....[1]....
        /*0040*/ 	.word	0x0000a070


	//----- nvinfo : EIATTR_CTAIDZ_USED
	.align		4
.L_554:
        /*0044*/ 	.byte	0x01, 0x04
	.zero		2


	//----- nvinfo : EIATTR_CRS_STACK_SIZE
	.align		4
        /*0048*/ 	.byte	0x04, 0x1e
        /*004a*/ 	.short	(.L_556 - .L_555)
.L_555:
        /*004c*/ 	.word	0x00000000
.L_556:


//--------------------- .nv.info._ZN5flash44flash_bwd_dq_dk_dv_loop_seqk_parallel_kernelI23Flash_bwd_kernel_traitsILi32ELi128ELi128ELi8ELi4ELi4ELi4ELb0ELb0EN7cutlass10bfloat16_tE19Flash_kernel_traitsILi32ELi128ELi128ELi8ES3_EELb0ELb0ELb0ELb0ELb0ELb1ELb1EEEvNS_16Flash_bwd_paramsE --------------------------
	.section	.nv.info._ZN5flash44flash_bwd_dq_dk_dv_loop_seqk_parallel_kernelI23Flash_bwd_kernel_traitsILi32ELi128ELi128ELi8ELi4ELi4ELi4ELb0ELb0EN7cutlass10bfloat16_tE19Flash_kernel_traitsILi32ELi128ELi128ELi8ES3_EELb0ELb0ELb0ELb0ELb0ELb1ELb1EEEvNS_16Flash_bwd_paramsE,"",@"SHT_CUDA_INFO"
	.sectionflags	@""
	.align	4


	//----- nvinfo : EIATTR_CUDA_API_VERSION
	.align		4
        /*0000*/ 	.byte	0x04, 0x37
        /*0002*/ 	.short	(.L_558 - .L_557)
.L_557:
        /*0004*/ 	.word	0x00000082


	//----- nvinfo : EIATTR_SW2861232_WAR
	.align		4
.L_558:
        /*0008*/ 	.byte	0x01, 0x35
	.zero		2


	//----- nvinfo : EIATTR_PARAM_CBANK
	.align		4
        /*000c*/ 	.byte	0x04, 0x0a
        /*000e*/ 	.short	(.L_560 - .L_559)
	.align		4
.L_559:
        /*0010*/ 	.word	index@(.nv.constant0._ZN5flash44flash_bwd_dq_dk_dv_loop_seqk_parallel_kernelI23Flash_bwd_kernel_traitsILi32ELi128ELi128ELi8ELi4ELi4ELi4ELb0ELb0EN7cutlass10bfloat16_tE19Flash_kernel_traitsILi32ELi128ELi128ELi8ES3_EELb0ELb0ELb0ELb0ELb0ELb1ELb1EEEvNS_16Flash_bwd_paramsE)
        /*0014*/ 	.short	0x0160
        /*0016*/ 	.short	0x0280


	//----- nvinfo : EIATTR_CBANK_PARAM_SIZE
	.align		4
.L_560:
        /*0018*/ 	.byte	0x03, 0x19
        /*001a*/ 	.short	0x0280


	//----- nvinfo : EIATTR_KPARAM_INFO
	.align		4
        /*001c*/ 	.byte	0x04, 0x17
        /*001e*/ 	.short	(.L_562 - .L_561)
.L_561:
        /*0020*/ 	.word	0x00000000
        /*0024*/ 	.short	0x0000
        /*0026*/ 	.short	0x0000
        /*0028*/ 	.byte	0x00, 0xf0, 0x01, 0x0a


	//----- nvinfo : EIATTR_MAXREG_COUNT
	.align		4
.L_562:
        /*002c*/ 	.byte	0x03, 0x1b
        /*002e*/ 	.short	0x00ff


	//----- nvinfo : EIATTR_NUM_BARRIERS
	.align		4
        /*0030*/ 	.byte	0x02, 0x4c
        /*0032*/ 	.byte	0x01
	.zero		1


	//----- nvinfo : EIATTR_ANNOTATIONS
	.align		4
        /*0034*/ 	.byte	0x04, 0x55
        /*0036*/ 	.short	(.L_564 - .L_563)


	//   ....[0]....
.L_563:
        /* <DEDUP_REMOVED lines=44> */


	//----- nvinfo : EIATTR_MERCURY_ISA_VERSION
	.align		4
.L_564:
        /*02e0*/ 	.byte	0x03, 0x5f
        /*02e2*/ 	.short	0x0000


	//----- nvinfo : EIATTR_EXIT_INSTR_OFFSETS
	.align		4
        /*02e4*/ 	.byte	0x04, 0x1c
        /*02e6*/ 	.short	(.L_566 - .L_565)


	//   ....[0]....
.L_565:
        /*02e8*/ 	.word	0x000000a0


	//   ....[1]....
        /*02ec*/ 	.word	0x00009ed0


	//----- nvinfo : EIATTR_CTAIDZ_USED
	.align		4
.L_566:
        /*02f0*/ 	.byte	0x01, 0x04
	.zero		2


	//----- nvinfo : EIATTR_CRS_STACK_SIZE
	.align		4
        /*02f4*/ 	.byte	0x04, 0x1e
        /*02f6*/ 	.short	(.L_568 - .L_567)
.L_567:
        /*02f8*/ 	.word	0x00000000
.L_568:


//--------------------- .nv.info._ZN5flash44flash_bwd_dq_dk_dv_loop_seqk_parallel_kernelI23Flash_bwd_kernel_traitsILi32ELi128ELi128ELi8ELi4ELi4ELi4ELb0ELb0EN7cutlass10bfloat16_tE19Flash_kernel_traitsILi32ELi128ELi128ELi8ES3_EELb1ELb0ELb0ELb0ELb0ELb0ELb0EEEvNS_16Flash_bwd_paramsE --------------------------
	.section	.nv.info._ZN5flash44flash_bwd_dq_dk_dv_loop_seqk_parallel_kernelI23Flash_bwd_kernel_traitsILi32ELi128ELi128ELi8ELi4ELi4ELi4ELb0ELb0EN7cutlass10bfloat16_tE19Flash_kernel_traitsILi32ELi128ELi128ELi8ES3_EELb1ELb0ELb0ELb0ELb0ELb0ELb0EEEvNS_16Flash_bwd_paramsE,"",@"SHT_CUDA_INFO"
	.sectionflags	@""
	.align	4


	//----- nvinfo : EIATTR_CUDA_API_VERSION
	.align		4
        /*0000*/ 	.byte	0x04, 0x37
        /*0002*/ 	.short	(.L_570 - .L_569)
.L_569:
        /*0004*/ 	.word	0x00000082


	//----- nvinfo : EIATTR_SW2861232_WAR
	.align		4
.L_570:
        /*0008*/ 	.byte	0x01, 0x35
	.zero		2


	//----- nvinfo : EIATTR_PARAM_CBANK
	.align		4
        /*000c*/ 	.byte	0x04, 0x0a
        /*000e*/ 	.short	(.L_572 - .L_571)
	.align		4
.L_571:
        /*0010*/ 	.word	index@(.nv.constant0._ZN5flash44flash_bwd_dq_dk_dv_loop_seqk_parallel_kernelI23Flash_bwd_kernel_traitsILi32ELi128ELi128ELi8ELi4ELi4ELi4ELb0ELb0EN7cutlass10bfloat16_tE19Flash_kernel_traitsILi32ELi128ELi128ELi8ES3_EELb1ELb0ELb0ELb0ELb0ELb0ELb0EEEvNS_16Flash_bwd_paramsE)
        /*0014*/ 	.short	0x0160
        /*0016*/ 	.short	0x0280


	//----- nvinfo : EIATTR_CBANK_PARAM_SIZE
	.align		4
.L_572:
        /*0018*/ 	.byte	0x03, 0x19
        /*001a*/ 	.short	0x0280


	//----- nvinfo : EIATTR_KPARAM_INFO
	.align		4
        /*001c*/ 	.byte	0x04, 0x17
        /*001e*/ 	.short	(.L_574 - .L_573)
.L_573:
        /*0020*/ 	.word	0x00000000
        /*0024*/ 	.short	0x0000
        /*0026*/ 	.short	0x0000
        /*0028*/ 	.byte	0x00, 0xf0, 0x01, 0x0a


	//----- nvinfo : EIATTR_MAXREG_COUNT
	.align		4
.L_574:
        /*002c*/ 	.byte	0x03, 0x1b
        /*002e*/ 	.short	0x00ff


	//----- nvinfo : EIATTR_NUM_BARRIERS
	.align		4
        /*0030*/ 	.byte	0x02, 0x4c
        /*0032*/ 	.byte	0x01
	.zero		1


	//----- nvinfo : EIATTR_MERCURY_ISA_VERSION
	.align		4
        /*0034*/ 	.byte	0x03, 0x5f
        /*0036*/ 	.short	0x0000


	//----- nvinfo : EIATTR_EXIT_INSTR_OFFSETS
	.align		4
        /*0038*/ 	.byte	0x04, 0x1c
        /*003a*/ 	.short	(.L_576 - .L_575)


	//   ....[0]....
.L_575:
        /*003c*/ 	.word	0x00000090


	//   ....[1]....
        /*0040*/ 	.word	0x0000a5c0


	//----- nvinfo : EIATTR_CTAIDZ_USED
	.align		4
.L_576:
        /*0044*/ 	.byte	0x01, 0x04
	.zero		2


	//----- nvinfo : EIATTR_CRS_STACK_SIZE
	.align		4
        /*0048*/ 	.byte	0x04, 0x1e
        /*004a*/ 	.short	(.L_578 - .L_577)
.L_577:
        /*004c*/ 	.word	0x00000000
.L_578:


//--------------------- .nv.info._ZN5flash44flash_bwd_dq_dk_dv_loop_seqk_parallel_kernelI23Flash_bwd_kernel_traitsILi32ELi128ELi128ELi8ELi4ELi4ELi4ELb0ELb0EN7cutlass10bfloat16_tE19Flash_kernel_traitsILi32ELi128ELi128ELi8ES3_EELb0ELb0ELb0ELb0ELb0ELb0ELb1EEEvNS_16Flash_bwd_paramsE --------------------------
	.section	.nv.info._ZN5flash44flash_bwd_dq_dk_dv_loop_seqk_parallel_kernelI23Flash_bwd_kernel_traitsILi32ELi128ELi128ELi8ELi4ELi4ELi4ELb0ELb0EN7cutlass10bfloat16_tE19Flash_kernel_traitsILi32ELi128ELi128ELi8ES3_EELb0ELb0ELb0ELb0ELb0ELb0ELb1EEEvNS_16Flash_bwd_paramsE,"",@"SHT_CUDA_INFO"
	.sectionflags	@""
	.align	4


	//----- nvinfo : EIATTR_CUDA_API_VERSION
	.align		4
        /*0000*/ 	.byte	0x04, 0x37
        /*0002*/ 	.short	(.L_580 - .L_579)
.L_579:
        /*0004*/ 	.word	0x00000082


	//----- nvinfo : EIATTR_SW2861232_WAR
	.align		4
.L_580:
        /*0008*/ 	.byte	0x01, 0x35
	.zero		2


	//----- nvinfo : EIATTR_PARAM_CBANK
	.align		4
        /*000c*/ 	.byte	0x04, 0x0a
        /*000e*/ 	.short	(.L_582 - .L_581)
	.align		4
.L_581:
        /*0010*/ 	.word	index@(.nv.constant0._ZN5flash44flash_bwd_dq_dk_dv_loop_seqk_parallel_kernelI23Flash_bwd_kernel_traitsILi32ELi128ELi128ELi8ELi4ELi4ELi4ELb0ELb0EN7cutlass10bfloat16_tE19Flash_kernel_traitsILi32ELi128ELi128ELi8ES3_EELb0ELb0ELb0ELb0ELb0ELb0ELb1EEEvNS_16Flash_bwd_paramsE)
        /*0014*/ 	.short	0x0160
        /*0016*/ 	.short	0x0280


	//----- nvinfo : EIATTR_CBANK_PARAM_SIZE
	.align		4
.L_582:
        /*0018*/ 	.byte	0x03, 0x19
        /*001a*/ 	.short	0x0280


	//----- nvinfo : EIATTR_KPARAM_INFO
	.align		4
        /*001c*/ 	.byte	0x04, 0x17
        /*001e*/ 	.short	(.L_584 - .L_583)
.L_583:
        /*0020*/ 	.word	0x00000000
        /*0024*/ 	.short	0x0000
        /*0026*/ 	.short	0x0000
        /*0028*/ 	.byte	0x00, 0xf0, 0x01, 0x0a


	//----- nvinfo : EIATTR_MAXREG_COUNT
	.align		4
.L_584:
        /*002c*/ 	.byte	0x03, 0x1b
        /*002e*/ 	.short	0x00ff


	//----- nvinfo : EIATTR_NUM_BARRIERS
	.align		4
        /*0030*/ 	.byte	0x02, 0x4c
        /*0032*/ 	.byte	0x01
	.zero		1


	//----- nvinfo : EIATTR_ANNOTATIONS
	.align		4
        /*0034*/ 	.byte	0x04, 0x55
        /*0036*/ 	.short	(.L_586 - .L_585)


	//   ....[0]....
.L_585:
        /* <DEDUP_REMOVED lines=50> */


	//----- nvinfo : EIATTR_MERCURY_ISA_VERSION
	.align		4
.L_586:
        /*0340*/ 	.byte	0x03, 0x5f
        /*0342*/ 	.short	0x0000


	//----- nvinfo : EIATTR_EXIT_INSTR_OFFSETS
	.align		4
        /*0344*/ 	.byte	0x04, 0x1c
        /*0346*/ 	.short	(.L_588 - .L_587)


	//   ....[0]....
.L_587:
        /*0348*/ 	.word	0x000000a0


	//   ....[1]....
        /*034c*/ 	.word	0x0000a4d0


	//----- nvinfo : EIATTR_CTAIDZ_USED
	.align		4
.L_588:
        /*0350*/ 	.byte	0x01, 0x04
	.zero		2


	//----- nvinfo : EIATTR_CRS_STACK_SIZE
	.align		4
        /*0354*/ 	.byte	0x04, 0x1e
        /*0356*/ 	.short	(.L_590 - .L_589)
.L_589:
        /*0358*/ 	.word	0x00000000
.L_590:


//--------------------- .nv.info._ZN5flash44flash_bwd_dq_dk_dv_loop_seqk_parallel_kernelI23Flash_bwd_kernel_traitsILi32ELi128ELi128ELi8ELi4ELi4ELi4ELb0ELb0EN7cutlass10bfloat16_tE19Flash_kernel_traitsILi32ELi128ELi128ELi8ES3_EELb1ELb0ELb1ELb0ELb0ELb0ELb0EEEvNS_16Flash_bwd_paramsE --------------------------
	.section	.nv.info._ZN5flash44flash_bwd_dq_dk_dv_loop_seqk_parallel_kernelI23Flash_bwd_kernel_traitsILi32ELi128ELi128ELi8ELi4ELi4ELi4ELb0ELb0EN7cutlass10bfloat16_tE19Flash_kernel_traitsILi32ELi128ELi128ELi8ES3_EELb1ELb0ELb1ELb0ELb0ELb0ELb0EEEvNS_16Flash_bwd_paramsE,"",@"SHT_CUDA_INFO"
	.sectionflags	@""
	.align	4


	//----- nvinfo : EIATTR_CUDA_API_VERSION
	.align		4
        /*0000*/ 	.byte	0x04, 0x37
        /*0002*/ 	.short	(.L_592 - .L_591)
.L_591:
        /*0004*/ 	.word	0x00000082


	//----- nvinfo : EIATTR_SW2861232_WAR
	.align		4
.L_592:
        /*0008*/ 	.byte	0x01, 0x35
	.zero		2


	//----- nvinfo : EIATTR_PARAM_CBANK
	.align		4
        /*000c*/ 	.byte	0x04, 0x0a
        /*000e*/ 	.short	(.L_594 - .L_593)
	.align		4
.L_593:
        /*0010*/ 	.word	index@(.nv.constant0._ZN5flash44flash_bwd_dq_dk_dv_loop_seqk_parallel_kernelI23Flash_bwd_kernel_traitsILi32ELi128ELi128ELi8ELi4ELi4ELi4ELb0ELb0EN7cutlass10bfloat16_tE19Flash_kernel_traitsILi32ELi128ELi128ELi8ES3_EELb1ELb0ELb1ELb0ELb0ELb0ELb0EEEvNS_16Flash_bwd_paramsE)
        /*0014*/ 	.short	0x0160
        /*0016*/ 	.short	0x0280


	//----- nvinfo : EIATTR_CBANK_PARAM_SIZE
	.align		4
.L_594:
        /*0018*/ 	.byte	0x03, 0x19
        /*001a*/ 	.short	0x0280


	//----- nvinfo : EIATTR_KPARAM_INFO
	.align		4
        /*001c*/ 	.byte	0x04, 0x17
        /*001e*/ 	.short	(.L_596 - .L_595)
.L_595:
        /*0020*/ 	.word	0x00000000
        /*0024*/ 	.short	0x0000
        /*0026*/ 	.short	0x0000
        /*0028*/ 	.byte	0x00, 0xf0, 0x01, 0x0a


	//----- nvinfo : EIATTR_MAXREG_COUNT
	.align		4
.L_596:
        /*002c*/ 	.byte	0x03, 0x1b
        /*002e*/ 	.short	0x00ff


	//----- nvinfo : EIATTR_NUM_BARRIERS
	.align		4
        /*0030*/ 	.byte	0x02, 0x4c
        /*0032*/ 	.byte	0x01
	.zero		1


	//----- nvinfo : EIATTR_MERCURY_ISA_VERSION
	.align		4
        /*0034*/ 	.byte	0x03, 0x5f
        /*0036*/ 	.short	0x0000


	//----- nvinfo : EIATTR_EXIT_INSTR_OFFSETS
	.align		4
        /*0038*/ 	.byte	0x04, 0x1c
        /*003a*/ 	.short	(.L_598 - .L_597)


	//   ....[0]....
.L_597:
        /*003c*/ 	.word	0x00000090


	//   ....[1]....
        /*0040*/ 	.word	0x0000a9c0


	//----- nvinfo : EIATTR_CTAIDZ_USED
	.align		4
.L_598:
        /*0044*/ 	.byte	0x01, 0x04
	.zero		2


	//----- nvinfo : EIATTR_CRS_STACK_SIZE
	.align		4
        /*0048*/ 	.byte	0x04, 0x1e
        /*004a*/ 	.short	(.L_600 - .L_599)
.L_599:
        /*004c*/ 	.word	0x00000000
.L_600:


//--------------------- .nv.info._ZN5flash44flash_bwd_dq_dk_dv_loop_seqk_parallel_kernelI23Flash_bwd_kernel_traitsILi32ELi128ELi128ELi8ELi4ELi4ELi4ELb0ELb0EN7cutlass10bfloat16_tE19Flash_kernel_traitsILi32ELi128ELi128ELi8ES3_EELb0ELb0ELb1ELb0ELb0ELb0ELb1EEEvNS_16Flash_bwd_paramsE --------------------------
	.section	.nv.info._ZN5flash44flash_bwd_dq_dk_dv_loop_seqk_parallel_kernelI23Flash_bwd_kernel_traitsILi32ELi128ELi128ELi8ELi4ELi4ELi4ELb0ELb0EN7cutlass10bfloat16_tE19Flash_kernel_traitsILi32ELi128ELi128ELi8ES3_EELb0ELb0ELb1ELb0ELb0ELb0ELb1EEEvNS_16Flash_bwd_paramsE,"",@"SHT_CUDA_INFO"
	.sectionflags	@""
	.align	4


	//----- nvinfo : EIATTR_CUDA_API_VERSION
	.align		4
        /*0000*/ 	.byte	0x04, 0x37
        /*0002*/ 	.short	(.L_602 - .L_601)
.L_601:
        /*0004*/ 	.word	0x00000082


	//----- nvinfo : EIATTR_SW2861232_WAR
	.align		4
.L_602:
        /*0008*/ 	.byte	0x01, 0x35
	.zero		2


	//----- nvinfo : EIATTR_PARAM_CBANK
	.align		4
        /*000c*/ 	.byte	0x04, 0x0a
        /*000e*/ 	.short	(.L_604 - .L_603)
	.align		4
.L_603:
        /*0010*/ 	.word	index@(.nv.constant0._ZN5flash44flash_bwd_dq_dk_dv_loop_seqk_parallel_kernelI23Flash_bwd_kernel_traitsILi32ELi128ELi128ELi8ELi4ELi4ELi4ELb0ELb0EN7cutlass10bfloat16_tE19Flash_kernel_traitsILi32ELi128ELi128ELi8ES3_EELb0ELb0ELb1ELb0ELb0ELb0ELb1EEEvNS_16Flash_bwd_paramsE)
        /*0014*/ 	.short	0x0160
        /*0016*/ 	.short	0x0280


	//----- nvinfo : EIATTR_CBANK_PARAM_SIZE
	.align		4
.L_604:
        /*0018*/ 	.byte	0x03, 0x19
        /*001a*/ 	.short	0x0280


	//----- nvinfo : EIATTR_KPARAM_INFO
	.align		4
        /*001c*/ 	.byte	0x04, 0x17
        /*001e*/ 	.short	(.L_606 - .L_605)
.L_605:
        /*0020*/ 	.word	0x00000000
        /*0024*/ 	.short	0x0000
        /*0026*/ 	.short	0x0000
        /*0028*/ 	.byte	0x00, 0xf0, 0x01, 0x0a


	//----- nvinfo : EIATTR_MAXREG_COUNT
	.align		4
.L_606:
        /*002c*/ 	.byte	0x03, 0x1b
        /*002e*/ 	.short	0x00ff


	//----- nvinfo : EIATTR_NUM_BARRIERS
	.align		4
        /*0030*/ 	.byte	0x02, 0x4c
        /*0032*/ 	.byte	0x01
	.zero		1


	//----- nvinfo : EIATTR_ANNOTATIONS
	.align		4
        /*0034*/ 	.byte	0x04, 0x55
        /*0036*/ 	.short	(.L_608 - .L_607)


	//   ....[0]....
.L_607:
        /* <DEDUP_REMOVED lines=57> */


	//----- nvinfo : EIATTR_MERCURY_ISA_VERSION
	.align		4
.L_608:
        /*03b0*/ 	.byte	0x03, 0x5f
        /*03b2*/ 	.short	0x0000


	//----- nvinfo : EIATTR_EXIT_INSTR_OFFSETS
	.align		4
        /*03b4*/ 	.byte	0x04, 0x1c
        /*03b6*/ 	.short	(.L_610 - .L_609)


	//   ....[0]....
.L_609:
        /*03b8*/ 	.word	0x000000a0


	//   ....[1]....
        /*03bc*/ 	.word	0x0000a940


	//----- nvinfo : EIATTR_CTAIDZ_USED
	.align		4
.L_610:
        /*03c0*/ 	.byte	0x01, 0x04
	.zero		2


	//----- nvinfo : EIATTR_CRS_STACK_SIZE
	.align		4
        /*03c4*/ 	.byte	0x04, 0x1e
        /*03c6*/ 	.short	(.L_612 - .L_611)
.L_611:
        /*03c8*/ 	.word	0x00000000
.L_612:


//--------------------- .nv.info._ZN5flash44flash_bwd_dq_dk_dv_loop_seqk_parallel_kernelI23Flash_bwd_kernel_traitsILi32ELi128ELi128ELi8ELi4ELi4ELi4ELb0ELb0EN7cutlass10bfloat16_tE19Flash_kernel_traitsILi32ELi128ELi128ELi8ES3_EELb1ELb0ELb0ELb0ELb1ELb1ELb0EEEvNS_16Flash_bwd_paramsE --------------------------
	.section	.nv.info._ZN5flash44flash_bwd_dq_dk_dv_loop_seqk_parallel_kernelI23Flash_bwd_kernel_traitsILi32ELi128ELi128ELi8ELi4ELi4ELi4ELb0ELb0EN7cutlass10bfloat16_tE19Flash_kernel_traitsILi32ELi128ELi128ELi8ES3_EELb1ELb0ELb0ELb0ELb1ELb1ELb0EEEvNS_16Flash_bwd_paramsE,"",@"SHT_CUDA_INFO"
	.sectionflags	@""
	.align	4


	//----- nvinfo : EIATTR_CUDA_API_VERSION
	.align		4
        /*0000*/ 	.byte	0x04, 0x37
        /*0002*/ 	.short	(.L_614 - .L_613)
.L_613:
        /*0004*/ 	.word	0x00000082


	//----- nvinfo : EIATTR_SW2861232_WAR
	.align		4
.L_614:
        /*0008*/ 	.byte	0x01, 0x35
	.zero		2


	//----- nvinfo : EIATTR_PARAM_CBANK
	.align		4
        /*000c*/ 	.byte	0x04, 0x0a
        /*000e*/ 	.short	(.L_616 - .L_615)
	.align		4
.L_615:
        /*0010*/ 	.word	index@(.nv.constant0._ZN5flash44flash_bwd_dq_dk_dv_loop_seqk_parallel_kernelI23Flash_bwd_kernel_traitsILi32ELi128ELi128ELi8ELi4ELi4ELi4ELb0ELb0EN7cutlass10bfloat16_tE19Flash_kernel_traitsILi32ELi128ELi128ELi8ES3_EELb1ELb0ELb0ELb0ELb1ELb1ELb0EEEvNS_16Flash_bwd_paramsE)
        /*0014*/ 	.short	0x0160
        /*0016*/ 	.short	0x0280


	//----- nvinfo : EIATTR_CBANK_PARAM_SIZE
	.align		4
.L_616:
        /*0018*/ 	.byte	0x03, 0x19
        /*001a*/ 	.short	0x0280


	//----- nvinfo : EIATTR_KPARAM_INFO
	.align		4
        /*001c*/ 	.byte	0x04, 0x17
        /*001e*/ 	.short	(.L_618 - .L_617)
.L_617:
        /*0020*/ 	.word	0x00000000
        /*0024*/ 	.short	0x0000
        /*0026*/ 	.short	0x0000
        /*0028*/ 	.byte	0x00, 0xf0, 0x01, 0x0a


	//----- nvinfo : EIATTR_MAXREG_COUNT
	.align		4
.L_618:
        /*002c*/ 	.byte	0x03, 0x1b
        /*002e*/ 	.short	0x00ff


	//----- nvinfo : EIATTR_NUM_BARRIERS
	.align		4
        /*0030*/ 	.byte	0x02, 0x4c
        /*0032*/ 	.byte	0x01
	.zero		1


	//----- nvinfo : EIATTR_MERCURY_ISA_VERSION
	.align		4
        /*0034*/ 	.byte	0x03, 0x5f
        /*0036*/ 	.short	0x0000


	//----- nvinfo : EIATTR_EXIT_INSTR_OFFSETS
	.align		4
        /*0038*/ 	.byte	0x04, 0x1c
        /*003a*/ 	.short	(.L_620 - .L_619)


	//   ....[0]....
.L_619:
        /*003c*/ 	.word	0x00000090


	//   ....[1]....
        /*0040*/ 	.word	0x000077c0


	//----- nvinfo : EIATTR_CTAIDZ_USED
	.align		4
.L_620:
        /*0044*/ 	.byte	0x01, 0x04
	.zero		2


//--------------------- .nv.info._ZN5flash44flash_bwd_dq_dk_dv_loop_seqk_parallel_kernelI23Flash_bwd_kernel_traitsILi32ELi128ELi128ELi8ELi4ELi4ELi4ELb0ELb0EN7cutlass10bfloat16_tE19Flash_kernel_traitsILi32ELi128ELi128ELi8ES3_EELb0ELb0ELb0ELb0ELb1ELb1ELb1EEEvNS_16Flash_bwd_paramsE --------------------------
	.section	.nv.info._ZN5flash44flash_bwd_dq_dk_dv_loop_seqk_parallel_kernelI23Flash_bwd_kernel_traitsILi32ELi128ELi128ELi8ELi4ELi4ELi4ELb0ELb0EN7cutlass10bfloat16_tE19Flash_kernel_traitsILi32ELi128ELi128ELi8ES3_EELb0ELb0ELb0ELb0ELb1ELb1ELb1EEEvNS_16Flash_bwd_paramsE,"",@"SHT_CUDA_INFO"
	.sectionflags	@""
	.align	4


	//----- nvinfo : EIATTR_CUDA_API_VERSION
	.align		4
        /*0000*/ 	.byte	0x04, 0x37
        /*0002*/ 	.short	(.L_622 - .L_621)
.L_621:
        /*0004*/ 	.word	0x00000082


	//----- nvinfo : EIATTR_SW2861232_WAR
	.align		4
.L_622:
        /*0008*/ 	.byte	0x01, 0x35
	.zero		2


	//----- nvinfo : EIATTR_PARAM_CBANK
	.align		4
        /*000c*/ 	.byte	0x04, 0x0a
        /*000e*/ 	.short	(.L_624 - .L_623)
	.align		4
.L_623:
        /*0010*/ 	.word	index@(.nv.constant0._ZN5flash44flash_bwd_dq_dk_dv_loop_seqk_parallel_kernelI23Flash_bwd_kernel_traitsILi32ELi128ELi128ELi8ELi4ELi4ELi4ELb0ELb0EN7cutlass10bfloat16_tE19Flash_kernel_traitsILi32ELi128ELi128ELi8ES3_EELb0ELb0ELb0ELb0ELb1ELb1ELb1EEEvNS_16Flash_bwd_paramsE)
        /*0014*/ 	.short	0x0160
        /*0016*/ 	.short	0x0280


	//----- nvinfo : EIATTR_CBANK_PARAM_SIZE
	.align		4
.L_624:
        /*0018*/ 	.byte	0x03, 0x19
        /*001a*/ 	.short	0x0280


	//----- nvinfo : EIATTR_KPARAM_INFO
	.align		4
        /*001c*/ 	.byte	0x04, 0x17
        /*001e*/ 	.short	(.L_626 - .L_625)
.L_625:
        /*0020*/ 	.word	0x00000000
        /*0024*/ 	.short	0x0000
        /*0026*/ 	.short	0x0000
        /*0028*/ 	.byte	0x00, 0xf0, 0x01, 0x0a


	//----- nvinfo : EIATTR_MAXREG_COUNT
	.align		4
.L_626:
        /*002c*/ 	.byte	0x03, 0x1b
        /*002e*/ 	.short	0x00ff


	//----- nvinfo : EIATTR_NUM_BARRIERS
	.align		4
        /*0030*/ 	.byte	0x02, 0x4c
        /*0032*/ 	.byte	0x01
	.zero		1


	//----- nvinfo : EIATTR_ANNOTATIONS
	.align		4
        /*0034*/ 	.byte	0x04, 0x55
        /*0036*/ 	.short	(.L_628 - .L_627)


	//   ....[0]....
.L_627:
        /* <DEDUP_REMOVED lines=40> */


	//----- nvinfo : EIATTR_MERCURY_ISA_VERSION
	.align		4
.L_628:
        /*02a8*/ 	.byte	0x03, 0x5f
        /*02aa*/ 	.short	0x0000


	//----- nvinfo : EIATTR_EXIT_INSTR_OFFSETS
	.align		4
        /*02ac*/ 	.byte	0x04, 0x1c
        /*02ae*/ 	.short	(.L_630 - .L_629)


	//   ....[0]....
.L_629:
        /*02b0*/ 	.word	0x000000a0


	//   ....[1]....
        /*02b4*/ 	.word	0x00007480


	//----- nvinfo : EIATTR_CTAIDZ_USED
	.align		4
.L_630:
        /*02b8*/ 	.byte	0x01, 0x04
	.zero		2


//--------------------- .nv.info._ZN5flash44flash_bwd_dq_dk_dv_loop_seqk_parallel_kernelI23Flash_bwd_kernel_traitsILi32ELi128ELi128ELi8ELi4ELi4ELi4ELb0ELb0EN7cutlass10bfloat16_tE19Flash_kernel_traitsILi32ELi128ELi128ELi8ES3_EELb1ELb0ELb0ELb1ELb0ELb0ELb0EEEvNS_16Flash_bwd_paramsE --------------------------
	.section	.nv.info._ZN5flash44flash_bwd_dq_dk_dv_loop_seqk_parallel_kernelI23Flash_bwd_kernel_traitsILi32ELi128ELi128ELi8ELi4ELi4ELi4ELb0ELb0EN7cutlass10bfloat16_tE19Flash_kernel_traitsILi32ELi128ELi128ELi8ES3_EELb1ELb0ELb0ELb1ELb0ELb0ELb0EEEvNS_16Flash_bwd_paramsE,"",@"SHT_CUDA_INFO"
	.sectionflags	@""
	.align	4


	//----- nvinfo : EIATTR_CUDA_API_VERSION
	.align		4
        /*0000*/ 	.byte	0x04, 0x37
        /*0002*/ 	.short	(.L_632 - .L_631)
.L_631:
        /*0004*/ 	.word	0x00000082


	//----- nvinfo : EIATTR_SW2861232_WAR
	.align		4
.L_632:
        /*0008*/ 	.byte	0x01, 0x35
	.zero		2


	//----- nvinfo : EIATTR_PARAM_CBANK
	.align		4
        /*000c*/ 	.byte	0x04, 0x0a
        /*000e*/ 	.short	(.L_634 - .L_633)
	.align		4
.L_633:
        /*0010*/ 	.word	index@(.nv.constant0._ZN5flash44flash_bwd_dq_dk_dv_loop_seqk_parallel_kernelI23Flash_bwd_kernel_traitsILi32ELi128ELi128ELi8ELi4ELi4ELi4ELb0ELb0EN7cutlass10bfloat16_tE19Flash_kernel_traitsILi32ELi128ELi128ELi8ES3_EELb1ELb0ELb0ELb1ELb0ELb0ELb0EEEvNS_16Flash_bwd_paramsE)
        /*0014*/ 	.short	0x0160
        /*0016*/ 	.short	0x0280


	//----- nvinfo : EIATTR_CBANK_PARAM_SIZE
	.align		4
.L_634:
        /*0018*/ 	.byte	0x03, 0x19
        /*001a*/ 	.short	0x0280


	//----- nvinfo : EIATTR_KPARAM_INFO
	.align		4
        /*001c*/ 	.byte	0x04, 0x17
        /*001e*/ 	.short	(.L_636 - .L_635)
.L_635:
        /*0020*/ 	.word	0x00000000
        /*0024*/ 	.short	0x0000
        /*0026*/ 	.short	0x0000
        /*0028*/ 	.byte	0x00, 0xf0, 0x01, 0x0a


	//----- nvinfo : EIATTR_MAXREG_COUNT
	.align		4
.L_636:
        /*002c*/ 	.byte	0x03, 0x1b
        /*002e*/ 	.short	0x00ff


	//----- nvinfo : EIATTR_NUM_BARRIERS
	.align		4
        /*0030*/ 	.byte	0x02, 0x4c
        /*0032*/ 	.byte	0x01
	.zero		1


	//----- nvinfo : EIATTR_ANNOTATIONS
	.align		4
        /*0034*/ 	.byte	0x04, 0x55
        /*0036*/ 	.short	(.L_638 - .L_637)


	//   ....[0]....
.L_637:
        /*0038*/ 	.word	0x00000001
        /*003c*/ 	.byte	0xa0, 0x01, 0x00, 0x00, 0x01, 0x00, 0x00, 0x00, 0xf0, 0x05, 0x00, 0x00, 0x01, 0x00, 0x00, 0x00
        /*004c*/ 	.byte	0x30, 0x06, 0x00, 0x00, 0x01, 0x00, 0x00, 0x00, 0x60, 0x0b, 0x00, 0x00, 0x01, 0x00, 0x00, 0x00
        /*005c*/ 	.byte	0x10, 0x18, 0x00, 0x00, 0x01, 0x00, 0x00, 0x00, 0x30, 0x18, 0x00, 0x00, 0x01, 0x00, 0x00, 0x00
        /*006c*/ 	.byte	0xb0, 0x1c, 0x00, 0x00, 0x01, 0x00, 0x00, 0x00, 0x60, 0x1d, 0x00, 0x00


	//----- nvinfo : EIATTR_MERCURY_ISA_VERSION
	.align		4
.L_638:
        /*0078*/ 	.byte	0x03, 0x5f
        /*007a*/ 	.short	0x0000


	//----- nvinfo : EIATTR_EXIT_INSTR_OFFSETS
	.align		4
        /*007c*/ 	.byte	0x04, 0x1c
        /*007e*/ 	.short	(.L_640 - .L_639)


	//   ....[0]....
.L_639:
        /*0080*/ 	.word	0x000000a0


	//   ....[1]....
        /*0084*/ 	.word	0x0000b500


	//----- nvinfo : EIATTR_CTAIDZ_USED
	.align		4
.L_640:
        /*0088*/ 	.byte	0x01, 0x04
	.zero		2


	//----- nvinfo : EIATTR_CRS_STACK_SIZE
	.align		4
        /*008c*/ 	.byte	0x04, 0x1e
        /*008e*/ 	.short	(.L_642 - .L_641)
.L_641:
        /*0090*/ 	.word	0x00000000
.L_642:


//--------------------- .nv.info._ZN5flash44flash_bwd_dq_dk_dv_loop_seqk_parallel_kernelI23Flash_bwd_kernel_traitsILi32ELi128ELi128ELi8ELi4ELi4ELi4ELb0ELb0EN7cutlass10bfloat16_tE19Flash_kernel_traitsILi32ELi128ELi128ELi8ES3_EELb0ELb0ELb0ELb1ELb0ELb0ELb1EEEvNS_16Flash_bwd_paramsE --------------------------
	.section	.nv.info._ZN5flash44flash_bwd_dq_dk_dv_loop_seqk_parallel_kernelI23Flash_bwd_kernel_traitsILi32ELi128ELi128ELi8ELi4ELi4ELi4ELb0ELb0EN7cutlass10bfloat16_tE19Flash_kernel_traitsILi32ELi128ELi128ELi8ES3_EELb0ELb0ELb0ELb1ELb0ELb0ELb1EEEvNS_16Flash_bwd_paramsE,"",@"SHT_CUDA_INFO"
	.sectionflags	@""
	.align	4


	//----- nvinfo : EIATTR_CUDA_API_VERSION
	.align		4
        /*0000*/ 	.byte	0x04, 0x37
        /*0002*/ 	.short	(.L_644 - .L_643)
.L_643:
        /*0004*/ 	.word	0x00000082


	//----- nvinfo : EIATTR_SW2861232_WAR
	.align		4
.L_644:
        /*0008*/ 	.byte	0x01, 0x35
	.zero		2


	//----- nvinfo : EIATTR_PARAM_CBANK
	.align		4
        /*000c*/ 	.byte	0x04, 0x0a
        /*000e*/ 	.short	(.L_646 - .L_645)
	.align		4
.L_645:
        /*0010*/ 	.word	index@(.nv.constant0._ZN5flash44flash_bwd_dq_dk_dv_loop_seqk_parallel_kernelI23Flash_bwd_kernel_traitsILi32ELi128ELi128ELi8ELi4ELi4ELi4ELb0ELb0EN7cutlass10bfloat16_tE19Flash_kernel_traitsILi32ELi128ELi128ELi8ES3_EELb0ELb0ELb0ELb1ELb0ELb0ELb1EEEvNS_16Flash_bwd_paramsE)
        /*0014*/ 	.short	0x0160
        /*0016*/ 	.short	0x0280


	//----- nvinfo : EIATTR_CBANK_PARAM_SIZE
	.align		4
.L_646:
        /*0018*/ 	.byte	0x03, 0x19
        /*001a*/ 	.short	0x0280


	//----- nvinfo : EIATTR_KPARAM_INFO
	.align		4
        /*001c*/ 	.byte	0x04, 0x17
        /*001e*/ 	.short	(.L_648 - .L_647)
.L_647:
        /*0020*/ 	.word	0x00000000
        /*0024*/ 	.short	0x0000
        /*0026*/ 	.short	0x0000
        /*0028*/ 	.byte	0x00, 0xf0, 0x01, 0x0a


	//----- nvinfo : EIATTR_MAXREG_COUNT
	.align		4
.L_648:
        /*002c*/ 	.byte	0x03, 0x1b
        /*002e*/ 	.short	0x00ff


	//----- nvinfo : EIATTR_NUM_BARRIERS
	.align		4
        /*0030*/ 	.byte	0x02, 0x4c
        /*0032*/ 	.byte	0x01
	.zero		1


	//----- nvinfo : EIATTR_ANNOTATIONS
	.align		4
        /*0034*/ 	.byte	0x04, 0x55
        /*0036*/ 	.short	(.L_650 - .L_649)


	//   ....[0]....
.L_649:
        /* <DEDUP_REMOVED lines=50> */


	//----- nvinfo : EIATTR_MERCURY_ISA_VERSION
	.align		4
.L_650:
        /*0348*/ 	.byte	0x03, 0x5f
        /*034a*/ 	.short	0x0000


	//----- nvinfo : EIATTR_EXIT_INSTR_OFFSETS
	.align		4
        /*034c*/ 	.byte	0x04, 0x1c
        /*034e*/ 	.short	(.L_652 - .L_651)


	//   ....[0]....
.L_651:
        /*0350*/ 	.word	0x000000a0


	//   ....[1]....
        /*0354*/ 	.word	0x0000b020


	//----- nvinfo : EIATTR_CTAIDZ_USED
	.align		4
.L_652:
        /*0358*/ 	.byte	0x01, 0x04
	.zero		2


	//----- nvinfo : EIATTR_CRS_STACK_SIZE
	.align		4
        /*035c*/ 	.byte	0x04, 0x1e
        /*035e*/ 	.short	(.L_654 - .L_653)
.L_653:
        /*0360*/ 	.word	0x00000000
.L_654:


//--------------------- .nv.info._ZN5flash44flash_bwd_dq_dk_dv_loop_seqk_parallel_kernelI23Flash_bwd_kernel_traitsILi32ELi128ELi128ELi8ELi4ELi4ELi4ELb0ELb0EN7cutlass10bfloat16_tE19Flash_kernel_traitsILi32ELi128ELi128ELi8ES3_EELb1ELb0ELb1ELb0ELb0ELb1ELb0EEEvNS_16Flash_bwd_paramsE --------------------------
	.section	.nv.info._ZN5flash44flash_bwd_dq_dk_dv_loop_seqk_parallel_kernelI23Flash_bwd_kernel_traitsILi32ELi128ELi128ELi8ELi4ELi4ELi4ELb0ELb0EN7cutlass10bfloat16_tE19Flash_kernel_traitsILi32ELi128ELi128ELi8ES3_EELb1ELb0ELb1ELb0ELb0ELb1ELb0EEEvNS_16Flash_bwd_paramsE,"",@"SHT_CUDA_INFO"
	.sectionflags	@""
	.align	4


	//----- nvinfo : EIATTR_CUDA_API_VERSION
	.align		4
        /*0000*/ 	.byte	0x04, 0x37
        /*0002*/ 	.short	(.L_656 - .L_655)
.L_655:
        /*0004*/ 	.word	0x00000082


	//----- nvinfo : EIATTR_SW2861232_WAR
	.align		4
.L_656:
        /*0008*/ 	.byte	0x01, 0x35
	.zero		2


	//----- nvinfo : EIATTR_PARAM_CBANK
	.align		4
        /*000c*/ 	.byte	0x04, 0x0a
        /*000e*/ 	.short	(.L_658 - .L_657)
	.align		4
.L_657:
        /*0010*/ 	.word	index@(.nv.constant0._ZN5flash44flash_bwd_dq_dk_dv_loop_seqk_parallel_kernelI23Flash_bwd_kernel_traitsILi32ELi128ELi128ELi8ELi4ELi4ELi4ELb0ELb0EN7cutlass10bfloat16_tE19Flash_kernel_traitsILi32ELi128ELi128ELi8ES3_EELb1ELb0ELb1ELb0ELb0ELb1ELb0EEEvNS_16Flash_bwd_paramsE)
        /*0014*/ 	.short	0x0160
        /*0016*/ 	.short	0x0280


	//----- nvinfo : EIATTR_CBANK_PARAM_SIZE
	.align		4
.L_658:
        /*0018*/ 	.byte	0x03, 0x19
        /*001a*/ 	.short	0x0280


	//----- nvinfo : EIATTR_KPARAM_INFO
	.align		4
        /*001c*/ 	.byte	0x04, 0x17
        /*001e*/ 	.short	(.L_660 - .L_659)
.L_659:
        /*0020*/ 	.word	0x00000000
        /*0024*/ 	.short	0x0000
        /*0026*/ 	.short	0x0000
        /*0028*/ 	.byte	0x00, 0xf0, 0x01, 0x0a


	//----- nvinfo : EIATTR_MAXREG_COUNT
	.align		4
.L_660:
        /*002c*/ 	.byte	0x03, 0x1b
        /*002e*/ 	.short	0x00ff


	//----- nvinfo : EIATTR_NUM_BARRIERS
	.align		4
        /*0030*/ 	.byte	0x02, 0x4c
        /*0032*/ 	.byte	0x01
	.zero		1


	//----- nvinfo : EIATTR_MERCURY_ISA_VERSION
	.align		4
        /*0034*/ 	.byte	0x03, 0x5f
        /*0036*/ 	.short	0x0000


	//----- nvinfo : EIATTR_EXIT_INSTR_OFFSETS
	.align		4
        /*0038*/ 	.byte	0x04, 0x1c
        /*003a*/ 	.short	(.L_662 - .L_661)


	//   ....[0]....
.L_661:
        /*003c*/ 	.word	0x00000090


	//   ....[1]....
        /*0040*/ 	.word	0x0000a380


	//----- nvinfo : EIATTR_CTAIDZ_USED
	.align		4
.L_662:
        /*0044*/ 	.byte	0x01, 0x04
	.zero		2


	//----- nvinfo : EIATTR_CRS_STACK_SIZE
	.align		4
        /*0048*/ 	.byte	0x04, 0x1e
        /*004a*/ 	.short	(.L_664 - .L_663)
.L_663:
        /*004c*/ 	.word	0x00000000
.L_664:


//--------------------- .nv.info._ZN5flash44flash_bwd_dq_dk_dv_loop_seqk_parallel_kernelI23Flash_bwd_kernel_traitsILi32ELi128ELi128ELi8ELi4ELi4ELi4ELb0ELb0EN7cutlass10bfloat16_tE19Flash_kernel_traitsILi32ELi128ELi128ELi8ES3_EELb0ELb0ELb1ELb0ELb0ELb1ELb1EEEvNS_16Flash_bwd_paramsE --------------------------
	.section	.nv.info._ZN5flash44flash_bwd_dq_dk_dv_loop_seqk_parallel_kernelI23Flash_bwd_kernel_traitsILi32ELi128ELi128ELi8ELi4ELi4ELi4ELb0ELb0EN7cutlass10bfloat16_tE19Flash_kernel_traitsILi32ELi128ELi128ELi8ES3_EELb0ELb0ELb1ELb0ELb0ELb1ELb1EEEvNS_16Flash_bwd_paramsE,"",@"SHT_CUDA_INFO"
	.sectionflags	@""
	.align	4


	//----- nvinfo : EIATTR_CUDA_API_VERSION
	.align		4
        /*0000*/ 	.byte	0x04, 0x37
        /*0002*/ 	.short	(.L_666 - .L_665)
.L_665:
        /*0004*/ 	.word	0x00000082


	//----- nvinfo : EIATTR_SW2861232_WAR
	.align		4
.L_666:
        /*0008*/ 	.byte	0x01, 0x35
	.zero		2


	//----- nvinfo : EIATTR_PARAM_CBANK
	.align		4
        /*000c*/ 	.byte	0x04, 0x0a
        /*000e*/ 	.short	(.L_668 - .L_667)
	.align		4
.L_667:
        /*0010*/ 	.word	index@(.nv.constant0._ZN5flash44flash_bwd_dq_dk_dv_loop_seqk_parallel_kernelI23Flash_bwd_kernel_traitsILi32ELi128ELi128ELi8ELi4ELi4ELi4ELb0ELb0EN7cutlass10bfloat16_tE19Flash_kernel_traitsILi32ELi128ELi128ELi8ES3_EELb0ELb0ELb1ELb0ELb0ELb1ELb1EEEvNS_16Flash_bwd_paramsE)
        /*0014*/ 	.short	0x0160
        /*0016*/ 	.short	0x0280


	//----- nvinfo : EIATTR_CBANK_PARAM_SIZE
	.align		4
.L_668:
        /*0018*/ 	.byte	0x03, 0x19
        /*001a*/ 	.short	0x0280


	//----- nvinfo : EIATTR_KPARAM_INFO
	.align		4
        /*001c*/ 	.byte	0x04, 0x17
        /*001e*/ 	.short	(.L_670 - .L_669)
.L_669:
        /*0020*/ 	.word	0x00000000
        /*0024*/ 	.short	0x0000
        /*0026*/ 	.short	0x0000
        /*0028*/ 	.byte	0x00, 0xf0, 0x01, 0x0a


	//----- nvinfo : EIATTR_MAXREG_COUNT
	.align		4
.L_670:
        /*002c*/ 	.byte	0x03, 0x1b
        /*002e*/ 	.short	0x00ff


	//----- nvinfo : EIATTR_NUM_BARRIERS
	.align		4
        /*0030*/ 	.byte	0x02, 0x4c
        /*0032*/ 	.byte	0x01
	.zero		1


	//----- nvinfo : EIATTR_ANNOTATIONS
	.align		4
        /*0034*/ 	.byte	0x04, 0x55
        /*0036*/ 	.short	(.L_672 - .L_671)


	//   ....[0]....
.L_671:
        /* <DEDUP_REMOVED lines=53> */


	//----- nvinfo : EIATTR_MERCURY_ISA_VERSION
	.align		4
.L_672:
        /*0378*/ 	.byte	0x03, 0x5f
        /*037a*/ 	.short	0x0000


	//----- nvinfo : EIATTR_EXIT_INSTR_OFFSETS
	.align		4
        /*037c*/ 	.byte	0x04, 0x1c
        /*037e*/ 	.short	(.L_674 - .L_673)


	//   ....[0]....
.L_673:
        /*0380*/ 	.word	0x000000a0


	//   ....[1]....
        /*0384*/ 	.word	0x0000a3a0


	//----- nvinfo : EIATTR_CTAIDZ_USED
	.align		4
.L_674:
        /*0388*/ 	.byte	0x01, 0x04
	.zero		2


	//----- nvinfo : EIATTR_CRS_STACK_SIZE
	.align		4
        /*038c*/ 	.byte	0x04, 0x1e
        /*038e*/ 	.short	(.L_676 - .L_675)
.L_675:
        /*0390*/ 	.word	0x00000000
.L_676:


//--------------------- .nv.info._ZN5flash44flash_bwd_dq_dk_dv_loop_seqk_parallel_kernelI23Flash_bwd_kernel_traitsILi32ELi128ELi128ELi8ELi4ELi4ELi4ELb0ELb0EN7cutlass10bfloat16_tE19Flash_kernel_traitsILi32ELi128ELi128ELi8ES3_EELb1ELb0ELb1ELb1ELb0ELb0ELb0EEEvNS_16Flash_bwd_paramsE --------------------------
	.section	.nv.info._ZN5flash44flash_bwd_dq_dk_dv_loop_seqk_parallel_kernelI23Flash_bwd_kernel_traitsILi32ELi128ELi128ELi8ELi4ELi4ELi4ELb0ELb0EN7cutlass10bfloat16_tE19Flash_kernel_traitsILi32ELi128ELi128ELi8ES3_EELb1ELb0ELb1ELb1ELb0ELb0ELb0EEEvNS_16Flash_bwd_paramsE,"",@"SHT_CUDA_INFO"
	.sectionflags	@""
	.align	4


	//----- nvinfo : EIATTR_CUDA_API_VERSION
	.align		4
        /*0000*/ 	.byte	0x04, 0x37
        /*0002*/ 	.short	(.L_678 - .L_677)
.L_677:
        /*0004*/ 	.word	0x00000082


	//----- nvinfo : EIATTR_SW2861232_WAR
	.align		4
.L_678:
        /*0008*/ 	.byte	0x01, 0x35
	.zero		2


	//----- nvinfo : EIATTR_PARAM_CBANK
	.align		4
        /*000c*/ 	.byte	0x04, 0x0a
        /*000e*/ 	.short	(.L_680 - .L_679)
	.align		4
.L_679:
        /*0010*/ 	.word	index@(.nv.constant0._ZN5flash44flash_bwd_dq_dk_dv_loop_seqk_parallel_kernelI23Flash_bwd_kernel_traitsILi32ELi128ELi128ELi8ELi4ELi4ELi4ELb0ELb0EN7cutlass10bfloat16_tE19Flash_kernel_traitsILi32ELi128ELi128ELi8ES3_EELb1ELb0ELb1ELb1ELb0ELb0ELb0EEEvNS_16Flash_bwd_paramsE)
        /*0014*/ 	.short	0x0160
        /*0016*/ 	.short	0x0280


	//----- nvinfo : EIATTR_CBANK_PARAM_SIZE
	.align		4
.L_680:
        /*0018*/ 	.byte	0x03, 0x19
        /*001a*/ 	.short	0x0280


	//----- nvinfo : EIATTR_KPARAM_INFO
	.align		4
        /*001c*/ 	.byte	0x04, 0x17
        /*001e*/ 	.short	(.L_682 - .L_681)
.L_681:
        /*0020*/ 	.word	0x00000000
        /*0024*/ 	.short	0x0000
        /*0026*/ 	.short	0x0000
        /*0028*/ 	.byte	0x00, 0xf0, 0x01, 0x0a


	//----- nvinfo : EIATTR_MAXREG_COUNT
	.align		4
.L_682:
        /*002c*/ 	.byte	0x03, 0x1b
        /*002e*/ 	.short	0x00ff


	//----- nvinfo : EIATTR_NUM_BARRIERS
	.align		4
        /*0030*/ 	.byte	0x02, 0x4c
        /*0032*/ 	.byte	0x01
	.zero		1


	//----- nvinfo : EIATTR_MERCURY_ISA_VERSION
	.align		4
        /*0034*/ 	.byte	0x03, 0x5f
        /*0036*/ 	.short	0x0000


	//----- nvinfo : EIATTR_EXIT_INSTR_OFFSETS
	.align		4
        /*0038*/ 	.byte	0x04, 0x1c
        /*003a*/ 	.short	(.L_684 - .L_683)


	//   ....[0]....
.L_683:
        /*003c*/ 	.word	0x00000090


	//   ....[1]....
        /*0040*/ 	.word	0x0000b790


	//----- nvinfo : EIATTR_CTAIDZ_USED
	.align		4
.L_684:
        /*0044*/ 	.byte	0x01, 0x04
	.zero		2


	//----- nvinfo : EIATTR_CRS_STACK_SIZE
	.align		4
        /*0048*/ 	.byte	0x04, 0x1e
        /*004a*/ 	.short	(.L_686 - .L_685)
.L_685:
        /*004c*/ 	.word	0x00000000
.L_686:


//--------------------- .nv.info._ZN5flash44flash_bwd_dq_dk_dv_loop_seqk_parallel_kernelI23Flash_bwd_kernel_traitsILi32ELi128ELi128ELi8ELi4ELi4ELi4ELb0ELb0EN7cutlass10bfloat16_tE19Flash_kernel_traitsILi32ELi128ELi128ELi8ES3_EELb0ELb0ELb1ELb1ELb0ELb0ELb1EEEvNS_16Flash_bwd_paramsE --------------------------
	.section	.nv.info._ZN5flash44flash_bwd_dq_dk_dv_loop_seqk_parallel_kernelI23Flash_bwd_kernel_traitsILi32ELi128ELi128ELi8ELi4ELi4ELi4ELb0ELb0EN7cutlass10bfloat16_tE19Flash_kernel_traitsILi32ELi128ELi128ELi8ES3_EELb0ELb0ELb1ELb1ELb0ELb0ELb1EEEvNS_16Flash_bwd_paramsE,"",@"SHT_CUDA_INFO"
	.sectionflags	@""
	.align	4


	//----- nvinfo : EIATTR_CUDA_API_VERSION
	.align		4
        /*0000*/ 	.byte	0x04, 0x37
        /*0002*/ 	.short	(.L_688 - .L_687)
.L_687:
        /*0004*/ 	.word	0x00000082


	//----- nvinfo : EIATTR_SW2861232_WAR
	.align		4
.L_688:
        /*0008*/ 	.byte	0x01, 0x35
	.zero		2


	//----- nvinfo : EIATTR_PARAM_CBANK
	.align		4
        /*000c*/ 	.byte	0x04, 0x0a
        /*000e*/ 	.short	(.L_690 - .L_689)
	.align		4
.L_689:
        /*0010*/ 	.word	index@(.nv.constant0._ZN5flash44flash_bwd_dq_dk_dv_loop_seqk_parallel_kernelI23Flash_bwd_kernel_traitsILi32ELi128ELi128ELi8ELi4ELi4ELi4ELb0ELb0EN7cutlass10bfloat16_tE19Flash_kernel_traitsILi32ELi128ELi128ELi8ES3_EELb0ELb0ELb1ELb1ELb0ELb0ELb1EEEvNS_16Flash_bwd_paramsE)
        /*0014*/ 	.short	0x0160
        /*0016*/ 	.short	0x0280


	//----- nvinfo : EIATTR_CBANK_PARAM_SIZE
	.align		4
.L_690:
        /*0018*/ 	.byte	0x03, 0x19
        /*001a*/ 	.short	0x0280


	//----- nvinfo : EIATTR_KPARAM_INFO
	.align		4
        /*001c*/ 	.byte	0x04, 0x17
        /*001e*/ 	.short	(.L_692 - .L_691)
.L_691:
        /*0020*/ 	.word	0x00000000
        /*0024*/ 	.short	0x0000
        /*0026*/ 	.short	0x0000
        /*0028*/ 	.byte	0x00, 0xf0, 0x01, 0x0a


	//----- nvinfo : EIATTR_MAXREG_COUNT
	.align		4
.L_692:
        /*002c*/ 	.byte	0x03, 0x1b
        /*002e*/ 	.short	0x00ff


	//----- nvinfo : EIATTR_NUM_BARRIERS
	.align		4
        /*0030*/ 	.byte	0x02, 0x4c
        /*0032*/ 	.byte	0x01
	.zero		1


	//----- nvinfo : EIATTR_ANNOTATIONS
	.align		4
        /*0034*/ 	.byte	0x04, 0x55
        /*0036*/ 	.short	(.L_694 - .L_693)


	//   ....[0]....
.L_693:
        /* <DEDUP_REMOVED lines=57> */


	//----- nvinfo : EIATTR_MERCURY_ISA_VERSION
	.align		4
.L_694:
        /*03b8*/ 	.byte	0x03, 0x5f
        /*03ba*/ 	.short	0x0000


	//----- nvinfo : EIATTR_EXIT_INSTR_OFFSETS
	.align		4
        /*03bc*/ 	.byte	0x04, 0x1c
        /*03be*/ 	.short	(.L_696 - .L_695)


	//   ....[0]....
.L_695:
        /*03c0*/ 	.word	0x000000a0


	//   ....[1]....
        /*03c4*/ 	.word	0x0000b350


	//----- nvinfo : EIATTR_CTAIDZ_USED
	.align		4
.L_696:
        /*03c8*/ 	.byte	0x01, 0x04
	.zero		2


	//----- nvinfo : EIATTR_CRS_STACK_SIZE
	.align		4
        /*03cc*/ 	.byte	0x04, 0x1e
        /*03ce*/ 	.short	(.L_698 - .L_697)
.L_697:
        /*03d0*/ 	.word	0x00000000
.L_698:


//--------------------- .nv.info._ZN5flash25flash_bwd_dot_do_o_kernelILb0E23Flash_bwd_kernel_traitsILi32ELi128ELi128ELi8ELi4ELi4ELi4ELb0ELb0EN7cutlass10bfloat16_tE19Flash_kernel_traitsILi32ELi128ELi128ELi8ES3_EEEEvNS_16Flash_bwd_paramsE --------------------------
	.section	.nv.info._ZN5flash25flash_bwd_dot_do_o_kernelILb0E23Flash_bwd_kernel_traitsILi32ELi128ELi128ELi8ELi4ELi4ELi4ELb0ELb0EN7cutlass10bfloat16_tE19Flash_kernel_traitsILi32ELi128ELi128ELi8ES3_EEEEvNS_16Flash_bwd_paramsE,"",@"SHT_CUDA_INFO"
	.sectionflags	@""
	.align	4


	//----- nvinfo : EIATTR_CUDA_API_VERSION
	.align		4
        /*0000*/ 	.byte	0x04, 0x37
        /*0002*/ 	.short	(.L_700 - .L_699)
.L_699:
        /*0004*/ 	.word	0x00000082


	//----- nvinfo : EIATTR_SW2861232_WAR
	.align		4
.L_700:
        /*0008*/ 	.byte	0x01, 0x35
	.zero		2


	//----- nvinfo : EIATTR_PARAM_CBANK
	.align		4
        /*000c*/ 	.byte	0x04, 0x0a
        /*000e*/ 	.short	(.L_702 - .L_701)
	.align		4
.L_701:
        /*0010*/ 	.word	index@(.nv.constant0._ZN5flash25flash_bwd_dot_do_o_kernelILb0E23Flash_bwd_kernel_traitsILi32ELi128ELi128ELi8ELi4ELi4ELi4ELb0ELb0EN7cutlass10bfloat16_tE19Flash_kernel_traitsILi32ELi128ELi128ELi8ES3_EEEEvNS_16Flash_bwd_paramsE)
        /*0014*/ 	.short	0x0160
        /*0016*/ 	.short	0x0280


	//----- nvinfo : EIATTR_CBANK_PARAM_SIZE
	.align		4
.L_702:
        /*0018*/ 	.byte	0x03, 0x19
        /*001a*/ 	.short	0x0280


	//----- nvinfo : EIATTR_KPARAM_INFO
	.align		4
        /*001c*/ 	.byte	0x04, 0x17
        /*001e*/ 	.short	(.L_704 - .L_703)
.L_703:
        /*0020*/ 	.word	0x00000000
        /*0024*/ 	.short	0x0000
        /*0026*/ 	.short	0x0000
        /*0028*/ 	.byte	0x00, 0xf0, 0x01, 0x0a


	//----- nvinfo : EIATTR_MAXREG_COUNT
	.align		4
.L_704:
        /*002c*/ 	.byte	0x03, 0x1b
        /*002e*/ 	.short	0x00ff


	//----- nvinfo : EIATTR_MERCURY_ISA_VERSION
	.align		4
        /*0030*/ 	.byte	0x03, 0x5f
        /*0032*/ 	.short	0x0000


	//----- nvinfo : EIATTR_COOP_GROUP_MASK_REGIDS
	.align		4
        /*0034*/ 	.byte	0x04, 0x29
        /*0036*/ 	.short	(.L_706 - .L_705)


	//   ....[0]....
.L_705:
        /*0038*/ 	.word	0xffffffff


	//   ....[1]....
        /*003c*/ 	.word	0xffffffff


	//   ....[2]....
        /*0040*/ 	.word	0xffffffff


	//   ....[3]....
        /*0044*/ 	.word	0xffffffff


	//----- nvinfo : EIATTR_COOP_GROUP_INSTR_OFFSETS
	.align		4
.L_706:
        /*0048*/ 	.byte	0x04, 0x28
        /*004a*/ 	.short	(.L_708 - .L_707)


	//   ....[0]....
.L_707:
        /*004c*/ 	.word	0x00000ad0


	//   ....[1]....
        /*0050*/ 	.word	0x00000b00


	//   ....[2]....
        /*0054*/ 	.word	0x00000b20


	//   ....[3]....
        /*0058*/ 	.word	0x00000b50


	//----- nvinfo : EIATTR_EXIT_INSTR_OFFSETS
	.align		4
.L_708:
        /*005c*/ 	.byte	0x04, 0x1c
        /*005e*/ 	.short	(.L_710 - .L_709)


	//   ....[0]....
.L_709:
        /*0060*/ 	.word	0x00000120


	//   ....[1]....
        /*0064*/ 	.word	0x00000bf0


	//   ....[2]....
        /*0068*/ 	.word	0x00000c20


	//----- nvinfo : EIATTR_CTAIDZ_USED
	.align		4
.L_710:
        /*006c*/ 	.byte	0x01, 0x04
	.zero		2


//--------------------- .nv.info._ZN5flash25flash_bwd_dot_do_o_kernelILb1E23Flash_bwd_kernel_traitsILi32ELi128ELi128ELi8ELi4ELi4ELi4ELb0ELb0EN7cutlass10bfloat16_tE19Flash_kernel_traitsILi32ELi128ELi128ELi8ES3_EEEEvNS_16Flash_bwd_paramsE --------------------------
	.section	.nv.info._ZN5flash25flash_bwd_dot_do_o_kernelILb1E23Flash_bwd_kernel_traitsILi32ELi128ELi128ELi8ELi4ELi4ELi4ELb0ELb0EN7cutlass10bfloat16_tE19Flash_kernel_traitsILi32ELi128ELi128ELi8ES3_EEEEvNS_16Flash_bwd_paramsE,"",@"SHT_CUDA_INFO"
	.sectionflags	@""
	.align	4


	//----- nvinfo : EIATTR_CUDA_API_VERSION
	.align		4
        /*0000*/ 	.byte	0x04, 0x37
        /*0002*/ 	.short	(.L_712 - .L_711)
.L_711:
        /*0004*/ 	.word	0x00000082


	//----- nvinfo : EIATTR_SW2861232_WAR
	.align		4
.L_712:
        /*0008*/ 	.byte	0x01, 0x35
	.zero		2


	//----- nvinfo : EIATTR_PARAM_CBANK
	.align		4
        /*000c*/ 	.byte	0x04, 0x0a
        /*000e*/ 	.short	(.L_714 - .L_713)
	.align		4
.L_713:
        /*0010*/ 	.word	index@(.nv.constant0._ZN5flash25flash_bwd_dot_do_o_kernelILb1E23Flash_bwd_kernel_traitsILi32ELi128ELi128ELi8ELi4ELi4ELi4ELb0ELb0EN7cutlass10bfloat16_tE19Flash_kernel_traitsILi32ELi128ELi128ELi8ES3_EEEEvNS_16Flash_bwd_paramsE)
        /*0014*/ 	.short	0x0160
        /*0016*/ 	.short	0x0280


	//----- nvinfo : EIATTR_CBANK_PARAM_SIZE
	.align		4
.L_714:
        /*0018*/ 	.byte	0x03, 0x19
        /*001a*/ 	.short	0x0280


	//----- nvinfo : EIATTR_KPARAM_INFO
	.align		4
        /*001c*/ 	.byte	0x04, 0x17
        /*001e*/ 	.short	(.L_716 - .L_715)
.L_715:
        /*0020*/ 	.word	0x00000000
        /*0024*/ 	.short	0x0000
        /*0026*/ 	.short	0x0000
        /*0028*/ 	.byte	0x00, 0xf0, 0x01, 0x0a


	//----- nvinfo : EIATTR_MAXREG_COUNT
	.align		4
.L_716:
        /*002c*/ 	.byte	0x03, 0x1b
        /*002e*/ 	.short	0x00ff


	//----- nvinfo : EIATTR_MERCURY_ISA_VERSION
	.align		4
        /*0030*/ 	.byte	0x03, 0x5f
        /*0032*/ 	.short	0x0000


	//----- nvinfo : EIATTR_COOP_GROUP_MASK_REGIDS
	.align		4
        /*0034*/ 	.byte	0x04, 0x29
        /*0036*/ 	.short	(.L_718 - .L_717)


	//   ....[0]....
.L_717:
        /*0038*/ 	.word	0xffffffff


	//   ....[1]....
        /*003c*/ 	.word	0xffffffff


	//   ....[2]....
        /*0040*/ 	.word	0xffffffff


	//   ....[3]....
        /*0044*/ 	.word	0xffffffff


	//----- nvinfo : EIATTR_COOP_GROUP_INSTR_OFFSETS
	.align		4
.L_718:
        /*0048*/ 	.byte	0x04, 0x28
        /*004a*/ 	.short	(.L_720 - .L_719)


	//   ....[0]....
.L_719:
        /*004c*/ 	.word	0x00000d90


	//   ....[1]....
        /*0050*/ 	.word	0x00000da0


	//   ....[2]....
        /*0054*/ 	.word	0x00000de0


	//   ....[3]....
        /*0058*/ 	.word	0x00000e00


	//----- nvinfo : EIATTR_EXIT_INSTR_OFFSETS
	.align		4
.L_720:
        /*005c*/ 	.byte	0x04, 0x1c
        /*005e*/ 	.short	(.L_722 - .L_721)


	//   ....[0]....
.L_721:
        /*0060*/ 	.word	0x00000120


	//   ....[1]....
        /*0064*/ 	.word	0x00000f80


	//----- nvinfo : EIATTR_CTAIDZ_USED
	.align		4
.L_722:
        /*0068*/ 	.byte	0x01, 0x04
	.zero		2


//--------------------- .nv.callgraph             --------------------------
	.section	.nv.callgraph,"",@"SHT_CUDA_CALLGRAPH"
	.align	4
	.sectionentsize	8
	.align		4
        /*0000*/ 	.word	0x00000000
	.align		4
        /*0004*/ 	.word	0xffffffff
	.align		4
        /*0008*/ 	.word	0x00000000
	.align		4
        /*000c*/ 	.word	0xfffffffe
	.align		4
        /*0010*/ 	.word	0x00000000
	.align		4
        /*0014*/ 	.word	0xfffffffd
	.align		4
        /*0018*/ 	.word	0x00000000
	.align		4
        /*001c*/ 	.word	0xfffffffc


//--------------------- .nv.rel.action            --------------------------
	.section	.nv.rel.action,"",@"SHT_CUDA_RELOCINFO"
	.align	8
	.sectionentsize	8
        /*0000*/ 	.byte	0x73, 0x00, 0x00, 0x00, 0x00, 0x00, 0x00, 0x00, 0x00, 0x00, 0x00, 0x11, 0x25, 0x00, 0x05, 0x36


//--------------------- .nv.constant4             --------------------------
	.section	.nv.constant4,"a",@progbits
	.align	8
	.align		8
.nv.constant4:
        /*0000*/ 	.dword	_ZN65_INTERNAL_e8a190e6_29_flash_bwd_hdim32_bf16_sm80_cu_ea41c527_29664cuda3std3__45__cpo5beginE
	.align		8
        /*0008*/ 	.dword	_ZN65_INTERNAL_e8a190e6_29_flash_bwd_hdim32_bf16_sm80_cu_ea41c527_29664cuda3std3__45__cpo3endE
	.align		8
        /*0010*/ 	.dword	_ZN65_INTERNAL_e8a190e6_29_flash_bwd_hdim32_bf16_sm80_cu_ea41c527_29664cuda3std3__45__cpo6cbeginE
	.align		8
        /*0018*/ 	.dword	_ZN65_INTERNAL_e8a190e6_29_flash_bwd_hdim32_bf16_sm80_cu_ea41c527_29664cuda3std3__45__cpo4cendE
	.align		8
        /*0020*/ 	.dword	_ZN65_INTERNAL_e8a190e6_29_flash_bwd_hdim32_bf16_sm80_cu_ea41c527_29664cuda3std3__467_GLOBAL__N__e8a190e6_29_flash_bwd_hdim32_bf16_sm80_cu_ea41c527_29666ignoreE
	.align		8
        /*0028*/ 	.dword	_ZN65_INTERNAL_e8a190e6_29_flash_bwd_hdim32_bf16_sm80_cu_ea41c527_29664cuda3std3__419piecewise_constructE
	.align		8
        /*0030*/ 	.dword	_ZN65_INTERNAL_e8a190e6_29_flash_bwd_hdim32_bf16_sm80_cu_ea41c527_29664cuda3std3__48in_placeE
	.align		8
        /*0038*/ 	.dword	_ZN65_INTERNAL_e8a190e6_29_flash_bwd_hdim32_bf16_sm80_cu_ea41c527_29664cuda3std6ranges3__45__cpo4swapE
	.align		8
        /*0040*/ 	.dword	_ZN65_INTERNAL_e8a190e6_29_flash_bwd_hdim32_bf16_sm80_cu_ea41c527_29664cuda3std6ranges3__45__cpo9iter_moveE
	.align		8
        /*0048*/ 	.dword	_ZN65_INTERNAL_e8a190e6_29_flash_bwd_hdim32_bf16_sm80_cu_ea41c527_29664cute7productE
	.align		8
        /*0050*/ 	.dword	_ZN65_INTERNAL_e8a190e6_29_flash_bwd_hdim32_bf16_sm80_cu_ea41c527_29664cute1_E


//--------------------- .nv.constant0._ZN5flash44flash_bwd_dq_dk_dv_loop_seqk_parallel_kernelI23Flash_bwd_kernel_traitsILi32ELi128ELi128ELi8ELi4ELi4ELi4ELb1ELb0EN7cutlass10bfloat16_tE19Flash_kernel_traitsILi32ELi128ELi128ELi8ES3_EELb0ELb0ELb0ELb0ELb0ELb1ELb0EEEvNS_16Flash_bwd_paramsE --------------------------
	.section	.nv.constant0._ZN5flash44flash_bwd_dq_dk_dv_loop_seqk_parallel_kernelI23Flash_bwd_kernel_traitsILi32ELi128ELi128ELi8ELi4ELi4ELi4ELb1ELb0EN7cutlass10bfloat16_tE19Flash_kernel_traitsILi32ELi128ELi128ELi8ES3_EELb0ELb0ELb0ELb0ELb0ELb1ELb0EEEvNS_16Flash_bwd_paramsE,"a",@progbits
	.sectionflags	@""
	.align	4
.nv.constant0._ZN5flash44flash_bwd_dq_dk_dv_loop_seqk_parallel_kernelI23Flash_bwd_kernel_traitsILi32ELi128ELi128ELi8ELi4ELi4ELi4ELb1ELb0EN7cutlass10bfloat16_tE19Flash_kernel_traitsILi32ELi128ELi128ELi8ES3_EELb0ELb0ELb0ELb0ELb0ELb1ELb0EEEvNS_16Flash_bwd_paramsE:
	.zero		992


//--------------------- .nv.constant0._ZN5flash44flash_bwd_dq_dk_dv_loop_seqk_parallel_kernelI23Flash_bwd_kernel_traitsILi32ELi128ELi128ELi8ELi4ELi4ELi4ELb1ELb0EN7cutlass10bfloat16_tE19Flash_kernel_traitsILi32ELi128ELi128ELi8ES3_EELb0ELb0ELb0ELb0ELb0ELb0ELb0EEEvNS_16Flash_bwd_paramsE --------------------------
	.section	.nv.constant0._ZN5flash44flash_bwd_dq_dk_dv_loop_seqk_parallel_kernelI23Flash_bwd_kernel_traitsILi32ELi128ELi128ELi8ELi4ELi4ELi4ELb1ELb0EN7cutlass10bfloat16_tE19Flash_kernel_traitsILi32ELi128ELi128ELi8ES3_EELb0ELb0ELb0ELb0ELb0ELb0ELb0EEEvNS_16Flash_bwd_paramsE,"a",@progbits
	.sectionflags	@""
	.align	4
.nv.constant0._ZN5flash44flash_bwd_dq_dk_dv_loop_seqk_parallel_kernelI23Flash_bwd_kernel_traitsILi32ELi128ELi128ELi8ELi4ELi4ELi4ELb1ELb0EN7cutlass10bfloat16_tE19Flash_kernel_traitsILi32ELi128ELi128ELi8ES3_EELb0ELb0ELb0ELb0ELb0ELb0ELb0EEEvNS_16Flash_bwd_paramsE:
	.zero		992


//--------------------- .nv.constant0._ZN5flash44flash_bwd_dq_dk_dv_loop_seqk_parallel_kernelI23Flash_bwd_kernel_traitsILi32ELi128ELi128ELi8ELi4ELi4ELi4ELb1ELb0EN7cutlass10bfloat16_tE19Flash_kernel_traitsILi32ELi128ELi128ELi8ES3_EELb0ELb0ELb1ELb0ELb0ELb0ELb0EEEvNS_16Flash_bwd_paramsE --------------------------
	.section	.nv.constant0._ZN5flash44flash_bwd_dq_dk_dv_loop_seqk_parallel_kernelI23Flash_bwd_kernel_traitsILi32ELi128ELi128ELi8ELi4ELi4ELi4ELb1ELb0EN7cutlass10bfloat16_tE19Flash_kernel_traitsILi32ELi128ELi128ELi8ES3_EELb0ELb0ELb1ELb0ELb0ELb0ELb0EEEvNS_16Flash_bwd_paramsE,"a",@progbits
	.sectionflags	@""
	.align	4
.nv.constant0._ZN5flash44flash_bwd_dq_dk_dv_loop_seqk_parallel_kernelI23Flash_bwd_kernel_traitsILi32ELi128ELi128ELi8ELi4ELi4ELi4ELb1ELb0EN7cutlass10bfloat16_tE19Flash_kernel_traitsILi32ELi128ELi128ELi8ES3_EELb0ELb0ELb1ELb0ELb0ELb0ELb0EEEvNS_16Flash_bwd_paramsE:
	.zero		992


//--------------------- .nv.constant0._ZN5flash44flash_bwd_dq_dk_dv_loop_seqk_parallel_kernelI23Flash_bwd_kernel_traitsILi32ELi128ELi128ELi8ELi4ELi4ELi4ELb1ELb0EN7cutlass10bfloat16_tE19Flash_kernel_traitsILi32ELi128ELi128ELi8ES3_EELb0ELb0ELb0ELb0ELb1ELb1ELb0EEEvNS_16Flash_bwd_paramsE --------------------------
	.section	.nv.constant0._ZN5flash44flash_bwd_dq_dk_dv_loop_seqk_parallel_kernelI23Flash_bwd_kernel_traitsILi32ELi128ELi128ELi8ELi4ELi4ELi4ELb1ELb0EN7cutlass10bfloat16_tE19Flash_kernel_traitsILi32ELi128ELi128ELi8ES3_EELb0ELb0ELb0ELb0ELb1ELb1ELb0EEEvNS_16Flash_bwd_paramsE,"a",@progbits
	.sectionflags	@""
	.align	4
.nv.constant0._ZN5flash44flash_bwd_dq_dk_dv_loop_seqk_parallel_kernelI23Flash_bwd_kernel_traitsILi32ELi128ELi128ELi8ELi4ELi4ELi4ELb1ELb0EN7cutlass10bfloat16_tE19Flash_kernel_traitsILi32ELi128ELi128ELi8ES3_EELb0ELb0ELb0ELb0ELb1ELb1ELb0EEEvNS_16Flash_bwd_paramsE:
	.zero		992


//--------------------- .nv.constant0._ZN5flash44flash_bwd_dq_dk_dv_loop_seqk_parallel_kernelI23Flash_bwd_kernel_traitsILi32ELi128ELi128ELi8ELi4ELi4ELi4ELb1ELb0EN7cutlass10bfloat16_tE19Flash_kernel_traitsILi32ELi128ELi128ELi8ES3_EELb0ELb0ELb0ELb1ELb0ELb0ELb0EEEvNS_16Flash_bwd_paramsE --------------------------
	.section	.nv.constant0._ZN5flash44flash_bwd_dq_dk_dv_loop_seqk_parallel_kernelI23Flash_bwd_kernel_traitsILi32ELi128ELi128ELi8ELi4ELi4ELi4ELb1ELb0EN7cutlass10bfloat16_tE19Flash_kernel_traitsILi32ELi128ELi128ELi8ES3_EELb0ELb0ELb0ELb1ELb0ELb0ELb0EEEvNS_16Flash_bwd_paramsE,"a",@progbits
	.sectionflags	@""
	.align	4
.nv.constant0._ZN5flash44flash_bwd_dq_dk_dv_loop_seqk_parallel_kernelI23Flash_bwd_kernel_traitsILi32ELi128ELi128ELi8ELi4ELi4ELi4ELb1ELb0EN7cutlass10bfloat16_tE19Flash_kernel_traitsILi32ELi128ELi128ELi8ES3_EELb0ELb0ELb0ELb1ELb0ELb0ELb0EEEvNS_16Flash_bwd_paramsE:
	.zero		992


//--------------------- .nv.constant0._ZN5flash44flash_bwd_dq_dk_dv_loop_seqk_parallel_kernelI23Flash_bwd_kernel_traitsILi32ELi128ELi128ELi8ELi4ELi4ELi4ELb1ELb0EN7cutlass10bfloat16_tE19Flash_kernel_traitsILi32ELi128ELi128ELi8ES3_EELb0ELb0ELb1ELb0ELb0ELb1ELb0EEEvNS_16Flash_bwd_paramsE --------------------------
	.section	.nv.constant0._ZN5flash44flash_bwd_dq_dk_dv_loop_seqk_parallel_kernelI23Flash_bwd_kernel_traitsILi32ELi128ELi128ELi8ELi4ELi4ELi4ELb1ELb0EN7cutlass10bfloat16_tE19Flash_kernel_traitsILi32ELi128ELi128ELi8ES3_EELb0ELb0ELb1ELb0ELb0ELb1ELb0EEEvNS_16Flash_bwd_paramsE,"a",@progbits
	.sectionflags	@""
	.align	4
.nv.constant0._ZN5flash44flash_bwd_dq_dk_dv_loop_seqk_parallel_kernelI23Flash_bwd_kernel_traitsILi32ELi128ELi128ELi8ELi4ELi4ELi4ELb1ELb0EN7cutlass10bfloat16_tE19Flash_kernel_traitsILi32ELi128ELi128ELi8ES3_EELb0ELb0ELb1ELb0ELb0ELb1ELb0EEEvNS_16Flash_bwd_paramsE:
	.zero		992


//--------------------- .nv.constant0._ZN5flash44flash_bwd_dq_dk_dv_loop_seqk_parallel_kernelI23Flash_bwd_kernel_traitsILi32ELi128ELi128ELi8ELi4ELi4ELi4ELb1ELb0EN7cutlass10bfloat16_tE19Flash_kernel_traitsILi32ELi128ELi128ELi8ES3_EELb0ELb0ELb1ELb1ELb0ELb0ELb0EEEvNS_16Flash_bwd_paramsE --------------------------
	.section	.nv.constant0._ZN5flash44flash_bwd_dq_dk_dv_loop_seqk_parallel_kernelI23Flash_bwd_kernel_traitsILi32ELi128ELi128ELi8ELi4ELi4ELi4ELb1ELb0EN7cutlass10bfloat16_tE19Flash_kernel_traitsILi32ELi128ELi128ELi8ES3_EELb0ELb0ELb1ELb1ELb0ELb0ELb0EEEvNS_16Flash_bwd_paramsE,"a",@progbits
	.sectionflags	@""
	.align	4
.nv.constant0._ZN5flash44flash_bwd_dq_dk_dv_loop_seqk_parallel_kernelI23Flash_bwd_kernel_traitsILi32ELi128ELi128ELi8ELi4ELi4ELi4ELb1ELb0EN7cutlass10bfloat16_tE19Flash_kernel_traitsILi32ELi128ELi128ELi8ES3_EELb0ELb0ELb1ELb1ELb0ELb0ELb0EEEvNS_16Flash_bwd_paramsE:
	.zero		992


//--------------------- .nv.constant0._ZN5flash27flash_bwd_convert_dq_kernelI23Flash_bwd_kernel_traitsILi32ELi128ELi128ELi8ELi4ELi4ELi4ELb1ELb0EN7cutlass10bfloat16_tE19Flash_kernel_traitsILi32ELi128ELi128ELi8ES3_EEEEvNS_16Flash_bwd_paramsEi --------------------------
	.section	.nv.constant0._ZN5flash27flash_bwd_convert_dq_kernelI23Flash_bwd_kernel_traitsILi32ELi128ELi128ELi8ELi4ELi4ELi4ELb1ELb0EN7cutlass10bfloat16_tE19Flash_kernel_traitsILi32ELi128ELi128ELi8ES3_EEEEvNS_16Flash_bwd_paramsEi,"a",@progbits
	.sectionflags	@""
	.align	4
.nv.constant0._ZN5flash27flash_bwd_convert_dq_kernelI23Flash_bwd_kernel_traitsILi32ELi128ELi128ELi8ELi4ELi4ELi4ELb1ELb0EN7cutlass10bfloat16_tE19Flash_kernel_traitsILi32ELi128ELi128ELi8ES3_EEEEvNS_16Flash_bwd_paramsEi:
	.zero		996


//--------------------- .nv.constant0._ZN5flash44flash_bwd_dq_dk_dv_loop_seqk_parallel_kernelI23Flash_bwd_kernel_traitsILi32ELi128ELi128ELi8ELi4ELi4ELi4ELb1ELb0EN7cutlass10bfloat16_tE19Flash_kernel_traitsILi32ELi128ELi128ELi8ES3_EELb1ELb0ELb0ELb0ELb0ELb1ELb0EEEvNS_16Flash_bwd_paramsE --------------------------
	.section	.nv.constant0._ZN5flash44flash_bwd_dq_dk_dv_loop_seqk_parallel_kernelI23Flash_bwd_kernel_traitsILi32ELi128ELi128ELi8ELi4ELi4ELi4ELb1ELb0EN7cutlass10bfloat16_tE19Flash_kernel_traitsILi32ELi128ELi128ELi8ES3_EELb1ELb0ELb0ELb0ELb0ELb1ELb0EEEvNS_16Flash_bwd_paramsE,"a",@progbits
	.sectionflags	@""
	.align	4
.nv.constant0._ZN5flash44flash_bwd_dq_dk_dv_loop_seqk_parallel_kernelI23Flash_bwd_kernel_traitsILi32ELi128ELi128ELi8ELi4ELi4ELi4ELb1ELb0EN7cutlass10bfloat16_tE19Flash_kernel_traitsILi32ELi128ELi128ELi8ES3_EELb1ELb0ELb0ELb0ELb0ELb1ELb0EEEvNS_16Flash_bwd_paramsE:
	.zero		992


//--------------------- .nv.constant0._ZN5flash44flash_bwd_dq_dk_dv_loop_seqk_parallel_kernelI23Flash_bwd_kernel_traitsILi32ELi128ELi128ELi8ELi4ELi4ELi4ELb1ELb0EN7cutlass10bfloat16_tE19Flash_kernel_traitsILi32ELi128ELi128ELi8ES3_EELb0ELb0ELb0ELb0ELb0ELb1ELb1EEEvNS_16Flash_bwd_paramsE --------------------------
	.section	.nv.constant0._ZN5flash44flash_bwd_dq_dk_dv_loop_seqk_parallel_kernelI23Flash_bwd_kernel_traitsILi32ELi128ELi128ELi8ELi4ELi4ELi4ELb1ELb0EN7cutlass10bfloat16_tE19Flash_kernel_traitsILi32ELi128ELi128ELi8ES3_EELb0ELb0ELb0ELb0ELb0ELb1ELb1EEEvNS_16Flash_bwd_paramsE,"a",@progbits
	.sectionflags	@""
	.align	4
.nv.constant0._ZN5flash44flash_bwd_dq_dk_dv_loop_seqk_parallel_kernelI23Flash_bwd_kernel_traitsILi32ELi128ELi128ELi8ELi4ELi4ELi4ELb1ELb0EN7cutlass10bfloat16_tE19Flash_kernel_traitsILi32ELi128ELi128ELi8ES3_EELb0ELb0ELb0ELb0ELb0ELb1ELb1EEEvNS_16Flash_bwd_paramsE:
	.zero		992


//--------------------- .nv.constant0._ZN5flash44flash_bwd_dq_dk_dv_loop_seqk_parallel_kernelI23Flash_bwd_kernel_traitsILi32ELi128ELi128ELi8ELi4ELi4ELi4ELb1ELb0EN7cutlass10bfloat16_tE19Flash_kernel_traitsILi32ELi128ELi128ELi8ES3_EELb1ELb0ELb0ELb0ELb0ELb0ELb0EEEvNS_16Flash_bwd_paramsE --------------------------
	.section	.nv.constant0._ZN5flash44flash_bwd_dq_dk_dv_loop_seqk_parallel_kernelI23Flash_bwd_kernel_traitsILi32ELi128ELi128ELi8ELi4ELi4ELi4ELb1ELb0EN7cutlass10bfloat16_tE19Flash_kernel_traitsILi32ELi128ELi128ELi8ES3_EELb1ELb0ELb0ELb0ELb0ELb0ELb0EEEvNS_16Flash_bwd_paramsE,"a",@progbits
	.sectionflags	@""
	.align	4
.nv.constant0._ZN5flash44flash_bwd_dq_dk_dv_loop_seqk_parallel_kernelI23Flash_bwd_kernel_traitsILi32ELi128ELi128ELi8ELi4ELi4ELi4ELb1ELb0EN7cutlass10bfloat16_tE19Flash_kernel_traitsILi32ELi128ELi128ELi8ES3_EELb1ELb0ELb0ELb0ELb0ELb0ELb0EEEvNS_16Flash_bwd_paramsE:
	.zero		992


//--------------------- .nv.constant0._ZN5flash44flash_bwd_dq_dk_dv_loop_seqk_parallel_kernelI23Flash_bwd_kernel_traitsILi32ELi128ELi128ELi8ELi4ELi4ELi4ELb1ELb0EN7cutlass10bfloat16_tE19Flash_kernel_traitsILi32ELi128ELi128ELi8ES3_EELb0ELb0ELb0ELb0ELb0ELb0ELb1EEEvNS_16Flash_bwd_paramsE --------------------------
	.section	.nv.constant0._ZN5flash44flash_bwd_dq_dk_dv_loop_seqk_parallel_kernelI23Flash_bwd_kernel_traitsILi32ELi128ELi128ELi8ELi4ELi4ELi4ELb1ELb0EN7cutlass10bfloat16_tE19Flash_kernel_traitsILi32ELi128ELi128ELi8ES3_EELb0ELb0ELb0ELb0ELb0ELb0ELb1EEEvNS_16Flash_bwd_paramsE,"a",@progbits
	.sectionflags	@""
	.align	4
.nv.constant0._ZN5flash44flash_bwd_dq_dk_dv_loop_seqk_parallel_kernelI23Flash_bwd_kernel_traitsILi32ELi128ELi128ELi8ELi4ELi4ELi4ELb1ELb0EN7cutlass10bfloat16_tE19Flash_kernel_traitsILi32ELi128ELi128ELi8ES3_EELb0ELb0ELb0ELb0ELb0ELb0ELb1EEEvNS_16Flash_bwd_paramsE:
	.zero		992


//--------------------- .nv.constant0._ZN5flash44flash_bwd_dq_dk_dv_loop_seqk_parallel_kernelI23Flash_bwd_kernel_traitsILi32ELi128ELi128ELi8ELi4ELi4ELi4ELb1ELb0EN7cutlass10bfloat16_tE19Flash_kernel_traitsILi32ELi128ELi128ELi8ES3_EELb1ELb0ELb1ELb0ELb0ELb0ELb0EEEvNS_16Flash_bwd_paramsE --------------------------
	.section	.nv.constant0._ZN5flash44flash_bwd_dq_dk_dv_loop_seqk_parallel_kernelI23Flash_bwd_kernel_traitsILi32ELi128ELi128ELi8ELi4ELi4ELi4ELb1ELb0EN7cutlass10bfloat16_tE19Flash_kernel_traitsILi32ELi128ELi128ELi8ES3_EELb1ELb0ELb1ELb0ELb0ELb0ELb0EEEvNS_16Flash_bwd_paramsE,"a",@progbits
	.sectionflags	@""
	.align	4
.nv.constant0._ZN5flash44flash_bwd_dq_dk_dv_loop_seqk_parallel_kernelI23Flash_bwd_kernel_traitsILi32ELi128ELi128ELi8ELi4ELi4ELi4ELb1ELb0EN7cutlass10bfloat16_tE19Flash_kernel_traitsILi32ELi128ELi128ELi8ES3_EELb1ELb0ELb1ELb0ELb0ELb0ELb0EEEvNS_16Flash_bwd_paramsE:
	.zero		992


//--------------------- .nv.constant0._ZN5flash44flash_bwd_dq_dk_dv_loop_seqk_parallel_kernelI23Flash_bwd_kernel_traitsILi32ELi128ELi128ELi8ELi4ELi4ELi4ELb1ELb0EN7cutlass10bfloat16_tE19Flash_kernel_traitsILi32ELi128ELi128ELi8ES3_EELb0ELb0ELb1ELb0ELb0ELb0ELb1EEEvNS_16Flash_bwd_paramsE --------------------------
	.section	.nv.constant0._ZN5flash44flash_bwd_dq_dk_dv_loop_seqk_parallel_kernelI23Flash_bwd_kernel_traitsILi32ELi128ELi128ELi8ELi4ELi4ELi4ELb1ELb0EN7cutlass10bfloat16_tE19Flash_kernel_traitsILi32ELi128ELi128ELi8ES3_EELb0ELb0ELb1ELb0ELb0ELb0ELb1EEEvNS_16Flash_bwd_paramsE,"a",@progbits
	.sectionflags	@""
	.align	4
.nv.constant0._ZN5flash44flash_bwd_dq_dk_dv_loop_seqk_parallel_kernelI23Flash_bwd_kernel_traitsILi32ELi128ELi128ELi8ELi4ELi4ELi4ELb1ELb0EN7cutlass10bfloat16_tE19Flash_kernel_traitsILi32ELi128ELi128ELi8ES3_EELb0ELb0ELb1ELb0ELb0ELb0ELb1EEEvNS_16Flash_bwd_paramsE:
	.zero		992


//--------------------- .nv.constant0._ZN5flash44flash_bwd_dq_dk_dv_loop_seqk_parallel_kernelI23Flash_bwd_kernel_traitsILi32ELi128ELi128ELi8ELi4ELi4ELi4ELb1ELb0EN7cutlass10bfloat16_tE19Flash_kernel_traitsILi32ELi128ELi128ELi8ES3_EELb1ELb0ELb0ELb0ELb1ELb1ELb0EEEvNS_16Flash_bwd_paramsE --------------------------
	.section	.nv.constant0._ZN5flash44flash_bwd_dq_dk_dv_loop_seqk_parallel_kernelI23Flash_bwd_kernel_traitsILi32ELi128ELi128ELi8ELi4ELi4ELi4ELb1ELb0EN7cutlass10bfloat16_tE19Flash_kernel_traitsILi32ELi128ELi128ELi8ES3_EELb1ELb0ELb0ELb0ELb1ELb1ELb0EEEvNS_16Flash_bwd_paramsE,"a",@progbits
	.sectionflags	@""
	.align	4
.nv.constant0._ZN5flash44flash_bwd_dq_dk_dv_loop_seqk_parallel_kernelI23Flash_bwd_kernel_traitsILi32ELi128ELi128ELi8ELi4ELi4ELi4ELb1ELb0EN7cutlass10bfloat16_tE19Flash_kernel_traitsILi32ELi128ELi128ELi8ES3_EELb1ELb0ELb0ELb0ELb1ELb1ELb0EEEvNS_16Flash_bwd_paramsE:
	.zero		992


//--------------------- .nv.constant0._ZN5flash44flash_bwd_dq_dk_dv_loop_seqk_parallel_kernelI23Flash_bwd_kernel_traitsILi32ELi128ELi128ELi8ELi4ELi4ELi4ELb1ELb0EN7cutlass10bfloat16_tE19Flash_kernel_traitsILi32ELi128ELi128ELi8ES3_EELb0ELb0ELb0ELb0ELb1ELb1ELb1EEEvNS_16Flash_bwd_paramsE --------------------------
	.section	.nv.constant0._ZN5flash44flash_bwd_dq_dk_dv_loop_seqk_parallel_kernelI23Flash_bwd_kernel_traitsILi32ELi128ELi128ELi8ELi4ELi4ELi4ELb1ELb0EN7cutlass10bfloat16_tE19Flash_kernel_traitsILi32ELi128ELi128ELi8ES3_EELb0ELb0ELb0ELb0ELb1ELb1ELb1EEEvNS_16Flash_bwd_paramsE,"a",@progbits
	.sectionflags	@""
	.align	4
.nv.constant0._ZN5flash44flash_bwd_dq_dk_dv_loop_seqk_parallel_kernelI23Flash_bwd_kernel_traitsILi32ELi128ELi128ELi8ELi4ELi4ELi4ELb1ELb0EN7cutlass10bfloat16_tE19Flash_kernel_traitsILi32ELi128ELi128ELi8ES3_EELb0ELb0ELb0ELb0ELb1ELb1ELb1EEEvNS_16Flash_bwd_paramsE:
	.zero		992


//--------------------- .nv.constant0._ZN5flash44flash_bwd_dq_dk_dv_loop_seqk_parallel_kernelI23Flash_bwd_kernel_traitsILi32ELi128ELi128ELi8ELi4ELi4ELi4ELb1ELb0EN7cutlass10bfloat16_tE19Flash_kernel_traitsILi32ELi128ELi128ELi8ES3_EELb1ELb0ELb0ELb1ELb0ELb0ELb0EEEvNS_16Flash_bwd_paramsE --------------------------
	.section	.nv.constant0._ZN5flash44flash_bwd_dq_dk_dv_loop_seqk_parallel_kernelI23Flash_bwd_kernel_traitsILi32ELi128ELi128ELi8ELi4ELi4ELi4ELb1ELb0EN7cutlass10bfloat16_tE19Flash_kernel_traitsILi32ELi128ELi128ELi8ES3_EELb1ELb0ELb0ELb1ELb0ELb0ELb0EEEvNS_16Flash_bwd_paramsE,"a",@progbits
	.sectionflags	@""
	.align	4
.nv.constant0._ZN5flash44flash_bwd_dq_dk_dv_loop_seqk_parallel_kernelI23Flash_bwd_kernel_traitsILi32ELi128ELi128ELi8ELi4ELi4ELi4ELb1ELb0EN7cutlass10bfloat16_tE19Flash_kernel_traitsILi32ELi128ELi128ELi8ES3_EELb1ELb0ELb0ELb1ELb0ELb0ELb0EEEvNS_16Flash_bwd_paramsE:
	.zero		992


//--------------------- .nv.constant0._ZN5flash44flash_bwd_dq_dk_dv_loop_seqk_parallel_kernelI23Flash_bwd_kernel_traitsILi32ELi128ELi128ELi8ELi4ELi4ELi4ELb1ELb0EN7cutlass10bfloat16_tE19Flash_kernel_traitsILi32ELi128ELi128ELi8ES3_EELb0ELb0ELb0ELb1ELb0ELb0ELb1EEEvNS_16Flash_bwd_paramsE --------------------------
	.section	.nv.constant0._ZN5flash44flash_bwd_dq_dk_dv_loop_seqk_parallel_kernelI23Flash_bwd_kernel_traitsILi32ELi128ELi128ELi8ELi4ELi4ELi4ELb1ELb0EN7cutlass10bfloat16_tE19Flash_kernel_traitsILi32ELi128ELi128ELi8ES3_EELb0ELb0ELb0ELb1ELb0ELb0ELb1EEEvNS_16Flash_bwd_paramsE,"a",@progbits
	.sectionflags	@""
	.align	4
.nv.constant0._ZN5flash44flash_bwd_dq_dk_dv_loop_seqk_parallel_kernelI23Flash_bwd_kernel_traitsILi32ELi128ELi128ELi8ELi4ELi4ELi4ELb1ELb0EN7cutlass10bfloat16_tE19Flash_kernel_traitsILi32ELi128ELi128ELi8ES3_EELb0ELb0ELb0ELb1ELb0ELb0ELb1EEEvNS_16Flash_bwd_paramsE:
	.zero		992


//--------------------- .nv.constant0._ZN5flash44flash_bwd_dq_dk_dv_loop_seqk_parallel_kernelI23Flash_bwd_kernel_traitsILi32ELi128ELi128ELi8ELi4ELi4ELi4ELb1ELb0EN7cutlass10bfloat16_tE19Flash_kernel_traitsILi32ELi128ELi128ELi8ES3_EELb1ELb0ELb1ELb0ELb0ELb1ELb0EEEvNS_16Flash_bwd_paramsE --------------------------
	.section	.nv.constant0._ZN5flash44flash_bwd_dq_dk_dv_loop_seqk_parallel_kernelI23Flash_bwd_kernel_traitsILi32ELi128ELi128ELi8ELi4ELi4ELi4ELb1ELb0EN7cutlass10bfloat16_tE19Flash_kernel_traitsILi32ELi128ELi128ELi8ES3_EELb1ELb0ELb1ELb0ELb0ELb1ELb0EEEvNS_16Flash_bwd_paramsE,"a",@progbits
	.sectionflags	@""
	.align	4
.nv.constant0._ZN5flash44flash_bwd_dq_dk_dv_loop_seqk_parallel_kernelI23Flash_bwd_kernel_traitsILi32ELi128ELi128ELi8ELi4ELi4ELi4ELb1ELb0EN7cutlass10bfloat16_tE19Flash_kernel_traitsILi32ELi128ELi128ELi8ES3_EELb1ELb0ELb1ELb0ELb0ELb1ELb0EEEvNS_16Flash_bwd_paramsE:
	.zero		992


//--------------------- .nv.constant0._ZN5flash44flash_bwd_dq_dk_dv_loop_seqk_parallel_kernelI23Flash_bwd_kernel_traitsILi32ELi128ELi128ELi8ELi4ELi4ELi4ELb1ELb0EN7cutlass10bfloat16_tE19Flash_kernel_traitsILi32ELi128ELi128ELi8ES3_EELb0ELb0ELb1ELb0ELb0ELb1ELb1EEEvNS_16Flash_bwd_paramsE --------------------------
	.section	.nv.constant0._ZN5flash44flash_bwd_dq_dk_dv_loop_seqk_parallel_kernelI23Flash_bwd_kernel_traitsILi32ELi128ELi128ELi8ELi4ELi4ELi4ELb1ELb0EN7cutlass10bfloat16_tE19Flash_kernel_traitsILi32ELi128ELi128ELi8ES3_EELb0ELb0ELb1ELb0ELb0ELb1ELb1EEEvNS_16Flash_bwd_paramsE,"a",@progbits
	.sectionflags	@""
	.align	4
.nv.constant0._ZN5flash44flash_bwd_dq_dk_dv_loop_seqk_parallel_kernelI23Flash_bwd_kernel_traitsILi32ELi128ELi128ELi8ELi4ELi4ELi4ELb1ELb0EN7cutlass10bfloat16_tE19Flash_kernel_traitsILi32ELi128ELi128ELi8ES3_EELb0ELb0ELb1ELb0ELb0ELb1ELb1EEEvNS_16Flash_bwd_paramsE:
	.zero		992


//--------------------- .nv.constant0._ZN5flash44flash_bwd_dq_dk_dv_loop_seqk_parallel_kernelI23Flash_bwd_kernel_traitsILi32ELi128ELi128ELi8ELi4ELi4ELi4ELb1ELb0EN7cutlass10bfloat16_tE19Flash_kernel_traitsILi32ELi128ELi128ELi8ES3_EELb1ELb0ELb1ELb1ELb0ELb0ELb0EEEvNS_16Flash_bwd_paramsE --------------------------
	.section	.nv.constant0._ZN5flash44flash_bwd_dq_dk_dv_loop_seqk_parallel_kernelI23Flash_bwd_kernel_traitsILi32ELi128ELi128ELi8ELi4ELi4ELi4ELb1ELb0EN7cutlass10bfloat16_tE19Flash_kernel_traitsILi32ELi128ELi128ELi8ES3_EELb1ELb0ELb1ELb1ELb0ELb0ELb0EEEvNS_16Flash_bwd_paramsE,"a",@progbits
	.sectionflags	@""
	.align	4
.nv.constant0._ZN5flash44flash_bwd_dq_dk_dv_loop_seqk_parallel_kernelI23Flash_bwd_kernel_traitsILi32ELi128ELi128ELi8ELi4ELi4ELi4ELb1ELb0EN7cutlass10bfloat16_tE19Flash_kernel_traitsILi32ELi128ELi128ELi8ES3_EELb1ELb0ELb1ELb1ELb0ELb0ELb0EEEvNS_16Flash_bwd_paramsE:
	.zero		992


//--------------------- .nv.constant0._ZN5flash44flash_bwd_dq_dk_dv_loop_seqk_parallel_kernelI23Flash_bwd_kernel_traitsILi32ELi128ELi128ELi8ELi4ELi4ELi4ELb1ELb0EN7cutlass10bfloat16_tE19Flash_kernel_traitsILi32ELi128ELi128ELi8ES3_EELb0ELb0ELb1ELb1ELb0ELb0ELb1EEEvNS_16Flash_bwd_paramsE --------------------------
	.section	.nv.constant0._ZN5flash44flash_bwd_dq_dk_dv_loop_seqk_parallel_kernelI23Flash_bwd_kernel_traitsILi32ELi128ELi128ELi8ELi4ELi4ELi4ELb1ELb0EN7cutlass10bfloat16_tE19Flash_kernel_traitsILi32ELi128ELi128ELi8ES3_EELb0ELb0ELb1ELb1ELb0ELb0ELb1EEEvNS_16Flash_bwd_paramsE,"a",@progbits
	.sectionflags	@""
	.align	4
.nv.constant0._ZN5flash44flash_bwd_dq_dk_dv_loop_seqk_parallel_kernelI23Flash_bwd_kernel_traitsILi32ELi128ELi128ELi8ELi4ELi4ELi4ELb1ELb0EN7cutlass10bfloat16_tE19Flash_kernel_traitsILi32ELi128ELi128ELi8ES3_EELb0ELb0ELb1ELb1ELb0ELb0ELb1EEEvNS_16Flash_bwd_paramsE:
	.zero		992


//--------------------- .nv.constant0._ZN5flash25flash_bwd_dot_do_o_kernelILb0E23Flash_bwd_kernel_traitsILi32ELi128ELi128ELi8ELi4ELi4ELi4ELb1ELb0EN7cutlass10bfloat16_tE19Flash_kernel_traitsILi32ELi128ELi128ELi8ES3_EEEEvNS_16Flash_bwd_paramsE --------------------------
	.section	.nv.constant0._ZN5flash25flash_bwd_dot_do_o_kernelILb0E23Flash_bwd_kernel_traitsILi32ELi128ELi128ELi8ELi4ELi4ELi4ELb1ELb0EN7cutlass10bfloat16_tE19Flash_kernel_traitsILi32ELi128ELi128ELi8ES3_EEEEvNS_16Flash_bwd_paramsE,"a",@progbits
	.sectionflags	@""
	.align	4
.nv.constant0._ZN5flash25flash_bwd_dot_do_o_kernelILb0E23Flash_bwd_kernel_traitsILi32ELi128ELi128ELi8ELi4ELi4ELi4ELb1ELb0EN7cutlass10bfloat16_tE19Flash_kernel_traitsILi32ELi128ELi128ELi8ES3_EEEEvNS_16Flash_bwd_paramsE:
	.zero		992


//--------------------- .nv.constant0._ZN5flash25flash_bwd_dot_do_o_kernelILb1E23Flash_bwd_kernel_traitsILi32ELi128ELi128ELi8ELi4ELi4ELi4ELb1ELb0EN7cutlass10bfloat16_tE19Flash_kernel_traitsILi32ELi128ELi128ELi8ES3_EEEEvNS_16Flash_bwd_paramsE --------------------------
	.section	.nv.constant0._ZN5flash25flash_bwd_dot_do_o_kernelILb1E23Flash_bwd_kernel_traitsILi32ELi128ELi128ELi8ELi4ELi4ELi4ELb1ELb0EN7cutlass10bfloat16_tE19Flash_kernel_traitsILi32ELi128ELi128ELi8ES3_EEEEvNS_16Flash_bwd_paramsE,"a",@progbits
	.sectionflags	@""
	.align	4
.nv.constant0._ZN5flash25flash_bwd_dot_do_o_kernelILb1E23Flash_bwd_kernel_traitsILi32ELi128ELi128ELi8ELi4ELi4ELi4ELb1ELb0EN7cutlass10bfloat16_tE19Flash_kernel_traitsILi32ELi128ELi128ELi8ES3_EEEEvNS_16Flash_bwd_paramsE:
	.zero		992


//--------------------- .nv.constant0._ZN5flash27flash_bwd_convert_dq_kernelI23Flash_bwd_kernel_traitsILi32ELi128ELi128ELi8ELi4ELi4ELi4ELb0ELb0EN7cutlass10bfloat16_tE19Flash_kernel_traitsILi32ELi128ELi128ELi8ES3_EEEEvNS_16Flash_bwd_paramsEi --------------------------
	.section	.nv.constant0._ZN5flash27flash_bwd_convert_dq_kernelI23Flash_bwd_kernel_traitsILi32ELi128ELi128ELi8ELi4ELi4ELi4ELb0ELb0EN7cutlass10bfloat16_tE19Flash_kernel_traitsILi32ELi128ELi128ELi8ES3_EEEEvNS_16Flash_bwd_paramsEi,"a",@progbits
	.sectionflags	@""
	.align	4
.nv.constant0._ZN5flash27flash_bwd_convert_dq_kernelI23Flash_bwd_kernel_traitsILi32ELi128ELi128ELi8ELi4ELi4ELi4ELb0ELb0EN7cutlass10bfloat16_tE19Flash_kernel_traitsILi32ELi128ELi128ELi8ES3_EEEEvNS_16Flash_bwd_paramsEi:
	.zero		996


//--------------------- .nv.constant0._ZN5flash44flash_bwd_dq_dk_dv_loop_seqk_parallel_kernelI23Flash_bwd_kernel_traitsILi32ELi128ELi128ELi8ELi4ELi4ELi4ELb0ELb0EN7cutlass10bfloat16_tE19Flash_kernel_traitsILi32ELi128ELi128ELi8ES3_EELb1ELb0ELb0ELb0ELb0ELb1ELb0EEEvNS_16Flash_bwd_paramsE --------------------------
	.section	.nv.constant0._ZN5flash44flash_bwd_dq_dk_dv_loop_seqk_parallel_kernelI23Flash_bwd_kernel_traitsILi32ELi128ELi128ELi8ELi4ELi4ELi4ELb0ELb0EN7cutlass10bfloat16_tE19Flash_kernel_traitsILi32ELi128ELi128ELi8ES3_EELb1ELb0ELb0ELb0ELb0ELb1ELb0EEEvNS_16Flash_bwd_paramsE,"a",@progbits
	.sectionflags	@""
	.align	4
.nv.constant0._ZN5flash44flash_bwd_dq_dk_dv_loop_seqk_parallel_kernelI23Flash_bwd_kernel_traitsILi32ELi128ELi128ELi8ELi4ELi4ELi4ELb0ELb0EN7cutlass10bfloat16_tE19Flash_kernel_traitsILi32ELi128ELi128ELi8ES3_EELb1ELb0ELb0ELb0ELb0ELb1ELb0EEEvNS_16Flash_bwd_paramsE:
	.zero		992


//--------------------- .nv.constant0._ZN5flash44flash_bwd_dq_dk_dv_loop_seqk_parallel_kernelI23Flash_bwd_kernel_traitsILi32ELi128ELi128ELi8ELi4ELi4ELi4ELb0ELb0EN7cutlass10bfloat16_tE19Flash_kernel_traitsILi32ELi128ELi128ELi8ES3_EELb0ELb0ELb0ELb0ELb0ELb1ELb1EEEvNS_16Flash_bwd_paramsE --------------------------
	.section	.nv.constant0._ZN5flash44flash_bwd_dq_dk_dv_loop_seqk_parallel_kernelI23Flash_bwd_kernel_traitsILi32ELi128ELi128ELi8ELi4ELi4ELi4ELb0ELb0EN7cutlass10bfloat16_tE19Flash_kernel_traitsILi32ELi128ELi128ELi8ES3_EELb0ELb0ELb0ELb0ELb0ELb1ELb1EEEvNS_16Flash_bwd_paramsE,"a",@progbits
	.sectionflags	@""
	.align	4
.nv.constant0._ZN5flash44flash_bwd_dq_dk_dv_loop_seqk_parallel_kernelI23Flash_bwd_kernel_traitsILi32ELi128ELi128ELi8ELi4ELi4ELi4ELb0ELb0EN7cutlass10bfloat16_tE19Flash_kernel_traitsILi32ELi128ELi128ELi8ES3_EELb0ELb0ELb0ELb0ELb0ELb1ELb1EEEvNS_16Flash_bwd_paramsE:
	.zero		992


//--------------------- .nv.constant0._ZN5flash44flash_bwd_dq_dk_dv_loop_seqk_parallel_kernelI23Flash_bwd_kernel_traitsILi32ELi128ELi128ELi8ELi4ELi4ELi4ELb0ELb0EN7cutlass10bfloat16_tE19Flash_kernel_traitsILi32ELi128ELi128ELi8ES3_EELb1ELb0ELb0ELb0ELb0ELb0ELb0EEEvNS_16Flash_bwd_paramsE --------------------------
	.section	.nv.constant0._ZN5flash44flash_bwd_dq_dk_dv_loop_seqk_parallel_kernelI23Flash_bwd_kernel_traitsILi32ELi128ELi128ELi8ELi4ELi4ELi4ELb0ELb0EN7cutlass10bfloat16_tE19Flash_kernel_traitsILi32ELi128ELi128ELi8ES3_EELb1ELb0ELb0ELb0ELb0ELb0ELb0EEEvNS_16Flash_bwd_paramsE,"a",@progbits
	.sectionflags	@""
	.align	4
.nv.constant0._ZN5flash44flash_bwd_dq_dk_dv_loop_seqk_parallel_kernelI23Flash_bwd_kernel_traitsILi32ELi128ELi128ELi8ELi4ELi4ELi4ELb0ELb0EN7cutlass10bfloat16_tE19Flash_kernel_traitsILi32ELi128ELi128ELi8ES3_EELb1ELb0ELb0ELb0ELb0ELb0ELb0EEEvNS_16Flash_bwd_paramsE:
	.zero		992


//--------------------- .nv.constant0._ZN5flash44flash_bwd_dq_dk_dv_loop_seqk_parallel_kernelI23Flash_bwd_kernel_traitsILi32ELi128ELi128ELi8ELi4ELi4ELi4ELb0ELb0EN7cutlass10bfloat16_tE19Flash_kernel_traitsILi32ELi128ELi128ELi8ES3_EELb0ELb0ELb0ELb0ELb0ELb0ELb1EEEvNS_16Flash_bwd_paramsE --------------------------
	.section	.nv.constant0._ZN5flash44flash_bwd_dq_dk_dv_loop_seqk_parallel_kernelI23Flash_bwd_kernel_traitsILi32ELi128ELi128ELi8ELi4ELi4ELi4ELb0ELb0EN7cutlass10bfloat16_tE19Flash_kernel_traitsILi32ELi128ELi128ELi8ES3_EELb0ELb0ELb0ELb0ELb0ELb0ELb1EEEvNS_16Flash_bwd_paramsE,"a",@progbits
	.sectionflags	@""
	.align	4
.nv.constant0._ZN5flash44flash_bwd_dq_dk_dv_loop_seqk_parallel_kernelI23Flash_bwd_kernel_traitsILi32ELi128ELi128ELi8ELi4ELi4ELi4ELb0ELb0EN7cutlass10bfloat16_tE19Flash_kernel_traitsILi32ELi128ELi128ELi8ES3_EELb0ELb0ELb0ELb0ELb0ELb0ELb1EEEvNS_16Flash_bwd_paramsE:
	.zero		992


//--------------------- .nv.constant0._ZN5flash44flash_bwd_dq_dk_dv_loop_seqk_parallel_kernelI23Flash_bwd_kernel_traitsILi32ELi128ELi128ELi8ELi4ELi4ELi4ELb0ELb0EN7cutlass10bfloat16_tE19Flash_kernel_traitsILi32ELi128ELi128ELi8ES3_EELb1ELb0ELb1ELb0ELb0ELb0ELb0EEEvNS_16Flash_bwd_paramsE --------------------------
	.section	.nv.constant0._ZN5flash44flash_bwd_dq_dk_dv_loop_seqk_parallel_kernelI23Flash_bwd_kernel_traitsILi32ELi128ELi128ELi8ELi4ELi4ELi4ELb0ELb0EN7cutlass10bfloat16_tE19Flash_kernel_traitsILi32ELi128ELi128ELi8ES3_EELb1ELb0ELb1ELb0ELb0ELb0ELb0EEEvNS_16Flash_bwd_paramsE,"a",@progbits
	.sectionflags	@""
	.align	4
.nv.constant0._ZN5flash44flash_bwd_dq_dk_dv_loop_seqk_parallel_kernelI23Flash_bwd_kernel_traitsILi32ELi128ELi128ELi8ELi4ELi4ELi4ELb0ELb0EN7cutlass10bfloat16_tE19Flash_kernel_traitsILi32ELi128ELi128ELi8ES3_EELb1ELb0ELb1ELb0ELb0ELb0ELb0EEEvNS_16Flash_bwd_paramsE:
	.zero		992


//--------------------- .nv.constant0._ZN5flash44flash_bwd_dq_dk_dv_loop_seqk_parallel_kernelI23Flash_bwd_kernel_traitsILi32ELi128ELi128ELi8ELi4ELi4ELi4ELb0ELb0EN7cutlass10bfloat16_tE19Flash_kernel_traitsILi32ELi128ELi128ELi8ES3_EELb0ELb0ELb1ELb0ELb0ELb0ELb1EEEvNS_16Flash_bwd_paramsE --------------------------
	.section	.nv.constant0._ZN5flash44flash_bwd_dq_dk_dv_loop_seqk_parallel_kernelI23Flash_bwd_kernel_traitsILi32ELi128ELi128ELi8ELi4ELi4ELi4ELb0ELb0EN7cutlass10bfloat16_tE19Flash_kernel_traitsILi32ELi128ELi128ELi8ES3_EELb0ELb0ELb1ELb0ELb0ELb0ELb1EEEvNS_16Flash_bwd_paramsE,"a",@progbits
	.sectionflags	@""
	.align	4
.nv.constant0._ZN5flash44flash_bwd_dq_dk_dv_loop_seqk_parallel_kernelI23Flash_bwd_kernel_traitsILi32ELi128ELi128ELi8ELi4ELi4ELi4ELb0ELb0EN7cutlass10bfloat16_tE19Flash_kernel_traitsILi32ELi128ELi128ELi8ES3_EELb0ELb0ELb1ELb0ELb0ELb0ELb1EEEvNS_16Flash_bwd_paramsE:
	.zero		992


//--------------------- .nv.constant0._ZN5flash44flash_bwd_dq_dk_dv_loop_seqk_parallel_kernelI23Flash_bwd_kernel_traitsILi32ELi128ELi128ELi8ELi4ELi4ELi4ELb0ELb0EN7cutlass10bfloat16_tE19Flash_kernel_traitsILi32ELi128ELi128ELi8ES3_EELb1ELb0ELb0ELb0ELb1ELb1ELb0EEEvNS_16Flash_bwd_paramsE --------------------------
	.section	.nv.constant0._ZN5flash44flash_bwd_dq_dk_dv_loop_seqk_parallel_kernelI23Flash_bwd_kernel_traitsILi32ELi128ELi128ELi8ELi4ELi4ELi4ELb0ELb0EN7cutlass10bfloat16_tE19Flash_kernel_traitsILi32ELi128ELi128ELi8ES3_EELb1ELb0ELb0ELb0ELb1ELb1ELb0EEEvNS_16Flash_bwd_paramsE,"a",@progbits
	.sectionflags	@""
	.align	4
.nv.constant0._ZN5flash44flash_bwd_dq_dk_dv_loop_seqk_parallel_kernelI23Flash_bwd_kernel_traitsILi32ELi128ELi128ELi8ELi4ELi4ELi4ELb0ELb0EN7cutlass10bfloat16_tE19Flash_kernel_traitsILi32ELi128ELi128ELi8ES3_EELb1ELb0ELb0ELb0ELb1ELb1ELb0EEEvNS_16Flash_bwd_paramsE:
	.zero		992


//--------------------- .nv.constant0._ZN5flash44flash_bwd_dq_dk_dv_loop_seqk_parallel_kernelI23Flash_bwd_kernel_traitsILi32ELi128ELi128ELi8ELi4ELi4ELi4ELb0ELb0EN7cutlass10bfloat16_tE19Flash_kernel_traitsILi32ELi128ELi128ELi8ES3_EELb0ELb0ELb0ELb0ELb1ELb1ELb1EEEvNS_16Flash_bwd_paramsE --------------------------
	.section	.nv.constant0._ZN5flash44flash_bwd_dq_dk_dv_loop_seqk_parallel_kernelI23Flash_bwd_kernel_traitsILi32ELi128ELi128ELi8ELi4ELi4ELi4ELb0ELb0EN7cutlass10bfloat16_tE19Flash_kernel_traitsILi32ELi128ELi128ELi8ES3_EELb0ELb0ELb0ELb0ELb1ELb1ELb1EEEvNS_16Flash_bwd_paramsE,"a",@progbits
	.sectionflags	@""
	.align	4
.nv.constant0._ZN5flash44flash_bwd_dq_dk_dv_loop_seqk_parallel_kernelI23Flash_bwd_kernel_traitsILi32ELi128ELi128ELi8ELi4ELi4ELi4ELb0ELb0EN7cutlass10bfloat16_tE19Flash_kernel_traitsILi32ELi128ELi128ELi8ES3_EELb0ELb0ELb0ELb0ELb1ELb1ELb1EEEvNS_16Flash_bwd_paramsE:
	.zero		992


//--------------------- .nv.constant0._ZN5flash44flash_bwd_dq_dk_dv_loop_seqk_parallel_kernelI23Flash_bwd_kernel_traitsILi32ELi128ELi128ELi8ELi4ELi4ELi4ELb0ELb0EN7cutlass10bfloat16_tE19Flash_kernel_traitsILi32ELi128ELi128ELi8ES3_EELb1ELb0ELb0ELb1ELb0ELb0ELb0EEEvNS_16Flash_bwd_paramsE --------------------------
	.section	.nv.constant0._ZN5flash44flash_bwd_dq_dk_dv_loop_seqk_parallel_kernelI23Flash_bwd_kernel_traitsILi32ELi128ELi128ELi8ELi4ELi4ELi4ELb0ELb0EN7cutlass10bfloat16_tE19Flash_kernel_traitsILi32ELi128ELi128ELi8ES3_EELb1ELb0ELb0ELb1ELb0ELb0ELb0EEEvNS_16Flash_bwd_paramsE,"a",@progbits
	.sectionflags	@""
	.align	4
.nv.constant0._ZN5flash44flash_bwd_dq_dk_dv_loop_seqk_parallel_kernelI23Flash_bwd_kernel_traitsILi32ELi128ELi128ELi8ELi4ELi4ELi4ELb0ELb0EN7cutlass10bfloat16_tE19Flash_kernel_traitsILi32ELi128ELi128ELi8ES3_EELb1ELb0ELb0ELb1ELb0ELb0ELb0EEEvNS_16Flash_bwd_paramsE:
	.zero		992


//--------------------- .nv.constant0._ZN5flash44flash_bwd_dq_dk_dv_loop_seqk_parallel_kernelI23Flash_bwd_kernel_traitsILi32ELi128ELi128ELi8ELi4ELi4ELi4ELb0ELb0EN7cutlass10bfloat16_tE19Flash_kernel_traitsILi32ELi128ELi128ELi8ES3_EELb0ELb0ELb0ELb1ELb0ELb0ELb1EEEvNS_16Flash_bwd_paramsE --------------------------
	.section	.nv.constant0._ZN5flash44flash_bwd_dq_dk_dv_loop_seqk_parallel_kernelI23Flash_bwd_kernel_traitsILi32ELi128ELi128ELi8ELi4ELi4ELi4ELb0ELb0EN7cutlass10bfloat16_tE19Flash_kernel_traitsILi32ELi128ELi128ELi8ES3_EELb0ELb0ELb0ELb1ELb0ELb0ELb1EEEvNS_16Flash_bwd_paramsE,"a",@progbits
	.sectionflags	@""
	.align	4
.nv.constant0._ZN5flash44flash_bwd_dq_dk_dv_loop_seqk_parallel_kernelI23Flash_bwd_kernel_traitsILi32ELi128ELi128ELi8ELi4ELi4ELi4ELb0ELb0EN7cutlass10bfloat16_tE19Flash_kernel_traitsILi32ELi128ELi128ELi8ES3_EELb0ELb0ELb0ELb1ELb0ELb0ELb1EEEvNS_16Flash_bwd_paramsE:
	.zero		992


//--------------------- .nv.constant0._ZN5flash44flash_bwd_dq_dk_dv_loop_seqk_parallel_kernelI23Flash_bwd_kernel_traitsILi32ELi128ELi128ELi8ELi4ELi4ELi4ELb0ELb0EN7cutlass10bfloat16_tE19Flash_kernel_traitsILi32ELi128ELi128ELi8ES3_EELb1ELb0ELb1ELb0ELb0ELb1ELb0EEEvNS_16Flash_bwd_paramsE --------------------------
	.section	.nv.constant0._ZN5flash44flash_bwd_dq_dk_dv_loop_seqk_parallel_kernelI23Flash_bwd_kernel_traitsILi32ELi128ELi128ELi8ELi4ELi4ELi4ELb0ELb0EN7cutlass10bfloat16_tE19Flash_kernel_traitsILi32ELi128ELi128ELi8ES3_EELb1ELb0ELb1ELb0ELb0ELb1ELb0EEEvNS_16Flash_bwd_paramsE,"a",@progbits
	.sectionflags	@""
	.align	4
.nv.constant0._ZN5flash44flash_bwd_dq_dk_dv_loop_seqk_parallel_kernelI23Flash_bwd_kernel_traitsILi32ELi128ELi128ELi8ELi4ELi4ELi4ELb0ELb0EN7cutlass10bfloat16_tE19Flash_kernel_traitsILi32ELi128ELi128ELi8ES3_EELb1ELb0ELb1ELb0ELb0ELb1ELb0EEEvNS_16Flash_bwd_paramsE:
	.zero		992


//--------------------- .nv.constant0._ZN5flash44flash_bwd_dq_dk_dv_loop_seqk_parallel_kernelI23Flash_bwd_kernel_traitsILi32ELi128ELi128ELi8ELi4ELi4ELi4ELb0ELb0EN7cutlass10bfloat16_tE19Flash_kernel_traitsILi32ELi128ELi128ELi8ES3_EELb0ELb0ELb1ELb0ELb0ELb1ELb1EEEvNS_16Flash_bwd_paramsE --------------------------
	.section	.nv.constant0._ZN5flash44flash_bwd_dq_dk_dv_loop_seqk_parallel_kernelI23Flash_bwd_kernel_traitsILi32ELi128ELi128ELi8ELi4ELi4ELi4ELb0ELb0EN7cutlass10bfloat16_tE19Flash_kernel_traitsILi32ELi128ELi128ELi8ES3_EELb0ELb0ELb1ELb0ELb0ELb1ELb1EEEvNS_16Flash_bwd_paramsE,"a",@progbits
	.sectionflags	@""
	.align	4
.nv.constant0._ZN5flash44flash_bwd_dq_dk_dv_loop_seqk_parallel_kernelI23Flash_bwd_kernel_traitsILi32ELi128ELi128ELi8ELi4ELi4ELi4ELb0ELb0EN7cutlass10bfloat16_tE19Flash_kernel_traitsILi32ELi128ELi128ELi8ES3_EELb0ELb0ELb1ELb0ELb0ELb1ELb1EEEvNS_16Flash_bwd_paramsE:
	.zero		992


//--------------------- .nv.constant0._ZN5flash44flash_bwd_dq_dk_dv_loop_seqk_parallel_kernelI23Flash_bwd_kernel_traitsILi32ELi128ELi128ELi8ELi4ELi4ELi4ELb0ELb0EN7cutlass10bfloat16_tE19Flash_kernel_traitsILi32ELi128ELi128ELi8ES3_EELb1ELb0ELb1ELb1ELb0ELb0ELb0EEEvNS_16Flash_bwd_paramsE --------------------------
	.section	.nv.constant0._ZN5flash44flash_bwd_dq_dk_dv_loop_seqk_parallel_kernelI23Flash_bwd_kernel_traitsILi32ELi128ELi128ELi8ELi4ELi4ELi4ELb0ELb0EN7cutlass10bfloat16_tE19Flash_kernel_traitsILi32ELi128ELi128ELi8ES3_EELb1ELb0ELb1ELb1ELb0ELb0ELb0EEEvNS_16Flash_bwd_paramsE,"a",@progbits
	.sectionflags	@""
	.align	4
.nv.constant0._ZN5flash44flash_bwd_dq_dk_dv_loop_seqk_parallel_kernelI23Flash_bwd_kernel_traitsILi32ELi128ELi128ELi8ELi4ELi4ELi4ELb0ELb0EN7cutlass10bfloat16_tE19Flash_kernel_traitsILi32ELi128ELi128ELi8ES3_EELb1ELb0ELb1ELb1ELb0ELb0ELb0EEEvNS_16Flash_bwd_paramsE:
	.zero		992


//--------------------- .nv.constant0._ZN5flash44flash_bwd_dq_dk_dv_loop_seqk_parallel_kernelI23Flash_bwd_kernel_traitsILi32ELi128ELi128ELi8ELi4ELi4ELi4ELb0ELb0EN7cutlass10bfloat16_tE19Flash_kernel_traitsILi32ELi128ELi128ELi8ES3_EELb0ELb0ELb1ELb1ELb0ELb0ELb1EEEvNS_16Flash_bwd_paramsE --------------------------
	.section	.nv.constant0._ZN5flash44flash_bwd_dq_dk_dv_loop_seqk_parallel_kernelI23Flash_bwd_kernel_traitsILi32ELi128ELi128ELi8ELi4ELi4ELi4ELb0ELb0EN7cutlass10bfloat16_tE19Flash_kernel_traitsILi32ELi128ELi128ELi8ES3_EELb0ELb0ELb1ELb1ELb0ELb0ELb1EEEvNS_16Flash_bwd_paramsE,"a",@progbits
	.sectionflags	@""
	.align	4
.nv.constant0._ZN5flash44flash_bwd_dq_dk_dv_loop_seqk_parallel_kernelI23Flash_bwd_kernel_traitsILi32ELi128ELi128ELi8ELi4ELi4ELi4ELb0ELb0EN7cutlass10bfloat16_tE19Flash_kernel_traitsILi32ELi128ELi128ELi8ES3_EELb0ELb0ELb1ELb1ELb0ELb0ELb1EEEvNS_16Flash_bwd_paramsE:
	.zero		992


//--------------------- .nv.constant0._ZN5flash25flash_bwd_dot_do_o_kernelILb0E23Flash_bwd_kernel_traitsILi32ELi128ELi128ELi8ELi4ELi4ELi4ELb0ELb0EN7cutlass10bfloat16_tE19Flash_kernel_traitsILi32ELi128ELi128ELi8ES3_EEEEvNS_16Flash_bwd_paramsE --------------------------
	.section	.nv.constant0._ZN5flash25flash_bwd_dot_do_o_kernelILb0E23Flash_bwd_kernel_traitsILi32ELi128ELi128ELi8ELi4ELi4ELi4ELb0ELb0EN7cutlass10bfloat16_tE19Flash_kernel_traitsILi32ELi128ELi128ELi8ES3_EEEEvNS_16Flash_bwd_paramsE,"a",@progbits
	.sectionflags	@""
	.align	4
.nv.constant0._ZN5flash25flash_bwd_dot_do_o_kernelILb0E23Flash_bwd_kernel_traitsILi32ELi128ELi128ELi8ELi4ELi4ELi4ELb0ELb0EN7cutlass10bfloat16_tE19Flash_kernel_traitsILi32ELi128ELi128ELi8ES3_EEEEvNS_16Flash_bwd_paramsE:
	.zero		992


//--------------------- .nv.constant0._ZN5flash25flash_bwd_dot_do_o_kernelILb1E23Flash_bwd_kernel_traitsILi32ELi128ELi128ELi8ELi4ELi4ELi4ELb0ELb0EN7cutlass10bfloat16_tE19Flash_kernel_traitsILi32ELi128ELi128ELi8ES3_EEEEvNS_16Flash_bwd_paramsE --------------------------
	.section	.nv.constant0._ZN5flash25flash_bwd_dot_do_o_kernelILb1E23Flash_bwd_kernel_traitsILi32ELi128ELi128ELi8ELi4ELi4ELi4ELb0ELb0EN7cutlass10bfloat16_tE19Flash_kernel_traitsILi32ELi128ELi128ELi8ES3_EEEEvNS_16Flash_bwd_paramsE,"a",@progbits
	.sectionflags	@""
	.align	4
.nv.constant0._ZN5flash25flash_bwd_dot_do_o_kernelILb1E23Flash_bwd_kernel_traitsILi32ELi128ELi128ELi8ELi4ELi4ELi4ELb0ELb0EN7cutlass10bfloat16_tE19Flash_kernel_traitsILi32ELi128ELi128ELi8ES3_EEEEvNS_16Flash_bwd_paramsE:
	.zero		992


//--------------------- .text._ZN5flash44flash_bwd_dq_dk_dv_loop_seqk_parallel_kernelI23Flash_bwd_kernel_traitsILi32ELi128ELi128ELi8ELi4ELi4ELi4ELb1ELb0EN7cutlass10bfloat16_tE19Flash_kernel_traitsILi32ELi128ELi128ELi8ES3_EELb0ELb0ELb0ELb0ELb0ELb1ELb0EEEvNS_16Flash_bwd_paramsE --------------------------
	.section	.text._ZN5flash44flash_bwd_dq_dk_dv_loop_seqk_parallel_kernelI23Flash_bwd_kernel_traitsILi32ELi128ELi128ELi8ELi4ELi4ELi4ELb1ELb0EN7cutlass10bfloat16_tE19Flash_kernel_traitsILi32ELi128ELi128ELi8ES3_EELb0ELb0ELb0ELb0ELb0ELb1ELb0EEEvNS_16Flash_bwd_paramsE,"ax",@progbits
	.sectioninfo	@"SHI_REGISTERS=255"
	.align	128
        .global         _ZN5flash44flash_bwd_dq_dk_dv_loop_seqk_parallel_kernelI23Flash_bwd_kernel_traitsILi32ELi128ELi128ELi8ELi4ELi4ELi4ELb1ELb0EN7cutlass10bfloat16_tE19Flash_kernel_traitsILi32ELi128ELi128ELi8ES3_EELb0ELb0ELb0ELb0ELb0ELb1ELb0EEEvNS_16Flash_bwd_paramsE
        .type           _ZN5flash44flash_bwd_dq_dk_dv_loop_seqk_parallel_kernelI23Flash_bwd_kernel_traitsILi32ELi128ELi128ELi8ELi4ELi4ELi4ELb1ELb0EN7cutlass10bfloat16_tE19Flash_kernel_traitsILi32ELi128ELi128ELi8ES3_EELb0ELb0ELb0ELb0ELb0ELb1ELb0EEEvNS_16Flash_bwd_paramsE,@function
        .size           _ZN5flash44flash_bwd_dq_dk_dv_loop_seqk_parallel_kernelI23Flash_bwd_kernel_traitsILi32ELi128ELi128ELi8ELi4ELi4ELi4ELb1ELb0EN7cutlass10bfloat16_tE19Flash_kernel_traitsILi32ELi128ELi128ELi8ES3_EELb0ELb0ELb0ELb0ELb0ELb1ELb0EEEvNS_16Flash_bwd_paramsE,(.L_x_1324 - _ZN5flash44flash_bwd_dq_dk_dv_loop_seqk_parallel_kernelI23Flash_bwd_kernel_traitsILi32ELi128ELi128ELi8ELi4ELi4ELi4ELb1ELb0EN7cutlass10bfloat16_tE19Flash_kernel_traitsILi32ELi128ELi128ELi8ES3_EELb0ELb0ELb0ELb0ELb0ELb1ELb0EEEvNS_16Flash_bwd_paramsE)
        .other          _ZN5flash44flash_bwd_dq_dk_dv_loop_seqk_parallel_kernelI23Flash_bwd_kernel_traitsILi32ELi128ELi128ELi8ELi4ELi4ELi4ELb1ELb0EN7cutlass10bfloat16_tE19Flash_kernel_traitsILi32ELi128ELi128ELi8ES3_EELb0ELb0ELb0ELb0ELb0ELb1ELb0EEEvNS_16Flash_bwd_paramsE,@"STO_CUDA_ENTRY STV_DEFAULT"
_ZN5flash44flash_bwd_dq_dk_dv_loop_seqk_parallel_kernelI23Flash_bwd_kernel_traitsILi32ELi128ELi128ELi8ELi4ELi4ELi4ELb1ELb0EN7cutlass10bfloat16_tE19Flash_kernel_traitsILi32ELi128ELi128ELi8ES3_EELb0ELb0ELb0ELb0ELb0ELb1ELb0EEEvNS_16Flash_bwd_paramsE:
.text._ZN5flash44flash_bwd_dq_dk_dv_loop_seqk_parallel_kernelI23Flash_bwd_kernel_traitsILi32ELi128ELi128ELi8ELi4ELi4ELi4ELb1ELb0EN7cutlass10bfloat16_tE19Flash_kernel_traitsILi32ELi128ELi128ELi8ES3_EELb0ELb0ELb0ELb0ELb0ELb1ELb0EEEvNS_16Flash_bwd_paramsE:
[----:B------:R-:W-:Y:S02]  /*0000*/  MOV R1, c[0x0][0x28] ;  /* 0x00000a0000017a02 */ /* 0x000fe40000000f00 */
[----:B------:R-:W1:Y:S01]  /*0010*/  S2UR UR30, SR_CTAID.X ;  /* 0x00000000001e79c3 */ /* 0x000e620000002500 */
[----:B------:R-:W-:Y:S01]  /*0020*/  ULDC UR4, c[0x0][0x218] ;  /* 0x0000860000047ab9 */ /* 0x000fe20000000800 */
[----:B------:R-:W-:Y:S01]  /*0030*/  IADD3 R1, R1, -0x28, RZ ;  /* 0xffffffd801017810 */ /* 0x000fe20007ffe0ff */
[----:B------:R-:W-:-:S04]  /*0040*/  UIADD3 UR5, UR4, 0x7f, URZ ;  /* 0x0000007f04057890 */ /* 0x000fc8000fffe03f */
[----:B------:R-:W-:-:S04]  /*0050*/  USHF.R.S32.HI UR4, URZ, 0x1f, UR5 ;  /* 0x0000001f3f047899 */ /* 0x000fc80008011405 */
[----:B------:R-:W-:-:S04]  /*0060*/  ULEA.HI UR4, UR4, UR5, URZ, 0x7 ;  /* 0x0000000504047291 */ /* 0x000fc8000f8f383f */
[----:B------:R-:W-:-:S04]  /*0070*/  USHF.R.S32.HI UR4, URZ, 0x7, UR4 ;  /* 0x000000073f047899 */ /* 0x000fc80008011404 */
[----:B-1----:R-:W-:-:S06]  /*0080*/  UISETP.GE.AND UP0, UPT, UR30, UR4, UPT ;  /* 0x000000041e00728c */ /* 0x002fcc000bf06270 */
[----:B------:R-:W-:-:S13]  /*0090*/  PLOP3.LUT P0, PT, PT, PT, UP0, 0x80, 0x0 ;  /* 0x000000000000781c */ /* 0x000fda0003f0f008 */
[----:B------:R-:W-:Y:S05]  /*00a0*/  @P0 EXIT ;  /* 0x000000000000094d */ /* 0x000fea0003800000 */
[----:B------:R-:W1:Y:S01]  /*00b0*/  S2R R19, SR_TID.X ;  /* 0x0000000000137919 */ /* 0x000e620000002100 */
[----:B------:R-:W-:Y:S01]  /*00c0*/  UMOV UR8, 0x80 ;  /* 0x0000008000087882 */ /* 0x000fe20000000000 */
[----:B------:R-:W2:Y:S01]  /*00d0*/  S2UR UR51, SR_CTAID.Z ;  /* 0x00000000003379c3 */ /* 0x000ea20000002700 */
[----:B------:R-:W-:Y:S01]  /*00e0*/  ULDC UR5, c[0x0][0x210] ;  /* 0x0000840000057ab9 */ /* 0x000fe20000000800 */
[----:B------:R-:W-:Y:S01]  /*00f0*/  IMAD.MOV.U32 R176, RZ, RZ, -0x10 ;  /* 0xfffffff0ffb07424 */ /* 0x000fe200078e00ff */
[----:B------:R-:W-:Y:S01]  /*0100*/  ULDC UR4, c[0x0][0x234] ;  /* 0x00008d0000047ab9 */ /* 0x000fe20000000800 */
[----:B------:R-:W-:Y:S01]  /*0110*/  IMAD.MOV.U32 R153, RZ, RZ, 0x20 ;  /* 0x00000020ff997424 */ /* 0x000fe200078e00ff */
[----:B------:R-:W-:Y:S01]  /*0120*/  UIMAD UR4, UR8, UR5, UR4 ;  /* 0x00000005080472a4 */ /* 0x000fe2000f8e0204 */
[----:B------:R-:W-:Y:S01]  /*0130*/  IMAD.MOV.U32 R148, RZ, RZ, 0x40 ;  /* 0x00000040ff947424 */ /* 0x000fe200078e00ff */
[----:B------:R-:W-:Y:S01]  /*0140*/  ULDC UR57, c[0x0][0x22c] ;  /* 0x00008b0000397ab9 */ /* 0x000fe20000000800 */
[----:B------:R-:W3:Y:S01]  /*0150*/  S2UR UR46, SR_CTAID.Y ;  /* 0x00000000002e79c3 */ /* 0x000ee20000002600 */
[----:B------:R-:W-:-:S02]  /*0160*/  ULDC UR13, c[0x0][0x1c8] ;  /* 0x00007200000d7ab9 */ /* 0x000fc40000000800 */
[----:B------:R-:W-:Y:S02]  /*0170*/  ULDC UR9, c[0x0][0x1c0] ;  /* 0x0000700000097ab9 */ /* 0x000fe40000000800 */
[----:B------:R-:W-:Y:S02]  /*0180*/  ULDC.U8 UR10, c[0x0][0x328] ;  /* 0x0000ca00000a7ab9 */ /* 0x000fe40000000000 */
[----:B------:R-:W-:Y:S02]  /*0190*/  UISETP.NE.AND UP2, UPT, UR10, URZ, UPT ;  /* 0x0000003f0a00728c */ /* 0x000fe4000bf45270 */
[----:B------:R-:W-:Y:S02]  /*01a0*/  ULDC UR29, c[0x0][0x214] ;  /* 0x00008500001d7ab9 */ /* 0x000fe40000000800 */
[----:B------:R-:W-:Y:S02]  /*01b0*/  ULDC UR17, c[0x0][0x224] ;  /* 0x0000890000117ab9 */ /* 0x000fe40000000800 */
[----:B------:R-:W-:Y:S01]  /*01c0*/  USHF.R.S32.HI UR5, URZ, 0x1f, UR17 ;  /* 0x0000001f3f057899 */ /* 0x000fe20008011411 */
[----:B-1----:R-:W-:Y:S01]  /*01d0*/  SHF.R.S32.HI R10, RZ, 0x1f, R19 ;  /* 0x0000001fff0a7819 */ /* 0x002fe20000011413 */
[----:B------:R-:W-:Y:S01]  /*01e0*/  ULDC UR15, c[0x0][0x224] ;  /* 0x00008900000f7ab9 */ /* 0x000fe20000000800 */
[----:B------:R-:W-:Y:S01]  /*01f0*/  IMAD.SHL.U32 R248, R19, 0x2, RZ ;  /* 0x0000000213f87824 */ /* 0x000fe200078e00ff */
[----:B--2---:R-:W-:Y:S01]  /*0200*/  UIMAD UR16, UR51, UR57, URZ ;  /* 0x00000039331072a4 */ /* 0x004fe2000f8e023f */
[CC--:B------:R-:W-:Y:S01]  /*0210*/  LEA.HI R3, R10.reuse, R19.reuse, RZ, 0x2 ;  /* 0x000000130a037211 */ /* 0x0c0fe200078f10ff */
[----:B------:R-:W-:Y:S01]  /*0220*/  ULOP3.LUT UR8, UR51, UR13, URZ, 0x3c, !UPT ;  /* 0x0000000d33087292 */ /* 0x000fe2000f8e3c3f */
[-C--:B------:R-:W-:Y:S01]  /*0230*/  LEA.HI R20, R10, R19.reuse, RZ, 0x3 ;  /* 0x000000130a147211 */ /* 0x080fe200078f18ff */
[----:B------:R-:W-:Y:S01]  /*0240*/  ULDC UR52, c[0x0][0x1c0] ;  /* 0x0000700000347ab9 */ /* 0x000fe20000000800 */
[--C-:B------:R-:W-:Y:S01]  /*0250*/  SHF.R.S32.HI R4, RZ, 0x2, R3.reuse ;  /* 0x00000002ff047819 */ /* 0x100fe20000011403 */
[----:B------:R-:W-:Y:S01]  /*0260*/  UIMAD.WIDE UR52, UR57, UR52, URZ ;  /* 0x00000034393472a5 */ /* 0x000fe2000f8e023f */
[----:B------:R-:W-:Y:S01]  /*0270*/  SHF.R.S32.HI R0, RZ, 0x1f, R3 ;  /* 0x0000001fff007819 */ /* 0x000fe20000011403 */
[----:B---3--:R-:W-:Y:S01]  /*0280*/  UIMAD UR5, UR5, UR46, URZ ;  /* 0x0000002e050572a4 */ /* 0x008fe2000f8e023f */
[CC--:B------:R-:W-:Y:S01]  /*0290*/  LEA.HI R2, R3.reuse, R4.reuse, RZ, 0x1 ;  /* 0x0000000403027211 */ /* 0x0c0fe200078f08ff */
[----:B------:R-:W-:Y:S01]  /*02a0*/  UIMAD.WIDE.U32 UR60, UR46, UR17, URZ ;  /* 0x000000112e3c72a5 */ /* 0x000fe2000f8e003f */
[----:B------:R-:W-:Y:S01]  /*02b0*/  LEA.HI R0, R0, R4, RZ, 0x3 ;  /* 0x0000000400007211 */ /* 0x000fe200078f18ff */
[----:B------:R-:W-:Y:S01]  /*02c0*/  ULDC UR12, c[0x0][0x1c0] ;  /* 0x00007000000c7ab9 */ /* 0x000fe20000000800 */
[----:B------:R-:W-:Y:S01]  /*02d0*/  LOP3.LUT R2, R2, 0x7fffffe, RZ, 0xc0, !PT ;  /* 0x07fffffe02027812 */ /* 0x000fe200078ec0ff */
[----:B------:R-:W-:Y:S01]  /*02e0*/  UIMAD UR57, UR57, UR12, URZ ;  /* 0x0000000c393972a4 */ /* 0x000fe2000f8e023f */
[----:B------:R-:W-:Y:S01]  /*02f0*/  LOP3.LUT R0, R0, 0xfffffff8, RZ, 0xc0, !PT ;  /* 0xfffffff800007812 */ /* 0x000fe200078ec0ff */
[----:B------:R-:W-:Y:S01]  /*0300*/  ULDC UR14, c[0x0][0x1c0] ;  /* 0x00007000000e7ab9 */ /* 0x000fe20000000800 */
[----:B------:R-:W-:Y:S01]  /*0310*/  SHF.R.S32.HI R5, RZ, 0x3, R20 ;  /* 0x00000003ff057819 */ /* 0x000fe20000011414 */
[C---:B------:R-:W-:Y:S01]  /*0320*/  IMAD.IADD R8, R4.reuse, 0x1, -R2 ;  /* 0x0000000104087824 */ /* 0x040fe200078e0a02 */
[----:B------:R-:W-:Y:S01]  /*0330*/  LOP3.LUT R2, R3, 0xfffffffc, RZ, 0xc0, !PT ;  /* 0xfffffffc03027812 */ /* 0x000fe200078ec0ff */
[----:B------:R-:W-:Y:S01]  /*0340*/  IMAD.IADD R7, R4, 0x1, -R0 ;  /* 0x0000000104077824 */ /* 0x000fe200078e0a00 */
[----:B------:R-:W-:Y:S01]  /*0350*/  LEA.HI R4, R10, R19, RZ, 0x5 ;  /* 0x000000130a047211 */ /* 0x000fe200078f28ff */
[----:B------:R-:W-:Y:S01]  /*0360*/  IMAD.SHL.U32 R5, R5, 0x40, RZ ;  /* 0x0000004005057824 */ /* 0x000fe200078e00ff */
[----:B------:R-:W-:Y:S01]  /*0370*/  LOP3.LUT R248, R248, 0x6, RZ, 0xc0, !PT ;  /* 0x00000006f8f87812 */ /* 0x000fe200078ec0ff */
[C---:B------:R-:W-:Y:S01]  /*0380*/  IMAD.IADD R9, R19.reuse, 0x1, -R2 ;  /* 0x0000000113097824 */ /* 0x040fe200078e0a02 */
[----:B------:R-:W-:Y:S01]  /*0390*/  LOP3.LUT R0, R4, 0xffffffe0, RZ, 0xc0, !PT ;  /* 0xffffffe004007812 */ /* 0x000fe200078ec0ff */
[----:B------:R-:W-:Y:S01]  /*03a0*/  ULDC.U8 UR11, c[0x0][0x3d0] ;  /* 0x0000f400000b7ab9 */ /* 0x000fe20000000000 */
[--C-:B------:R-:W-:Y:S01]  /*03b0*/  SHF.R.S32.HI R3, RZ, 0x5, R4.reuse ;  /* 0x00000005ff037819 */ /* 0x100fe20000011404 */
[----:B------:R-:W-:Y:S01]  /*03c0*/  ULDC.64 UR6, c[0x0][0x118] ;  /* 0x0000460000067ab9 */ /* 0x000fe20000000a00 */
[----:B------:R-:W-:Y:S01]  /*03d0*/  SHF.R.S32.HI R4, RZ, 0x1f, R4 ;  /* 0x0000001fff047819 */ /* 0x000fe20000011404 */
[----:B------:R-:W-:Y:S01]  /*03e0*/  IMAD.IADD R0, R19, 0x1, -R0 ;  /* 0x0000000113007824 */ /* 0x000fe200078e0a00 */
[----:B------:R-:W-:Y:S01]  /*03f0*/  LOP3.LUT R2, R5, 0xc0, RZ, 0xc0, !PT ;  /* 0x000000c005027812 */ /* 0x000fe200078ec0ff */
[C---:B------:R-:W-:Y:S01]  /*0400*/  IMAD.SHL.U32 R5, R9.reuse, 0x8, RZ ;  /* 0x0000000809057824 */ /* 0x040fe200078e00ff */
[----:B------:R-:W-:Y:S01]  /*0410*/  LEA.HI R4, R4, R3, RZ, 0x2 ;  /* 0x0000000304047211 */ /* 0x000fe200078f10ff */
[----:B------:R-:W-:Y:S01]  /*0420*/  IMAD.SHL.U32 R9, R9, 0x2, RZ ;  /* 0x0000000209097824 */ /* 0x000fe200078e00ff */
[----:B------:R-:W-:Y:S01]  /*0430*/  SHF.R.S32.HI R6, RZ, 0x1f, R0 ;  /* 0x0000001fff067819 */ /* 0x000fe20000011400 */
[----:B------:R-:W-:Y:S01]  /*0440*/  UMOV UR56, 0xffffe000 ;  /* 0xffffe00000387882 */ /* 0x000fe20000000000 */
[----:B------:R-:W-:Y:S01]  /*0450*/  LOP3.LUT R5, R2, 0x18, R5, 0xf8, !PT ;  /* 0x0000001802057812 */ /* 0x000fe200078ef805 */
[----:B------:R-:W-:Y:S01]  /*0460*/  UISETP.NE.AND UP3, UPT, UR11, URZ, UPT ;  /* 0x0000003f0b00728c */ /* 0x000fe2000bf65270 */
[----:B------:R-:W-:Y:S01]  /*0470*/  LEA.HI R250, R6, R0, RZ, 0x2 ;  /* 0x0000000006fa7211 */ /* 0x000fe200078f10ff */
[----:B------:R-:W-:Y:S01]  /*0480*/  UIMAD.WIDE.U32 UR58, UR52, UR60, URZ ;  /* 0x0000003c343a72a5 */ /* 0x000fe2000f8e003f */
[----:B------:R-:W-:Y:S01]  /*0490*/  LOP3.LUT R0, R4, 0xfffffffc, RZ, 0xc0, !PT ;  /* 0xfffffffc04007812 */ /* 0x000fe200078ec0ff */
[----:B------:R-:W-:Y:S01]  /*04a0*/  USHF.L.U32 UR28, UR57, 0x3, URZ ;  /* 0x00000003391c7899 */ /* 0x000fe2000800063f */
[----:B------:R-:W-:Y:S01]  /*04b0*/  LEA.HI R4, R10, R19, RZ, 0x4 ;  /* 0x000000130a047211 */ /* 0x000fe200078f20ff */
[----:B------:R-:W-:Y:S01]  /*04c0*/  USHF.L.U32 UR27, UR57, 0x4, URZ ;  /* 0x00000004391b7899 */ /* 0x000fe2000800063f */
[----:B------:R-:W-:Y:S01]  /*04d0*/  SHF.R.U32.HI R2, RZ, 0x3, R2 ;  /* 0x00000003ff027819 */ /* 0x000fe20000011602 */
[C---:B------:R-:W-:Y:S01]  /*04e0*/  IMAD.IADD R158, R3.reuse, 0x1, -R0 ;  /* 0x00000001039e7824 */ /* 0x040fe200078e0a00 */
[----:B------:R-:W-:Y:S01]  /*04f0*/  LOP3.LUT R6, R20, 0xfffffff8, RZ, 0xc0, !PT ;  /* 0xfffffff814067812 */ /* 0x000fe200078ec0ff */
[----:B------:R-:W-:Y:S01]  /*0500*/  IMAD R0, R3, 0x8, R8 ;  /* 0x0000000803007824 */ /* 0x000fe200078e0208 */
[----:B------:R-:W-:Y:S01]  /*0510*/  SHF.R.S32.HI R3, RZ, 0x4, R4 ;  /* 0x00000004ff037819 */ /* 0x000fe20000011404 */
[----:B------:R-:W-:Y:S01]  /*0520*/  UIMAD UR26, UR57, 0x18, URZ ;  /* 0x00000018391a78a4 */ /* 0x000fe2000f8e023f */
[----:B------:R-:W-:Y:S01]  /*0530*/  LOP3.LUT R5, R5, R2, RZ, 0x3c, !PT ;  /* 0x0000000205057212 */ /* 0x000fe200078e3cff */
[----:B------:R-:W-:Y:S01]  /*0540*/  IMAD.IADD R6, R19, 0x1, -R6 ;  /* 0x0000000113067824 */ /* 0x000fe200078e0a06 */
[----:B------:R-:W-:Y:S01]  /*0550*/  LEA.HI R2, R4, R3, RZ, 0x1 ;  /* 0x0000000304027211 */ /* 0x000fe200078f08ff */
[----:B------:R-:W-:Y:S01]  /*0560*/  USHF.L.U32 UR25, UR57, 0x5, URZ ;  /* 0x0000000539197899 */ /* 0x000fe2000800063f */
[----:B------:R-:W-:Y:S01]  /*0570*/  LEA.HI R12, R7, R7, RZ, 0x1 ;  /* 0x00000007070c7211 */ /* 0x000fe200078f08ff */
[----:B------:R-:W-:Y:S01]  /*0580*/  IMAD.U32 R247, R0, 0x20, R5 ;  /* 0x0000002000f77824 */ /* 0x000fe200078e0005 */
[----:B------:R-:W-:Y:S01]  /*0590*/  LOP3.LUT R2, R2, 0xfffffffe, RZ, 0xc0, !PT ;  /* 0xfffffffe02027812 */ /* 0x000fe200078ec0ff */
[----:B------:R-:W-:Y:S01]  /*05a0*/  UIMAD UR24, UR57, 0x28, URZ ;  /* 0x00000028391878a4 */ /* 0x000fe2000f8e023f */
[----:B------:R-:W-:Y:S01]  /*05b0*/  LOP3.LUT R0, R4, 0xfffffff0, RZ, 0xc0, !PT ;  /* 0xfffffff004007812 */ /* 0x000fe200078ec0ff */
[----:B------:R-:W-:Y:S01]  /*05c0*/  IMAD.U32 R4, RZ, RZ, UR4 ;  /* 0x00000004ff047e24 */ /* 0x000fe2000f8e00ff */
[----:B------:R-:W-:Y:S01]  /*05d0*/  LEA.HI R8, R6, R6, RZ, 0x1 ;  /* 0x0000000606087211 */ /* 0x000fe200078f08ff */
[----:B------:R-:W-:Y:S01]  /*05e0*/  IMAD.IADD R14, R3, 0x1, -R2 ;  /* 0x00000001030e7824 */ /* 0x000fe200078e0a02 */
[----:B------:R-:W-:Y:S01]  /*05f0*/  LEA.HI R3, R10, R19, RZ, 0x7 ;  /* 0x000000130a037211 */ /* 0x000fe200078f38ff */
[----:B------:R-:W-:Y:S01]  /*0600*/  IMAD.IADD R0, R19, 0x1, -R0 ;  /* 0x0000000113007824 */ /* 0x000fe200078e0a00 */
[----:B------:R-:W-:Y:S01]  /*0610*/  LOP3.LUT R2, R8, 0x3fffffe, RZ, 0xc0, !PT ;  /* 0x03fffffe08027812 */ /* 0x000fe200078ec0ff */
[----:B------:R1:W-:Y:S01]  /*0620*/  STL [R1+0x20], R4 ;  /* 0x0000200401007387 */ /* 0x0003e20000100800 */
[----:B------:R-:W-:Y:S01]  /*0630*/  SHF.R.S32.HI R10, RZ, 0x7, R3 ;  /* 0x00000007ff0a7819 */ /* 0x000fe20000011403 */
[----:B------:R-:W-:Y:S01]  /*0640*/  UIMAD UR4, UR46, UR9, UR51 ;  /* 0x000000092e0472a4 */ /* 0x000fe2000f8e0233 */
[----:B------:R-:W-:Y:S01]  /*0650*/  SHF.R.S32.HI R11, RZ, 0x1f, R0 ;  /* 0x0000001fff0b7819 */ /* 0x000fe20000011400 */
[----:B------:R-:W-:Y:S01]  /*0660*/  USHF.L.U32 UR9, UR46, 0x7, URZ ;  /* 0x000000072e097899 */ /* 0x000fe2000800063f */
[----:B------:R-:W-:Y:S01]  /*0670*/  LOP3.LUT P5, RZ, R7, 0x2, RZ, 0xc0, !PT ;  /* 0x0000000207ff7812 */ /* 0x000fe200078ac0ff */
[C---:B------:R-:W-:Y:S01]  /*0680*/  IMAD R3, R10.reuse, 0x8, R14 ;  /* 0x000000080a037824 */ /* 0x040fe200078e020e */
[----:B------:R-:W-:Y:S01]  /*0690*/  LEA.HI R11, R11, R0, RZ, 0x3 ;  /* 0x000000000b0b7211 */ /* 0x000fe200078f18ff */
[C---:B------:R-:W-:Y:S01]  /*06a0*/  IMAD R18, R10.reuse, 0x2000, R9 ;  /* 0x000020000a127824 */ /* 0x040fe200078e0209 */
[----:B------:R-:W-:Y:S01]  /*06b0*/  UIMAD UR4, UR4, UR15, URZ ;  /* 0x0000000f040472a4 */ /* 0x000fe2000f8e023f */
[----:B------:R-:W-:Y:S01]  /*06c0*/  LOP3.LUT P4, RZ, R7, 0x4, RZ, 0xc0, !PT ;  /* 0x0000000407ff7812 */ /* 0x000fe2000788c0ff */
[----:B------:R-:W-:Y:S01]  /*06d0*/  IMAD R248, R10, 0x40, R248 ;  /* 0x000000400af87824 */ /* 0x000fe200078e02f8 */
[----:B------:R-:W-:Y:S01]  /*06e0*/  SEL R177, R153, 0xffffffe0, !P5 ;  /* 0xffffffe099b17807 */ /* 0x000fe20006800000 */
[----:B------:R-:W-:-:S02]  /*06f0*/  UIMAD UR23, UR57, 0x30, URZ ;  /* 0x00000030391778a4 */ /* 0x000fc4000f8e023f */
[----:B------:R-:W-:Y:S02]  /*0700*/  UIMAD UR22, UR57, 0x38, URZ ;  /* 0x00000038391678a4 */ /* 0x000fe4000f8e023f */
[----:B------:R-:W-:Y:S02]  /*0710*/  USHF.L.U32 UR21, UR57, 0x6, URZ ;  /* 0x0000000639157899 */ /* 0x000fe4000800063f */
[----:B------:R-:W-:Y:S02]  /*0720*/  UIMAD UR20, UR57, 0x48, URZ ;  /* 0x00000048391478a4 */ /* 0x000fe4000f8e023f */
[----:B------:R-:W-:Y:S02]  /*0730*/  UIMAD UR19, UR57, 0x50, URZ ;  /* 0x00000050391378a4 */ /* 0x000fe4000f8e023f */
[----:B------:R-:W-:Y:S01]  /*0740*/  UIMAD UR18, UR57, 0x58, URZ ;  /* 0x00000058391278a4 */ /* 0x000fe2000f8e023f */
[----:B-1----:R-:W-:Y:S01]  /*0750*/  IMAD.IADD R4, R6, 0x1, -R2 ;  /* 0x0000000106047824 */ /* 0x002fe200078e0a02 */
[----:B------:R-:W-:Y:S01]  /*0760*/  LEA.HI R2, R0, R0, RZ, 0x1 ;  /* 0x0000000000027211 */ /* 0x000fe200078f08ff */
[----:B------:R-:W-:-:S02]  /*0770*/  UIMAD UR17, UR57, 0x60, URZ ;  /* 0x00000060391178a4 */ /* 0x000fc4000f8e023f */
[----:B------:R-:W-:Y:S01]  /*0780*/  IMAD R146, R3, 0x8, R4 ;  /* 0x0000000803927824 */ /* 0x000fe200078e0204 */
[----:B------:R-:W-:Y:S01]  /*0790*/  LOP3.LUT R4, R2, 0x7fffffe, RZ, 0xc0, !PT ;  /* 0x07fffffe02047812 */ /* 0x000fe200078ec0ff */
[----:B------:R-:W-:Y:S01]  /*07a0*/  UIMAD UR15, UR57, 0x70, URZ ;  /* 0x00000070390f78a4 */ /* 0x000fe2000f8e023f */
[----:B------:R-:W-:Y:S02]  /*07b0*/  LOP3.LUT R3, R11, 0xfffffff8, RZ, 0xc0, !PT ;  /* 0xfffffff80b037812 */ /* 0x000fe400078ec0ff */
[----:B------:R-:W-:Y:S01]  /*07c0*/  SHF.R.S32.HI R5, RZ, 0x1, R2 ;  /* 0x00000001ff057819 */ /* 0x000fe20000011402 */
[C---:B------:R-:W-:Y:S01]  /*07d0*/  IMAD.IADD R15, R0.reuse, 0x1, -R4 ;  /* 0x00000001000f7824 */ /* 0x040fe200078e0a04 */
[----:B------:R-:W-:Y:S01]  /*07e0*/  SHF.R.S32.HI R2, RZ, 0x1f, R2 ;  /* 0x0000001fff027819 */ /* 0x000fe20000011402 */
[----:B------:R-:W-:Y:S01]  /*07f0*/  IMAD.IADD R17, R0, 0x1, -R3 ;  /* 0x0000000100117824 */ /* 0x000fe200078e0a03 */
[----:B------:R-:W-:Y:S01]  /*0800*/  SHF.R.S32.HI R4, RZ, 0x3, R11 ;  /* 0x00000003ff047819 */ /* 0x000fe2000001140b */
[----:B------:R-:W-:Y:S01]  /*0810*/  IMAD.U32 R3, RZ, RZ, UR16 ;  /* 0x00000010ff037e24 */ /* 0x000fe2000f8e00ff */
[----:B------:R-:W-:-:S02]  /*0820*/  LEA.HI R0, R2, R5, RZ, 0x2 ;  /* 0x0000000502007211 */ /* 0x000fc400078f10ff */
[----:B------:R-:W-:Y:S01]  /*0830*/  LOP3.LUT R2, R7, 0x1, RZ, 0xc0, !PT ;  /* 0x0000000107027812 */ /* 0x000fe200078ec0ff */
[----:B------:R-:W-:Y:S01]  /*0840*/  IMAD R15, R4, 0x8, R15 ;  /* 0x00000008040f7824 */ /* 0x000fe200078e020f */
[----:B------:R-:W-:Y:S01]  /*0850*/  LOP3.LUT R0, R0, 0xfffffffc, RZ, 0xc0, !PT ;  /* 0xfffffffc00007812 */ /* 0x000fe200078ec0ff */
[----:B------:R1:W-:Y:S01]  /*0860*/  STL [R1+0x1c], R3 ;  /* 0x00001c0301007387 */ /* 0x0003e20000100800 */
[----:B------:R-:W-:Y:S01]  /*0870*/  ISETP.NE.U32.AND P6, PT, R2, 0x1, PT ;  /* 0x000000010200780c */ /* 0x000fe20003fc5070 */
[----:B------:R-:W-:Y:S01]  /*0880*/  IMAD.U32 R2, RZ, RZ, UR8 ;  /* 0x00000008ff027e24 */ /* 0x000fe2000f8e00ff */
[----:B------:R-:W-:Y:S01]  /*0890*/  USHF.R.S32.HI UR8, URZ, 0x1f, UR51 ;  /* 0x0000001f3f087899 */ /* 0x000fe20008011433 */
[----:B------:R-:W-:Y:S01]  /*08a0*/  IMAD.IADD R16, R5, 0x1, -R0 ;  /* 0x0000000105107824 */ /* 0x000fe200078e0a00 */
[----:B------:R-:W-:Y:S01]  /*08b0*/  SEL R176, R176, 0x10, !P6 ;  /* 0x00000010b0b07807 */ /* 0x000fe20007000000 */
[----:B------:R-:W-:Y:S01]  /*08c0*/  IMAD.SHL.U32 R0, R6, 0x40, RZ ;  /* 0x0000004006007824 */ /* 0x000fe200078e00ff */
[----:B------:R2:W-:Y:S02]  /*08d0*/  STL [R1+0x18], R2 ;  /* 0x0000180201007387 */ /* 0x0005e40000100800 */
[----:B-1----:R-:W-:Y:S01]  /*08e0*/  IMAD.U32 R3, RZ, RZ, UR8 ;  /* 0x00000008ff037e24 */ /* 0x002fe2000f8e00ff */
[----:B------:R-:W-:Y:S01]  /*08f0*/  USHF.R.S32.HI UR8, URZ, 0x1f, UR46 ;  /* 0x0000001f3f087899 */ /* 0x000fe2000801142e */
[----:B------:R-:W-:Y:S01]  /*0900*/  IMAD.SHL.U32 R3, R7, 0x40, RZ ;  /* 0x0000004007037824 */ /* 0x000fe200078e00ff */
[----:B--2---:R-:W-:-:S02]  /*0910*/  SHF.R.S32.HI R2, RZ, 0x1, R8 ;  /* 0x00000001ff027819 */ /* 0x004fc40000011408 */
[----:B------:R-:W-:Y:S02]  /*0920*/  LOP3.LUT R8, R0, 0x1c0, RZ, 0xc0, !PT ;  /* 0x000001c000087812 */ /* 0x000fe400078ec0ff */
[----:B------:R-:W-:Y:S01]  /*0930*/  LOP3.LUT R0, R12, 0x3fffffe, RZ, 0xc0, !PT ;  /* 0x03fffffe0c007812 */ /* 0x000fe200078ec0ff */
[C---:B------:R-:W-:Y:S01]  /*0940*/  IMAD.SHL.U32 R6, R2.reuse, 0x40, RZ ;  /* 0x0000004002067824 */ /* 0x040fe200078e00ff */
[----:B------:R-:W-:Y:S02]  /*0950*/  LOP3.LUT P0, RZ, R2, 0x2, RZ, 0xc0, !PT ;  /* 0x0000000202ff7812 */ /* 0x000fe4000780c0ff */
[----:B------:R-:W-:Y:S01]  /*0960*/  LOP3.LUT R2, R3, 0x1c0, RZ, 0xc0, !PT ;  /* 0x000001c003027812 */ /* 0x000fe200078ec0ff */
[----:B------:R-:W-:Y:S01]  /*0970*/  IMAD.IADD R13, R7, 0x1, -R0 ;  /* 0x00000001070d7824 */ /* 0x000fe200078e0a00 */
[----:B------:R-:W-:Y:S01]  /*0980*/  SEL R145, R153, 0xffffffe0, !P0 ;  /* 0xffffffe099917807 */ /* 0x000fe20004000000 */
[----:B------:R-:W-:Y:S01]  /*0990*/  IMAD.SHL.U32 R0, R158, 0x10, RZ ;  /* 0x000000109e007824 */ /* 0x000fe200078e00ff */
[----:B------:R-:W-:Y:S01]  /*09a0*/  LEA.HI R2, R2, R2, RZ, 0x1d ;  /* 0x0000000202027211 */ /* 0x000fe200078fe8ff */
[----:B------:R-:W-:-:S03]  /*09b0*/  IMAD.SHL.U32 R3, R158, 0x400, RZ ;  /* 0x000004009e037824 */ /* 0x000fc600078e00ff */
[----:B------:R-:W-:Y:S01]  /*09c0*/  LEA.HI.SX32 R250, R250, R0, 0x1e ;  /* 0x00000000fafa7211 */ /* 0x000fe200078ff2ff */
[--C-:B------:R-:W-:Y:S01]  /*09d0*/  IMAD R147, R4, 0x200, R3.reuse ;  /* 0x0000020004937824 */ /* 0x100fe200078e0203 */
[----:B------:R-:W-:Y:S02]  /*09e0*/  LOP3.LUT R5, R8, 0x30, R0, 0xf8, !PT ;  /* 0x0000003008057812 */ /* 0x000fe400078ef800 */
[----:B------:R-:W-:Y:S02]  /*09f0*/  LOP3.LUT R0, R6, 0xc0, RZ, 0xc0, !PT ;  /* 0x000000c006007812 */ /* 0x000fe400078ec0ff */
[----:B------:R-:W-:Y:S02]  /*0a00*/  IADD3 R18, R2, R18, R3 ;  /* 0x0000001202127210 */ /* 0x000fe40007ffe003 */
[--C-:B------:R-:W-:Y:S01]  /*0a10*/  LOP3.LUT R3, R5, 0x8, R20.reuse, 0xf8, !PT ;  /* 0x0000000805037812 */ /* 0x100fe200078ef814 */
[----:B------:R-:W-:Y:S01]  /*0a20*/  IMAD.U32 R5, RZ, RZ, UR9 ;  /* 0x00000009ff057e24 */ /* 0x000fe2000f8e00ff */
[----:B------:R-:W-:Y:S01]  /*0a30*/  LOP3.LUT R4, R0, 0x8, R20, 0xf8, !PT ;  /* 0x0000000800047812 */ /* 0x000fe200078ef814 */
[----:B------:R-:W-:Y:S01]  /*0a40*/  USHF.R.S32.HI UR9, URZ, 0x1f, UR51 ;  /* 0x0000001f3f097899 */ /* 0x000fe20008011433 */
[----:B------:R-:W-:Y:S01]  /*0a50*/  SHF.R.U32.HI R2, RZ, 0x3, R0 ;  /* 0x00000003ff027819 */ /* 0x000fe20000011600 */
[----:B------:R-:W-:Y:S01]  /*0a60*/  IMAD.SHL.U32 R182, R18, 0x2, RZ ;  /* 0x0000000212b67824 */ /* 0x000fe200078e00ff */
[----:B------:R-:W-:-:S02]  /*0a70*/  SHF.R.U32.HI R0, RZ, 0x3, R8 ;  /* 0x00000003ff007819 */ /* 0x000fc40000011608 */
[----:B------:R-:W-:Y:S01]  /*0a80*/  LOP3.LUT R4, R4, R2, RZ, 0x3c, !PT ;  /* 0x0000000204047212 */ /* 0x000fe200078e3cff */
[----:B------:R-:W-:Y:S01]  /*0a90*/  IMAD.U32 R2, RZ, RZ, UR8 ;  /* 0x00000008ff027e24 */ /* 0x000fe2000f8e00ff */
[----:B------:R-:W-:Y:S01]  /*0aa0*/  LOP3.LUT R5, R3, R0, RZ, 0x3c, !PT ;  /* 0x0000000003057212 */ /* 0x000fe200078e3cff */
[----:B------:R-:W-:Y:S01]  /*0ab0*/  IMAD.U32 R3, RZ, RZ, UR8 ;  /* 0x00000008ff037e24 */ /* 0x000fe2000f8e00ff */
[----:B------:R-:W-:Y:S01]  /*0ac0*/  @!UP2 UIMAD UR8, UR46, UR14, UR51 ;  /* 0x0000000e2e08a2a4 */ /* 0x000fe2000f8e0233 */
[----:B------:R-:W-:Y:S01]  /*0ad0*/  IMAD.U32 R2, RZ, RZ, UR9 ;  /* 0x00000009ff027e24 */ /* 0x000fe2000f8e00ff */
[----:B------:R-:W-:Y:S01]  /*0ae0*/  IADD3 R2, R250, -0x80, RZ ;  /* 0xffffff80fa027810 */ /* 0x000fe20007ffe0ff */
[----:B------:R-:W-:Y:S01]  /*0af0*/  IMAD.U32 R3, RZ, RZ, UR9 ;  /* 0x00000009ff037e24 */ /* 0x000fe2000f8e00ff */
[----:B------:R-:W-:Y:S01]  /*0b00*/  @UP2 UIMAD UR9, UR46, UR29, URZ ;  /* 0x0000001d2e0922a4 */ /* 0x000fe2000f8e023f */
[----:B------:R-:W-:Y:S01]  /*0b10*/  IMAD R0, R158, 0x200, R9 ;  /* 0x000002009e007824 */ /* 0x000fe200078e0209 */
[----:B------:R-:W-:Y:S01]  /*0b20*/  @!UP2 UIMAD UR8, UR8, UR29, URZ ;  /* 0x0000001d0808a2a4 */ /* 0x000fe2000f8e023f */
[----:B------:R-:W-:Y:S01]  /*0b30*/  IMAD.U32 R146, R146, 0x20, R4 ;  /* 0x0000002092927824 */ /* 0x000fe200078e0004 */
[C---:B------:R-:W-:Y:S01]  /*0b40*/  IADD3 R175, R182.reuse, 0x40, RZ ;  /* 0x00000040b6af7810 */ /* 0x040fe20007ffe0ff */
[----:B------:R-:W-:Y:S01]  /*0b50*/  IMAD R13, R13, 0x20, R0 ;  /* 0x000000200d0d7824 */ /* 0x000fe200078e0200 */
[----:B------:R-:W-:Y:S01]  /*0b60*/  SHF.R.S32.HI R0, RZ, 0x1f, R2 ;  /* 0x0000001fff007819 */ /* 0x000fe20000011402 */
[----:B------:R-:W-:Y:S01]  /*0b70*/  IMAD.U32 R3, RZ, RZ, UR9 ;  /* 0x00000009ff037e24 */ /* 0x000fe2000f8e00ff */
[----:B------:R-:W-:Y:S01]  /*0b80*/  @P4 IADD3 R175, R182, -0x40, RZ ;  /* 0xffffffc0b6af4810 */ /* 0x000fe20007ffe0ff */
[----:B------:R-:W-:Y:S01]  /*0b90*/  IMAD.SHL.U32 R4, R14, 0x10, RZ ;  /* 0x000000100e047824 */ /* 0x000fe200078e00ff */
[----:B------:R-:W-:Y:S01]  /*0ba0*/  SHF.L.U64.HI R249, R2, 0x2, R0 ;  /* 0x0000000202f97819 */ /* 0x000fe20000010200 */
[----:B------:R-:W-:Y:S01]  /*0bb0*/  IMAD.U32 R0, RZ, RZ, UR5 ;  /* 0x00000005ff007e24 */ /* 0x000fe2000f8e00ff */
[----:B------:R1:W-:Y:S01]  /*0bc0*/  STL [R1+0x14], R3 ;  /* 0x0000140301007387 */ /* 0x0003e20000100800 */
[----:B------:R-:W-:Y:S01]  /*0bd0*/  UIMAD UR5, UR53, UR60, URZ ;  /* 0x0000003c350572a4 */ /* 0x000fe2000f8e023f */
[----:B------:R-:W-:Y:S01]  /*0be0*/  IMAD.IADD R180, R182, 0x1, R176 ;  /* 0x00000001b6b47824 */ /* 0x000fe200078e02b0 */
[----:B------:R-:W-:Y:S01]  /*0bf0*/  UIMAD UR14, UR57, 0x78, URZ ;  /* 0x00000078390e78a4 */ /* 0x000fe2000f8e023f */
[----:B------:R-:W-:-:S02]  /*0c00*/  IMAD.IADD R176, R176, 0x1, R175 ;  /* 0x00000001b0b07824 */ /* 0x000fc400078e02af */
[----:B------:R-:W-:Y:S02]  /*0c10*/  IMAD R145, R146, 0x2, R145 ;  /* 0x0000000292917824 */ /* 0x000fe400078e0291 */
[--C-:B------:R-:W-:Y:S02]  /*0c20*/  IMAD.IADD R181, R182, 0x1, R177.reuse ;  /* 0x00000001b6b57824 */ /* 0x100fe400078e02b1 */
[----:B------:R-:W-:Y:S02]  /*0c30*/  IMAD.IADD R179, R180, 0x1, R177 ;  /* 0x00000001b4b37824 */ /* 0x000fe400078e02b1 */
[C---:B------:R-:W-:Y:S02]  /*0c40*/  IMAD.IADD R178, R177.reuse, 0x1, R175 ;  /* 0x00000001b1b27824 */ /* 0x040fe400078e02af */
[----:B------:R-:W-:Y:S02]  /*0c50*/  IMAD.SHL.U32 R146, R146, 0x2, RZ ;  /* 0x0000000292927824 */ /* 0x000fe400078e00ff */
[----:B------:R-:W-:-:S02]  /*0c60*/  IMAD.IADD R177, R177, 0x1, R176 ;  /* 0x00000001b1b17824 */ /* 0x000fc400078e02b0 */
[----:B-1----:R-:W-:Y:S01]  /*0c70*/  IMAD.U32 R3, RZ, RZ, UR4 ;  /* 0x00000004ff037e24 */ /* 0x002fe2000f8e00ff */
[----:B------:R-:W-:Y:S02]  /*0c80*/  USHF.R.S32.HI UR4, URZ, 0x1f, UR16 ;  /* 0x0000001f3f047899 */ /* 0x000fe40008011410 */
[----:B------:R-:W-:Y:S02]  /*0c90*/  UIMAD UR16, UR57, 0x68, URZ ;  /* 0x00000068391078a4 */ /* 0x000fe4000f8e023f */
[----:B------:R1:W-:Y:S02]  /*0ca0*/  STL [R1+0x10], R3 ;  /* 0x0000100301007387 */ /* 0x0003e40000100800 */
[----:B------:R-:W-:Y:S01]  /*0cb0*/  IMAD.U32 R2, RZ, RZ, UR4 ;  /* 0x00000004ff027e24 */ /* 0x000fe2000f8e00ff */
[----:B------:R-:W-:Y:S01]  /*0cc0*/  USHF.L.U32 UR4, UR57, 0x7, URZ ;  /* 0x0000000739047899 */ /* 0x000fe2000800063f */
[----:B------:R2:W-:Y:S03]  /*0cd0*/  STL [R1+0x8], R0 ;  /* 0x0000080001007387 */ /* 0x0005e60000100800 */
[----:B------:R-:W-:Y:S01]  /*0ce0*/  UIADD3 UR13, -UR4, URZ, URZ ;  /* 0x0000003f040d7290 */ /* 0x000fe2000fffe13f */
[----:B------:R3:W-:Y:S01]  /*0cf0*/  STL [R1+0x4], R2 ;  /* 0x0000040201007387 */ /* 0x0007e20000100800 */
[----:B-1----:R-:W-:Y:S01]  /*0d00*/  IMAD.U32 R3, RZ, RZ, UR4 ;  /* 0x00000004ff037e24 */ /* 0x002fe2000f8e00ff */
[----:B--2---:R-:W-:-:S04]  /*0d10*/  SHF.R.S32.HI R0, RZ, 0x1, R12 ;  /* 0x00000001ff007819 */ /* 0x004fc8000001140c */
[C---:B------:R-:W-:Y:S01]  /*0d20*/  LOP3.LUT P3, RZ, R0.reuse, 0x2, RZ, 0xc0, !PT ;  /* 0x0000000200ff7812 */ /* 0x040fe2000786c0ff */
[----:B------:R-:W-:Y:S02]  /*0d30*/  IMAD.SHL.U32 R0, R0, 0x40, RZ ;  /* 0x0000004000007824 */ /* 0x000fe400078e00ff */
[----:B---3--:R-:W-:Y:S01]  /*0d40*/  IMAD.U32 R2, RZ, RZ, UR5 ;  /* 0x00000005ff027e24 */ /* 0x008fe2000f8e00ff */
[----:B------:R-:W-:Y:S01]  /*0d50*/  USHF.R.S32.HI UR5, URZ, 0x1f, UR4 ;  /* 0x0000001f3f057899 */ /* 0x000fe20008011404 */
[----:B------:R-:W-:Y:S01]  /*0d60*/  IMAD.SHL.U32 R2, R10, 0x8, RZ ;  /* 0x000000080a027824 */ /* 0x000fe200078e00ff */
[----:B------:R-:W-:Y:S02]  /*0d70*/  LOP3.LUT R0, R0, 0xc0, RZ, 0xc0, !PT ;  /* 0x000000c000007812 */ /* 0x000fe400078ec0ff */
[----:B------:R-:W-:Y:S02]  /*0d80*/  R2P PR, R17, 0x6 ;  /* 0x0000000611007804 */ /* 0x000fe40000000000 */
[----:B------:R-:W-:-:S02]  /*0d90*/  LOP3.LUT R2, R2, 0x8, RZ, 0xc0, !PT ;  /* 0x0000000802027812 */ /* 0x000fc400078ec0ff */
[----:B------:R-:W-:Y:S02]  /*0da0*/  SHF.R.U32.HI R3, RZ, 0x3, R0 ;  /* 0x00000003ff037819 */ /* 0x000fe40000011600 */
[----:B------:R-:W-:Y:S02]  /*0db0*/  LOP3.LUT R7, R2, 0x10, R4, 0xf8, !PT ;  /* 0x0000001002077812 */ /* 0x000fe400078ef804 */
[----:B------:R-:W-:Y:S01]  /*0dc0*/  LOP3.LUT R8, R3, R0, R2, 0x1e, !PT ;  /* 0x0000000003087212 */ /* 0x000fe200078e1e02 */
[----:B------:R-:W-:Y:S01]  /*0dd0*/  IMAD.SHL.U32 R0, R17, 0x40, RZ ;  /* 0x0000004011007824 */ /* 0x000fe200078e00ff */
[----:B------:R-:W-:Y:S01]  /*0de0*/  SEL R148, R148, 0xffffffc0, !P2 ;  /* 0xffffffc094947807 */ /* 0x000fe20005000000 */
[C---:B------:R-:W-:Y:S01]  /*0df0*/  IMAD.SHL.U32 R2, R16.reuse, 0x40, RZ ;  /* 0x0000004010027824 */ /* 0x040fe200078e00ff */
[----:B------:R-:W-:Y:S01]  /*0e00*/  LOP3.LUT P0, RZ, R16, 0x2, RZ, 0xc0, !PT ;  /* 0x0000000210ff7812 */ /* 0x000fe2000780c0ff */
[----:B------:R-:W-:Y:S01]  /*0e10*/  IMAD R3, R14, 0x200, R5 ;  /* 0x000002000e037824 */ /* 0x000fe200078e0205 */
[----:B------:R-:W-:Y:S01]  /*0e20*/  LOP3.LUT R0, R0, 0x1c0, RZ, 0xc0, !PT ;  /* 0x000001c000007812 */ /* 0x000fe200078ec0ff */
[----:B------:R-:W-:Y:S01]  /*0e30*/  IMAD.SHL.U32 R5, R14, 0x8, RZ ;  /* 0x000000080e057824 */ /* 0x000fe200078e00ff */
[----:B------:R-:W-:Y:S01]  /*0e40*/  LOP3.LUT R2, R2, 0xc0, RZ, 0xc0, !PT ;  /* 0x000000c002027812 */ /* 0x000fe200078ec0ff */
[----:B------:R-:W-:Y:S01]  /*0e50*/  IMAD.IADD R8, R8, 0x1, R13 ;  /* 0x0000000108087824 */ /* 0x000fe200078e020d */
[----:B------:R-:W-:-:S02]  /*0e60*/  SHF.R.U32.HI R6, RZ, 0x3, R0 ;  /* 0x00000003ff067819 */ /* 0x000fc40000011600 */
[----:B------:R-:W-:Y:S02]  /*0e70*/  LOP3.LUT R5, R5, 0x8, RZ, 0xc0, !PT ;  /* 0x0000000805057812 */ /* 0x000fe400078ec0ff */
[--C-:B------:R-:W-:Y:S02]  /*0e80*/  SHF.R.U32.HI R4, RZ, 0x3, R2.reuse ;  /* 0x00000003ff047819 */ /* 0x100fe40000011602 */
[--C-:B------:R-:W-:Y:S01]  /*0e90*/  LOP3.LUT R6, R6, R0, R5.reuse, 0x1e, !PT ;  /* 0x0000000006067212 */ /* 0x100fe200078e1e05 */
[----:B------:R-:W-:Y:S01]  /*0ea0*/  IMAD.SHL.U32 R0, R15, 0x20, RZ ;  /* 0x000000200f007824 */ /* 0x000fe200078e00ff */
[C---:B------:R-:W-:Y:S02]  /*0eb0*/  LOP3.LUT R5, R4.reuse, R2, R5, 0x1e, !PT ;  /* 0x0000000204057212 */ /* 0x040fe400078e1e05 */
[----:B------:R-:W-:Y:S01]  /*0ec0*/  LOP3.LUT R2, R4, R7, R2, 0x1e, !PT ;  /* 0x0000000704027212 */ /* 0x000fe200078e1e02 */
[----:B------:R-:W-:Y:S01]  /*0ed0*/  IMAD R158, R158, 0x200, R0 ;  /* 0x000002009e9e7824 */ /* 0x000fe200078e0200 */
[----:B------:R-:W-:Y:S01]  /*0ee0*/  LEA R251, R8, 0x6000, 0x1 ;  /* 0x0000600008fb7811 */ /* 0x000fe200078e08ff */
[----:B------:R-:W-:Y:S01]  /*0ef0*/  IMAD.IADD R147, R147, 0x1, R6 ;  /* 0x0000000193937824 */ /* 0x000fe200078e0206 */
[----:B------:R-:W-:Y:S01]  /*0f00*/  SEL R153, R153, 0xffffffe0, !P0 ;  /* 0xffffffe099997807 */ /* 0x000fe20004000000 */
[----:B------:R-:W-:Y:S01]  /*0f10*/  IMAD.IADD R152, R0, 0x1, R2 ;  /* 0x0000000100987824 */ /* 0x000fe200078e0202 */
[----:B------:R-:W-:Y:S01]  /*0f20*/  IADD3 R252, R251, 0x20, RZ ;  /* 0x00000020fbfc7810 */ /* 0x000fe20007ffe0ff */
[----:B------:R-:W-:Y:S01]  /*0f30*/  IMAD.U32 R0, RZ, RZ, UR8 ;  /* 0x00000008ff007e24 */ /* 0x000fe2000f8e00ff */
[----:B------:R-:W-:Y:S01]  /*0f40*/  LEA R147, R147, 0x8000, 0x1 ;  /* 0x0000800093937811 */ /* 0x000fe200078e08ff */
[----:B------:R-:W-:Y:S01]  /*0f50*/  IMAD.IADD R158, R158, 0x1, R5 ;  /* 0x000000019e9e7824 */ /* 0x000fe200078e0205 */
[----:B------:R-:W-:Y:S01]  /*0f60*/  @P3 IADD3 R252, R251, -0x20, RZ ;  /* 0xffffffe0fbfc3810 */ /* 0x000fe20007ffe0ff */
[----:B------:R-:W-:Y:S01]  /*0f70*/  IMAD.SHL.U32 R2, R3, 0x2, RZ ;  /* 0x0000000203027824 */ /* 0x000fe200078e00ff */
[----:B------:R1:W-:Y:S01]  /*0f80*/  STL [R1], R0 ;  /* 0x0000000001007387 */ /* 0x0003e20000100800 */
[C---:B------:R-:W-:Y:S01]  /*0f90*/  IADD3 R154, R147.reuse, 0x20, RZ ;  /* 0x00000020939a7810 */ /* 0x040fe20007ffe0ff */
[C---:B------:R-:W-:Y:S01]  /*0fa0*/  IMAD.IADD R149, R147.reuse, 0x1, R148 ;  /* 0x0000000193957824 */ /* 0x040fe200078e0294 */
[----:B------:R-:W-:-:S04]  /*0fb0*/  @P1 IADD3 R154, R147, -0x20, RZ ;  /* 0xffffffe0939a1810 */ /* 0x000fc80007ffe0ff */
[----:B------:R-:W-:Y:S01]  /*0fc0*/  IADD3 R157, R154, 0x2000, RZ ;  /* 0x000020009a9d7810 */ /* 0x000fe20007ffe0ff */
[----:B------:R-:W-:Y:S01]  /*0fd0*/  IMAD.IADD R148, R148, 0x1, R154 ;  /* 0x0000000194947824 */ /* 0x000fe200078e029a */
[C---:B------:R-:W-:Y:S02]  /*0fe0*/  IADD3 R156, R154.reuse, 0x4000, RZ ;  /* 0x000040009a9c7810 */ /* 0x040fe40007ffe0ff */
[----:B------:R-:W-:Y:S01]  /*0ff0*/  IADD3 R155, R154, 0x6000, RZ ;  /* 0x000060009a9b7810 */ /* 0x000fe20007ffe0ff */
[----:B-1----:R-:W-:-:S05]  /*1000*/  IMAD.U32 R0, RZ, RZ, UR5 ;  /* 0x00000005ff007e24 */ /* 0x002fca000f8e00ff */
[----:B------:R1:W-:Y:S02]  /*1010*/  STL [R1+0xc], R0 ;  /* 0x00000c0001007387 */ /* 0x0003e40000100800 */
.L_x_28:
[----:B------:R-:W-:Y:S02]  /*1020*/  ULDC.64 UR8, c[0x0][0x250] ;  /* 0x0000940000087ab9 */ /* 0x000fe40000000a00 */
[----:B------:R-:W-:Y:S02]  /*1030*/  UISETP.NE.U32.AND UP4, UPT, URZ, UR8, UPT ;  /* 0x000000083f00728c */ /* 0x000fe4000bf85070 */
[----:B------:R-:W-:Y:S02]  /*1040*/  USHF.L.U32 UR12, UR46, 0x2, URZ ;  /* 0x000000022e0c7899 */ /* 0x000fe4000800063f */
[----:B------:R-:W-:Y:S02]  /*1050*/  UISETP.NE.AND.EX UP4, UPT, URZ, UR9, UPT, UP4 ;  /* 0x000000093f00728c */ /* 0x000fe4000bf85340 */
[----:B------:R-:W-:Y:S02]  /*1060*/  USHF.R.S32.HI UR39, URZ, 0x1f, UR46 ;  /* 0x0000001f3f277899 */ /* 0x000fe4000801142e */
[----:B------:R-:W-:-:S02]  /*1070*/  ULDC.U8 UR5, c[0x0][0x312] ;  /* 0x0000c48000057ab9 */ /* 0x000fc40000000000 */
[----:B------:R-:W-:Y:S01]  /*1080*/  USHF.L.U64.HI UR4, UR46, 0x2, UR39 ;  /* 0x000000022e047899 */ /* 0x000fe20008010227 */
[----:B------:R-:W-:Y:S01]  /*1090*/  PLOP3.LUT P0, PT, PT, PT, UP4, 0x80, 0x0 ;  /* 0x000000000000781c */ /* 0x000fe20003f0f048 */
[----:B------:R-:W-:Y:S02]  /*10a0*/  UISETP.NE.AND UP5, UPT, UR5, URZ, UPT ;  /* 0x0000003f0500728c */ /* 0x000fe4000bfa5270 */
[----:B------:R-:W-:Y:S02]  /*10b0*/  ULDC.64 UR32, c[0x0][0x118] ;  /* 0x0000460000207ab9 */ /* 0x000fe40000000a00 */
[----:B------:R-:W-:-:S04]  /*10c0*/  @UP4 UIADD3 UR8, UP0, UR12, UR8, URZ ;  /* 0x000000080c084290 */ /* 0x000fc8000ff1e03f */
[----:B------:R-:W-:Y:S02]  /*10d0*/  @UP4 UIADD3.X UR9, UR4, UR9, URZ, UP0, !UPT ;  /* 0x0000000904094290 */ /* 0x000fe400087fe43f */
[----:B-1----:R-:W-:-:S04]  /*10e0*/  IMAD.U32 R8, RZ, RZ, UR8 ;  /* 0x00000008ff087e24 */ /* 0x002fc8000f8e00ff */
[----:B------:R-:W-:Y:S01]  /*10f0*/  IMAD.U32 R9, RZ, RZ, UR9 ;  /* 0x00000009ff097e24 */ /* 0x000fe2000f8e00ff */
[----:B------:R-:W-:Y:S02]  /*1100*/  ULDC.64 UR8, c[0x0][0x240] ;  /* 0x0000900000087ab9 */ /* 0x000fe40000000a00 */
[----:B------:R-:W-:Y:S02]  /*1110*/  UISETP.NE.U32.AND UP6, UPT, URZ, UR8, UPT ;  /* 0x000000083f00728c */ /* 0x000fe4000bfc5070 */
[----:B------:R-:W-:Y:S01]  /*1120*/  UIADD3 UR8, UP0, UR12, UR8, URZ ;  /* 0x000000080c087290 */ /* 0x000fe2000ff1e03f */
[----:B------:R-:W2:Y:S01]  /*1130*/  @P0 LDG.E R8, [R8.64] ;  /* 0x0000002008080981 */ /* 0x000ea2000c1e1900 */
[----:B------:R-:W-:Y:S02]  /*1140*/  UISETP.NE.AND.EX UP6, UPT, URZ, UR9, UPT, UP6 ;  /* 0x000000093f00728c */ /* 0x000fe4000bfc5360 */
[----:B------:R-:W-:Y:S02]  /*1150*/  UIADD3.X UR5, UR4, UR9, URZ, UP0, !UPT ;  /* 0x0000000904057290 */ /* 0x000fe400087fe43f */
[----:B------:R-:W-:Y:S01]  /*1160*/  IMAD.U32 R6, RZ, RZ, UR8 ;  /* 0x00000008ff067e24 */ /* 0x000fe2000f8e00ff */
[----:B------:R-:W-:Y:S01]  /*1170*/  ULDC.64 UR8, c[0x0][0x248] ;  /* 0x0000920000087ab9 */ /* 0x000fe20000000a00 */
[----:B------:R-:W-:Y:S01]  /*1180*/  PLOP3.LUT P2, PT, PT, PT, UP6, 0x80, 0x0 ;  /* 0x000000000000781c */ /* 0x000fe20003f4f068 */
[----:B------:R-:W-:Y:S01]  /*1190*/  UISETP.EQ.U32.AND UP1, UPT, URZ, UR8, UPT ;  /* 0x000000083f00728c */ /* 0x000fe2000bf22070 */
[----:B------:R-:W-:Y:S01]  /*11a0*/  IMAD.U32 R7, RZ, RZ, UR5 ;  /* 0x00000005ff077e24 */ /* 0x000fe2000f8e00ff */
[----:B------:R-:W-:-:S02]  /*11b0*/  UIADD3 UR8, UP0, UR12, UR8, URZ ;  /* 0x000000080c087290 */ /* 0x000fc4000ff1e03f */
[----:B------:R-:W-:Y:S02]  /*11c0*/  UISETP.EQ.OR.EX UP1, UPT, URZ, UR9, !UP5, UP1 ;  /* 0x000000093f00728c */ /* 0x000fe4000ef22710 */
[----:B------:R-:W-:Y:S02]  /*11d0*/  UIADD3.X UR9, UR4, UR9, URZ, UP0, !UPT ;  /* 0x0000000904097290 */ /* 0x000fe400087fe43f */
[----:B------:R-:W-:Y:S02]  /*11e0*/  MOV R4, UR8 ;  /* 0x0000000800047c02 */ /* 0x000fe40008000f00 */
[----:B------:R-:W-:Y:S02]  /*11f0*/  PLOP3.LUT P1, PT, PT, PT, UP1, 0x80, 0x0 ;  /* 0x000000000000781c */ /* 0x000fe40003f2f018 */
[----:B---34-:R3:W4:Y:S01]  /*1200*/  @P2 LDG.E R3, [R6.64] ;  /* 0x0000002006032981 */ /* 0x018722000c1e1900 */
[----:B------:R-:W-:-:S10]  /*1210*/  MOV R5, UR9 ;  /* 0x0000000900057c02 */ /* 0x000fd40008000f00 */
[----:B-1---5:R-:W5:Y:S04]  /*1220*/  @!P1 LDG.E R0, [R4.64] ;  /* 0x0000002004009981 */ /* 0x022f68000c1e1900 */
[----:B---3--:R-:W3:Y:S01]  /*1230*/  @P2 LDG.E R6, [R6.64+0x4] ;  /* 0x0000042006062981 */ /* 0x008ee2000c1e1900 */
[----:B------:R-:W-:Y:S02]  /*1240*/  UMOV UR5, 0xffffffff ;  /* 0xffffffff00057882 */ /* 0x000fe40000000000 */
[----:B------:R-:W-:Y:S02]  /*1250*/  UMOV UR29, URZ ;  /* 0x0000003f001d7c82 */ /* 0x000fe40008000000 */
[----:B------:R-:W-:Y:S02]  /*1260*/  UMOV UR31, 0xffffffff ;  /* 0xffffffff001f7882 */ /* 0x000fe40000000000 */
[----:B--2---:R1:W2:Y:S01]  /*1270*/  @P0 R2UR UR29, R8 ;  /* 0x00000000081d03c2 */ /* 0x0042a200000e0000 */
[----:B------:R-:W-:-:S07]  /*1280*/  ISETP.NE.U32.AND P0, PT, RZ, c[0x0][0x248], PT ;  /* 0x00009200ff007a0c */ /* 0x000fce0003f05070 */
[----:B----4-:R-:W4:Y:S01]  /*1290*/  @P2 R2UR UR5, R3 ;  /* 0x00000000030523c2 */ /* 0x010f2200000e0000 */
[----:B------:R-:W-:-:S07]  /*12a0*/  ISETP.NE.AND.EX P0, PT, RZ, c[0x0][0x24c], PT, P0 ;  /* 0x00009300ff007a0c */ /* 0x000fce0003f05300 */
[----:B---3--:R-:W4:Y:S08]  /*12b0*/  @P2 R2UR UR8, R6 ;  /* 0x00000000060823c2 */ /* 0x008f3000000e0000 */
[----:B-----5:R1:W3:Y:S01]  /*12c0*/  @!P1 R2UR UR31, R0 ;  /* 0x00000000001f93c2 */ /* 0x0202e200000e0000 */
[----:B----4-:R-:W-:-:S03]  /*12d0*/  @UP6 UIADD3 UR44, UR8, -UR5, URZ ;  /* 0x80000005082c6290 */ /* 0x010fc6000fffe03f */
[----:B------:R-:W-:-:S04]  /*12e0*/  ULDC UR8, c[0x0][0x218] ;  /* 0x0000860000087ab9 */ /* 0x000fc80000000800 */
[----:B------:R-:W-:Y:S01]  /*12f0*/  @!UP6 ULDC UR44, c[0x0][0x214] ;  /* 0x00008500002ceab9 */ /* 0x000fe20000000800 */
[----:B------:R-:W-:Y:S05]  /*1300*/  @!P0 BRA `(.L_x_0) ;  /* 0x0000007000008947 */ /* 0x000fea0003800000 */
[----:B-123--:R-:W-:-:S13]  /*1310*/  PLOP3.LUT P0, PT, PT, PT, UP5, 0x80, 0x0 ;  /* 0x000000000000781c */ /* 0x00efda0003f0f058 */
[----:B------:R-:W2:Y:S04]  /*1320*/  @P0 LDG.E R0, [R4.64+0x4] ;  /* 0x0000042004000981 */ /* 0x000ea8000c1e1900 */
[----:B------:R-:W3:Y:S01]  /*1330*/  @!P0 LDG.E R4, [R4.64] ;  /* 0x0000002004048981 */ /* 0x000ee2000c1e1900 */
[----:B--2---:R-:W1:Y:S02]  /*1340*/  @P0 R2UR UR8, R0 ;  /* 0x00000000000803c2 */ /* 0x004e6400000e0000 */
[----:B-1----:R-:W-:-:S11]  /*1350*/  @UP5 UIADD3 UR8, UR8, -UR31, URZ ;  /* 0x8000001f08085290 */ /* 0x002fd6000fffe03f */
[----:B---3--:R1:W2:Y:S01]  /*1360*/  @!P0 R2UR UR8, R4 ;  /* 0x00000000040883c2 */ /* 0x0082a200000e0000 */
[----:B------:R-:W-:-:S07]  /*1370*/  DEPBAR.LE SB1, 0x0, {2} ;  /* 0x000090040000791a */ /* 0x000fce0000000000 */
.L_x_0:
[----:B-123--:R-:W-:Y:S02]  /*1380*/  ULDC.64 UR10, c[0x0][0x258] ;  /* 0x00009600000a7ab9 */ /* 0x00efe40000000a00 */
[----:B------:R-:W-:Y:S02]  /*1390*/  UISETP.NE.U32.AND UP1, UPT, URZ, UR10, UPT ;  /* 0x0000000a3f00728c */ /* 0x000fe4000bf25070 */
[----:B------:R-:W-:Y:S02]  /*13a0*/  ULDC UR9, c[0x0][0x21c] ;  /* 0x0000870000097ab9 */ /* 0x000fe40000000800 */
[----:B------:R-:W-:-:S06]  /*13b0*/  UISETP.NE.AND.EX UP1, UPT, URZ, UR11, UPT, UP1 ;  /* 0x0000000b3f00728c */ /* 0x000fcc000bf25310 */
[----:B------:R-:W-:-:S05]  /*13c0*/  PLOP3.LUT P0, PT, PT, PT, UP1, 0x80, 0x0 ;  /* 0x000000000000781c */ /* 0x000fca0003f0f018 */
[----:B------:R-:W-:-:S04]  /*13d0*/  @UP1 UIADD3 UR10, UP0, UR12, UR10, URZ ;  /* 0x0000000a0c0a1290 */ /* 0x000fc8000ff1e03f */
[----:B------:R-:W-:Y:S02]  /*13e0*/  @UP1 UIADD3.X UR11, UR4, UR11, URZ, UP0, !UPT ;  /* 0x0000000b040b1290 */ /* 0x000fe400087fe43f */
[----:B------:R-:W-:-:S04]  /*13f0*/  IMAD.U32 R4, RZ, RZ, UR10 ;  /* 0x0000000aff047e24 */ /* 0x000fc8000f8e00ff */
[----:B------:R-:W-:Y:S01]  /*1400*/  IMAD.U32 R5, RZ, RZ, UR11 ;  /* 0x0000000bff057e24 */ /* 0x000fe2000f8e00ff */
[----:B------:R-:W-:Y:S02]  /*1410*/  ULDC.64 UR10, c[0x0][0x268] ;  /* 0x00009a00000a7ab9 */ /* 0x000fe40000000a00 */
[----:B------:R-:W-:Y:S02]  /*1420*/  @!UP1 UISETP.NE.U32.AND UP0, UPT, URZ, UR10, UPT ;  /* 0x0000000a3f00928c */ /* 0x000fe4000bf05070 */
[----:B------:R-:W2:Y:S02]  /*1430*/  @P0 LDG.E R0, [R4.64] ;  /* 0x0000002004000981 */ /* 0x000ea4000c1e1900 */
[----:B------:R-:W-:-:S04]  /*1440*/  @!UP1 UISETP.NE.AND.EX UP0, UPT, URZ, UR11, UPT, UP0 ;  /* 0x0000000b3f00928c */ /* 0x000fc8000bf05300 */
[----:B------:R-:W-:Y:S02]  /*1450*/  @!UP1 USEL UR9, URZ, UR9, !UP0 ;  /* 0x000000093f099287 */ /* 0x000fe4000c000000 */
[----:B------:R-:W-:Y:S01]  /*1460*/  USHF.L.U32 UR38, UR30, 0x7, URZ ;  /* 0x000000071e267899 */ /* 0x000fe2000800063f */
[----:B--2---:R-:W1:Y:S02]  /*1470*/  @P0 R2UR UR4, R0 ;  /* 0x00000000000403c2 */ /* 0x004e6400000e0000 */
[----:B-1----:R-:W-:Y:S02]  /*1480*/  @UP1 UIADD3 UR4, UR4, -UR29, URZ ;  /* 0x8000001d04041290 */ /* 0x002fe4000fffe03f */
[----:B------:R-:W-:-:S04]  /*1490*/  @!UP1 UIADD3 UR4, UR9, UR8, -UR29 ;  /* 0x0000000809049290 */ /* 0x000fc8000fffe81d */
[----:B------:R-:W-:-:S06]  /*14a0*/  UISETP.GT.AND UP0, UPT, UR4, UR38, UPT ;  /* 0x000000260400728c */ /* 0x000fcc000bf04270 */
[----:B------:R-:W-:-:S13]  /*14b0*/  PLOP3.LUT P0, PT, PT, PT, UP0, 0x80, 0x0 ;  /* 0x000000000000781c */ /* 0x000fda0003f0f008 */
[----:B------:R-:W-:Y:S05]  /*14c0*/  @!P0 BRA `(.L_x_1) ;  /* 0x00006cb000008947 */ /* 0x000fea0003800000 */
[----:B------:R-:W-:Y:S02]  /*14d0*/  ULDC.64 UR10, c[0x0][0x178] ;  /* 0x00005e00000a7ab9 */ /* 0x000fe40000000a00 */
[----:B------:R-:W-:Y:S02]  /*14e0*/  UIMAD UR8, UR39, UR10, URZ ;  /* 0x0000000a270872a4 */ /* 0x000fe4000f8e023f */
[----:B------:R-:W-:Y:S02]  /*14f0*/  UISETP.NE.AND UP1, UPT, UR5, -0x1, UPT ;  /* 0xffffffff0500788c */ /* 0x000fe4000bf25270 */
[----:B------:R-:W-:Y:S02]  /*1500*/  UIMAD UR8, UR46, UR11, UR8 ;  /* 0x0000000b2e0872a4 */ /* 0x000fe4000f8e0208 */
[----:B------:R-:W-:Y:S02]  /*1510*/  UIMAD.WIDE.U32 UR10, UR46, UR10, URZ ;  /* 0x0000000a2e0a72a5 */ /* 0x000fe4000f8e003f */
[----:B------:R-:W-:-:S02]  /*1520*/  ULDC.64 UR34, c[0x0][0x190] ;  /* 0x0000640000227ab9 */ /* 0x000fc40000000a00 */
[----:B------:R-:W-:Y:S02]  /*1530*/  UIADD3 UR54, UR11, UR8, URZ ;  /* 0x000000080b367290 */ /* 0x000fe4000fffe03f */
[----:B------:R-:W-:Y:S02]  /*1540*/  UIMAD.WIDE.U32 UR8, UR5, UR34, URZ ;  /* 0x00000022050872a5 */ /* 0x000fe4000f8e003f */
[----:B------:R-:W-:Y:S02]  /*1550*/  UISETP.NE.AND UP0, UPT, UR31, -0x1, UPT ;  /* 0xffffffff1f00788c */ /* 0x000fe4000bf05270 */
[----:B------:R-:W-:Y:S02]  /*1560*/  USEL UR55, UR10, UR8, !UP1 ;  /* 0x000000080a377287 */ /* 0x000fe4000c800000 */
[----:B------:R-:W-:Y:S02]  /*1570*/  UIMAD UR8, UR5, UR35, URZ ;  /* 0x00000023050872a4 */ /* 0x000fe4000f8e023f */
[----:B------:R-:W-:Y:S01]  /*1580*/  PLOP3.LUT P0, PT, PT, PT, UP0, 0x80, 0x0 ;  /* 0x000000000000781c */ /* 0x000fe20003f0f008 */
[----:B------:R-:W-:-:S02]  /*1590*/  ULDC.64 UR34, c[0x0][0x198] ;  /* 0x0000660000227ab9 */ /* 0x000fc40000000a00 */
[----:B------:R-:W-:Y:S02]  /*15a0*/  @UP1 UIADD3 UR54, UR9, UR8, URZ ;  /* 0x0000000809361290 */ /* 0x000fe4000fffe03f */
[----:B------:R-:W-:Y:S02]  /*15b0*/  UIADD3 UR8, UR44, 0x7f, URZ ;  /* 0x0000007f2c087890 */ /* 0x000fe4000fffe03f */
[----:B------:R-:W-:Y:S02]  /*15c0*/  @UP0 UIADD3 UR10, UR29, UR31, URZ ;  /* 0x0000001f1d0a0290 */ /* 0x000fe4000fffe03f */
[----:B------:R-:W-:-:S04]  /*15d0*/  USHF.R.S32.HI UR9, URZ, 0x1f, UR8 ;  /* 0x0000001f3f097899 */ /* 0x000fc80008011408 */
[----:B------:R-:W-:Y:S02]  /*15e0*/  ULEA.HI UR48, UR9, UR8, URZ, 0x7 ;  /* 0x0000000809307291 */ /* 0x000fe4000f8f383f */
[----:B------:R-:W-:-:S04]  /*15f0*/  @UP0 UIMAD.WIDE.U32 UR8, UR10, UR34, URZ ;  /* 0x000000220a0802a5 */ /* 0x000fc8000f8e003f */
[----:B------:R-:W-:-:S03]  /*1600*/  @UP0 UIMAD UR50, UR10, UR35, UR9 ;  /* 0x000000230a3202a4 */ /* 0x000fc6000f8e0209 */
[----:B------:R-:W-:Y:S02]  /*1610*/  @UP0 UMOV UR49, UR8 ;  /* 0x0000000800310c82 */ /* 0x000fe40008000000 */
[----:B------:R-:W-:-:S04]  /*1620*/  ULOP3.LUT UR8, UR48, 0xffffff80, URZ, 0xc0, !UPT ;  /* 0xffffff8030087892 */ /* 0x000fc8000f8ec03f */
[----:B------:R-:W-:-:S04]  /*1630*/  UIADD3 UR8, UR8, -0x80, URZ ;  /* 0xffffff8008087890 */ /* 0x000fc8000fffe03f */
[----:B------:R-:W-:Y:S01]  /*1640*/  USHF.R.S32.HI UR43, URZ, 0x1f, UR8 ;  /* 0x0000001f3f2b7899 */ /* 0x000fe20008011408 */
[----:B------:R-:W-:Y:S05]  /*1650*/  @P0 BRA `(.L_x_2) ;  /* 0x000000c000000947 */ /* 0x000fea0003800000 */
[----:B------:R-:W-:Y:S02]  /*1660*/  USHF.R.S32.HI UR9, URZ, 0x1f, UR29 ;  /* 0x0000001f3f097899 */ /* 0x000fe4000801141d */
[----:B------:R-:W-:Y:S02]  /*1670*/  ULDC.64 UR10, c[0x0][0x198] ;  /* 0x00006600000a7ab9 */ /* 0x000fe40000000a00 */
[----:B------:R-:W-:Y:S02]  /*1680*/  UIMAD UR9, UR9, UR10, URZ ;  /* 0x0000000a090972a4 */ /* 0x000fe4000f8e023f */
[----:B------:R-:W-:Y:S02]  /*1690*/  ULDC.64 UR34, c[0x0][0x180] ;  /* 0x0000600000227ab9 */ /* 0x000fe40000000a00 */
[----:B------:R-:W-:Y:S02]  /*16a0*/  UIMAD UR12, UR29, UR11, UR9 ;  /* 0x0000000b1d0c72a4 */ /* 0x000fe4000f8e0209 */
[----:B------:R-:W-:-:S02]  /*16b0*/  UIMAD.WIDE.U32 UR10, UR29, UR10, URZ ;  /* 0x0000000a1d0a72a5 */ /* 0x000fc4000f8e003f */
[----:B------:R-:W-:Y:S02]  /*16c0*/  UIMAD UR9, UR39, UR34, URZ ;  /* 0x00000022270972a4 */ /* 0x000fe4000f8e023f */
[----:B------:R-:W-:Y:S02]  /*16d0*/  UIADD3 UR11, UR11, UR12, URZ ;  /* 0x0000000c0b0b7290 */ /* 0x000fe4000fffe03f */
[----:B------:R-:W-:Y:S02]  /*16e0*/  UIMAD UR9, UR46, UR35, UR9 ;  /* 0x000000232e0972a4 */ /* 0x000fe4000f8e0209 */
[----:B------:R-:W-:-:S04]  /*16f0*/  UIMAD.WIDE.U32 UR10, UR46, UR34, UR10 ;  /* 0x000000222e0a72a5 */ /* 0x000fc8000f8e000a */
[----:B------:R-:W-:-:S03]  /*1700*/  UIADD3 UR50, UR11, UR9, URZ ;  /* 0x000000090b327290 */ /* 0x000fc6000fffe03f */
[----:B------:R-:W-:Y:S02]  /*1710*/  UMOV UR49, UR10 ;  /* 0x0000000a00317c82 */ /* 0x000fe40008000000 */
.L_x_2:
[----:B------:R-:W-:Y:S02]  /*1720*/  @UP0 UIADD3 UR9, UR29, UR31, URZ ;  /* 0x0000001f1d090290 */ /* 0x000fe4000fffe03f */
[----:B------:R-:W-:Y:S02]  /*1730*/  ULDC.64 UR34, c[0x0][0x1a0] ;  /* 0x0000680000227ab9 */ /* 0x000fe40000000a00 */
[----:B------:R-:W-:-:S04]  /*1740*/  @UP0 UIMAD.WIDE.U32 UR10, UR9, UR34, URZ ;  /* 0x00000022090a02a5 */ /* 0x000fc8000f8e003f */
[----:B------:R-:W-:-:S03]  /*1750*/  @UP0 UIMAD UR47, UR9, UR35, UR11 ;  /* 0x00000023092f02a4 */ /* 0x000fc6000f8e020b */
[----:B------:R-:W-:Y:S01]  /*1760*/  @UP0 UMOV UR45, UR10 ;  /* 0x0000000a002d0c82 */ /* 0x000fe20008000000 */
        /* <DEDUP_REMOVED lines=13> */
.L_x_3:
[----:B------:R-:W2:Y:S01]  /*1840*/  LDL R0, [R1+0x8] ;  /* 0x0000080001007983 */ /* 0x000ea20000100800 */
[----:B------:R-:W-:-:S03]  /*1850*/  ULDC.64 UR34, c[0x0][0x370] ;  /* 0x0000dc0000227ab9 */ /* 0x000fc60000000a00 */
[----:B------:R-:W3:Y:S04]  /*1860*/  LDL R4, [R1+0x18] ;  /* 0x0000180001047983 */ /* 0x000ee80000100800 */
[----:B------:R-:W4:Y:S01]  /*1870*/  LDL R3, [R1] ;  /* 0x0000000001037983 */ /* 0x000f220000100800 */
[----:B------:R-:W-:-:S04]  /*1880*/  @UP1 UIMAD.WIDE.U32 UR10, UR5, UR34, URZ ;  /* 0x00000022050a12a5 */ /* 0x000fc8000f8e003f */
[----:B------:R-:W-:-:S03]  /*1890*/  @UP1 UIMAD UR42, UR5, UR35, UR11 ;  /* 0x00000023052a12a4 */ /* 0x000fc6000f8e020b */
[----:B------:R-:W-:Y:S02]  /*18a0*/  @UP1 UMOV UR41, UR10 ;  /* 0x0000000a00291c82 */ /* 0x000fe40008000000 */
[----:B------:R-:W-:Y:S02]  /*18b0*/  ULDC.64 UR10, c[0x0][0x368] ;  /* 0x0000da00000a7ab9 */ /* 0x000fe40000000a00 */
[----:B------:R-:W-:Y:S02]  /*18c0*/  @!UP1 UIMAD UR9, UR39, UR10, URZ ;  /* 0x0000000a270992a4 */ /* 0x000fe4000f8e023f */
[----:B------:R-:W-:Y:S02]  /*18d0*/  ULDC UR36, c[0x0][0x224] ;  /* 0x0000890000247ab9 */ /* 0x000fe40000000800 */
[----:B------:R-:W-:Y:S02]  /*18e0*/  @!UP1 UIMAD UR9, UR46, UR11, UR9 ;  /* 0x0000000b2e0992a4 */ /* 0x000fe4000f8e0209 */
[----:B------:R-:W-:-:S02]  /*18f0*/  @!UP1 UIMAD.WIDE.U32 UR10, UR46, UR10, URZ ;  /* 0x0000000a2e0a92a5 */ /* 0x000fc4000f8e003f */
[----:B------:R-:W-:Y:S02]  /*1900*/  UIMAD UR12, UR53, UR60, URZ ;  /* 0x0000003c350c72a4 */ /* 0x000fe4000f8e023f */
[----:B------:R-:W-:Y:S02]  /*1910*/  @!UP1 UIADD3 UR42, UR11, UR9, URZ ;  /* 0x000000090b2a9290 */ /* 0x000fe4000fffe03f */
[----:B------:R-:W-:Y:S02]  /*1920*/  ULDC.64 UR34, c[0x0][0x3d8] ;  /* 0x0000f60000227ab9 */ /* 0x000fe40000000a00 */
[----:B------:R-:W-:Y:S02]  /*1930*/  @!UP1 UMOV UR41, UR10 ;  /* 0x0000000a00299c82 */ /* 0x000fe40008000000 */
[----:B------:R-:W-:-:S04]  /*1940*/  UIMAD.WIDE.U32 UR10, UR52, UR5, URZ ;  /* 0x00000005340a72a5 */ /* 0x000fc8000f8e003f */
[----:B------:R-:W-:Y:S01]  /*1950*/  USEL UR40, UR58, UR10, !UP1 ;  /* 0x0000000a3a287287 */ /* 0x000fe2000c800000 */
[----:B------:R-:W-:Y:S01]  /*1960*/  IABS R7, c[0x0][0x1c8] ;  /* 0x0000720000077a13 */ /* 0x000fe20000000000 */
[----:B--2---:R1:W2:Y:S02]  /*1970*/  R2UR UR37, R0 ;  /* 0x00000000002573c2 */ /* 0x0042a400000e0000 */
[----:B-1----:R-:W5:Y:S01]  /*1980*/  LDL R0, [R1+0x14] ;  /* 0x0000140001007983 */ /* 0x002f620000100800 */
[----:B--2---:R-:W-:-:S04]  /*1990*/  UIMAD UR9, UR39, UR36, UR37 ;  /* 0x00000024270972a4 */ /* 0x004fc8000f8e0225 */
[----:B------:R-:W-:-:S04]  /*19a0*/  UIADD3 UR9, UR61, UR9, URZ ;  /* 0x000000093d097290 */ /* 0x000fc8000fffe03f */
[----:B------:R-:W-:Y:S01]  /*19b0*/  UIMAD UR9, UR52, UR9, UR12 ;  /* 0x00000009340972a4 */ /* 0x000fe2000f8e020c */
[----:B------:R-:W1:Y:S03]  /*19c0*/  S2UR UR12, SR_CTAID.X ;  /* 0x00000000000c79c3 */ /* 0x000e660000002500 */
[----:B------:R-:W-:Y:S02]  /*19d0*/  UIADD3 UR36, UR59, UR9, URZ ;  /* 0x000000093b247290 */ /* 0x000fe4000fffe03f */
[----:B------:R-:W-:-:S04]  /*19e0*/  UIMAD UR9, UR53, UR5, URZ ;  /* 0x00000005350972a4 */ /* 0x000fc8000f8e023f */
[----:B------:R-:W-:Y:S02]  /*19f0*/  @UP1 UIADD3 UR36, UR11, UR9, URZ ;  /* 0x000000090b241290 */ /* 0x000fe4000fffe03f */
[----:B-1----:R-:W-:-:S04]  /*1a00*/  UIMAD.WIDE.U32 UR10, UR12, UR34, URZ ;  /* 0x000000220c0a72a5 */ /* 0x002fc8000f8e003f */
[----:B------:R-:W-:Y:S02]  /*1a10*/  UIMAD UR35, UR12, UR35, UR11 ;  /* 0x000000230c2372a4 */ /* 0x000fe4000f8e020b */
[----:B------:R-:W-:Y:S02]  /*1a20*/  USHF.L.U32 UR12, UR46, 0x7, URZ ;  /* 0x000000072e0c7899 */ /* 0x000fe4000800063f */
[----:B------:R-:W-:Y:S02]  /*1a30*/  USEL UR37, UR10, URZ, UP3 ;  /* 0x0000003f0a257287 */ /* 0x000fe40009800000 */
[----:B------:R-:W-:-:S07]  /*1a40*/  USEL UR10, UR12, URZ, UP6 ;  /* 0x0000003f0c0a7287 */ /* 0x000fce000b000000 */
[----:B---3--:R1:W2:Y:S02]  /*1a50*/  R2UR UR12, R4 ;  /* 0x00000000040c73c2 */ /* 0x0082a400000e0000 */
[----:B-1----:R-:W1:Y:S01]  /*1a60*/  I2F.RP R4, R7 ;  /* 0x0000000700047306 */ /* 0x002e620000209400 */
[----:B------:R-:W-:-:S07]  /*1a70*/  USHF.L.U64.HI UR9, UR46, 0x7, UR39 ;  /* 0x000000072e097899 */ /* 0x000fce0008010227 */
[----:B-1----:R-:W1:Y:S01]  /*1a80*/  MUFU.RCP R4, R4 ;  /* 0x0000000400047308 */ /* 0x002e620000001000 */
[----:B------:R-:W-:Y:S02]  /*1a90*/  USEL UR9, UR9, URZ, UP6 ;  /* 0x0000003f09097287 */ /* 0x000fe4000b000000 */
[----:B------:R-:W-:-:S04]  /*1aa0*/  UIADD3 UR10, UP0, UR8, UR10, URZ ;  /* 0x0000000a080a7290 */ /* 0x000fc8000ff1e03f */
[----:B------:R-:W-:Y:S01]  /*1ab0*/  UIADD3.X UR11, UR43, UR9, URZ, UP0, !UPT ;  /* 0x000000092b0b7290 */ /* 0x000fe200087fe43f */
[----:B-1----:R-:W-:-:S04]  /*1ac0*/  IADD3 R4, R4, 0xffffffe, RZ ;  /* 0x0ffffffe04047810 */ /* 0x002fc80007ffe0ff */
[----:B------:R1:W3:Y:S01]  /*1ad0*/  F2I.FTZ.U32.TRUNC.NTZ R5, R4 ;  /* 0x0000000400057305 */ /* 0x0002e2000021f000 */
[----:B------:R-:W-:-:S04]  /*1ae0*/  UIMAD UR9, UR53, UR10, URZ ;  /* 0x0000000a350972a4 */ /* 0x000fc8000f8e023f */
[----:B------:R-:W-:Y:S01]  /*1af0*/  UIMAD UR34, UR52, UR11, UR9 ;  /* 0x0000000b342272a4 */ /* 0x000fe2000f8e0209 */
[----:B----4-:R4:W2:Y:S01]  /*1b00*/  R2UR UR39, R3 ;  /* 0x00000000032773c2 */ /* 0x0108a200000e0000 */
[----:B-1----:R-:W-:Y:S01]  /*1b10*/  IMAD.MOV.U32 R4, RZ, RZ, RZ ;  /* 0x000000ffff047224 */ /* 0x002fe200078e00ff */
[----:B----4-:R-:W-:Y:S02]  /*1b20*/  IABS R3, UR51 ;  /* 0x0000003300037c13 */ /* 0x010fe40008000000 */
[----:B------:R-:W-:Y:S01]  /*1b30*/  ISETP.NE.AND P1, PT, RZ, c[0x0][0x1c8], PT ;  /* 0x00007200ff007a0c */ /* 0x000fe20003f25270 */
[----:B------:R-:W-:Y:S02]  /*1b40*/  UIMAD.WIDE.U32 UR10, UR52, UR10, URZ ;  /* 0x0000000a340a72a5 */ /* 0x000fe4000f8e003f */
[----:B------:R-:W-:Y:S01]  /*1b50*/  USEL UR35, UR35, URZ, UP3 ;  /* 0x0000003f23237287 */ /* 0x000fe20009800000 */
[----:B-----5:R3:W1:Y:S02]  /*1b60*/  R2UR UR9, R0 ;  /* 0x00000000000973c2 */ /* 0x02066400000e0000 */
[----:B---3--:R-:W-:-:S04]  /*1b70*/  IMAD.MOV R0, RZ, RZ, -R5 ;  /* 0x000000ffff007224 */ /* 0x008fc800078e0a05 */
[----:B------:R-:W-:-:S04]  /*1b80*/  IMAD R0, R0, R7, RZ ;  /* 0x0000000700007224 */ /* 0x000fc800078e02ff */
[----:B------:R-:W-:-:S04]  /*1b90*/  IMAD.HI.U32 R4, R5, R0, R4 ;  /* 0x0000000005047227 */ /* 0x000fc800078e0004 */
[----:B------:R-:W-:-:S04]  /*1ba0*/  IMAD.MOV.U32 R0, RZ, RZ, R3 ;  /* 0x000000ffff007224 */ /* 0x000fc800078e0003 */
[----:B------:R-:W-:-:S04]  /*1bb0*/  IMAD.HI.U32 R6, R4, R0, RZ ;  /* 0x0000000004067227 */ /* 0x000fc800078e00ff */
[----:B------:R-:W-:-:S04]  /*1bc0*/  IMAD.MOV R3, RZ, RZ, -R6 ;  /* 0x000000ffff037224 */ /* 0x000fc800078e0a06 */
[----:B------:R-:W-:-:S05]  /*1bd0*/  IMAD R0, R7, R3, R0 ;  /* 0x0000000307007224 */ /* 0x000fca00078e0200 */
[----:B------:R-:W-:-:S13]  /*1be0*/  ISETP.GT.U32.AND P0, PT, R7, R0, PT ;  /* 0x000000000700720c */ /* 0x000fda0003f04070 */
[----:B------:R-:W-:Y:S01]  /*1bf0*/  @!P0 IMAD.IADD R0, R0, 0x1, -R7 ;  /* 0x0000000100008824 */ /* 0x000fe200078e0a07 */
[----:B------:R-:W-:-:S04]  /*1c00*/  @!P0 IADD3 R6, R6, 0x1, RZ ;  /* 0x0000000106068810 */ /* 0x000fc80007ffe0ff */
[----:B------:R-:W-:Y:S02]  /*1c10*/  ISETP.GE.U32.AND P2, PT, R0, R7, PT ;  /* 0x000000070000720c */ /* 0x000fe40003f46070 */
[----:B--2---:R-:W-:Y:S01]  /*1c20*/  ISETP.LE.AND P0, PT, RZ, UR12, PT ;  /* 0x0000000cff007c0c */ /* 0x004fe2000bf03270 */
[----:B-1----:R-:W-:Y:S02]  /*1c30*/  @UP2 USEL UR9, UR9, UR5, !UP1 ;  /* 0x0000000509092287 */ /* 0x002fe4000c800000 */
[----:B------:R-:W-:-:S08]  /*1c40*/  ULDC UR12, c[0x0][0x234] ;  /* 0x00008d00000c7ab9 */ /* 0x000fd00000000800 */
[----:B------:R-:W-:-:S05]  /*1c50*/  @P2 IADD3 R6, R6, 0x1, RZ ;  /* 0x0000000106062810 */ /* 0x000fca0007ffe0ff */
[----:B------:R-:W-:Y:S01]  /*1c60*/  @!P0 IMAD.MOV R6, RZ, RZ, -R6 ;  /* 0x000000ffff068224 */ /* 0x000fe200078e0a06 */
[----:B------:R-:W-:Y:S01]  /*1c70*/  PLOP3.LUT P0, PT, PT, PT, UP2, 0x80, 0x0 ;  /* 0x000000000000781c */ /* 0x000fe20003f0f028 */
[----:B------:R-:W-:Y:S01]  /*1c80*/  @UP2 UIMAD UR12, UR51, UR12, UR9 ;  /* 0x0000000c330c22a4 */ /* 0x000fe2000f8e0209 */
[----:B------:R-:W-:Y:S01]  /*1c90*/  @!P1 LOP3.LUT R6, RZ, c[0x0][0x1c8], RZ, 0x33, !PT ;  /* 0x00007200ff069a12 */ /* 0x000fe200078e33ff */
[----:B------:R-:W-:-:S05]  /*1ca0*/  UIADD3 UR9, UR11, UR34, URZ ;  /* 0x000000220b097290 */ /* 0x000fca000fffe03f */
[----:B------:R-:W-:Y:S02]  /*1cb0*/  @!UP2 UMOV UR12, UR39 ;  /* 0x00000027000cac82 */ /* 0x000fe40008000000 */
[----:B------:R-:W-:Y:S01]  /*1cc0*/  USHF.R.S32.HI UR39, URZ, 0x1f, UR38 ;  /* 0x0000001f3f277899 */ /* 0x000fe20008011426 */
[----:B------:R-:W-:Y:S02]  /*1cd0*/  SHF.R.S32.HI R20, RZ, 0x1f, R6 ;  /* 0x0000001fff147819 */ /* 0x000fe40000011406 */
[----:B------:R-:W-:Y:S05]  /*1ce0*/  @!P0 BRA `(.L_x_4) ;  /* 0x0000008000008947 */ /* 0x000fea0003800000 */
[----:B------:R-:W2:Y:S01]  /*1cf0*/  LDL R8, [R1+0x20] ;  /* 0x0000200001087983 */ /* 0x000ea20000100800 */
[----:B------:R-:W-:Y:S02]  /*1d00*/  ULDC UR51, c[0x0][0x224] ;  /* 0x0000890000337ab9 */ /* 0x000fe40000000800 */
[----:B------:R-:W-:Y:S02]  /*1d10*/  @!UP1 UIMAD UR5, UR46, UR51, URZ ;  /* 0x000000332e0592a4 */ /* 0x000fe4000f8e023f */
[----:B------:R-:W1:Y:S02]  /*1d20*/  S2UR UR51, SR_CTAID.Z ;  /* 0x00000000003379c3 */ /* 0x000e640000002700 */
[----:B------:R-:W-:-:S06]  /*1d30*/  ULEA UR5, UR46, UR5, 0x7 ;  /* 0x000000052e057291 */ /* 0x000fcc000f8e383f */
[----:B--2---:R-:W1:Y:S02]  /*1d40*/  R2UR UR34, R8 ;  /* 0x00000000082273c2 */ /* 0x004e6400000e0000 */
[----:B-1----:R-:W-:Y:S01]  /*1d50*/  UIMAD UR5, UR34, UR51, UR5 ;  /* 0x00000033220572a4 */ /* 0x002fe2000f8e0205 */
[----:B------:R-:W-:Y:S05]  /*1d60*/  BRA `(.L_x_5) ;  /* 0x0000003000007947 */ /* 0x000fea0003800000 */
.L_x_4:
[----:B------:R-:W2:Y:S02]  /*1d70*/  LDL R0, [R1+0x10] ;  /* 0x0000100001007983 */ /* 0x000ea40000100800 */
[----:B--2---:R1:W2:Y:S01]  /*1d80*/  R2UR UR5, R0 ;  /* 0x00000000000573c2 */ /* 0x0042a200000e0000 */
[----:B------:R-:W-:-:S07]  /*1d90*/  DEPBAR.LE SB1, 0x0, {2} ;  /* 0x000090040000791a */ /* 0x000fce0000000000 */
.L_x_5:
[----:B------:R-:W2:Y:S04]  /*1da0*/  LDL R4, [R1+0x1c] ;  /* 0x00001c0001047983 */ /* 0x000ea80000100800 */
[----:B------:R-:W3:Y:S04]  /*1db0*/  LDL R3, [R1+0xc] ;  /* 0x00000c0001037983 */ /* 0x000ee80000100800 */
[----:B------:R-:W4:Y:S01]  /*1dc0*/  LDL R0, [R1+0x4] ;  /* 0x0000040001007983 */ /* 0x000f220000100800 */
[----:B------:R-:W-:Y:S01]  /*1dd0*/  USHF.L.U32 UR34, UR57, 0x7, URZ ;  /* 0x0000000739227899 */ /* 0x000fe2000800063f */
[----:B------:R-:W-:Y:S02]  /*1de0*/  BSSY B1, `(.L_x_1) ;  /* 0x0000639000017945 */ /* 0x000fe40003800000 */
[----:B------:R-:W1:Y:S02]  /*1df0*/  S2R R12, SR_TID.X ;  /* 0x00000000000c7919 */ /* 0x000e640000002100 */
[----:B-1----:R-:W-:Y:S01]  /*1e00*/  SHF.R.S32.HI R13, RZ, 0x1f, R12 ;  /* 0x0000001fff0d7819 */ /* 0x002fe2000001140c */
[----:B--2---:R1:W2:Y:S08]  /*1e10*/  R2UR UR46, R4 ;  /* 0x00000000042e73c2 */ /* 0x0042b000000e0000 */
[----:B---3--:R3:W5:Y:S01]  /*1e20*/  R2UR UR11, R3 ;  /* 0x00000000030b73c2 */ /* 0x00876200000e0000 */
[----:B-1----:R-:W-:Y:S01]  /*1e30*/  LEA.HI R4, R13, R12, RZ, 0x2 ;  /* 0x0000000c0d047211 */ /* 0x002fe200078f10ff */
[----:B--2---:R-:W-:-:S06]  /*1e40*/  UIADD3 UR10, UP5, UP4, UR10, UR34, UR46 ;  /* 0x000000220a0a7290 */ /* 0x004fcc000fcbe02e */
[----:B------:R-:W1:Y:S01]  /*1e50*/  S2UR UR46, SR_CTAID.Y ;  /* 0x00000000002e79c3 */ /* 0x000e620000002600 */
[----:B------:R-:W-:Y:S02]  /*1e60*/  UIADD3 UR34, UP1, UP0, UR37, UR10, UR40 ;  /* 0x0000000a25227290 */ /* 0x000fe4000f83e028 */
[----:B------:R-:W-:Y:S01]  /*1e70*/  USHF.R.S32.HI UR40, URZ, 0x1f, UR51 ;  /* 0x0000001f3f287899 */ /* 0x000fe20008011433 */
[----:B---3--:R-:W-:Y:S02]  /*1e80*/  SHF.R.S32.HI R3, RZ, 0x2, R4 ;  /* 0x00000002ff037819 */ /* 0x008fe40000011404 */
[----:B------:R-:W-:Y:S02]  /*1e90*/  LOP3.LUT R4, R4, 0xfffffffc, RZ, 0xc0, !PT ;  /* 0xfffffffc04047812 */ /* 0x000fe400078ec0ff */
[----:B----4-:R2:W5:Y:S01]  /*1ea0*/  R2UR UR10, R0 ;  /* 0x00000000000a73c2 */ /* 0x01056200000e0000 */
[----:B------:R-:W-:Y:S02]  /*1eb0*/  SHF.R.S32.HI R21, RZ, 0x1f, R3 ;  /* 0x0000001fff157819 */ /* 0x000fe40000011403 */
[----:B------:R-:W-:-:S04]  /*1ec0*/  IMAD.IADD R4, R12, 0x1, -R4 ;  /* 0x000000010c047824 */ /* 0x000fc800078e0a04 */
[----:B------:R-:W-:-:S05]  /*1ed0*/  IMAD.SHL.U32 R4, R4, 0x8, RZ ;  /* 0x0000000804047824 */ /* 0x000fca00078e00ff */
[----:B------:R-:W-:Y:S02]  /*1ee0*/  SHF.R.S32.HI R5, RZ, 0x1f, R4 ;  /* 0x0000001fff057819 */ /* 0x000fe40000011404 */
[----:B--2---:R-:W-:Y:S01]  /*1ef0*/  IADD3 R0, P0, R3, UR8, RZ ;  /* 0x0000000803007c10 */ /* 0x004fe2000ff1e0ff */
[----:B-----5:R-:W-:-:S03]  /*1f00*/  UIADD3.X UR9, UR9, UR11, UR10, UP5, UP4 ;  /* 0x0000000b09097290 */ /* 0x020fc6000afe840a */
[----:B------:R-:W-:Y:S01]  /*1f10*/  IADD3.X R7, R21, UR43, RZ, P0, !PT ;  /* 0x0000002b15077c10 */ /* 0x000fe200087fe4ff */
[----:B------:R-:W-:Y:S01]  /*1f20*/  IMAD.WIDE.U32 R8, R0, c[0x0][0x190], R4 ;  /* 0x0000640000087a25 */ /* 0x000fe200078e0004 */
[----:B------:R-:W-:Y:S02]  /*1f30*/  ULDC.64 UR10, c[0x0][0x1a8] ;  /* 0x00006a00000a7ab9 */ /* 0x000fe40000000a00 */
[----:B------:R-:W-:Y:S01]  /*1f40*/  UIADD3.X UR37, UR35, UR9, UR36, UP1, UP0 ;  /* 0x0000000923257290 */ /* 0x000fe20008fe0424 */
[----:B------:R-:W-:Y:S01]  /*1f50*/  IMAD R7, R7, c[0x0][0x190], RZ ;  /* 0x0000640007077a24 */ /* 0x000fe200078e02ff */
[----:B------:R-:W-:Y:S01]  /*1f60*/  IADD3 R10, P0, R8, UR55, RZ ;  /* 0x00000037080a7c10 */ /* 0x000fe2000ff1e0ff */
[----:B------:R-:W-:Y:S01]  /*1f70*/  UIMAD UR9, UR40, UR10, URZ ;  /* 0x0000000a280972a4 */ /* 0x000fe2000f8e023f */
[----:B------:R-:W-:Y:S01]  /*1f80*/  IADD3 R8, P1, R4, UR41, RZ ;  /* 0x0000002904087c10 */ /* 0x000fe2000ff3e0ff */
[----:B------:R-:W-:Y:S01]  /*1f90*/  IMAD R0, R0, c[0x0][0x194], R7 ;  /* 0x0000650000007a24 */ /* 0x000fe200078e0207 */
[----:B------:R-:W-:-:S02]  /*1fa0*/  UISETP.GE.AND UP0, UPT, UR44, 0x1, UPT ;  /* 0x000000012c00788c */ /* 0x000fc4000bf06270 */
[----:B------:R-:W-:Y:S02]  /*1fb0*/  UIMAD UR36, UR51, UR11, UR9 ;  /* 0x0000000b332472a4 */ /* 0x000fe4000f8e0209 */
[----:B------:R-:W-:Y:S01]  /*1fc0*/  IADD3.X R11, R9, UR54, R0, P0, !PT ;  /* 0x00000036090b7c10 */ /* 0x000fe200087fe400 */
[----:B------:R-:W-:Y:S01]  /*1fd0*/  ULDC.64 UR10, c[0x0][0x378] ;  /* 0x0000de00000a7ab9 */ /* 0x000fe20000000a00 */
[----:B------:R-:W-:Y:S01]  /*1fe0*/  LEA.HI R0, R13, R12, RZ, 0x5 ;  /* 0x0000000c0d007211 */ /* 0x000fe200078f28ff */
[----:B------:R-:W-:Y:S01]  /*1ff0*/  UIMAD UR9, UR40, UR10, URZ ;  /* 0x0000000a280972a4 */ /* 0x000fe2000f8e023f */
[----:B------:R-:W-:Y:S01]  /*2000*/  IADD3.X R9, R5, UR42, RZ, P1, !PT ;  /* 0x0000002a05097c10 */ /* 0x000fe20008ffe4ff */
[----:B------:R-:W-:Y:S01]  /*2010*/  ULDC.64 UR54, c[0x0][0x3c8] ;  /* 0x0000f20000367ab9 */ /* 0x000fe20000000a00 */
[----:B------:R-:W-:Y:S01]  /*2020*/  LOP3.LUT R7, R0, 0xffffffe0, RZ, 0xc0, !PT ;  /* 0xffffffe000077812 */ /* 0x000fe200078ec0ff */
[----:B------:R-:W-:Y:S01]  /*2030*/  UIMAD UR35, UR51, UR11, UR9 ;  /* 0x0000000b332372a4 */ /* 0x000fe2000f8e0209 */
[----:B------:R-:W-:Y:S01]  /*2040*/  SHF.R.S32.HI R0, RZ, 0x5, R0 ;  /* 0x00000005ff007819 */ /* 0x000fe20000011400 */
[----:B------:R-:W-:-:S02]  /*2050*/  UMOV UR40, 0x4 ;  /* 0x0000000400287882 */ /* 0x000fc40000000000 */
[----:B------:R-:W-:Y:S01]  /*2060*/  IMAD.IADD R7, R12, 0x1, -R7 ;  /* 0x000000010c077824 */ /* 0x000fe200078e0a07 */
[----:B------:R-:W-:Y:S02]  /*2070*/  ULDC.64 UR10, c[0x0][0x370] ;  /* 0x0000dc00000a7ab9 */ /* 0x000fe40000000a00 */
[----:B------:R-:W-:Y:S01]  /*2080*/  UIMAD UR9, UR43, UR10, URZ ;  /* 0x0000000a2b0972a4 */ /* 0x000fe2000f8e023f */
[----:B------:R-:W-:Y:S01]  /*2090*/  IMAD R0, R0, UR57, R7 ;  /* 0x0000003900007c24 */ /* 0x000fe2000f8e0207 */
[----:B------:R-:W-:Y:S01]  /*20a0*/  UIADD3 UR10, UR8, UR12, URZ ;  /* 0x0000000c080a7290 */ /* 0x000fe2000fffe03f */
[----:B------:R-:W-:Y:S01]  /*20b0*/  IMAD.U32 R7, RZ, RZ, UR8 ;  /* 0x00000008ff077e24 */ /* 0x000fe2000f8e00ff */
[----:B------:R-:W-:Y:S02]  /*20c0*/  UIMAD UR9, UR8, UR11, UR9 ;  /* 0x0000000b080972a4 */ /* 0x000fe4000f8e0209 */
[----:B------:R-:W-:Y:S01]  /*20d0*/  IADD3 R16, P0, R0, UR34, RZ ;  /* 0x0000002200107c10 */ /* 0x000fe2000ff1e0ff */
[----:B------:R-:W-:Y:S01]  /*20e0*/  IMAD.WIDE.U32 R8, R7, c[0x0][0x370], R8 ;  /* 0x0000dc0007087a25 */ /* 0x000fe200078e0008 */
[----:B------:R-:W-:-:S02]  /*20f0*/  UIADD3 UR34, UR8, UR5, URZ ;  /* 0x0000000508227290 */ /* 0x000fc4000fffe03f */
[----:B------:R-:W-:Y:S01]  /*2100*/  LEA.HI.X.SX32 R17, R0, UR37, 0x1, P0 ;  /* 0x0000002500117c11 */ /* 0x000fe200080f0eff */
[----:B------:R-:W-:Y:S01]  /*2110*/  IMAD.U32 R0, RZ, RZ, UR51 ;  /* 0x00000033ff007e24 */ /* 0x000fe2000f8e00ff */
[----:B------:R-:W-:Y:S01]  /*2120*/  IADD3 R9, R9, UR9, RZ ;  /* 0x0000000909097c10 */ /* 0x000fe2000fffe0ff */
[----:B------:R-:W-:Y:S01]  /*2130*/  ULDC.64 UR42, c[0x0][0x200] ;  /* 0x00008000002a7ab9 */ /* 0x000fe20000000a00 */
[----:B------:R-:W-:Y:S01]  /*2140*/  LEA R188, P0, R16, c[0x0][0x350], 0x2 ;  /* 0x0000d40010bc7a11 */ /* 0x000fe200078010ff */
[----:B------:R-:W-:Y:S01]  /*2150*/  IMAD.WIDE.U32 R10, R0, c[0x0][0x1a8], R10 ;  /* 0x00006a00000a7a25 */ /* 0x000fe200078e000a */
[----:B------:R-:W-:Y:S02]  /*2160*/  ULEA.HI.SX32 UR12, UR48, 0xffffffff, 0x19 ;  /* 0xffffffff300c7891 */ /* 0x000fe4000f8fca3f */
[----:B------:R-:W-:Y:S01]  /*2170*/  LEA.HI.X R183, R16, c[0x0][0x354], R17, 0x2, P0 ;  /* 0x0000d50010b77a11 */ /* 0x000fe200000f1411 */
[----:B------:R-:W-:Y:S01]  /*2180*/  IMAD.WIDE.U32 R8, R0, c[0x0][0x378], R8 ;  /* 0x0000de0000087a25 */ /* 0x000fe200078e0008 */
[----:B------:R-:W-:Y:S01]  /*2190*/  PLOP3.LUT P0, PT, PT, PT, UP0, 0x80, 0x0 ;  /* 0x000000000000781c */ /* 0x000fe20003f0f008 */
[----:B------:R-:W-:Y:S01]  /*21a0*/  UIMAD.WIDE UR10, UR10, UR40, UR42 ;  /* 0x000000280a0a72a5 */ /* 0x000fe2000f8e022a */
[----:B------:R-:W-:Y:S01]  /*21b0*/  IADD3 R7, R11, UR36, RZ ;  /* 0x000000240b077c10 */ /* 0x000fe2000fffe0ff */
[----:B------:R-:W-:Y:S01]  /*21c0*/  IMAD R0, R21, c[0x0][0x370], RZ ;  /* 0x0000dc0015007a24 */ /* 0x000fe200078e02ff */
[----:B------:R-:W-:Y:S01]  /*21d0*/  IADD3 R9, R9, UR35, RZ ;  /* 0x0000002309097c10 */ /* 0x000fe2000fffe0ff */
[----:B------:R-:W-:Y:S01]  /*21e0*/  UIMAD.WIDE UR34, UR34, UR40, UR54 ;  /* 0x00000028222272a5 */ /* 0x000fe2000f8e0236 */
[----:B------:R-:W-:Y:S01]  /*21f0*/  LEA R14, P2, R10, c[0x0][0x160], 0x1 ;  /* 0x000058000a0e7a11 */ /* 0x000fe200078408ff */
[----:B------:R-:W-:-:S02]  /*2200*/  IMAD R0, R3, c[0x0][0x374], R0 ;  /* 0x0000dd0003007a24 */ /* 0x000fc400078e0200 */
[----:B------:R-:W-:Y:S01]  /*2210*/  IMAD.WIDE.U32 R8, R3, c[0x0][0x370], R8 ;  /* 0x0000dc0003087a25 */ /* 0x000fe200078e0008 */
[----:B------:R-:W-:-:S03]  /*2220*/  LEA.HI.X R15, R10, c[0x0][0x164], R7, 0x1, P2 ;  /* 0x000059000a0f7a11 */ /* 0x000fc600010f0c07 */
[----:B------:R-:W-:Y:S01]  /*2230*/  IMAD.IADD R0, R9, 0x1, R0 ;  /* 0x0000000109007824 */ /* 0x000fe200078e0200 */
[----:B------:R-:W-:-:S04]  /*2240*/  LEA R12, P1, R8, c[0x0][0x330], 0x1 ;  /* 0x0000cc00080c7a11 */ /* 0x000fc800078208ff */
[----:B------:R-:W-:Y:S01]  /*2250*/  LEA.HI.X R13, R8, c[0x0][0x334], R0, 0x1, P1 ;  /* 0x0000cd00080d7a11 */ /* 0x000fe200008f0c00 */
[----:B-1----:R-:W-:Y:S05]  /*2260*/  @!P0 BRA `(.L_x_6) ;  /* 0x000056c000008947 */ /* 0x002fea0003800000 */
[----:B------:R-:W-:Y:S01]  /*2270*/  ULDC.64 UR8, c[0x0][0x1a0] ;  /* 0x0000680000087ab9 */ /* 0x000fe20000000a00 */
[----:B------:R-:W-:Y:S01]  /*2280*/  IMAD.U32 R0, RZ, RZ, UR38 ;  /* 0x00000026ff007e24 */ /* 0x000fe2000f8e00ff */
[----:B------:R-:W-:Y:S01]  /*2290*/  UIMAD UR5, UR39, UR8, URZ ;  /* 0x00000008270572a4 */ /* 0x000fe2000f8e023f */
[----:B------:R-:W-:Y:S01]  /*22a0*/  IMAD.MOV.U32 R18, RZ, RZ, 0x80 ;  /* 0x00000080ff127424 */ /* 0x000fe200078e00ff */
[----:B------:R-:W-:Y:S01]  /*22b0*/  ULDC.64 UR36, c[0x0][0x198] ;  /* 0x0000660000247ab9 */ /* 0x000fe20000000a00 */
[C-C-:B------:R-:W-:Y:S01]  /*22c0*/  IMAD.WIDE.U32 R8, R0.reuse, c[0x0][0x1a0], R4.reuse ;  /* 0x0000680000087a25 */ /* 0x140fe200078e0004 */
[----:B------:R-:W-:Y:S01]  /*22d0*/  UIMAD UR5, UR38, UR9, UR5 ;  /* 0x00000009260572a4 */ /* 0x000fe2000f8e0205 */
[----:B------:R-:W-:Y:S01]  /*22e0*/  MOV R184, R12 ;  /* 0x0000000c00b87202 */ /* 0x000fe20000000f00 */
[----:B------:R-:W-:Y:S01]  /*22f0*/  UIMAD UR36, UR39, UR36, URZ ;  /* 0x00000024272472a4 */ /* 0x000fe2000f8e023f */
[----:B------:R-:W-:Y:S01]  /*2300*/  IMAD.WIDE.U32 R4, R0, c[0x0][0x198], R4 ;  /* 0x0000660000047a25 */ /* 0x000fe200078e0004 */
[----:B------:R-:W-:Y:S01]  /*2310*/  IADD3 R8, P0, R8, UR45, RZ ;  /* 0x0000002d08087c10 */ /* 0x000fe2000ff1e0ff */
[----:B------:R-:W-:Y:S01]  /*2320*/  UMOV UR9, UR10 ;  /* 0x0000000a00097c82 */ /* 0x000fe20008000000 */
[----:B------:R-:W-:Y:S01]  /*2330*/  MOV R229, 0x7f800000 ;  /* 0x7f80000000e57802 */ /* 0x000fe20000000f00 */
[----:B------:R-:W-:Y:S01]  /*2340*/  IMAD.U32 R7, RZ, RZ, UR5 ;  /* 0x00000005ff077e24 */ /* 0x000fe2000f8e00ff */
[----:B------:R-:W-:Y:S01]  /*2350*/  UIADD3 UR5, UR38, 0x80, URZ ;  /* 0x0000008026057890 */ /* 0x000fe2000fffe03f */
[----:B------:R-:W-:Y:S01]  /*2360*/  IMAD.MOV.U32 R187, RZ, RZ, R15 ;  /* 0x000000ffffbb7224 */ /* 0x000fe200078e000f */
[----:B------:R-:W-:Y:S01]  /*2370*/  UIMAD UR36, UR38, UR37, UR36 ;  /* 0x00000025262472a4 */ /* 0x000fe2000f8e0224 */
[----:B------:R-:W-:Y:S01]  /*2380*/  IMAD.MOV.U32 R185, RZ, RZ, R13 ;  /* 0x000000ffffb97224 */ /* 0x000fe200078e000d */
[----:B------:R-:W-:Y:S01]  /*2390*/  UISETP.GE.AND UP0, UPT, UR5, UR4, UPT ;  /* 0x000000040500728c */ /* 0x000fe2000bf06270 */
[----:B------:R-:W-:Y:S01]  /*23a0*/  IADD3.X R9, R9, UR47, R7, P0, !PT ;  /* 0x0000002f09097c10 */ /* 0x000fe200087fe407 */
[----:B------:R-:W-:Y:S01]  /*23b0*/  IMAD R15, R18, c[0x0][0x374], RZ ;  /* 0x0000dd00120f7a24 */ /* 0x000fe200078e02ff */
[----:B------:R-:W-:Y:S01]  /*23c0*/  UMOV UR5, UR12 ;  /* 0x0000000c00057c82 */ /* 0x000fe20008000000 */
[----:B------:R-:W-:Y:S01]  /*23d0*/  IMAD.U32 R0, RZ, RZ, UR36 ;  /* 0x00000024ff007e24 */ /* 0x000fe2000f8e00ff */
[----:B------:R-:W-:Y:S01]  /*23e0*/  ULEA.HI UR12, UR5, UR5, URZ, 0x1 ;  /* 0x00000005050c7291 */ /* 0x000fe2000f8f083f */
[----:B------:R-:W-:Y:S01]  /*23f0*/  IADD3 R16, P0, R4, UR49, RZ ;  /* 0x0000003104107c10 */ /* 0x000fe2000ff1e0ff */
[C---:B------:R-:W-:Y:S01]  /*2400*/  IMAD R11, R18.reuse, c[0x0][0x194], RZ ;  /* 0x00006500120b7a24 */ /* 0x040fe200078e02ff */
[----:B------:R-:W-:Y:S01]  /*2410*/  UMOV UR8, UR11 ;  /* 0x0000000b00087c82 */ /* 0x000fe20008000000 */
[----:B------:R-:W-:Y:S01]  /*2420*/  IMAD.WIDE.U32 R12, R18, c[0x0][0x370], RZ ;  /* 0x0000dc00120c7a25 */ /* 0x000fe200078e00ff */
[----:B------:R-:W-:Y:S01]  /*2430*/  ULOP3.LUT UR12, UR12, 0xfffffffe, URZ, 0xc0, !UPT ;  /* 0xfffffffe0c0c7892 */ /* 0x000fe2000f8ec03f */
[----:B------:R-:W-:-:S02]  /*2440*/  IADD3.X R17, R5, UR50, R0, P0, !PT ;  /* 0x0000003205117c10 */ /* 0x000fc400087fe400 */
[----:B------:R-:W-:Y:S01]  /*2450*/  IMAD.MOV.U32 R186, RZ, RZ, R14 ;  /* 0x000000ffffba7224 */ /* 0x000fe200078e000e */
[----:B------:R-:W-:Y:S01]  /*2460*/  UIADD3 UR12, UR5, -UR12, URZ ;  /* 0x8000000c050c7290 */ /* 0x000fe2000fffe03f */
[----:B------:R-:W-:Y:S01]  /*2470*/  IADD3 R0, R3, 0x40, RZ ;  /* 0x0000004003007810 */ /* 0x000fe20007ffe0ff */
[----:B------:R-:W-:-:S04]  /*2480*/  IMAD.WIDE.U32 R18, R18, c[0x0][0x190], RZ ;  /* 0x0000640012127a25 */ /* 0x000fc800078e00ff */
[----:B------:R-:W-:Y:S01]  /*2490*/  IMAD.MOV.U32 R228, RZ, RZ, 0x7f800000 ;  /* 0x7f800000ffe47424 */ /* 0x000fe200078e00ff */
[----:B------:R-:W-:Y:S01]  /*24a0*/  UISETP.NE.AND UP1, UPT, UR12, 0x1, UPT ;  /* 0x000000010c00788c */ /* 0x000fe2000bf25270 */
[----:B------:R-:W-:Y:S01]  /*24b0*/  IMAD.WIDE.U32 R4, R6, c[0x0][0x1b8], R8 ;  /* 0x00006e0006047a25 */ /* 0x000fe200078e0008 */
[----:B------:R-:W-:-:S03]  /*24c0*/  UIMAD UR12, UR30, -0x80, UR4 ;  /* 0xffffff801e0c78a4 */ /* 0x000fc6000f8e0204 */
[----:B------:R-:W-:Y:S02]  /*24d0*/  IMAD.MOV.U32 R226, RZ, RZ, 0x7f800000 ;  /* 0x7f800000ffe27424 */ /* 0x000fe400078e00ff */
[----:B------:R-:W-:Y:S01]  /*24e0*/  IMAD.MOV.U32 R227, RZ, RZ, 0x7f800000 ;  /* 0x7f800000ffe37424 */ /* 0x000fe200078e00ff */
[----:B------:R-:W-:Y:S02]  /*24f0*/  ISETP.GE.AND P4, PT, R3, UR12, PT ;  /* 0x0000000c03007c0c */ /* 0x000fe4000bf86270 */
[----:B------:R-:W-:Y:S01]  /*2500*/  SHF.L.U32 R150, R158, 0x1, RZ ;  /* 0x000000019e967819 */ /* 0x000fe200000006ff */
[----:B------:R-:W-:Y:S01]  /*2510*/  CS2R R94, SRZ ;  /* 0x00000000005e7805 */ /* 0x000fe2000001ff00 */
[C---:B------:R-:W-:Y:S01]  /*2520*/  ISETP.GE.AND P3, PT, R0.reuse, UR12, PT ;  /* 0x0000000c00007c0c */ /* 0x040fe2000bf66270 */
[----:B------:R-:W-:Y:S01]  /*2530*/  UIMAD UR12, UR5, -0x80, UR44 ;  /* 0xffffff80050c78a4 */ /* 0x000fe2000f8e022c */
[----:B------:R-:W-:Y:S01]  /*2540*/  CS2R R92, SRZ ;  /* 0x00000000005c7805 */ /* 0x000fe2000001ff00 */
[----:B------:R-:W-:Y:S01]  /*2550*/  CS2R R98, SRZ ;  /* 0x0000000000627805 */ /* 0x000fe2000001ff00 */
[----:B------:R-:W-:Y:S01]  /*2560*/  CS2R R96, SRZ ;  /* 0x0000000000607805 */ /* 0x000fe2000001ff00 */
[----:B------:R-:W-:Y:S01]  /*2570*/  CS2R R90, SRZ ;  /* 0x00000000005a7805 */ /* 0x000fe2000001ff00 */
[----:B------:R-:W-:Y:S01]  /*2580*/  CS2R R88, SRZ ;  /* 0x0000000000587805 */ /* 0x000fe2000001ff00 */
[----:B------:R-:W-:Y:S01]  /*2590*/  ISETP.GE.AND P2, PT, R0, UR12, PT ;  /* 0x0000000c00007c0c */ /* 0x000fe2000bf46270 */
[----:B------:R-:W-:Y:S01]  /*25a0*/  IMAD R0, R20, c[0x0][0x1b8], RZ ;  /* 0x00006e0014007a24 */ /* 0x000fe200078e02ff */
[----:B------:R-:W-:Y:S01]  /*25b0*/  CS2R R86, SRZ ;  /* 0x0000000000567805 */ /* 0x000fe2000001ff00 */
[----:B------:R-:W-:Y:S01]  /*25c0*/  @!P4 IMAD R7, R21, c[0x0][0x1a0], RZ ;  /* 0x000068001507ca24 */ /* 0x000fe200078e02ff */
[----:B------:R-:W-:Y:S01]  /*25d0*/  CS2R R84, SRZ ;  /* 0x0000000000547805 */ /* 0x000fe2000001ff00 */
[----:B------:R-:W-:Y:S01]  /*25e0*/  IMAD R10, R6, c[0x0][0x1bc], R0 ;  /* 0x00006f00060a7a24 */ /* 0x000fe200078e0200 */
[----:B------:R-:W-:Y:S01]  /*25f0*/  @!P3 IADD3 R0, P5, R3, 0x40, RZ ;  /* 0x000000400300b810 */ /* 0x000fe20007fbe0ff */
[----:B------:R-:W-:Y:S01]  /*2600*/  CS2R R78, SRZ ;  /* 0x00000000004e7805 */ /* 0x000fe2000001ff00 */
[----:B------:R-:W-:Y:S01]  /*2610*/  CS2R R76, SRZ ;  /* 0x00000000004c7805 */ /* 0x000fe2000001ff00 */
[----:B------:R-:W-:Y:S01]  /*2620*/  IMAD.IADD R5, R5, 0x1, R10 ;  /* 0x0000000105057824 */ /* 0x000fe200078e020a */
[----:B------:R-:W-:Y:S01]  /*2630*/  IADD3 R10, R250, 0x8, RZ ;  /* 0x00000008fa0a7810 */ /* 0x000fe20007ffe0ff */
[----:B------:R-:W-:Y:S01]  /*2640*/  CS2R R82, SRZ ;  /* 0x0000000000527805 */ /* 0x000fe2000001ff00 */
[----:B------:R-:W-:Y:S01]  /*2650*/  CS2R R80, SRZ ;  /* 0x0000000000507805 */ /* 0x000fe2000001ff00 */
[----:B------:R-:W-:Y:S01]  /*2660*/  @!P2 IADD3 R18, P0, R186, R18, RZ ;  /* 0x00000012ba12a210 */ /* 0x000fe20007f1e0ff */
[----:B------:R-:W-:Y:S01]  /*2670*/  @!P4 IMAD.WIDE.U32 R8, R3, c[0x0][0x1a0], R4 ;  /* 0x000068000308ca25 */ /* 0x000fe200078e0004 */
[----:B------:R-:W-:Y:S01]  /*2680*/  @!P2 IADD3 R14, P1, R184, R12, RZ ;  /* 0x0000000cb80ea210 */ /* 0x000fe20007f3e0ff */
[----:B------:R-:W-:Y:S01]  /*2690*/  CS2R R74, SRZ ;  /* 0x00000000004a7805 */ /* 0x000fe2000001ff00 */
[----:B------:R-:W-:Y:S01]  /*26a0*/  @!P2 IADD3.X R19, R187, R19, R11, P0, !PT ;  /* 0x00000013bb13a210 */ /* 0x000fe200007fe40b */
[----:B------:R-:W-:Y:S01]  /*26b0*/  @!P4 IMAD R11, R3, c[0x0][0x1a4], R7 ;  /* 0x00006900030bca24 */ /* 0x000fe200078e0207 */
[----:B------:R-:W-:Y:S01]  /*26c0*/  PLOP3.LUT P0, PT, PT, PT, UP3, 0x80, 0x0 ;  /* 0x000000000000781c */ /* 0x000fe20003f0f038 */
[----:B------:R-:W-:Y:S01]  /*26d0*/  @!P3 IMAD.X R7, RZ, RZ, R21, P5 ;  /* 0x000000ffff07b224 */ /* 0x000fe200028e0615 */
[----:B------:R-:W-:Y:S01]  /*26e0*/  @!P2 IADD3.X R15, R185, R13, R15, P1, !PT ;  /* 0x0000000db90fa210 */ /* 0x000fe20000ffe40f */
[----:B------:R-:W-:Y:S01]  /*26f0*/  @!P4 IMAD.IADD R9, R9, 0x1, R11 ;  /* 0x000000010909c824 */ /* 0x000fe200078e020b */
[----:B------:R-:W-:Y:S01]  /*2700*/  @!P4 LEA R12, P1, R8, c[0x0][0x170], 0x1 ;  /* 0x00005c00080cca11 */ /* 0x000fe200078208ff */
[----:B------:R-:W-:Y:S01]  /*2710*/  @!P3 IMAD R7, R7, c[0x0][0x1a0], RZ ;  /* 0x000068000707ba24 */ /* 0x000fe200078e02ff */
[----:B------:R-:W-:Y:S01]  /*2720*/  ISETP.GE.AND P6, PT, R10, UR12, PT ;  /* 0x0000000c0a007c0c */ /* 0x000fe2000bfc6270 */
[----:B------:R-:W-:Y:S01]  /*2730*/  @!P3 IMAD.WIDE.U32 R4, R0, c[0x0][0x1a0], R4 ;  /* 0x000068000004ba25 */ /* 0x000fe200078e0004 */
[----:B------:R-:W-:Y:S01]  /*2740*/  @!P4 LEA.HI.X R13, R8, c[0x0][0x174], R9, 0x1, P1 ;  /* 0x00005d00080dca11 */ /* 0x000fe200008f0c09 */
[----:B------:R-:W-:Y:S01]  /*2750*/  CS2R R72, SRZ ;  /* 0x0000000000487805 */ /* 0x000fe2000001ff00 */
[----:B------:R-:W-:Y:S01]  /*2760*/  CS2R R70, SRZ ;  /* 0x0000000000467805 */ /* 0x000fe2000001ff00 */
[----:B------:R-:W-:Y:S01]  /*2770*/  @!P3 IMAD R11, R0, c[0x0][0x1a4], R7 ;  /* 0x00006900000bba24 */ /* 0x000fe200078e0207 */
[----:B------:R-:W-:Y:S01]  /*2780*/  @!P3 LEA R10, P1, R4, c[0x0][0x170], 0x1 ;  /* 0x00005c00040aba11 */ /* 0x000fe200078208ff */
[----:B------:R-:W-:Y:S01]  /*2790*/  @P0 BAR.SYNC.DEFER_BLOCKING 0x0 ;  /* 0x0000000000000b1d */ /* 0x000fe20000010000 */
[----:B------:R-:W-:Y:S01]  /*27a0*/  PLOP3.LUT P0, PT, PT, PT, UP1, 0x80, 0x0 ;  /* 0x000000000000781c */ /* 0x000fe20003f0f018 */
[----:B------:R-:W-:Y:S01]  /*27b0*/  IMAD R7, R20, c[0x0][0x1b0], RZ ;  /* 0x00006c0014077a24 */ /* 0x000fe200078e02ff */
[----:B------:R-:W-:Y:S01]  /*27c0*/  @!P3 IADD3 R5, R5, R11, RZ ;  /* 0x0000000b0505b210 */ /* 0x000fe20007ffe0ff */
[----:B------:R-:W-:-:S02]  /*27d0*/  IMAD.SHL.U32 R0, R247, 0x2, RZ ;  /* 0x00000002f7007824 */ /* 0x000fc400078e00ff */
[----:B------:R-:W-:Y:S01]  /*27e0*/  IMAD R7, R6, c[0x0][0x1b4], R7 ;  /* 0x00006d0006077a24 */ /* 0x000fe200078e0207 */
[----:B------:R-:W-:Y:S01]  /*27f0*/  @!P3 LEA.HI.X R11, R4, c[0x0][0x174], R5, 0x1, P1 ;  /* 0x00005d00040bba11 */ /* 0x000fe200008f0c05 */
[----:B------:R-:W-:Y:S01]  /*2800*/  IMAD.WIDE.U32 R8, R6, c[0x0][0x1b0], R16 ;  /* 0x00006c0006087a25 */ /* 0x000fe200078e0010 */
[----:B------:R-:W-:Y:S01]  /*2810*/  IADD3 R4, R247, 0x1000, RZ ;  /* 0x00001000f7047810 */ /* 0x000fe20007ffe0ff */
[----:B------:R-:W-:Y:S01]  /*2820*/  CS2R R68, SRZ ;  /* 0x0000000000447805 */ /* 0x000fe2000001ff00 */
[----:B------:R-:W-:Y:S01]  /*2830*/  ISETP.GE.AND P1, PT, R3, UR12, PT ;  /* 0x0000000c03007c0c */ /* 0x000fe2000bf26270 */
[----:B------:R-:W-:Y:S01]  /*2840*/  @!P4 IMAD R6, R21, c[0x0][0x198], RZ ;  /* 0x000066001506ca24 */ /* 0x000fe200078e02ff */
[----:B------:R-:W-:Y:S01]  /*2850*/  SEL R4, R4, R247, !P0 ;  /* 0x000000f704047207 */ /* 0x000fe20004000000 */
[----:B------:R-:W-:Y:S01]  /*2860*/  IMAD.IADD R5, R9, 0x1, R7 ;  /* 0x0000000109057824 */ /* 0x000fe200078e0207 */
[----:B------:R-:W-:Y:S01]  /*2870*/  UMOV UR11, UR34 ;  /* 0x00000022000b7c82 */ /* 0x000fe20008000000 */
[----:B------:R-:W-:Y:S01]  /*2880*/  @!P4 IMAD R9, R3, c[0x0][0x19c], R6 ;  /* 0x000067000309ca24 */ /* 0x000fe200078e0206 */
[----:B------:R-:W-:Y:S01]  /*2890*/  UMOV UR10, UR35 ;  /* 0x00000023000a7c82 */ /* 0x000fe20008000000 */
[----:B------:R-:W-:-:S02]  /*28a0*/  IMAD.SHL.U32 R194, R4, 0x2, RZ ;  /* 0x0000000204c27824 */ /* 0x000fc400078e00ff */
[----:B------:R-:W-:Y:S01]  /*28b0*/  @!P4 IMAD.MOV.U32 R4, RZ, RZ, R8 ;  /* 0x000000ffff04c224 */ /* 0x000fe200078e0008 */
[----:B------:R-:W-:Y:S03]  /*28c0*/  @P4 STS [R0+0x8000], RZ ;  /* 0x008000ff00004388 */ /* 0x000fe60000000800 */
[----:B------:R-:W-:Y:S01]  /*28d0*/  @!P4 IMAD.WIDE.U32 R6, R3, c[0x0][0x198], R4 ;  /* 0x000066000306ca25 */ /* 0x000fe200078e0004 */
[----:B------:R-:W-:Y:S03]  /*28e0*/  @P4 STS [R0+0x8004], RZ ;  /* 0x008004ff00004388 */ /* 0x000fe60000000800 */
[----:B------:R-:W-:Y:S01]  /*28f0*/  @!P4 IMAD.IADD R9, R7, 0x1, R9 ;  /* 0x000000010709c824 */ /* 0x000fe200078e0209 */
[----:B------:R-:W-:Y:S04]  /*2900*/  @P4 STS.64 [R0+0x8008], RZ ;  /* 0x008008ff00004388 */ /* 0x000fe80000000a00 */
[----:B------:R-:W-:Y:S01]  /*2910*/  @!PT LDS RZ, [RZ] ;  /* 0x00000000fffff984 */ /* 0x000fe20000000800 */
[----:B------:R-:W-:Y:S01]  /*2920*/  @!PT LDS RZ, [RZ] ;  /* 0x00000000fffff984 */ /* 0x000fe20000000800 */
[----:B------:R-:W-:Y:S01]  /*2930*/  @!PT LDS RZ, [RZ] ;  /* 0x00000000fffff984 */ /* 0x000fe20000000800 */
[----:B------:R1:W-:Y:S04]  /*2940*/  @!P4 LDGSTS.E.BYPASS.LTC128B.128 [R0+0x8000], [R12.64] ;  /* 0x080000000c00cfae */ /* 0x0003e8000b901d60 */
[----:B------:R-:W-:Y:S04]  /*2950*/  @P3 STS.128 [R0+0x9000], RZ ;  /* 0x009000ff00003388 */ /* 0x000fe80000000c00 */
[----:B------:R-:W-:Y:S01]  /*2960*/  @!PT LDS RZ, [RZ] ;  /* 0x00000000fffff984 */ /* 0x000fe20000000800 */
[----:B------:R-:W-:Y:S01]  /*2970*/  @!PT LDS RZ, [RZ] ;  /* 0x00000000fffff984 */ /* 0x000fe20000000800 */
[----:B------:R-:W-:Y:S01]  /*2980*/  @!PT LDS RZ, [RZ] ;  /* 0x00000000fffff984 */ /* 0x000fe20000000800 */
[----:B------:R2:W-:Y:S04]  /*2990*/  @!P3 LDGSTS.E.BYPASS.LTC128B.128 [R0+0x9000], [R10.64] ;  /* 0x090000000a00bfae */ /* 0x0005e8000b901d60 */
[----:B------:R-:W0:Y:S04]  /*29a0*/  LDGDEPBAR ;  /* 0x00000000000079af */ /* 0x000e280000000000 */
[----:B------:R-:W-:Y:S04]  /*29b0*/  @P1 STS [R0+0x4000], RZ ;  /* 0x004000ff00001388 */ /* 0x000fe80000000800 */
[----:B------:R-:W-:Y:S04]  /*29c0*/  @P1 STS [R0+0x4004], RZ ;  /* 0x004004ff00001388 */ /* 0x000fe80000000800 */
[----:B------:R-:W-:Y:S01]  /*29d0*/  @P1 STS.64 [R0+0x4008], RZ ;  /* 0x004008ff00001388 */ /* 0x000fe20000000a00 */
[----:B-1----:R-:W-:-:S03]  /*29e0*/  IADD3 R12, R250, 0x40, RZ ;  /* 0x00000040fa0c7810 */ /* 0x002fc60007ffe0ff */
[----:B------:R-:W-:Y:S01]  /*29f0*/  @!PT LDS RZ, [RZ] ;  /* 0x00000000fffff984 */ /* 0x000fe20000000800 */
[----:B------:R-:W-:Y:S01]  /*2a00*/  @!PT LDS RZ, [RZ] ;  /* 0x00000000fffff984 */ /* 0x000fe20000000800 */
[----:B------:R-:W-:Y:S01]  /*2a10*/  @!PT LDS RZ, [RZ] ;  /* 0x00000000fffff984 */ /* 0x000fe20000000800 */
[----:B------:R1:W-:Y:S04]  /*2a20*/  @!P1 LDGSTS.E.BYPASS.LTC128B.128 [R0+0x4000], [R184.64] ;  /* 0x04000000b8009fae */ /* 0x0003e8000b901d60 */
[----:B------:R-:W-:Y:S01]  /*2a30*/  @P2 STS.128 [R0+0x5000], RZ ;  /* 0x005000ff00002388 */ /* 0x000fe20000000c00 */
[----:B--2---:R-:W-:-:S03]  /*2a40*/  @!P4 LEA R10, P5, R6, c[0x0][0x168], 0x1 ;  /* 0x00005a00060aca11 */ /* 0x004fc600078a08ff */
[----:B------:R-:W-:Y:S01]  /*2a50*/  @!PT LDS RZ, [RZ] ;  /* 0x00000000fffff984 */ /* 0x000fe20000000800 */
[----:B------:R-:W-:Y:S01]  /*2a60*/  @!PT LDS RZ, [RZ] ;  /* 0x00000000fffff984 */ /* 0x000fe20000000800 */
[----:B------:R-:W-:Y:S01]  /*2a70*/  @!PT LDS RZ, [RZ] ;  /* 0x00000000fffff984 */ /* 0x000fe20000000800 */
[----:B------:R1:W-:Y:S01]  /*2a80*/  @!P2 LDGSTS.E.BYPASS.LTC128B.128 [R0+0x5000], [R14.64] ;  /* 0x050000000e00afae */ /* 0x0003e2000b901d60 */
[----:B------:R-:W-:-:S03]  /*2a90*/  @!P4 LEA.HI.X R11, R6, c[0x0][0x16c], R9, 0x1, P5 ;  /* 0x00005b00060bca11 */ /* 0x000fc600028f0c09 */
[----:B------:R-:W-:Y:S01]  /*2aa0*/  @P1 STS [R194], RZ ;  /* 0x000000ffc2001388 */ /* 0x000fe20000000800 */
[----:B------:R-:W-:Y:S01]  /*2ab0*/  @!P3 IMAD.MOV.U32 R9, RZ, RZ, R5 ;  /* 0x000000ffff09b224 */ /* 0x000fe200078e0005 */
[----:B------:R-:W-:Y:S02]  /*2ac0*/  ISETP.GE.AND P5, PT, R12, UR12, PT ;  /* 0x0000000c0c007c0c */ /* 0x000fe4000bfa6270 */
[----:B------:R-:W-:Y:S04]  /*2ad0*/  @P1 STS [R194+0x4], RZ ;  /* 0x000004ffc2001388 */ /* 0x000fe80000000800 */
[----:B------:R-:W-:Y:S04]  /*2ae0*/  @P1 STS [R194+0x8], RZ ;  /* 0x000008ffc2001388 */ /* 0x000fe80000000800 */
[----:B------:R-:W-:Y:S04]  /*2af0*/  @P1 STS [R194+0xc], RZ ;  /* 0x00000cffc2001388 */ /* 0x000fe80000000800 */
[----:B------:R-:W-:Y:S01]  /*2b00*/  @!PT LDS RZ, [RZ] ;  /* 0x00000000fffff984 */ /* 0x000fe20000000800 */
[----:B------:R-:W-:Y:S01]  /*2b10*/  @!PT LDS RZ, [RZ] ;  /* 0x00000000fffff984 */ /* 0x000fe20000000800 */
[----:B------:R-:W-:Y:S01]  /*2b20*/  @!PT LDS RZ, [RZ] ;  /* 0x00000000fffff984 */ /* 0x000fe20000000800 */
[----:B------:R2:W-:Y:S01]  /*2b30*/  @!P1 LDGSTS.E.BYPASS.LTC128B.128 [R194], [R186.64] ;  /* 0x00000000bac29fae */ /* 0x0005e2000b901d60 */
[----:B------:R-:W-:-:S02]  /*2b40*/  @!P3 IADD3 R4, P1, R3, 0x40, RZ ;  /* 0x000000400304b810 */ /* 0x000fc40007f3e0ff */
[----:B------:R-:W-:Y:S01]  /*2b50*/  IADD3 R3, R250, 0x48, RZ ;  /* 0x00000048fa037810 */ /* 0x000fe20007ffe0ff */
[----:B------:R-:W-:Y:S01]  /*2b60*/  @P2 STS [R194+0x1000], RZ ;  /* 0x001000ffc2002388 */ /* 0x000fe20000000800 */
[----:B------:R-:W-:Y:S02]  /*2b70*/  @!P3 IADD3.X R6, RZ, R21, RZ, P1, !PT ;  /* 0x00000015ff06b210 */ /* 0x000fe40000ffe4ff */
[----:B------:R-:W-:Y:S01]  /*2b80*/  ISETP.GE.AND P1, PT, R3, UR12, PT ;  /* 0x0000000c03007c0c */ /* 0x000fe2000bf26270 */
[----:B------:R-:W-:Y:S02]  /*2b90*/  @P2 STS [R194+0x1004], RZ ;  /* 0x001004ffc2002388 */ /* 0x000fe40000000800 */
[----:B------:R-:W-:Y:S02]  /*2ba0*/  @!P3 IMAD R6, R6, c[0x0][0x198], RZ ;  /* 0x000066000606ba24 */ /* 0x000fe400078e02ff */
[----:B------:R-:W-:Y:S02]  /*2bb0*/  @P2 STS [R194+0x1008], RZ ;  /* 0x001008ffc2002388 */ /* 0x000fe40000000800 */
[----:B------:R-:W-:-:S02]  /*2bc0*/  @!P3 IMAD R6, R4, c[0x0][0x19c], R6 ;  /* 0x000067000406ba24 */ /* 0x000fc400078e0206 */
[----:B------:R-:W-:Y:S01]  /*2bd0*/  @!P3 IMAD.WIDE.U32 R4, R4, c[0x0][0x198], R8 ;  /* 0x000066000404ba25 */ /* 0x000fe200078e0008 */
[----:B------:R-:W-:Y:S01]  /*2be0*/  @P2 STS [R194+0x100c], RZ ;  /* 0x00100cffc2002388 */ /* 0x000fe20000000800 */
[----:B------:R-:W-:Y:S02]  /*2bf0*/  SHF.R.S32.HI R8, RZ, 0x1f, R250 ;  /* 0x0000001fff087819 */ /* 0x000fe400000114fa */
[----:B------:R-:W-:Y:S01]  /*2c00*/  @!P3 IMAD.IADD R5, R5, 0x1, R6 ;  /* 0x000000010505b824 */ /* 0x000fe200078e0206 */
[----:B------:R-:W-:Y:S01]  /*2c10*/  @!PT LDS RZ, [RZ] ;  /* 0x00000000fffff984 */ /* 0x000fe20000000800 */
[----:B------:R-:W-:Y:S01]  /*2c20*/  @!PT LDS RZ, [RZ] ;  /* 0x00000000fffff984 */ /* 0x000fe20000000800 */
[----:B------:R-:W-:Y:S01]  /*2c30*/  @!PT LDS RZ, [RZ] ;  /* 0x00000000fffff984 */ /* 0x000fe20000000800 */
[----:B------:R2:W-:Y:S01]  /*2c40*/  @!P2 LDGSTS.E.BYPASS.LTC128B.128 [R194+0x1000], [R18.64] ;  /* 0x0100000012c2afae */ /* 0x0005e2000b901d60 */
[----:B------:R-:W-:-:S03]  /*2c50*/  ISETP.GE.AND P2, PT, R250, UR12, PT ;  /* 0x0000000cfa007c0c */ /* 0x000fc6000bf46270 */
[----:B------:R-:W-:Y:S04]  /*2c60*/  @P4 STS [R0+0x6000], RZ ;  /* 0x006000ff00004388 */ /* 0x000fe80000000800 */
[----:B------:R-:W-:Y:S04]  /*2c70*/  @P4 STS [R0+0x6004], RZ ;  /* 0x006004ff00004388 */ /* 0x000fe80000000800 */
[----:B------:R-:W-:Y:S04]  /*2c80*/  @P4 STS.64 [R0+0x6008], RZ ;  /* 0x006008ff00004388 */ /* 0x000fe80000000a00 */
[----:B------:R-:W-:Y:S01]  /*2c90*/  @!PT LDS RZ, [RZ] ;  /* 0x00000000fffff984 */ /* 0x000fe20000000800 */
[----:B------:R-:W-:Y:S01]  /*2ca0*/  @!PT LDS RZ, [RZ] ;  /* 0x00000000fffff984 */ /* 0x000fe20000000800 */
[----:B------:R-:W-:Y:S01]  /*2cb0*/  @!PT LDS RZ, [RZ] ;  /* 0x00000000fffff984 */ /* 0x000fe20000000800 */
[----:B------:R1:W-:Y:S01]  /*2cc0*/  @!P4 LDGSTS.E.BYPASS.LTC128B.128 [R0+0x6000], [R10.64] ;  /* 0x060000000a00cfae */ /* 0x0003e2000b901d60 */
[----:B------:R-:W-:-:S03]  /*2cd0*/  @!P3 LEA R6, P4, R4, c[0x0][0x168], 0x1 ;  /* 0x00005a000406ba11 */ /* 0x000fc600078808ff */
[----:B------:R1:W-:Y:S01]  /*2ce0*/  @P3 STS.128 [R0+0x7000], RZ ;  /* 0x007000ff00003388 */ /* 0x0003e20000000c00 */
[----:B------:R-:W-:Y:S01]  /*2cf0*/  @!P3 LEA.HI.X R7, R4, c[0x0][0x16c], R5, 0x1, P4 ;  /* 0x00005b000407ba11 */ /* 0x000fe200020f0c05 */
[C---:B------:R-:W-:Y:S01]  /*2d00*/  IMAD.SHL.U32 R4, R250.reuse, 0x4, RZ ;  /* 0x00000004fa047824 */ /* 0x040fe200078e00ff */
[----:B------:R-:W-:-:S03]  /*2d10*/  SHF.L.U64.HI R5, R250, 0x2, R8 ;  /* 0x00000002fa057819 */ /* 0x000fc60000010208 */
[----:B------:R-:W-:Y:S01]  /*2d20*/  @!PT LDS RZ, [RZ] ;  /* 0x00000000fffff984 */ /* 0x000fe20000000800 */
[----:B------:R-:W-:Y:S01]  /*2d30*/  @!PT LDS RZ, [RZ] ;  /* 0x00000000fffff984 */ /* 0x000fe20000000800 */
[----:B------:R-:W-:Y:S01]  /*2d40*/  @!PT LDS RZ, [RZ] ;  /* 0x00000000fffff984 */ /* 0x000fe20000000800 */
[----:B------:R1:W-:Y:S01]  /*2d50*/  @!P3 LDGSTS.E.BYPASS.LTC128B.128 [R0+0x7000], [R6.64] ;  /* 0x070000000600bfae */ /* 0x0003e2000b901d60 */
[----:B------:R-:W-:-:S03]  /*2d60*/  IADD3 R4, P4, R4, UR9, RZ ;  /* 0x0000000904047c10 */ /* 0x000fc6000ff9e0ff */
[----:B------:R-:W0:Y:S01]  /*2d70*/  LDGDEPBAR ;  /* 0x00000000000079af */ /* 0x000e220000000000 */
[----:B------:R-:W-:-:S05]  /*2d80*/  IADD3.X R5, R5, UR8, RZ, P4, !PT ;  /* 0x0000000805057c10 */ /* 0x000fca000a7fe4ff */
[----:B------:R2:W5:Y:S04]  /*2d90*/  @!P2 LDG.E R228, [R4.64] ;  /* 0x0000002004e4a981 */ /* 0x000568000c1e1900 */
[----:B------:R2:W5:Y:S04]  /*2da0*/  @!P6 LDG.E R229, [R4.64+0x20] ;  /* 0x0000202004e5e981 */ /* 0x000568000c1e1900 */
[----:B------:R2:W5:Y:S01]  /*2db0*/  @!P5 LDG.E R226, [R4.64+0x100] ;  /* 0x0001002004e2d981 */ /* 0x000562000c1e1900 */
[----:B-1----:R-:W-:Y:S01]  /*2dc0*/  SHF.R.S32.HI R0, RZ, 0x1f, R3 ;  /* 0x0000001fff007819 */ /* 0x002fe20000011403 */
[----:B------:R-:W-:-:S04]  /*2dd0*/  DEPBAR.LE SB0, 0x1 ;  /* 0x000080400000791a */ /* 0x000fc80000000000 */
[----:B------:R-:W-:-:S04]  /*2de0*/  @!P1 LEA R6, P3, R3, UR9, 0x2 ;  /* 0x0000000903069c11 */ /* 0x000fc8000f8610ff */
[----:B------:R-:W-:-:S05]  /*2df0*/  @!P1 LEA.HI.X R7, R3, UR8, R0, 0x2, P3 ;  /* 0x0000000803079c11 */ /* 0x000fca00098f1400 */
[----:B------:R2:W5:Y:S04]  /*2e00*/  @!P1 LDG.E R227, [R6.64] ;  /* 0x0000002006e39981 */ /* 0x000568000c1e1900 */
[----:B------:R-:W-:Y:S01]  /*2e10*/  BAR.SYNC.DEFER_BLOCKING 0x0 ;  /* 0x0000000000007b1d */ /* 0x000fe20000010000 */
[----:B------:R-:W-:-:S05]  /*2e20*/  IADD3 R0, R158, 0x1000, RZ ;  /* 0x000010009e007810 */ /* 0x000fca0007ffe0ff */
[----:B------:R2:W1:Y:S04]  /*2e30*/  LDSM.16.M88.4 R112, [R146+0x8000] ;  /* 0x008000009270783b */ /* 0x0004680000000200 */
[----:B------:R2:W3:Y:S04]  /*2e40*/  LDSM.16.M88.4 R116, [R146+0x8400] ;  /* 0x008400009274783b */ /* 0x0004e80000000200 */
[----:B------:R2:W4:Y:S04]  /*2e50*/  LDSM.16.M88.4 R120, [R146+0x8800] ;  /* 0x008800009278783b */ /* 0x0005280000000200 */
[----:B------:R2:W1:Y:S04]  /*2e60*/  LDSM.16.M88.4 R124, [R146+0x8c00] ;  /* 0x008c0000927c783b */ /* 0x0004680000000200 */
[----:B------:R2:W1:Y:S04]  /*2e70*/  LDSM.16.M88.4 R128, [R145+0x8000] ;  /* 0x008000009180783b */ /* 0x0004680000000200 */
[----:B------:R2:W1:Y:S04]  /*2e80*/  LDSM.16.M88.4 R132, [R145+0x8400] ;  /* 0x008400009184783b */ /* 0x0004680000000200 */
[----:B------:R2:W1:Y:S04]  /*2e90*/  LDSM.16.M88.4 R136, [R145+0x8800] ;  /* 0x008800009188783b */ /* 0x0004680000000200 */
[----:B------:R2:W1:Y:S01]  /*2ea0*/  LDSM.16.M88.4 R140, [R145+0x8c00] ;  /* 0x008c0000918c783b */ /* 0x0004620000000200 */
[----:B------:R-:W-:-:S02]  /*2eb0*/  SEL R0, R0, R158, !P0 ;  /* 0x0000009e00007207 */ /* 0x000fc40004000000 */
[----:B------:R-:W-:-:S03]  /*2ec0*/  IADD3 R3, R152, 0x1000, RZ ;  /* 0x0000100098037810 */ /* 0x000fc60007ffe0ff */
[----:B------:R-:W-:Y:S01]  /*2ed0*/  IMAD.SHL.U32 R144, R0, 0x2, RZ ;  /* 0x0000000200907824 */ /* 0x000fe200078e00ff */
[----:B------:R-:W-:Y:S02]  /*2ee0*/  SEL R3, R3, R152, !P0 ;  /* 0x0000009803037207 */ /* 0x000fe40004000000 */
[C---:B------:R-:W-:Y:S01]  /*2ef0*/  IADD3 R0, R250.reuse, -0x80, RZ ;  /* 0xffffff80fa007810 */ /* 0x040fe20007ffe0ff */
[C---:B------:R-:W-:Y:S01]  /*2f00*/  IMAD.SHL.U32 R245, R250.reuse, 0x4, RZ ;  /* 0x00000004faf57824 */ /* 0x040fe200078e00ff */
[----:B------:R-:W-:Y:S01]  /*2f10*/  SHF.L.U64.HI R246, R250, 0x2, R8 ;  /* 0x00000002faf67819 */ /* 0x000fe20000010208 */
[----:B------:R-:W-:Y:S02]  /*2f20*/  IMAD.SHL.U32 R3, R3, 0x2, RZ ;  /* 0x0000000203037824 */ /* 0x000fe400078e00ff */
[----:B------:R-:W-:Y:S02]  /*2f30*/  IMAD.SHL.U32 R244, R0, 0x4, RZ ;  /* 0x0000000400f47824 */ /* 0x000fe400078e00ff */
[----:B---3--:R-:W-:-:S02]  /*2f40*/  IMAD.IADD R151, R150, 0x1, R153 ;  /* 0x0000000196977824 */ /* 0x008fc400078e0299 */
.L_x_9:
[----:B------:R-:W0:Y:S01]  /*2f50*/  LDGDEPBAR ;  /* 0x00000000000079af */ /* 0x000e220000000000 */
[----:B------:R-:W-:Y:S01]  /*2f60*/  IMAD.IADD R0, R153, 0x1, R144 ;  /* 0x0000000199007824 */ /* 0x000fe200078e0290 */
[----:B------:R-:W-:Y:S01]  /*2f70*/  PLOP3.LUT P0, PT, PT, PT, UP0, 0x80, 0x0 ;  /* 0x000000000000781c */ /* 0x000fe20003f0f008 */
[----:B------:R-:W-:Y:S01]  /*2f80*/  IMAD.U32 R159, RZ, RZ, UR30 ;  /* 0x0000001eff9f7e24 */ /* 0x000fe2000f8e00ff */
[----:B------:R-:W-:Y:S01]  /*2f90*/  PLOP3.LUT P1, PT, PT, PT, UP0, 0x80, 0x0 ;  /* 0x000000000000781c */ /* 0x000fe20003f2f008 */
[C---:B-----5:R-:W-:Y:S01]  /*2fa0*/  FMUL.FTZ R160, R228.reuse, 1.4426950216293334961 ;  /* 0x3fb8aa3be4a07820 */ /* 0x060fe20000410000 */
[----:B------:R-:W-:Y:S01]  /*2fb0*/  PLOP3.LUT P5, PT, PT, PT, UP0, 0x80, 0x0 ;  /* 0x000000000000781c */ /* 0x000fe20003faf008 */
[----:B------:R-:W-:Y:S01]  /*2fc0*/  UISETP.GE.AND UP5, UPT, UR5, 0x1, UPT ;  /* 0x000000010500788c */ /* 0x000fe2000bfa6270 */
[----:B------:R-:W-:Y:S02]  /*2fd0*/  PLOP3.LUT P4, PT, PT, PT, UP0, 0x80, 0x0 ;  /* 0x000000000000781c */ /* 0x000fe40003f8f008 */
[----:B------:R-:W-:Y:S02]  /*2fe0*/  FSETP.NEU.FTZ.AND P2, PT, R228, -INF , PT ;  /* 0xff800000e400780b */ /* 0x000fe40003f5d000 */
[----:B------:R-:W-:Y:S02]  /*2ff0*/  PLOP3.LUT P3, PT, PT, PT, UP0, 0x80, 0x0 ;  /* 0x000000000000781c */ /* 0x000fe40003f6f008 */
[----:B------:R-:W-:Y:S01]  /*3000*/  FSEL R160, R160, RZ, P2 ;  /* 0x000000ffa0a07208 */ /* 0x000fe20001000000 */
[----:B------:R-:W-:Y:S01]  /*3010*/  @P0 IMAD R159, R159, 0x80, R248 ;  /* 0x000000809f9f0824 */ /* 0x000fe200078e02f8 */
[----:B------:R-:W-:Y:S02]  /*3020*/  PLOP3.LUT P0, PT, PT, PT, UP0, 0x80, 0x0 ;  /* 0x000000000000781c */ /* 0x000fe40003f0f008 */
[----:B------:R-:W-:Y:S02]  /*3030*/  FSETP.NEU.FTZ.AND P2, PT, R229, -INF , PT ;  /* 0xff800000e500780b */ /* 0x000fe40003f5d000 */
[C---:B------:R-:W-:Y:S02]  /*3040*/  @P5 ISETP.GE.AND P5, PT, R159.reuse, UR4, PT ;  /* 0x000000049f005c0c */ /* 0x040fe4000bfa6270 */
[----:B------:R-:W-:Y:S01]  /*3050*/  PLOP3.LUT P6, PT, PT, PT, UP0, 0x80, 0x0 ;  /* 0x000000000000781c */ /* 0x000fe20003fcf008 */
[----:B------:R-:W-:Y:S04]  /*3060*/  DEPBAR.LE SB0, 0x0 ;  /* 0x000080000000791a */ /* 0x000fe80000000000 */
[----:B------:R-:W-:Y:S08]  /*3070*/  BAR.SYNC.DEFER_BLOCKING 0x0 ;  /* 0x0000000000007b1d */ /* 0x000ff00000010000 */
[----:B------:R-:W-:Y:S08]  /*3080*/  LDSM.16.M88.4 R64, [R144] ;  /* 0x000000009040783b */ /* 0x000ff00000000200 */
[----:B--2---:R-:W2:Y:S08]  /*3090*/  LDSM.16.M88.4 R16, [R146+0x6000] ;  /* 0x006000009210783b */ /* 0x004eb00000000200 */
[----:B------:R-:W3:Y:S08]  /*30a0*/  LDSM.16.M88.4 R60, [R144+0x1000] ;  /* 0x00100000903c783b */ /* 0x000ef00000000200 */
[----:B------:R-:W4:Y:S08]  /*30b0*/  LDSM.16.M88.4 R32, [R146+0x6400] ;  /* 0x006400009220783b */ /* 0x000f300000000200 */
[----:B------:R-:W1:Y:S08]  /*30c0*/  LDSM.16.M88.4 R48, [R146+0x6800] ;  /* 0x006800009230783b */ /* 0x000e700000000200 */
[----:B------:R-:W1:Y:S01]  /*30d0*/  LDSM.16.M88.4 R100, [R146+0x6c00] ;  /* 0x006c00009264783b */ /* 0x000e620000000200 */
[-C--:B--2---:R-:W-:Y:S07]  /*30e0*/  HMMA.16816.F32.BF16 R4, R64, R16.reuse, RZ ;  /* 0x000000104004723c */ /* 0x084fee00000418ff */
[----:B------:R-:W-:Y:S01]  /*30f0*/  LDSM.16.M88.4 R104, [R0] ;  /* 0x000000000068783b */ /* 0x000fe20000000200 */
[C---:B---3--:R-:W-:Y:S07]  /*3100*/  HMMA.16816.F32.BF16 R8, R60.reuse, R16, RZ ;  /* 0x000000103c08723c */ /* 0x048fee00000418ff */
[----:B------:R-:W2:Y:S01]  /*3110*/  LDSM.16.M88.4 R108, [R145+0x6000] ;  /* 0x00600000916c783b */ /* 0x000ea20000000200 */
[-C--:B------:R-:W-:Y:S08]  /*3120*/  HMMA.16816.F32.BF16 R12, R60, R18.reuse, RZ ;  /* 0x000000123c0c723c */ /* 0x080ff000000418ff */
[C---:B------:R-:W-:Y:S08]  /*3130*/  HMMA.16816.F32.BF16 R16, R64.reuse, R18, RZ ;  /* 0x000000124010723c */ /* 0x040ff000000418ff */
[-C--:B----4-:R-:W-:Y:S08]  /*3140*/  HMMA.16816.F32.BF16 R20, R64, R32.reuse, RZ ;  /* 0x000000204014723c */ /* 0x090ff000000418ff */
[C---:B------:R-:W-:Y:S08]  /*3150*/  HMMA.16816.F32.BF16 R24, R60.reuse, R32, RZ ;  /* 0x000000203c18723c */ /* 0x040ff000000418ff */
[-C--:B------:R-:W-:Y:S08]  /*3160*/  HMMA.16816.F32.BF16 R28, R60, R34.reuse, RZ ;  /* 0x000000223c1c723c */ /* 0x080ff000000418ff */
[C---:B------:R-:W-:Y:S08]  /*3170*/  HMMA.16816.F32.BF16 R32, R64.reuse, R34, RZ ;  /* 0x000000224020723c */ /* 0x040ff000000418ff */
[-C--:B-1----:R-:W-:Y:S08]  /*3180*/  HMMA.16816.F32.BF16 R36, R64, R48.reuse, RZ ;  /* 0x000000304024723c */ /* 0x082ff000000418ff */
[C---:B------:R-:W-:Y:S08]  /*3190*/  HMMA.16816.F32.BF16 R40, R60.reuse, R48, RZ ;  /* 0x000000303c28723c */ /* 0x040ff000000418ff */
[-C--:B------:R-:W-:Y:S08]  /*31a0*/  HMMA.16816.F32.BF16 R44, R60, R50.reuse, RZ ;  /* 0x000000323c2c723c */ /* 0x080ff000000418ff */
[C---:B------:R-:W-:Y:S08]  /*31b0*/  HMMA.16816.F32.BF16 R48, R64.reuse, R50, RZ ;  /* 0x000000324030723c */ /* 0x040ff000000418ff */
[-C--:B------:R-:W-:Y:S08]  /*31c0*/  HMMA.16816.F32.BF16 R52, R64, R100.reuse, RZ ;  /* 0x000000644034723c */ /* 0x080ff000000418ff */
[C---:B------:R-:W-:Y:S08]  /*31d0*/  HMMA.16816.F32.BF16 R56, R60.reuse, R100, RZ ;  /* 0x000000643c38723c */ /* 0x040ff000000418ff */
[-C--:B------:R-:W-:Y:S08]  /*31e0*/  HMMA.16816.F32.BF16 R60, R60, R102.reuse, RZ ;  /* 0x000000663c3c723c */ /* 0x080ff000000418ff */
[----:B------:R-:W-:Y:S01]  /*31f0*/  HMMA.16816.F32.BF16 R64, R64, R102, RZ ;  /* 0x000000664040723c */ /* 0x000fe200000418ff */
[----:B------:R1:W3:Y:S07]  /*3200*/  LDSM.16.M88.4 R100, [R0+0x1000] ;  /* 0x001000000064783b */ /* 0x0002ee0000000200 */
[-C--:B--2---:R-:W-:Y:S01]  /*3210*/  HMMA.16816.F32.BF16 R4, R104, R108.reuse, R4 ;  /* 0x0000006c6804723c */ /* 0x084fe20000041804 */
[----:B-1----:R-:W-:Y:S02]  /*3220*/  @P1 IADD3 R0, R159, 0x1, RZ ;  /* 0x000000019f001810 */ /* 0x002fe40007ffe0ff */
[----:B------:R-:W-:Y:S02]  /*3230*/  PLOP3.LUT P1, PT, PT, PT, UP0, 0x80, 0x0 ;  /* 0x000000000000781c */ /* 0x000fe40003f2f008 */
[----:B------:R-:W-:Y:S01]  /*3240*/  @P4 ISETP.GE.AND P4, PT, R0, UR4, PT ;  /* 0x0000000400004c0c */ /* 0x000fe2000bf86270 */
[----:B------:R-:W-:Y:S11]  /*3250*/  FMUL.FTZ R0, R229, 1.4426950216293334961 ;  /* 0x3fb8aa3be5007820 */ /* 0x000ff60000410000 */
[----:B------:R-:W-:Y:S07]  /*3260*/  @!UPT UIADD3 URZ, URZ, URZ, URZ ;  /* 0x0000003f3f3ff290 */ /* 0x000fee000fffe03f */
[----:B------:R-:W-:Y:S02]  /*3270*/  @P0 FSEL R4, R4, -INF , !P5 ;  /* 0xff80000004040808 */ /* 0x000fe40006800000 */
[----:B------:R-:W-:Y:S03]  /*3280*/  PLOP3.LUT P0, PT, PT, PT, UP0, 0x80, 0x0 ;  /* 0x000000000000781c */ /* 0x000fe60003f0f008 */
[--C-:B------:R-:W-:Y:S04]  /*3290*/  FFMA.FTZ R4, R4, c[0x0][0x23c], -R160.reuse ;  /* 0x00008f0004047a23 */ /* 0x100fe800000108a0 */
[----:B------:R1:W-:Y:S01]  /*32a0*/  MUFU.EX2 R174, R4 ;  /* 0x0000000400ae7308 */ /* 0x0003e20000000800 */
[----:B------:R-:W-:Y:S01]  /*32b0*/  @P1 FSEL R5, R5, -INF , !P4 ;  /* 0xff80000005051808 */ /* 0x000fe20006000000 */
[C---:B---3--:R-:W-:Y:S01]  /*32c0*/  HMMA.16816.F32.BF16 R8, R100.reuse, R108, R8 ;  /* 0x0000006c6408723c */ /* 0x048fe20000041808 */
[----:B------:R-:W-:Y:S03]  /*32d0*/  PLOP3.LUT P1, PT, PT, PT, UP0, 0x80, 0x0 ;  /* 0x000000000000781c */ /* 0x000fe60003f2f008 */
[----:B------:R-:W-:Y:S01]  /*32e0*/  @P0 FSEL R6, R6, -INF , !P5 ;  /* 0xff80000006060808 */ /* 0x000fe20006800000 */
[----:B------:R-:W-:Y:S01]  /*32f0*/  FFMA.FTZ R5, R5, c[0x0][0x23c], -R160 ;  /* 0x00008f0005057a23 */ /* 0x000fe200000108a0 */
[----:B------:R-:W-:Y:S01]  /*3300*/  PLOP3.LUT P0, PT, PT, PT, UP0, 0x80, 0x0 ;  /* 0x000000000000781c */ /* 0x000fe20003f0f008 */
[----:B------:R-:W-:Y:S01]  /*3310*/  FMUL.FTZ R108, R226, 1.4426950216293334961 ;  /* 0x3fb8aa3be26c7820 */ /* 0x000fe20000410000 */
[----:B------:R-:W-:Y:S01]  /*3320*/  FSEL R109, R0, RZ, P2 ;  /* 0x000000ff006d7208 */ /* 0x000fe20001000000 */
[----:B------:R-:W2:Y:S01]  /*3330*/  MUFU.EX2 R168, R5 ;  /* 0x0000000500a87308 */ /* 0x000ea20000000800 */
[----:B------:R-:W-:Y:S01]  /*3340*/  FSETP.NEU.FTZ.AND P2, PT, R226, -INF , PT ;  /* 0xff800000e200780b */ /* 0x000fe20003f5d000 */
[-C--:B------:R-:W-:Y:S01]  /*3350*/  HMMA.16816.F32.BF16 R12, R100, R110.reuse, R12 ;  /* 0x0000006e640c723c */ /* 0x080fe2000004180c */
[----:B------:R-:W-:Y:S02]  /*3360*/  FMUL.FTZ R0, R227, 1.4426950216293334961 ;  /* 0x3fb8aa3be3007820 */ /* 0x000fe40000410000 */
[----:B------:R-:W-:Y:S01]  /*3370*/  @P1 FSEL R7, R7, -INF , !P4 ;  /* 0xff80000007071808 */ /* 0x000fe20006000000 */
[--C-:B------:R-:W-:Y:S01]  /*3380*/  FFMA.FTZ R6, R6, c[0x0][0x23c], -R109.reuse ;  /* 0x00008f0006067a23 */ /* 0x100fe2000001086d */
[----:B------:R-:W-:Y:S02]  /*3390*/  PLOP3.LUT P1, PT, PT, PT, UP0, 0x80, 0x0 ;  /* 0x000000000000781c */ /* 0x000fe40003f2f008 */
[----:B------:R-:W-:Y:S01]  /*33a0*/  FSEL R108, R108, RZ, P2 ;  /* 0x000000ff6c6c7208 */ /* 0x000fe20001000000 */
[----:B------:R-:W-:Y:S01]  /*33b0*/  MUFU.EX2 R235, R6 ;  /* 0x0000000600eb7308 */ /* 0x000fe20000000800 */
[--C-:B------:R-:W-:Y:S01]  /*33c0*/  FFMA.FTZ R7, R7, c[0x0][0x23c], -R109.reuse ;  /* 0x00008f0007077a23 */ /* 0x100fe2000001086d */
[C---:B------:R-:W-:Y:S01]  /*33d0*/  HMMA.16816.F32.BF16 R16, R104.reuse, R110, R16 ;  /* 0x0000006e6810723c */ /* 0x040fe20000041810 */
[----:B------:R-:W-:Y:S02]  /*33e0*/  FSETP.NEU.FTZ.AND P2, PT, R227, -INF , PT ;  /* 0xff800000e300780b */ /* 0x000fe40003f5d000 */
[----:B-1----:R-:W-:Y:S02]  /*33f0*/  @P3 IADD3 R4, R159, 0x8, RZ ;  /* 0x000000089f043810 */ /* 0x002fe40007ffe0ff */
[----:B------:R-:W-:Y:S02]  /*3400*/  FSEL R0, R0, RZ, P2 ;  /* 0x000000ff00007208 */ /* 0x000fe40001000000 */
[----:B------:R-:W-:Y:S01]  /*3410*/  PLOP3.LUT P2, PT, PT, PT, UP0, 0x80, 0x0 ;  /* 0x000000000000781c */ /* 0x000fe20003f4f008 */
[----:B------:R1:W-:Y:S01]  /*3420*/  MUFU.EX2 R232, R7 ;  /* 0x0000000700e87308 */ /* 0x0003e20000000800 */
[----:B------:R-:W-:Y:S02]  /*3430*/  PLOP3.LUT P3, PT, PT, PT, UP0, 0x80, 0x0 ;  /* 0x000000000000781c */ /* 0x000fe40003f6f008 */
[----:B------:R-:W-:Y:S02]  /*3440*/  @P6 ISETP.GE.AND P6, PT, R4, UR4, PT ;  /* 0x0000000404006c0c */ /* 0x000fe4000bfc6270 */
[----:B------:R-:W-:Y:S02]  /*3450*/  @P1 FSEL R9, R9, -INF , !P4 ;  /* 0xff80000009091808 */ /* 0x000fe40006000000 */
[----:B------:R-:W-:Y:S02]  /*3460*/  PLOP3.LUT P1, PT, PT, PT, UP0, 0x80, 0x0 ;  /* 0x000000000000781c */ /* 0x000fe40003f2f008 */
[----:B------:R-:W-:Y:S01]  /*3470*/  @P0 FSEL R8, R8, -INF , !P5 ;  /* 0xff80000008080808 */ /* 0x000fe20006800000 */
[--C-:B------:R-:W-:Y:S01]  /*3480*/  FFMA.FTZ R9, R9, c[0x0][0x23c], -R108.reuse ;  /* 0x00008f0009097a23 */ /* 0x100fe2000001086c */
[----:B------:R-:W-:Y:S02]  /*3490*/  PLOP3.LUT P0, PT, PT, PT, UP0, 0x80, 0x0 ;  /* 0x000000000000781c */ /* 0x000fe40003f0f008 */
[----:B------:R-:W-:Y:S01]  /*34a0*/  @P2 IADD3 R4, R159, 0x9, RZ ;  /* 0x000000099f042810 */ /* 0x000fe20007ffe0ff */
[----:B------:R-:W-:Y:S01]  /*34b0*/  MUFU.EX2 R238, R9 ;  /* 0x0000000900ee7308 */ /* 0x000fe20000000800 */
[----:B------:R-:W-:Y:S01]  /*34c0*/  FFMA.FTZ R8, R8, c[0x0][0x23c], -R108 ;  /* 0x00008f0008087a23 */ /* 0x000fe2000001086c */
[----:B------:R-:W-:Y:S02]  /*34d0*/  PLOP3.LUT P2, PT, PT, PT, UP0, 0x80, 0x0 ;  /* 0x000000000000781c */ /* 0x000fe40003f4f008 */
[----:B------:R-:W-:Y:S02]  /*34e0*/  @P3 ISETP.GE.AND P3, PT, R4, UR4, PT ;  /* 0x0000000404003c0c */ /* 0x000fe4000bf66270 */
[----:B------:R-:W-:Y:S02]  /*34f0*/  @P1 FSEL R11, R11, -INF , !P4 ;  /* 0xff8000000b0b1808 */ /* 0x000fe40006000000 */
[----:B------:R-:W-:Y:S02]  /*3500*/  PLOP3.LUT P1, PT, PT, PT, UP0, 0x80, 0x0 ;  /* 0x000000000000781c */ /* 0x000fe40003f2f008 */
[----:B------:R3:W-:Y:S01]  /*3510*/  MUFU.EX2 R239, R8 ;  /* 0x0000000800ef7308 */ /* 0x0007e20000000800 */
[----:B-1----:R-:W1:Y:S01]  /*3520*/  LDSM.16.M88.4 R4, [R145+0x6400] ;  /* 0x006400009104783b */ /* 0x002e620000000200 */
[----:B------:R-:W-:Y:S01]  /*3530*/  @P0 FSEL R10, R10, -INF , !P5 ;  /* 0xff8000000a0a0808 */ /* 0x000fe20006800000 */
[--C-:B------:R-:W-:Y:S01]  /*3540*/  FFMA.FTZ R11, R11, c[0x0][0x23c], -R0.reuse ;  /* 0x00008f000b0b7a23 */ /* 0x100fe20000010800 */
[----:B------:R-:W-:Y:S02]  /*3550*/  PLOP3.LUT P0, PT, PT, PT, UP0, 0x80, 0x0 ;  /* 0x000000000000781c */ /* 0x000fe40003f0f008 */
[----:B------:R-:W-:Y:S01]  /*3560*/  PLOP3.LUT P4, PT, PT, PT, UP0, 0x80, 0x0 ;  /* 0x000000000000781c */ /* 0x000fe20003f8f008 */
[----:B------:R-:W-:Y:S01]  /*3570*/  FFMA.FTZ R10, R10, c[0x0][0x23c], -R0 ;  /* 0x00008f000a0a7a23 */ /* 0x000fe20000010800 */
[----:B------:R-:W-:Y:S02]  /*3580*/  PLOP3.LUT P5, PT, PT, PT, UP0, 0x80, 0x0 ;  /* 0x000000000000781c */ /* 0x000fe40003faf008 */
[----:B------:R-:W-:Y:S01]  /*3590*/  MUFU.EX2 R242, R11 ;  /* 0x0000000b00f27308 */ /* 0x000fe20000000800 */
[----:B------:R-:W-:Y:S02]  /*35a0*/  @P1 FSEL R13, R13, -INF , !P3 ;  /* 0xff8000000d0d1808 */ /* 0x000fe40005800000 */
[----:B------:R-:W-:Y:S03]  /*35b0*/  PLOP3.LUT P1, PT, PT, PT, UP0, 0x80, 0x0 ;  /* 0x000000000000781c */ /* 0x000fe60003f2f008 */
[--C-:B------:R-:W-:Y:S01]  /*35c0*/  FFMA.FTZ R13, R13, c[0x0][0x23c], -R108.reuse ;  /* 0x00008f000d0d7a23 */ /* 0x100fe2000001086c */
[----:B------:R-:W-:Y:S02]  /*35d0*/  @P0 FSEL R12, R12, -INF , !P6 ;  /* 0xff8000000c0c0808 */ /* 0x000fe40007000000 */
[----:B------:R-:W-:Y:S01]  /*35e0*/  PLOP3.LUT P0, PT, PT, PT, UP0, 0x80, 0x0 ;  /* 0x000000000000781c */ /* 0x000fe20003f0f008 */
[----:B------:R4:W-:Y:S02]  /*35f0*/  MUFU.EX2 R243, R10 ;  /* 0x0000000a00f37308 */ /* 0x0009e40000000800 */
[----:B------:R-:W-:Y:S01]  /*3600*/  FFMA.FTZ R12, R12, c[0x0][0x23c], -R108 ;  /* 0x00008f000c0c7a23 */ /* 0x000fe2000001086c */
[----:B---3--:R-:W-:Y:S03]  /*3610*/  @P4 IADD3 R8, R159, 0x10, RZ ;  /* 0x000000109f084810 */ /* 0x008fe60007ffe0ff */
[----:B------:R-:W-:Y:S02]  /*3620*/  @P1 FSEL R15, R15, -INF , !P3 ;  /* 0xff8000000f0f1808 */ /* 0x000fe40005800000 */
[----:B------:R-:W-:Y:S02]  /*3630*/  PLOP3.LUT P1, PT, PT, PT, UP0, 0x80, 0x0 ;  /* 0x000000000000781c */ /* 0x000fe40003f2f008 */
[----:B------:R-:W-:Y:S01]  /*3640*/  MUFU.EX2 R237, R12 ;  /* 0x0000000c00ed7308 */ /* 0x000fe20000000800 */
[----:B------:R-:W-:Y:S01]  /*3650*/  PLOP3.LUT P4, PT, PT, PT, UP0, 0x80, 0x0 ;  /* 0x000000000000781c */ /* 0x000fe20003f8f008 */
[--C-:B------:R-:W-:Y:S01]  /*3660*/  FFMA.FTZ R15, R15, c[0x0][0x23c], -R0.reuse ;  /* 0x00008f000f0f7a23 */ /* 0x100fe20000010800 */
[----:B------:R-:W-:Y:S02]  /*3670*/  @P0 FSEL R14, R14, -INF , !P6 ;  /* 0xff8000000e0e0808 */ /* 0x000fe40007000000 */
[----:B------:R-:W-:Y:S02]  /*3680*/  PLOP3.LUT P0, PT, PT, PT, UP0, 0x80, 0x0 ;  /* 0x000000000000781c */ /* 0x000fe40003f0f008 */
[----:B------:R-:W-:Y:S01]  /*3690*/  @P5 ISETP.GE.AND P5, PT, R8, UR4, PT ;  /* 0x0000000408005c0c */ /* 0x000fe2000bfa6270 */
[----:B------:R-:W-:Y:S01]  /*36a0*/  FFMA.FTZ R14, R14, c[0x0][0x23c], -R0 ;  /* 0x00008f000e0e7a23 */ /* 0x000fe20000010800 */
[----:B------:R-:W-:Y:S01]  /*36b0*/  @P2 IADD3 R8, R159, 0x11, RZ ;  /* 0x000000119f082810 */ /* 0x000fe20007ffe0ff */
[----:B------:R-:W-:Y:S01]  /*36c0*/  MUFU.EX2 R236, R13 ;  /* 0x0000000d00ec7308 */ /* 0x000fe20000000800 */
[----:B------:R-:W-:Y:S01]  /*36d0*/  @P1 FSEL R17, R17, -INF , !P3 ;  /* 0xff80000011111808 */ /* 0x000fe20005800000 */
[-C--:B-1----:R-:W-:Y:S01]  /*36e0*/  HMMA.16816.F32.BF16 R20, R104, R4.reuse, R20 ;  /* 0x000000046814723c */ /* 0x082fe20000041814 */
[----:B------:R-:W-:Y:S02]  /*36f0*/  PLOP3.LUT P1, PT, PT, PT, UP0, 0x80, 0x0 ;  /* 0x000000000000781c */ /* 0x000fe40003f2f008 */
[----:B------:R-:W-:Y:S01]  /*3700*/  @P4 ISETP.GE.AND P4, PT, R8, UR4, PT ;  /* 0x0000000408004c0c */ /* 0x000fe2000bf86270 */
[--C-:B------:R-:W-:Y:S01]  /*3710*/  FFMA.FTZ R17, R17, c[0x0][0x23c], -R160.reuse ;  /* 0x00008f0011117a23 */ /* 0x100fe200000108a0 */
[----:B------:R-:W-:Y:S02]  /*3720*/  PLOP3.LUT P2, PT, PT, PT, UP0, 0x80, 0x0 ;  /* 0x000000000000781c */ /* 0x000fe40003f4f008 */
[----:B------:R-:W-:Y:S01]  /*3730*/  @P0 FSEL R16, R16, -INF , !P6 ;  /* 0xff80000010100808 */ /* 0x000fe20007000000 */
[----:B------:R-:W-:Y:S01]  /*3740*/  MUFU.EX2 R167, R17 ;  /* 0x0000001100a77308 */ /* 0x000fe20000000800 */
[----:B------:R-:W-:Y:S01]  /*3750*/  PLOP3.LUT P0, PT, PT, PT, UP0, 0x80, 0x0 ;  /* 0x000000000000781c */ /* 0x000fe20003f0f008 */
[C---:B------:R-:W-:Y:S02]  /*3760*/  HMMA.16816.F32.BF16 R24, R100.reuse, R4, R24 ;  /* 0x000000046418723c */ /* 0x040fe40000041818 */
[--C-:B------:R-:W-:Y:S02]  /*3770*/  FFMA.FTZ R16, R16, c[0x0][0x23c], -R160.reuse ;  /* 0x00008f0010107a23 */ /* 0x100fe400000108a0 */
[----:B------:R-:W-:Y:S02]  /*3780*/  @P1 FSEL R19, R19, -INF , !P3 ;  /* 0xff80000013131808 */ /* 0x000fe40005800000 */
[----:B------:R-:W-:Y:S02]  /*3790*/  PLOP3.LUT P1, PT, PT, PT, UP0, 0x80, 0x0 ;  /* 0x000000000000781c */ /* 0x000fe40003f2f008 */
[----:B------:R-:W1:Y:S01]  /*37a0*/  MUFU.EX2 R173, R16 ;  /* 0x0000001000ad7308 */ /* 0x000e620000000800 */
[----:B------:R-:W-:Y:S01]  /*37b0*/  PLOP3.LUT P3, PT, PT, PT, UP0, 0x80, 0x0 ;  /* 0x000000000000781c */ /* 0x000fe20003f6f008 */
[-C--:B------:R-:W-:Y:S02]  /*37c0*/  HMMA.16816.F32.BF16 R28, R100, R6.reuse, R28 ;  /* 0x00000006641c723c */ /* 0x080fe4000004181c */
[----:B------:R-:W-:Y:S01]  /*37d0*/  @P0 FSEL R18, R18, -INF , !P6 ;  /* 0xff80000012120808 */ /* 0x000fe20007000000 */
[--C-:B------:R-:W-:Y:S01]  /*37e0*/  FFMA.FTZ R19, R19, c[0x0][0x23c], -R109.reuse ;  /* 0x00008f0013137a23 */ /* 0x100fe2000001086d */
[----:B------:R-:W-:Y:S02]  /*37f0*/  PLOP3.LUT P0, PT, PT, PT, UP0, 0x80, 0x0 ;  /* 0x000000000000781c */ /* 0x000fe40003f0f008 */
[----:B------:R-:W-:Y:S01]  /*3800*/  PLOP3.LUT P6, PT, PT, PT, UP0, 0x80, 0x0 ;  /* 0x000000000000781c */ /* 0x000fe20003fcf008 */
[--C-:B------:R-:W-:Y:S01]  /*3810*/  FFMA.FTZ R18, R18, c[0x0][0x23c], -R109.reuse ;  /* 0x00008f0012127a23 */ /* 0x100fe2000001086d */
[----:B------:R-:W-:Y:S01]  /*3820*/  MUFU.EX2 R220, R19 ;  /* 0x0000001300dc7308 */ /* 0x000fe20000000800 */
[----:B------:R-:W-:Y:S01]  /*3830*/  @P1 FSEL R21, R21, -INF , !P4 ;  /* 0xff80000015151808 */ /* 0x000fe20006000000 */
[C---:B------:R-:W-:Y:S01]  /*3840*/  HMMA.16816.F32.BF16 R32, R104.reuse, R6, R32 ;  /* 0x000000066820723c */ /* 0x040fe20000041820 */
[----:B------:R-:W-:Y:S02]  /*3850*/  PLOP3.LUT P1, PT, PT, PT, UP0, 0x80, 0x0 ;  /* 0x000000000000781c */ /* 0x000fe40003f2f008 */
[----:B------:R-:W-:Y:S01]  /*3860*/  @P3 IADD3 R4, R159, 0x18, RZ ;  /* 0x000000189f043810 */ /* 0x000fe20007ffe0ff */
[--C-:B------:R-:W-:Y:S01]  /*3870*/  FFMA.FTZ R21, R21, c[0x0][0x23c], -R160.reuse ;  /* 0x00008f0015157a23 */ /* 0x100fe200000108a0 */
[----:B------:R-:W-:Y:S02]  /*3880*/  PLOP3.LUT P3, PT, PT, PT, UP0, 0x80, 0x0 ;  /* 0x000000000000781c */ /* 0x000fe40003f6f008 */
[----:B------:R-:W-:Y:S01]  /*3890*/  @P0 FSEL R20, R20, -INF , !P5 ;  /* 0xff80000014140808 */ /* 0x000fe20006800000 */
[----:B------:R-:W3:Y:S01]  /*38a0*/  MUFU.EX2 R222, R18 ;  /* 0x0000001200de7308 */ /* 0x000ee20000000800 */
[----:B------:R-:W-:Y:S02]  /*38b0*/  PLOP3.LUT P0, PT, PT, PT, UP0, 0x80, 0x0 ;  /* 0x000000000000781c */ /* 0x000fe40003f0f008 */
[----:B------:R-:W-:Y:S01]  /*38c0*/  @P6 ISETP.GE.AND P6, PT, R4, UR4, PT ;  /* 0x0000000404006c0c */ /* 0x000fe2000bfc6270 */
[----:B------:R-:W-:Y:S01]  /*38d0*/  FFMA.FTZ R20, R20, c[0x0][0x23c], -R160 ;  /* 0x00008f0014147a23 */ /* 0x000fe200000108a0 */
[----:B------:R-:W-:Y:S02]  /*38e0*/  @P2 IADD3 R4, R159, 0x19, RZ ;  /* 0x000000199f042810 */ /* 0x000fe40007ffe0ff */
[----:B------:R-:W-:Y:S02]  /*38f0*/  @P1 FSEL R23, R23, -INF , !P4 ;  /* 0xff80000017171808 */ /* 0x000fe40006000000 */
[----:B------:R-:W-:Y:S01]  /*3900*/  PLOP3.LUT P1, PT, PT, PT, UP0, 0x80, 0x0 ;  /* 0x000000000000781c */ /* 0x000fe20003f2f008 */
[----:B------:R-:W-:Y:S01]  /*3910*/  MUFU.EX2 R241, R14 ;  /* 0x0000000e00f17308 */ /* 0x000fe20000000800 */
[----:B------:R-:W-:Y:S01]  /*3920*/  @P3 ISETP.GE.AND P3, PT, R4, UR4, PT ;  /* 0x0000000404003c0c */ /* 0x000fe2000bf66270 */
[--C-:B------:R-:W-:Y:S01]  /*3930*/  FFMA.FTZ R23, R23, c[0x0][0x23c], -R109.reuse ;  /* 0x00008f0017177a23 */ /* 0x100fe2000001086d */
[----:B------:R-:W1:Y:S01]  /*3940*/  LDSM.16.M88.4 R4, [R145+0x6800] ;  /* 0x006800009104783b */ /* 0x000e620000000200 */
[----:B------:R-:W-:Y:S02]  /*3950*/  @P0 FSEL R22, R22, -INF , !P5 ;  /* 0xff80000016160808 */ /* 0x000fe40006800000 */
[----:B------:R-:W-:Y:S02]  /*3960*/  PLOP3.LUT P0, PT, PT, PT, UP0, 0x80, 0x0 ;  /* 0x000000000000781c */ /* 0x000fe40003f0f008 */
[----:B------:R-:W-:Y:S01]  /*3970*/  PLOP3.LUT P2, PT, PT, PT, UP0, 0x80, 0x0 ;  /* 0x000000000000781c */ /* 0x000fe20003f4f008 */
[--C-:B------:R-:W-:Y:S01]  /*3980*/  FFMA.FTZ R22, R22, c[0x0][0x23c], -R109.reuse ;  /* 0x00008f0016167a23 */ /* 0x100fe2000001086d */
[----:B------:R-:W-:Y:S02]  /*3990*/  MUFU.EX2 R240, R15 ;  /* 0x0000000f00f07308 */ /* 0x000fe40000000800 */
[----:B------:R-:W-:Y:S02]  /*39a0*/  @P1 FSEL R25, R25, -INF , !P4 ;  /* 0xff80000019191808 */ /* 0x000fe40006000000 */
[----:B------:R-:W-:Y:S03]  /*39b0*/  PLOP3.LUT P1, PT, PT, PT, UP0, 0x80, 0x0 ;  /* 0x000000000000781c */ /* 0x000fe60003f2f008 */
[--C-:B------:R-:W-:Y:S02]  /*39c0*/  FFMA.FTZ R25, R25, c[0x0][0x23c], -R108.reuse ;  /* 0x00008f0019197a23 */ /* 0x100fe4000001086c */
[----:B------:R-:W-:Y:S01]  /*39d0*/  @P0 FSEL R24, R24, -INF , !P5 ;  /* 0xff80000018180808 */ /* 0x000fe20006800000 */
[----:B------:R-:W-:Y:S01]  /*39e0*/  MUFU.EX2 R172, R20 ;  /* 0x0000001400ac7308 */ /* 0x000fe20000000800 */
[----:B------:R-:W-:Y:S03]  /*39f0*/  PLOP3.LUT P0, PT, PT, PT, UP0, 0x80, 0x0 ;  /* 0x000000000000781c */ /* 0x000fe60003f0f008 */
[----:B------:R-:W-:Y:S03]  /*3a00*/  FFMA.FTZ R24, R24, c[0x0][0x23c], -R108 ;  /* 0x00008f0018187a23 */ /* 0x000fe6000001086c */
[----:B------:R-:W-:Y:S02]  /*3a10*/  @P1 FSEL R27, R27, -INF , !P4 ;  /* 0xff8000001b1b1808 */ /* 0x000fe40006000000 */
[----:B------:R-:W-:Y:S01]  /*3a20*/  PLOP3.LUT P1, PT, PT, PT, UP0, 0x80, 0x0 ;  /* 0x000000000000781c */ /* 0x000fe20003f2f008 */
[----:B------:R-:W2:Y:S01]  /*3a30*/  MUFU.EX2 R166, R21 ;  /* 0x0000001500a67308 */ /* 0x000ea20000000800 */
[----:B------:R-:W-:Y:S01]  /*3a40*/  PLOP3.LUT P4, PT, PT, PT, UP0, 0x80, 0x0 ;  /* 0x000000000000781c */ /* 0x000fe20003f8f008 */
[--C-:B------:R-:W-:Y:S02]  /*3a50*/  FFMA.FTZ R27, R27, c[0x0][0x23c], -R0.reuse ;  /* 0x00008f001b1b7a23 */ /* 0x100fe40000010800 */
[----:B------:R-:W-:Y:S02]  /*3a60*/  @P0 FSEL R26, R26, -INF , !P5 ;  /* 0xff8000001a1a0808 */ /* 0x000fe40006800000 */
[----:B------:R-:W-:Y:S02]  /*3a70*/  PLOP3.LUT P0, PT, PT, PT, UP0, 0x80, 0x0 ;  /* 0x000000000000781c */ /* 0x000fe40003f0f008 */
[----:B------:R-:W-:Y:S01]  /*3a80*/  PLOP3.LUT P5, PT, PT, PT, UP0, 0x80, 0x0 ;  /* 0x000000000000781c */ /* 0x000fe20003faf008 */
[----:B------:R-:W-:Y:S01]  /*3a90*/  FFMA.FTZ R26, R26, c[0x0][0x23c], -R0 ;  /* 0x00008f001a1a7a23 */ /* 0x000fe20000010800 */
[----:B------:R-:W-:Y:S02]  /*3aa0*/  MUFU.EX2 R217, R22 ;  /* 0x0000001600d97308 */ /* 0x000fe40000000800 */
[----:B------:R-:W-:Y:S01]  /*3ab0*/  @P1 FSEL R29, R29, -INF , !P3 ;  /* 0xff8000001d1d1808 */ /* 0x000fe20005800000 */
[-C--:B-1----:R-:W-:Y:S01]  /*3ac0*/  HMMA.16816.F32.BF16 R36, R104, R4.reuse, R36 ;  /* 0x000000046824723c */ /* 0x082fe20000041824 */
[----:B------:R-:W-:Y:S02]  /*3ad0*/  PLOP3.LUT P1, PT, PT, PT, UP0, 0x80, 0x0 ;  /* 0x000000000000781c */ /* 0x000fe40003f2f008 */
[----:B------:R-:W-:Y:S01]  /*3ae0*/  @P4 IADD3 R8, R159, 0x20, RZ ;  /* 0x000000209f084810 */ /* 0x000fe20007ffe0ff */
[--C-:B------:R-:W-:Y:S01]  /*3af0*/  FFMA.FTZ R29, R29, c[0x0][0x23c], -R108.reuse ;  /* 0x00008f001d1d7a23 */ /* 0x100fe2000001086c */
[----:B------:R-:W-:Y:S02]  /*3b00*/  PLOP3.LUT P4, PT, PT, PT, UP0, 0x80, 0x0 ;  /* 0x000000000000781c */ /* 0x000fe40003f8f008 */
[----:B------:R-:W1:Y:S01]  /*3b10*/  MUFU.EX2 R216, R23 ;  /* 0x0000001700d87308 */ /* 0x000e620000000800 */
[----:B------:R-:W-:Y:S01]  /*3b20*/  @P0 FSEL R28, R28, -INF , !P6 ;  /* 0xff8000001c1c0808 */ /* 0x000fe20007000000 */
[C---:B------:R-:W-:Y:S01]  /*3b30*/  HMMA.16816.F32.BF16 R40, R100.reuse, R4, R40 ;  /* 0x000000046428723c */ /* 0x040fe20000041828 */
[----:B------:R-:W-:Y:S02]  /*3b40*/  PLOP3.LUT P0, PT, PT, PT, UP0, 0x80, 0x0 ;  /* 0x000000000000781c */ /* 0x000fe40003f0f008 */
[----:B------:R-:W-:Y:S01]  /*3b50*/  @P5 ISETP.GE.AND P5, PT, R8, UR4, PT ;  /* 0x0000000408005c0c */ /* 0x000fe2000bfa6270 */
[----:B------:R-:W-:Y:S01]  /*3b60*/  FFMA.FTZ R28, R28, c[0x0][0x23c], -R108 ;  /* 0x00008f001c1c7a23 */ /* 0x000fe2000001086c */
[----:B------:R-:W-:Y:S02]  /*3b70*/  @P1 FSEL R31, R31, -INF , !P3 ;  /* 0xff8000001f1f1808 */ /* 0x000fe40005800000 */
[----:B------:R-:W-:Y:S01]  /*3b80*/  PLOP3.LUT P1, PT, PT, PT, UP0, 0x80, 0x0 ;  /* 0x000000000000781c */ /* 0x000fe20003f2f008 */
[----:B------:R-:W-:Y:S01]  /*3b90*/  MUFU.EX2 R225, R24 ;  /* 0x0000001800e17308 */ /* 0x000fe20000000800 */
[----:B------:R-:W-:Y:S01]  /*3ba0*/  @P2 IADD3 R8, R159, 0x21, RZ ;  /* 0x000000219f082810 */ /* 0x000fe20007ffe0ff */
[-C--:B------:R-:W-:Y:S01]  /*3bb0*/  HMMA.16816.F32.BF16 R44, R100, R6.reuse, R44 ;  /* 0x00000006642c723c */ /* 0x080fe2000004182c */
[----:B------:R-:W-:Y:S01]  /*3bc0*/  PLOP3.LUT P2, PT, PT, PT, UP0, 0x80, 0x0 ;  /* 0x000000000000781c */ /* 0x000fe20003f4f008 */
[--C-:B------:R-:W-:Y:S01]  /*3bd0*/  FFMA.FTZ R31, R31, c[0x0][0x23c], -R0.reuse ;  /* 0x00008f001f1f7a23 */ /* 0x100fe20000010800 */
[----:B------:R-:W-:Y:S02]  /*3be0*/  @P4 ISETP.GE.AND P4, PT, R8, UR4, PT ;  /* 0x0000000408004c0c */ /* 0x000fe4000bf86270 */
[----:B------:R-:W-:Y:S02]  /*3bf0*/  @P0 FSEL R30, R30, -INF , !P6 ;  /* 0xff8000001e1e0808 */ /* 0x000fe40007000000 */
[----:B------:R-:W-:Y:S01]  /*3c00*/  PLOP3.LUT P0, PT, PT, PT, UP0, 0x80, 0x0 ;  /* 0x000000000000781c */ /* 0x000fe20003f0f008 */
[----:B------:R-:W1:Y:S01]  /*3c10*/  MUFU.EX2 R224, R25 ;  /* 0x0000001900e07308 */ /* 0x000e620000000800 */
[C---:B------:R-:W-:Y:S03]  /*3c20*/  HMMA.16816.F32.BF16 R48, R104.reuse, R6, R48 ;  /* 0x000000066830723c */ /* 0x040fe60000041830 */
[----:B------:R-:W-:Y:S01]  /*3c30*/  @P1 FSEL R33, R33, -INF , !P3 ;  /* 0xff80000021211808 */ /* 0x000fe20005800000 */
[----:B------:R-:W-:Y:S01]  /*3c40*/  FFMA.FTZ R30, R30, c[0x0][0x23c], -R0 ;  /* 0x00008f001e1e7a23 */ /* 0x000fe20000010800 */
[----:B------:R-:W-:Y:S03]  /*3c50*/  PLOP3.LUT P1, PT, PT, PT, UP0, 0x80, 0x0 ;  /* 0x000000000000781c */ /* 0x000fe60003f2f008 */
[--C-:B------:R-:W-:Y:S01]  /*3c60*/  FFMA.FTZ R33, R33, c[0x0][0x23c], -R160.reuse ;  /* 0x00008f0021217a23 */ /* 0x100fe200000108a0 */
[----:B------:R-:W-:Y:S03]  /*3c70*/  MUFU.EX2 R234, R26 ;  /* 0x0000001a00ea7308 */ /* 0x000fe60000000800 */
[----:B------:R-:W-:Y:S02]  /*3c80*/  @P0 FSEL R32, R32, -INF , !P6 ;  /* 0xff80000020200808 */ /* 0x000fe40007000000 */
[----:B------:R-:W-:Y:S03]  /*3c90*/  PLOP3.LUT P0, PT, PT, PT, UP0, 0x80, 0x0 ;  /* 0x000000000000781c */ /* 0x000fe60003f0f008 */
[--C-:B------:R-:W-:Y:S01]  /*3ca0*/  FFMA.FTZ R32, R32, c[0x0][0x23c], -R160.reuse ;  /* 0x00008f0020207a23 */ /* 0x100fe200000108a0 */
[----:B------:R-:W-:Y:S01]  /*3cb0*/  @P1 FSEL R35, R35, -INF , !P3 ;  /* 0xff80000023231808 */ /* 0x000fe20005800000 */
[----:B------:R-:W-:Y:S01]  /*3cc0*/  MUFU.EX2 R165, R33 ;  /* 0x0000002100a57308 */ /* 0x000fe20000000800 */
[----:B------:R-:W-:Y:S02]  /*3cd0*/  PLOP3.LUT P3, PT, PT, PT, UP0, 0x80, 0x0 ;  /* 0x000000000000781c */ /* 0x000fe40003f6f008 */
[----:B------:R-:W-:Y:S01]  /*3ce0*/  PLOP3.LUT P1, PT, PT, PT, UP0, 0x80, 0x0 ;  /* 0x000000000000781c */ /* 0x000fe20003f2f008 */
[--C-:B------:R-:W-:Y:S04]  /*3cf0*/  FFMA.FTZ R35, R35, c[0x0][0x23c], -R109.reuse ;  /* 0x00008f0023237a23 */ /* 0x100fe8000001086d */
[----:B------:R-:W-:Y:S02]  /*3d00*/  @P0 FSEL R34, R34, -INF , !P6 ;  /* 0xff80000022220808 */ /* 0x000fe40007000000 */
[----:B------:R-:W1:Y:S01]  /*3d10*/  MUFU.EX2 R171, R32 ;  /* 0x0000002000ab7308 */ /* 0x000e620000000800 */
[----:B------:R-:W-:Y:S02]  /*3d20*/  PLOP3.LUT P6, PT, PT, PT, UP0, 0x80, 0x0 ;  /* 0x000000000000781c */ /* 0x000fe40003fcf008 */
[----:B------:R-:W-:Y:S01]  /*3d30*/  PLOP3.LUT P0, PT, PT, PT, UP0, 0x80, 0x0 ;  /* 0x000000000000781c */ /* 0x000fe20003f0f008 */
[--C-:B------:R-:W-:Y:S01]  /*3d40*/  FFMA.FTZ R34, R34, c[0x0][0x23c], -R109.reuse ;  /* 0x00008f0022227a23 */ /* 0x100fe2000001086d */
[----:B------:R-:W-:Y:S02]  /*3d50*/  @P3 IADD3 R4, R159, 0x28, RZ ;  /* 0x000000289f043810 */ /* 0x000fe40007ffe0ff */
[----:B------:R-:W-:Y:S02]  /*3d60*/  PLOP3.LUT P3, PT, PT, PT, UP0, 0x80, 0x0 ;  /* 0x000000000000781c */ /* 0x000fe40003f6f008 */
[----:B------:R-:W-:Y:S01]  /*3d70*/  @P1 FSEL R37, R37, -INF , !P4 ;  /* 0xff80000025251808 */ /* 0x000fe20006000000 */
[----:B------:R-:W-:Y:S01]  /*3d80*/  MUFU.EX2 R210, R34 ;  /* 0x0000002200d27308 */ /* 0x000fe20000000800 */
[----:B------:R-:W-:Y:S03]  /*3d90*/  PLOP3.LUT P1, PT, PT, PT, UP0, 0x80, 0x0 ;  /* 0x000000000000781c */ /* 0x000fe60003f2f008 */
[----:B------:R-:W-:Y:S01]  /*3da0*/  @P6 ISETP.GE.AND P6, PT, R4, UR4, PT ;  /* 0x0000000404006c0c */ /* 0x000fe2000bfc6270 */
[--C-:B------:R-:W-:Y:S01]  /*3db0*/  FFMA.FTZ R37, R37, c[0x0][0x23c], -R160.reuse ;  /* 0x00008f0025257a23 */ /* 0x100fe200000108a0 */
[----:B------:R-:W-:Y:S02]  /*3dc0*/  @P2 IADD3 R4, R159, 0x29, RZ ;  /* 0x000000299f042810 */ /* 0x000fe40007ffe0ff */
[----:B------:R-:W-:Y:S02]  /*3dd0*/  @P0 FSEL R36, R36, -INF , !P5 ;  /* 0xff80000024240808 */ /* 0x000fe40006800000 */
[----:B------:R-:W1:Y:S01]  /*3de0*/  MUFU.EX2 R208, R35 ;  /* 0x0000002300d07308 */ /* 0x000e620000000800 */
[----:B------:R-:W-:Y:S02]  /*3df0*/  @P3 ISETP.GE.AND P3, PT, R4, UR4, PT ;  /* 0x0000000404003c0c */ /* 0x000fe4000bf66270 */
[----:B------:R-:W1:Y:S01]  /*3e00*/  LDSM.16.M88.4 R4, [R145+0x6c00] ;  /* 0x006c00009104783b */ /* 0x000e620000000200 */
[----:B------:R-:W-:Y:S01]  /*3e10*/  @P1 FSEL R39, R39, -INF , !P4 ;  /* 0xff80000027271808 */ /* 0x000fe20006000000 */
[----:B------:R-:W-:Y:S01]  /*3e20*/  FFMA.FTZ R36, R36, c[0x0][0x23c], -R160 ;  /* 0x00008f0024247a23 */ /* 0x000fe200000108a0 */
[----:B------:R-:W-:Y:S02]  /*3e30*/  PLOP3.LUT P1, PT, PT, PT, UP0, 0x80, 0x0 ;  /* 0x000000000000781c */ /* 0x000fe40003f2f008 */
[----:B------:R-:W-:Y:S01]  /*3e40*/  PLOP3.LUT P0, PT, PT, PT, UP0, 0x80, 0x0 ;  /* 0x000000000000781c */ /* 0x000fe20003f0f008 */
[--C-:B------:R-:W-:Y:S01]  /*3e50*/  FFMA.FTZ R39, R39, c[0x0][0x23c], -R109.reuse ;  /* 0x00008f0027277a23 */ /* 0x100fe2000001086d */
[----:B------:R-:W1:Y:S01]  /*3e60*/  MUFU.EX2 R233, R27 ;  /* 0x0000001b00e97308 */ /* 0x000e620000000800 */
[----:B------:R-:W-:Y:S08]  /*3e70*/  PLOP3.LUT P2, PT, PT, PT, UP0, 0x80, 0x0 ;  /* 0x000000000000781c */ /* 0x000ff00003f4f008 */
[----:B------:R-:W-:Y:S01]  /*3e80*/  @P1 FSEL R41, R41, -INF , !P4 ;  /* 0xff80000029291808 */ /* 0x000fe20006000000 */
[----:B------:R-:W-:Y:S01]  /*3e90*/  MUFU.EX2 R223, R28 ;  /* 0x0000001c00df7308 */ /* 0x000fe20000000800 */
[----:B------:R-:W-:Y:S02]  /*3ea0*/  PLOP3.LUT P1, PT, PT, PT, UP0, 0x80, 0x0 ;  /* 0x000000000000781c */ /* 0x000fe40003f2f008 */
[----:B------:R-:W-:Y:S01]  /*3eb0*/  @P0 FSEL R38, R38, -INF , !P5 ;  /* 0xff80000026260808 */ /* 0x000fe20006800000 */
[----:B------:R-:W-:Y:S01]  /*3ec0*/  FFMA.FTZ R41, R41, c[0x0][0x23c], -R108 ;  /* 0x00008f0029297a23 */ /* 0x000fe2000001086c */
[----:B------:R-:W-:Y:S02]  /*3ed0*/  PLOP3.LUT P0, PT, PT, PT, UP0, 0x80, 0x0 ;  /* 0x000000000000781c */ /* 0x000fe40003f0f008 */
[----:B------:R-:W-:Y:S01]  /*3ee0*/  @P2 FSEL R49, R49, -INF , !P3 ;  /* 0xff80000031312808 */ /* 0x000fe20005800000 */
[--C-:B------:R-:W-:Y:S01]  /*3ef0*/  FFMA.FTZ R38, R38, c[0x0][0x23c], -R109.reuse ;  /* 0x00008f0026267a23 */ /* 0x100fe2000001086d */
[----:B------:R-:W-:Y:S01]  /*3f00*/  PLOP3.LUT P2, PT, PT, PT, UP0, 0x80, 0x0 ;  /* 0x000000000000781c */ /* 0x000fe20003f4f008 */
[----:B------:R-:W-:Y:S02]  /*3f10*/  MUFU.EX2 R221, R29 ;  /* 0x0000001d00dd7308 */ /* 0x000fe40000000800 */
[----:B------:R-:W-:Y:S02]  /*3f20*/  FFMA.FTZ R49, R49, c[0x0][0x23c], -R160 ;  /* 0x00008f0031317a23 */ /* 0x000fe400000108a0 */
[----:B------:R-:W-:Y:S02]  /*3f30*/  @P1 FSEL R43, R43, -INF , !P4 ;  /* 0xff8000002b2b1808 */ /* 0x000fe40006000000 */
[----:B------:R-:W-:Y:S02]  /*3f40*/  PLOP3.LUT P1, PT, PT, PT, UP0, 0x80, 0x0 ;  /* 0x000000000000781c */ /* 0x000fe40003f2f008 */
[----:B------:R-:W-:Y:S01]  /*3f50*/  @P0 FSEL R40, R40, -INF , !P5 ;  /* 0xff80000028280808 */ /* 0x000fe20006800000 */
[----:B------:R-:W-:Y:S01]  /*3f60*/  FFMA.FTZ R43, R43, c[0x0][0x23c], -R0 ;  /* 0x00008f002b2b7a23 */ /* 0x000fe20000010800 */
[----:B------:R-:W-:Y:S01]  /*3f70*/  MUFU.EX2 R231, R30 ;  /* 0x0000001e00e77308 */ /* 0x000fe20000000800 */
[----:B------:R-:W-:Y:S01]  /*3f80*/  PLOP3.LUT P0, PT, PT, PT, UP0, 0x80, 0x0 ;  /* 0x000000000000781c */ /* 0x000fe20003f0f008 */
[-C--:B-1----:R-:W-:Y:S01]  /*3f90*/  HMMA.16816.F32.BF16 R52, R104, R4.reuse, R52 ;  /* 0x000000046834723c */ /* 0x082fe20000041834 */
[----:B------:R-:W-:Y:S01]  /*3fa0*/  PLOP3.LUT P4, PT, PT, PT, UP0, 0x80, 0x0 ;  /* 0x000000000000781c */ /* 0x000fe20003f8f008 */
[--C-:B------:R-:W-:Y:S05]  /*3fb0*/  FFMA.FTZ R40, R40, c[0x0][0x23c], -R108.reuse ;  /* 0x00008f0028287a23 */ /* 0x100fea000001086c */
[----:B------:R-:W-:Y:S01]  /*3fc0*/  @P1 FSEL R45, R45, -INF , !P3 ;  /* 0xff8000002d2d1808 */ /* 0x000fe20005800000 */
[----:B------:R-:W1:Y:S01]  /*3fd0*/  MUFU.EX2 R230, R31 ;  /* 0x0000001f00e67308 */ /* 0x000e620000000800 */
[----:B------:R-:W-:Y:S01]  /*3fe0*/  PLOP3.LUT P1, PT, PT, PT, UP0, 0x80, 0x0 ;  /* 0x000000000000781c */ /* 0x000fe20003f2f008 */
[C---:B------:R-:W-:Y:S02]  /*3ff0*/  HMMA.16816.F32.BF16 R56, R100.reuse, R4, R56 ;  /* 0x000000046438723c */ /* 0x040fe40000041838 */
[----:B------:R-:W-:Y:S01]  /*4000*/  @P0 FSEL R42, R42, -INF , !P5 ;  /* 0xff8000002a2a0808 */ /* 0x000fe20006800000 */
[----:B------:R-:W-:Y:S01]  /*4010*/  FFMA.FTZ R45, R45, c[0x0][0x23c], -R108 ;  /* 0x00008f002d2d7a23 */ /* 0x000fe2000001086c */
[----:B------:R-:W-:Y:S02]  /*4020*/  PLOP3.LUT P5, PT, PT, PT, UP0, 0x80, 0x0 ;  /* 0x000000000000781c */ /* 0x000fe40003faf008 */
[----:B------:R-:W-:Y:S02]  /*4030*/  PLOP3.LUT P0, PT, PT, PT, UP0, 0x80, 0x0 ;  /* 0x000000000000781c */ /* 0x000fe40003f0f008 */
[----:B------:R-:W-:Y:S01]  /*4040*/  MUFU.EX2 R170, R36 ;  /* 0x0000002400aa7308 */ /* 0x000fe20000000800 */
[----:B----4-:R-:W-:Y:S01]  /*4050*/  @P4 IADD3 R10, R159, 0x30, RZ ;  /* 0x000000309f0a4810 */ /* 0x010fe20007ffe0ff */
[-C--:B------:R-:W-:Y:S01]  /*4060*/  HMMA.16816.F32.BF16 R60, R100, R6.reuse, R60 ;  /* 0x00000006643c723c */ /* 0x080fe2000004183c */
[----:B------:R-:W-:Y:S01]  /*4070*/  PLOP3.LUT P4, PT, PT, PT, UP0, 0x80, 0x0 ;  /* 0x000000000000781c */ /* 0x000fe20003f8f008 */
[--C-:B------:R-:W-:Y:S01]  /*4080*/  FFMA.FTZ R42, R42, c[0x0][0x23c], -R0.reuse ;  /* 0x00008f002a2a7a23 */ /* 0x100fe20000010800 */
[----:B------:R-:W-:Y:S02]  /*4090*/  @P1 FSEL R47, R47, -INF , !P3 ;  /* 0xff8000002f2f1808 */ /* 0x000fe40005800000 */
[----:B------:R-:W-:Y:S02]  /*40a0*/  IADD3 R8, P1, R245, UR11, RZ ;  /* 0x0000000bf5087c10 */ /* 0x000fe4000ff3e0ff */
[----:B--2---:R-:W-:Y:S01]  /*40b0*/  F2FP.BF16.PACK_AB R5, R168, R174 ;  /* 0x000000aea805723e */ /* 0x004fe200000010ff */
[----:B------:R-:W3:Y:S01]  /*40c0*/  MUFU.EX2 R164, R37 ;  /* 0x0000002500a47308 */ /* 0x000ee20000000800 */
[----:B------:R-:W-:Y:S01]  /*40d0*/  FFMA.FTZ R47, R47, c[0x0][0x23c], -R0 ;  /* 0x00008f002f2f7a23 */ /* 0x000fe20000010800 */
[----:B------:R-:W-:Y:S01]  /*40e0*/  @P5 ISETP.GE.AND P5, PT, R10, UR4, PT ;  /* 0x000000040a005c0c */ /* 0x000fe2000bfa6270 */
[----:B------:R-:W-:Y:S01]  /*40f0*/  HMMA.16816.F32.BF16 R64, R104, R6, R64 ;  /* 0x000000066840723c */ /* 0x000fe20000041840 */
[----:B------:R-:W-:Y:S01]  /*4100*/  IADD3.X R9, R246, UR10, RZ, P1, !PT ;  /* 0x0000000af6097c10 */ /* 0x000fe20008ffe4ff */
[----:B------:R4:W-:Y:S01]  /*4110*/  STS [R182+0x10000], R5 ;  /* 0x01000005b6007388 */ /* 0x0009e20000000800 */
[----:B------:R-:W-:Y:S02]  /*4120*/  PLOP3.LUT P1, PT, PT, PT, UP0, 0x80, 0x0 ;  /* 0x000000000000781c */ /* 0x000fe40003f2f008 */
[----:B------:R-:W-:Y:S01]  /*4130*/  @P2 IADD3 R10, R159, 0x31, RZ ;  /* 0x000000319f0a2810 */ /* 0x000fe20007ffe0ff */
[----:B------:R1:W2:Y:S01]  /*4140*/  LDG.E R162, [R8.64] ;  /* 0x0000002008a27981 */ /* 0x0002a2000c1e1900 */
[----:B------:R-:W-:Y:S01]  /*4150*/  PLOP3.LUT P2, PT, PT, PT, UP0, 0x80, 0x0 ;  /* 0x000000000000781c */ /* 0x000fe20003f4f008 */
[----:B------:R-:W-:Y:S01]  /*4160*/  MUFU.EX2 R207, R38 ;  /* 0x0000002600cf7308 */ /* 0x000fe20000000800 */
[----:B------:R-:W-:Y:S01]  /*4170*/  @P0 FSEL R44, R44, -INF , !P6 ;  /* 0xff8000002c2c0808 */ /* 0x000fe20007000000 */
[----:B------:R1:W2:Y:S01]  /*4180*/  LDG.E R161, [R8.64+0x20] ;  /* 0x0000202008a17981 */ /* 0x0002a2000c1e1900 */
[----:B------:R-:W-:Y:S02]  /*4190*/  PLOP3.LUT P0, PT, PT, PT, UP0, 0x80, 0x0 ;  /* 0x000000000000781c */ /* 0x000fe40003f0f008 */
[----:B------:R-:W-:Y:S01]  /*41a0*/  F2FP.BF16.PACK_AB R6, R167, R173 ;  /* 0x000000ada706723e */ /* 0x000fe200000010ff */
[--C-:B------:R-:W-:Y:S01]  /*41b0*/  FFMA.FTZ R44, R44, c[0x0][0x23c], -R108.reuse ;  /* 0x00008f002c2c7a23 */ /* 0x100fe2000001086c */
[----:B------:R-:W-:Y:S01]  /*41c0*/  F2FP.BF16.PACK_AB R7, R238, R239 ;  /* 0x000000efee07723e */ /* 0x000fe200000010ff */
[----:B------:R1:W2:Y:S01]  /*41d0*/  LDG.E R111, [R8.64+0x100] ;  /* 0x00010020086f7981 */ /* 0x0002a2000c1e1900 */
[----:B------:R-:W-:Y:S01]  /*41e0*/  @P1 FSEL R51, R51, -INF , !P3 ;  /* 0xff80000033331808 */ /* 0x000fe20005800000 */
[----:B------:R-:W1:Y:S01]  /*41f0*/  MUFU.EX2 R206, R39 ;  /* 0x0000002700ce7308 */ /* 0x000e620000000800 */
[----:B------:R-:W-:Y:S01]  /*4200*/  PLOP3.LUT P3, PT, PT, PT, UP0, 0x80, 0x0 ;  /* 0x000000000000781c */ /* 0x000fe20003f6f008 */
[----:B------:R1:W2:Y:S01]  /*4210*/  LDG.E R110, [R8.64+0x120] ;  /* 0x00012020086e7981 */ /* 0x0002a2000c1e1900 */
[----:B------:R-:W-:Y:S01]  /*4220*/  @P2 FSEL R56, R56, -INF , !P5 ;  /* 0xff80000038382808 */ /* 0x000fe20006800000 */
[--C-:B------:R-:W-:Y:S01]  /*4230*/  FFMA.FTZ R51, R51, c[0x0][0x23c], -R109.reuse ;  /* 0x00008f0033337a23 */ /* 0x100fe2000001086d */
[----:B------:R-:W-:Y:S02]  /*4240*/  PLOP3.LUT P2, PT, PT, PT, UP0, 0x80, 0x0 ;  /* 0x000000000000781c */ /* 0x000fe40003f4f008 */
[----:B------:R-:W-:Y:S01]  /*4250*/  @P0 FSEL R46, R46, -INF , !P6 ;  /* 0xff8000002e2e0808 */ /* 0x000fe20007000000 */
[----:B------:R-:W-:Y:S01]  /*4260*/  FFMA.FTZ R56, R56, c[0x0][0x23c], -R108 ;  /* 0x00008f0038387a23 */ /* 0x000fe2000001086c */
[----:B------:R-:W-:Y:S01]  /*4270*/  PLOP3.LUT P0, PT, PT, PT, UP0, 0x80, 0x0 ;  /* 0x000000000000781c */ /* 0x000fe20003f0f008 */
[----:B------:R-:W-:Y:S01]  /*4280*/  MUFU.EX2 R163, R49 ;  /* 0x0000003100a37308 */ /* 0x000fe20000000800 */
[----:B------:R-:W-:Y:S01]  /*4290*/  PLOP3.LUT P1, PT, PT, PT, UP0, 0x80, 0x0 ;  /* 0x000000000000781c */ /* 0x000fe20003f2f008 */
[----:B------:R-:W-:Y:S01]  /*42a0*/  FFMA.FTZ R46, R46, c[0x0][0x23c], -R0 ;  /* 0x00008f002e2e7a23 */ /* 0x000fe20000010800 */
[----:B----4-:R-:W-:Y:S02]  /*42b0*/  F2FP.BF16.PACK_AB R5, R242, R243 ;  /* 0x000000f3f205723e */ /* 0x010fe400000010ff */
[C---:B------:R-:W-:Y:S02]  /*42c0*/  @P3 IADD3 R4, R159.reuse, 0x38, RZ ;  /* 0x000000389f043810 */ /* 0x040fe40007ffe0ff */
[----:B------:R-:W-:Y:S02]  /*42d0*/  @P4 IADD3 R159, R159, 0x39, RZ ;  /* 0x000000399f9f4810 */ /* 0x000fe40007ffe0ff */
[----:B------:R-:W-:Y:S01]  /*42e0*/  @P2 ISETP.GE.AND P3, PT, R4, UR4, PT ;  /* 0x0000000404002c0c */ /* 0x000fe2000bf66270 */
[----:B------:R-:W-:Y:S01]  /*42f0*/  MUFU.EX2 R199, R51 ;  /* 0x0000003300c77308 */ /* 0x000fe20000000800 */
[----:B------:R-:W-:Y:S02]  /*4300*/  F2FP.BF16.PACK_AB R4, R232, R235 ;  /* 0x000000ebe804723e */ /* 0x000fe400000010ff */
[----:B------:R-:W-:Y:S02]  /*4310*/  @P0 FSEL R48, R48, -INF , !P6 ;  /* 0xff80000030300808 */ /* 0x000fe40007000000 */
[----:B------:R-:W-:Y:S01]  /*4320*/  PLOP3.LUT P0, PT, PT, PT, UP0, 0x80, 0x0 ;  /* 0x000000000000781c */ /* 0x000fe20003f0f008 */
[----:B------:R3:W-:Y:S01]  /*4330*/  STS [R182+0x10400], R4 ;  /* 0x01040004b6007388 */ /* 0x0007e20000000800 */
[----:B------:R-:W-:Y:S01]  /*4340*/  PLOP3.LUT P2, PT, PT, PT, UP0, 0x80, 0x0 ;  /* 0x000000000000781c */ /* 0x000fe20003f4f008 */
[----:B------:R-:W-:Y:S02]  /*4350*/  FFMA.FTZ R48, R48, c[0x0][0x23c], -R160 ;  /* 0x00008f0030307a23 */ /* 0x000fe400000108a0 */
[----:B------:R4:W-:Y:S01]  /*4360*/  STS [R180+0x10000], R6 ;  /* 0x01000006b4007388 */ /* 0x0009e20000000800 */
[----:B------:R-:W-:Y:S07]  /*4370*/  MUFU.EX2 R213, R40 ;  /* 0x0000002800d57308 */ /* 0x000fee0000000800 */
[----:B------:R-:W-:Y:S02]  /*4380*/  @P0 FSEL R50, R50, -INF , !P6 ;  /* 0xff80000032320808 */ /* 0x000fe40007000000 */
[----:B------:R-:W-:Y:S01]  /*4390*/  PLOP3.LUT P6, PT, PT, PT, UP0, 0x80, 0x0 ;  /* 0x000000000000781c */ /* 0x000fe20003fcf008 */
[----:B------:R-:W-:Y:S01]  /*43a0*/  MUFU.EX2 R169, R48 ;  /* 0x0000003000a97308 */ /* 0x000fe20000000800 */
[----:B------:R-:W-:Y:S01]  /*43b0*/  PLOP3.LUT P0, PT, PT, PT, UP0, 0x80, 0x0 ;  /* 0x000000000000781c */ /* 0x000fe20003f0f008 */
[--C-:B------:R-:W-:Y:S01]  /*43c0*/  FFMA.FTZ R50, R50, c[0x0][0x23c], -R109.reuse ;  /* 0x00008f0032327a23 */ /* 0x100fe2000001086d */
[----:B------:R-:W-:Y:S02]  /*43d0*/  @P2 FSEL R60, R60, -INF , !P3 ;  /* 0xff8000003c3c2808 */ /* 0x000fe40005800000 */
[----:B------:R-:W-:Y:S03]  /*43e0*/  PLOP3.LUT P2, PT, PT, PT, UP0, 0x80, 0x0 ;  /* 0x000000000000781c */ /* 0x000fe60003f4f008 */
[----:B------:R-:W-:Y:S01]  /*43f0*/  FFMA.FTZ R60, R60, c[0x0][0x23c], -R108 ;  /* 0x00008f003c3c7a23 */ /* 0x000fe2000001086c */
[----:B---3--:R-:W-:Y:S01]  /*4400*/  F2FP.BF16.PACK_AB R4, R220, R222 ;  /* 0x000000dedc04723e */ /* 0x008fe200000010ff */
[----:B------:R-:W-:Y:S02]  /*4410*/  MUFU.EX2 R200, R50 ;  /* 0x0000003200c87308 */ /* 0x000fe40000000800 */
[----:B------:R-:W-:Y:S02]  /*4420*/  @P6 ISETP.GE.AND P6, PT, R10, UR4, PT ;  /* 0x000000040a006c0c */ /* 0x000fe4000bfc6270 */
[----:B------:R-:W-:Y:S01]  /*4430*/  @P0 FSEL R52, R52, -INF , !P5 ;  /* 0xff80000034340808 */ /* 0x000fe20006800000 */
[----:B------:R3:W-:Y:S01]  /*4440*/  STS [R180+0x10400], R4 ;  /* 0x01040004b4007388 */ /* 0x0007e20000000800 */
[----:B------:R-:W-:Y:S02]  /*4450*/  PLOP3.LUT P0, PT, PT, PT, UP0, 0x80, 0x0 ;  /* 0x000000000000781c */ /* 0x000fe40003f0f008 */
[----:B----4-:R-:W-:Y:S01]  /*4460*/  F2FP.BF16.PACK_AB R6, R236, R237 ;  /* 0x000000edec06723e */ /* 0x010fe200000010ff */
[----:B------:R-:W-:Y:S01]  /*4470*/  FFMA.FTZ R52, R52, c[0x0][0x23c], -R160 ;  /* 0x00008f0034347a23 */ /* 0x000fe200000108a0 */
[----:B------:R4:W-:Y:S01]  /*4480*/  STS [R182+0x12400], R5 ;  /* 0x01240005b6007388 */ /* 0x0009e20000000800 */
[----:B------:R-:W-:Y:S01]  /*4490*/  @P2 FSEL R62, R62, -INF , !P3 ;  /* 0xff8000003e3e2808 */ /* 0x000fe20005800000 */
[----:B------:R-:W-:Y:S01]  /*44a0*/  MUFU.EX2 R197, R60 ;  /* 0x0000003c00c57308 */ /* 0x000fe20000000800 */
[----:B------:R-:W-:Y:S01]  /*44b0*/  PLOP3.LUT P2, PT, PT, PT, UP0, 0x80, 0x0 ;  /* 0x000000000000781c */ /* 0x000fe20003f4f008 */
[----:B------:R1:W-:Y:S01]  /*44c0*/  STS [R182+0x12000], R7 ;  /* 0x01200007b6007388 */ /* 0x0003e20000000800 */
[----:B------:R-:W-:Y:S01]  /*44d0*/  @P1 FSEL R53, R53, -INF , !P6 ;  /* 0xff80000035351808 */ /* 0x000fe20007000000 */
[----:B------:R-:W-:Y:S01]  /*44e0*/  FFMA.FTZ R62, R62, c[0x0][0x23c], -R0 ;  /* 0x00008f003e3e7a23 */ /* 0x000fe20000010800 */
[----:B------:R-:W-:Y:S01]  /*44f0*/  PLOP3.LUT P1, PT, PT, PT, UP0, 0x80, 0x0 ;  /* 0x000000000000781c */ /* 0x000fe20003f2f008 */
[----:B------:R1:W-:Y:S01]  /*4500*/  STS [R180+0x12000], R6 ;  /* 0x01200006b4007388 */ /* 0x0003e20000000800 */
[----:B------:R-:W-:Y:S01]  /*4510*/  @P0 FSEL R54, R54, -INF , !P5 ;  /* 0xff80000036360808 */ /* 0x000fe20006800000 */
[----:B------:R-:W-:Y:S01]  /*4520*/  FFMA.FTZ R53, R53, c[0x0][0x23c], -R160 ;  /* 0x00008f0035357a23 */ /* 0x000fe200000108a0 */
[----:B------:R-:W-:Y:S01]  /*4530*/  PLOP3.LUT P0, PT, PT, PT, UP0, 0x80, 0x0 ;  /* 0x000000000000781c */ /* 0x000fe20003f0f008 */
[----:B------:R-:W-:Y:S02]  /*4540*/  MUFU.EX2 R212, R41 ;  /* 0x0000002900d47308 */ /* 0x000fe40000000800 */
[--C-:B------:R-:W-:Y:S06]  /*4550*/  FFMA.FTZ R54, R54, c[0x0][0x23c], -R109.reuse ;  /* 0x00008f0036367a23 */ /* 0x100fec000001086d */
[----:B------:R-:W-:Y:S02]  /*4560*/  @P1 FSEL R55, R55, -INF , !P6 ;  /* 0xff80000037371808 */ /* 0x000fe40007000000 */
[----:B------:R-:W-:Y:S01]  /*4570*/  PLOP3.LUT P1, PT, PT, PT, UP0, 0x80, 0x0 ;  /* 0x000000000000781c */ /* 0x000fe20003f2f008 */
[----:B------:R-:W-:Y:S01]  /*4580*/  MUFU.EX2 R219, R42 ;  /* 0x0000002a00db7308 */ /* 0x000fe20000000800 */
[----:B---3--:R-:W-:Y:S01]  /*4590*/  F2FP.BF16.PACK_AB R4, R166, R172 ;  /* 0x000000aca604723e */ /* 0x008fe200000010ff */
[--C-:B------:R-:W-:Y:S01]  /*45a0*/  FFMA.FTZ R55, R55, c[0x0][0x23c], -R109.reuse ;  /* 0x00008f0037377a23 */ /* 0x100fe2000001086d */
[----:B----4-:R-:W-:Y:S02]  /*45b0*/  F2FP.BF16.PACK_AB R5, R240, R241 ;  /* 0x000000f1f005723e */ /* 0x010fe400000010ff */
[----:B------:R-:W-:Y:S02]  /*45c0*/  @P0 FSEL R57, R57, -INF , !P6 ;  /* 0xff80000039390808 */ /* 0x000fe40007000000 */
[----:B------:R-:W-:Y:S01]  /*45d0*/  PLOP3.LUT P0, PT, PT, PT, UP0, 0x80, 0x0 ;  /* 0x000000000000781c */ /* 0x000fe20003f0f008 */
[----:B------:R3:W-:Y:S01]  /*45e0*/  STS [R180+0x12400], R5 ;  /* 0x01240005b4007388 */ /* 0x0007e20000000800 */
[----:B-1----:R-:W-:Y:S01]  /*45f0*/  F2FP.BF16.PACK_AB R7, R216, R217 ;  /* 0x000000d9d807723e */ /* 0x002fe200000010ff */
[----:B------:R-:W-:Y:S01]  /*4600*/  FFMA.FTZ R57, R57, c[0x0][0x23c], -R108 ;  /* 0x00008f0039397a23 */ /* 0x000fe2000001086c */
[----:B------:R-:W-:Y:S01]  /*4610*/  F2FP.BF16.PACK_AB R6, R224, R225 ;  /* 0x000000e1e006723e */ /* 0x000fe200000010ff */
[----:B------:R1:W-:Y:S01]  /*4620*/  STS [R181+0x10000], R4 ;  /* 0x01000004b5007388 */ /* 0x0003e20000000800 */
[----:B------:R-:W-:Y:S01]  /*4630*/  @P1 FSEL R58, R58, -INF , !P5 ;  /* 0xff8000003a3a1808 */ /* 0x000fe20006800000 */
[----:B------:R-:W-:Y:S01]  /*4640*/  MUFU.EX2 R202, R62 ;  /* 0x0000003e00ca7308 */ /* 0x000fe20000000800 */
[----:B------:R-:W-:Y:S01]  /*4650*/  PLOP3.LUT P1, PT, PT, PT, UP0, 0x80, 0x0 ;  /* 0x000000000000781c */ /* 0x000fe20003f2f008 */
[----:B------:R4:W-:Y:S02]  /*4660*/  STS [R181+0x10400], R7 ;  /* 0x01040007b5007388 */ /* 0x0009e40000000800 */
[--C-:B------:R-:W-:Y:S02]  /*4670*/  FFMA.FTZ R58, R58, c[0x0][0x23c], -R0.reuse ;  /* 0x00008f003a3a7a23 */ /* 0x100fe40000010800 */
[----:B------:R-:W-:Y:S02]  /*4680*/  @P0 FSEL R59, R59, -INF , !P6 ;  /* 0xff8000003b3b0808 */ /* 0x000fe40007000000 */
[----:B------:R-:W-:Y:S02]  /*4690*/  PLOP3.LUT P0, PT, PT, PT, UP0, 0x80, 0x0 ;  /* 0x000000000000781c */ /* 0x000fe40003f0f008 */
[----:B------:R-:W4:Y:S01]  /*46a0*/  MUFU.EX2 R218, R43 ;  /* 0x0000002b00da7308 */ /* 0x000f220000000800 */
[----:B------:R-:W-:Y:S03]  /*46b0*/  FFMA.FTZ R59, R59, c[0x0][0x23c], -R0 ;  /* 0x00008f003b3b7a23 */ /* 0x000fe60000010800 */
[----:B------:R-:W-:Y:S02]  /*46c0*/  @P1 ISETP.GE.AND P1, PT, R159, UR4, PT ;  /* 0x000000049f001c0c */ /* 0x000fe4000bf26270 */
[----:B---3--:R-:W-:Y:S04]  /*46d0*/  F2FP.BF16.PACK_AB R5, R165, R171 ;  /* 0x000000aba505723e */ /* 0x008fe800000010ff */
[----:B------:R-:W-:Y:S01]  /*46e0*/  MUFU.EX2 R211, R44 ;  /* 0x0000002c00d37308 */ /* 0x000fe20000000800 */
[----:B-1----:R-:W-:Y:S01]  /*46f0*/  F2FP.BF16.PACK_AB R4, R208, R210 ;  /* 0x000000d2d004723e */ /* 0x002fe200000010ff */
[----:B------:R1:W-:Y:S05]  /*4700*/  STS [R179+0x10000], R5 ;  /* 0x01000005b3007388 */ /* 0x0003ea0000000800 */
[----:B------:R-:W-:Y:S01]  /*4710*/  @P0 FSEL R61, R61, -INF , !P1 ;  /* 0xff8000003d3d0808 */ /* 0x000fe20004800000 */
[----:B------:R3:W-:Y:S01]  /*4720*/  STS [R179+0x10400], R4 ;  /* 0x01040004b3007388 */ /* 0x0007e20000000800 */
[----:B------:R-:W-:Y:S01]  /*4730*/  PLOP3.LUT P0, PT, PT, PT, UP0, 0x80, 0x0 ;  /* 0x000000000000781c */ /* 0x000fe20003f0f008 */
[----:B------:R-:W3:Y:S01]  /*4740*/  MUFU.EX2 R209, R45 ;  /* 0x0000002d00d17308 */ /* 0x000ee20000000800 */
[----:B----4-:R-:W-:Y:S01]  /*4750*/  F2FP.BF16.PACK_AB R7, R233, R234 ;  /* 0x000000eae907723e */ /* 0x010fe200000010ff */
[----:B------:R-:W-:Y:S01]  /*4760*/  FFMA.FTZ R108, R61, c[0x0][0x23c], -R108 ;  /* 0x00008f003d6c7a23 */ /* 0x000fe2000001086c */
[----:B------:R4:W-:Y:S01]  /*4770*/  STS [R181+0x12000], R6 ;  /* 0x01200006b5007388 */ /* 0x0009e20000000800 */
[----:B------:R-:W-:Y:S02]  /*4780*/  @P2 FSEL R65, R65, -INF , !P1 ;  /* 0xff80000041412808 */ /* 0x000fe40004800000 */
[----:B------:R-:W-:Y:S01]  /*4790*/  PLOP3.LUT P2, PT, PT, PT, UP0, 0x80, 0x0 ;  /* 0x000000000000781c */ /* 0x000fe20003f4f008 */
[----:B------:R4:W-:Y:S03]  /*47a0*/  STS [R181+0x12400], R7 ;  /* 0x01240007b5007388 */ /* 0x0009e60000000800 */
[----:B------:R-:W-:Y:S02]  /*47b0*/  MUFU.EX2 R215, R46 ;  /* 0x0000002e00d77308 */ /* 0x000fe40000000800 */
[----:B------:R-:W-:Y:S02]  /*47c0*/  @P0 FSEL R64, R64, -INF , !P3 ;  /* 0xff80000040400808 */ /* 0x000fe40005800000 */
[----:B------:R-:W-:Y:S03]  /*47d0*/  PLOP3.LUT P0, PT, PT, PT, UP0, 0x80, 0x0 ;  /* 0x000000000000781c */ /* 0x000fe60003f0f008 */
[--C-:B------:R-:W-:Y:S02]  /*47e0*/  FFMA.FTZ R64, R64, c[0x0][0x23c], -R160.reuse ;  /* 0x00008f0040407a23 */ /* 0x100fe400000108a0 */
[----:B------:R-:W-:Y:S01]  /*47f0*/  FFMA.FTZ R160, R65, c[0x0][0x23c], -R160 ;  /* 0x00008f0041a07a23 */ /* 0x000fe200000108a0 */
[----:B-1----:R-:W-:Y:S01]  /*4800*/  F2FP.BF16.PACK_AB R5, R230, R231 ;  /* 0x000000e7e605723e */ /* 0x002fe200000010ff */
[----:B------:R-:W-:Y:S01]  /*4810*/  MUFU.EX2 R214, R47 ;  /* 0x0000002f00d67308 */ /* 0x000fe20000000800 */
[----:B------:R-:W-:Y:S02]  /*4820*/  @P2 FSEL R67, R67, -INF , !P1 ;  /* 0xff80000043432808 */ /* 0x000fe40004800000 */
[----:B---3--:R-:W-:Y:S01]  /*4830*/  F2FP.BF16.PACK_AB R4, R164, R170 ;  /* 0x000000aaa404723e */ /* 0x008fe200000010ff */
[----:B------:R1:W-:Y:S02]  /*4840*/  STS [R179+0x12400], R5 ;  /* 0x01240005b3007388 */ /* 0x0003e40000000800 */
[----:B------:R-:W-:Y:S02]  /*4850*/  @P0 FSEL R66, R66, -INF , !P3 ;  /* 0xff80000042420808 */ /* 0x000fe40005800000 */
[----:B------:R-:W-:Y:S02]  /*4860*/  PLOP3.LUT P0, PT, PT, PT, UP0, 0x80, 0x0 ;  /* 0x000000000000781c */ /* 0x000fe40003f0f008 */
[----:B----4-:R-:W-:Y:S01]  /*4870*/  F2FP.BF16.PACK_AB R6, R221, R223 ;  /* 0x000000dfdd06723e */ /* 0x010fe200000010ff */
[--C-:B------:R-:W-:Y:S01]  /*4880*/  FFMA.FTZ R66, R66, c[0x0][0x23c], -R109.reuse ;  /* 0x00008f0042427a23 */ /* 0x100fe2000001086d */
[----:B------:R-:W-:Y:S01]  /*4890*/  F2FP.BF16.PACK_AB R7, R206, R207 ;  /* 0x000000cfce07723e */ /* 0x000fe200000010ff */
[----:B------:R-:W-:Y:S01]  /*48a0*/  FFMA.FTZ R109, R67, c[0x0][0x23c], -R109 ;  /* 0x00008f00436d7a23 */ /* 0x000fe2000001086d */
[----:B------:R-:W-:Y:S01]  /*48b0*/  MUFU.EX2 R192, R52 ;  /* 0x0000003400c07308 */ /* 0x000fe20000000800 */
[----:B------:R3:W-:Y:S04]  /*48c0*/  STS [R179+0x12000], R6 ;  /* 0x01200006b3007388 */ /* 0x0007e80000000800 */
[----:B------:R4:W-:Y:S02]  /*48d0*/  STS [R175+0x10000], R4 ;  /* 0x01000004af007388 */ /* 0x0009e40000000800 */
[----:B------:R-:W-:Y:S02]  /*48e0*/  @P0 FSEL R63, R63, -INF , !P1 ;  /* 0xff8000003f3f0808 */ /* 0x000fe40004800000 */
[----:B------:R4:W-:Y:S01]  /*48f0*/  STS [R175+0x10400], R7 ;  /* 0x01040007af007388 */ /* 0x0009e20000000800 */
[----:B------:R-:W-:Y:S01]  /*4900*/  MUFU.EX2 R159, R64 ;  /* 0x00000040009f7308 */ /* 0x000fe20000000800 */
[----:B------:R-:W-:Y:S01]  /*4910*/  PLOP3.LUT P1, PT, PT, PT, UP5, 0x80, 0x0 ;  /* 0x000000000000781c */ /* 0x000fe20003f2f058 */
[----:B------:R-:W-:Y:S01]  /*4920*/  FFMA.FTZ R0, R63, c[0x0][0x23c], -R0 ;  /* 0x00008f003f007a23 */ /* 0x000fe20000010800 */
[----:B-1----:R-:W-:Y:S07]  /*4930*/  F2FP.BF16.PACK_AB R5, R218, R219 ;  /* 0x000000dbda05723e */ /* 0x002fee00000010ff */
[----:B------:R1:W-:Y:S01]  /*4940*/  MUFU.EX2 R193, R0 ;  /* 0x0000000000c17308 */ /* 0x0003e20000000800 */
[----:B---3--:R-:W-:Y:S02]  /*4950*/  F2FP.BF16.PACK_AB R6, R212, R213 ;  /* 0x000000d5d406723e */ /* 0x008fe400000010ff */
[----:B----4-:R-:W-:Y:S07]  /*4960*/  F2FP.BF16.PACK_AB R4, R163, R169 ;  /* 0x000000a9a304723e */ /* 0x010fee00000010ff */
[----:B------:R-:W-:Y:S01]  /*4970*/  MUFU.EX2 R191, R53 ;  /* 0x0000003500bf7308 */ /* 0x000fe20000000800 */
[----:B------:R-:W-:Y:S01]  /*4980*/  F2FP.BF16.PACK_AB R7, R209, R211 ;  /* 0x000000d3d107723e */ /* 0x000fe200000010ff */
[----:B------:R3:W-:Y:S08]  /*4990*/  STS [R176+0x10000], R4 ;  /* 0x01000004b0007388 */ /* 0x0007f00000000800 */
[----:B------:R-:W-:Y:S01]  /*49a0*/  MUFU.EX2 R198, R54 ;  /* 0x0000003600c67308 */ /* 0x000fe20000000800 */
[----:B-1----:R-:W-:Y:S05]  /*49b0*/  F2FP.BF16.PACK_AB R0, R199, R200 ;  /* 0x000000c8c700723e */ /* 0x002fea00000010ff */
[----:B------:R-:W-:Y:S04]  /*49c0*/  STS [R176+0x10400], R0 ;  /* 0x01040000b0007388 */ /* 0x000fe80000000800 */
[----:B------:R-:W3:Y:S01]  /*49d0*/  MUFU.EX2 R196, R55 ;  /* 0x0000003700c47308 */ /* 0x000ee20000000800 */
[----:B------:R1:W-:Y:S04]  /*49e0*/  STS [R175+0x12000], R6 ;  /* 0x01200006af007388 */ /* 0x0003e80000000800 */
[----:B------:R4:W-:Y:S05]  /*49f0*/  STS [R175+0x12400], R5 ;  /* 0x01240005af007388 */ /* 0x0009ea0000000800 */
[----:B------:R-:W-:Y:S01]  /*4a00*/  MUFU.EX2 R195, R108 ;  /* 0x0000006c00c37308 */ /* 0x000fe20000000800 */
[----:B------:R-:W-:Y:S09]  /*4a10*/  STS [R176+0x12000], R7 ;  /* 0x01200007b0007388 */ /* 0x000ff20000000800 */
[----:B------:R-:W4:Y:S01]  /*4a20*/  MUFU.EX2 R108, R160 ;  /* 0x000000a0006c7308 */ /* 0x000f220000000800 */
[----:B---3--:R-:W-:Y:S02]  /*4a30*/  F2FP.BF16.PACK_AB R4, R196, R198 ;  /* 0x000000c6c404723e */ /* 0x008fe400000010ff */
[----:B-1----:R-:W-:Y:S07]  /*4a40*/  F2FP.BF16.PACK_AB R6, R214, R215 ;  /* 0x000000d7d606723e */ /* 0x002fee00000010ff */
[----:B------:R-:W-:Y:S01]  /*4a50*/  MUFU.EX2 R190, R66 ;  /* 0x0000004200be7308 */ /* 0x000fe20000000800 */
[----:B----4-:R-:W-:Y:S01]  /*4a60*/  F2FP.BF16.PACK_AB R5, R191, R192 ;  /* 0x000000c0bf05723e */ /* 0x010fe200000010ff */
[----:B------:R-:W-:Y:S04]  /*4a70*/  STS [R176+0x12400], R6 ;  /* 0x01240006b0007388 */ /* 0x000fe80000000800 */
[----:B------:R1:W-:Y:S04]  /*4a80*/  STS [R178+0x10000], R5 ;  /* 0x01000005b2007388 */ /* 0x0003e80000000800 */
[----:B------:R-:W1:Y:S01]  /*4a90*/  MUFU.EX2 R189, R109 ;  /* 0x0000006d00bd7308 */ /* 0x000e620000000800 */
[----:B------:R3:W-:Y:S01]  /*4aa0*/  STS [R178+0x10400], R4 ;  /* 0x01040004b2007388 */ /* 0x0007e20000000800 */
[----:B------:R-:W-:Y:S05]  /*4ab0*/  F2FP.BF16.PACK_AB R0, R108, R159 ;  /* 0x0000009f6c00723e */ /* 0x000fea00000010ff */
[----:B------:R4:W-:Y:S03]  /*4ac0*/  STS [R177+0x10000], R0 ;  /* 0x01000000b1007388 */ /* 0x0009e60000000800 */
[----:B------:R-:W-:Y:S10]  /*4ad0*/  MUFU.EX2 R203, R56 ;  /* 0x0000003800cb7308 */ /* 0x000ff40000000800 */
[----:B------:R-:W2:Y:S01]  /*4ae0*/  MUFU.EX2 R201, R57 ;  /* 0x0000003900c97308 */ /* 0x000ea20000000800 */
[----:B-1----:R-:W-:Y:S02]  /*4af0*/  F2FP.BF16.PACK_AB R5, R189, R190 ;  /* 0x000000bebd05723e */ /* 0x002fe400000010ff */
[----:B---3--:R-:W-:Y:S03]  /*4b00*/  F2FP.BF16.PACK_AB R4, R195, R197 ;  /* 0x000000c5c304723e */ /* 0x008fe600000010ff */
[----:B------:R-:W-:Y:S04]  /*4b10*/  STS [R177+0x10400], R5 ;  /* 0x01040005b1007388 */ /* 0x000fe80000000800 */
[----:B------:R-:W-:Y:S01]  /*4b20*/  MUFU.EX2 R205, R58 ;  /* 0x0000003a00cd7308 */ /* 0x000fe20000000800 */
[----:B----4-:R-:W-:Y:S09]  /*4b30*/  F2FP.BF16.PACK_AB R0, R193, R202 ;  /* 0x000000cac100723e */ /* 0x010ff200000010ff */
[----:B------:R-:W1:Y:S01]  /*4b40*/  MUFU.EX2 R204, R59 ;  /* 0x0000003b00cc7308 */ /* 0x000e620000000800 */
[----:B--2---:R-:W-:Y:S05]  /*4b50*/  F2FP.BF16.PACK_AB R7, R201, R203 ;  /* 0x000000cbc907723e */ /* 0x004fea00000010ff */
[----:B------:R-:W-:Y:S01]  /*4b60*/  STS [R178+0x12000], R7 ;  /* 0x01200007b2007388 */ /* 0x000fe20000000800 */
[----:B-1----:R-:W-:Y:S05]  /*4b70*/  F2FP.BF16.PACK_AB R6, R204, R205 ;  /* 0x000000cdcc06723e */ /* 0x002fea00000010ff */
[----:B------:R-:W-:Y:S04]  /*4b80*/  STS [R178+0x12400], R6 ;  /* 0x01240006b2007388 */ /* 0x000fe80000000800 */
[----:B------:R-:W-:Y:S04]  /*4b90*/  STS [R177+0x12000], R4 ;  /* 0x01200004b1007388 */ /* 0x000fe80000000800 */
[----:B------:R-:W-:Y:S04]  /*4ba0*/  STS [R177+0x12400], R0 ;  /* 0x01240000b1007388 */ /* 0x000fe80000000800 */
[----:B------:R-:W1:Y:S08]  /*4bb0*/  LDSM.16.M88.4 R64, [R150+0x4000] ;  /* 0x004000009640783b */ /* 0x000e700000000200 */
[----:B------:R-:W2:Y:S08]  /*4bc0*/  LDSM.16.M88.4 R60, [R150+0x5000] ;  /* 0x00500000963c783b */ /* 0x000eb00000000200 */
[----:B------:R-:W3:Y:S08]  /*4bd0*/  LDSM.16.M88.4 R100, [R151+0x4000] ;  /* 0x004000009764783b */ /* 0x000ef00000000200 */
[----:B------:R-:W4:Y:S01]  /*4be0*/  LDSM.16.M88.4 R104, [R151+0x5000] ;  /* 0x005000009768783b */ /* 0x000f220000000200 */
[-C--:B-1----:R-:W-:Y:S08]  /*4bf0*/  HMMA.16816.F32.BF16 R4, R64, R112.reuse, RZ ;  /* 0x000000704004723c */ /* 0x082ff000000418ff */
[C---:B--2---:R-:W-:Y:S08]  /*4c00*/  HMMA.16816.F32.BF16 R8, R60.reuse, R112, RZ ;  /* 0x000000703c08723c */ /* 0x044ff000000418ff */
[-C--:B------:R-:W-:Y:S08]  /*4c10*/  HMMA.16816.F32.BF16 R12, R60, R114.reuse, RZ ;  /* 0x000000723c0c723c */ /* 0x080ff000000418ff */
[C---:B------:R-:W-:Y:S08]  /*4c20*/  HMMA.16816.F32.BF16 R16, R64.reuse, R114, RZ ;  /* 0x000000724010723c */ /* 0x040ff000000418ff */
        /* <DEDUP_REMOVED lines=11> */
[----:B------:R-:W-:Y:S08]  /*4ce0*/  HMMA.16816.F32.BF16 R64, R64, R126, RZ ;  /* 0x0000007e4040723c */ /* 0x000ff000000418ff */
[-C--:B---3--:R-:W-:Y:S08]  /*4cf0*/  HMMA.16816.F32.BF16 R4, R100, R128.reuse, R4 ;  /* 0x000000806404723c */ /* 0x088ff00000041804 */
[C---:B----4-:R-:W-:Y:S08]  /*4d00*/  HMMA.16816.F32.BF16 R8, R104.reuse, R128, R8 ;  /* 0x000000806808723c */ /* 0x050ff00000041808 */
[-C--:B------:R-:W-:Y:S08]  /*4d10*/  HMMA.16816.F32.BF16 R12, R104, R130.reuse, R12 ;  /* 0x00000082680c723c */ /* 0x080ff0000004180c */
[C---:B------:R-:W-:Y:S01]  /*4d20*/  FADD.FTZ R4, -R162.reuse, R4 ;  /* 0x00000004a2047221 */ /* 0x040fe20000010100 */
[C---:B------:R-:W-:Y:S03]  /*4d30*/  HMMA.16816.F32.BF16 R16, R100.reuse, R130, R16 ;  /* 0x000000826410723c */ /* 0x040fe60000041810 */
[C---:B------:R-:W-:Y:S02]  /*4d40*/  FADD.FTZ R6, -R161.reuse, R6 ;  /* 0x00000006a1067221 */ /* 0x040fe40000010100 */
[----:B------:R-:W-:Y:S02]  /*4d50*/  FADD.FTZ R7, -R161, R7 ;  /* 0x00000007a1077221 */ /* 0x000fe40000010100 */
[C---:B------:R-:W-:Y:S01]  /*4d60*/  FADD.FTZ R8, -R111.reuse, R8 ;  /* 0x000000086f087221 */ /* 0x040fe20000010100 */
[-C--:B------:R-:W-:Y:S01]  /*4d70*/  HMMA.16816.F32.BF16 R20, R100, R132.reuse, R20 ;  /* 0x000000846414723c */ /* 0x080fe20000041814 */
[C---:B------:R-:W-:Y:S03]  /*4d80*/  FADD.FTZ R9, -R111.reuse, R9 ;  /* 0x000000096f097221 */ /* 0x040fe60000010100 */
[----:B------:R-:W-:Y:S02]  /*4d90*/  FADD.FTZ R5, -R162, R5 ;  /* 0x00000005a2057221 */ /* 0x000fe40000010100 */
[----:B------:R-:W-:Y:S02]  /*4da0*/  FMUL.FTZ R174, R174, R4 ;  /* 0x00000004aeae7220 */ /* 0x000fe40000410000 */
[----:B------:R-:W-:Y:S01]  /*4db0*/  FADD.FTZ R13, -R111, R13 ;  /* 0x0000000d6f0d7221 */ /* 0x000fe20000010100 */
[C---:B------:R-:W-:Y:S03]  /*4dc0*/  HMMA.16816.F32.BF16 R24, R104.reuse, R132, R24 ;  /* 0x000000846818723c */ /* 0x040fe60000041818 */
[C---:B------:R-:W-:Y:S02]  /*4dd0*/  FADD.FTZ R11, -R110.reuse, R11 ;  /* 0x0000000b6e0b7221 */ /* 0x040fe40000010100 */
[----:B------:R-:W-:Y:S02]  /*4de0*/  FADD.FTZ R15, -R110, R15 ;  /* 0x0000000f6e0f7221 */ /* 0x000fe40000010100 */
[C---:B------:R-:W-:Y:S01]  /*4df0*/  FADD.FTZ R16, -R162.reuse, R16 ;  /* 0x00000010a2107221 */ /* 0x040fe20000010100 */
[-C--:B------:R-:W-:Y:S01]  /*4e00*/  HMMA.16816.F32.BF16 R28, R104, R134.reuse, R28 ;  /* 0x00000086681c723c */ /* 0x080fe2000004181c */
[C---:B------:R-:W-:Y:S03]  /*4e10*/  FADD.FTZ R17, -R162.reuse, R17 ;  /* 0x00000011a2117221 */ /* 0x040fe60000010100 */
[C---:B------:R-:W-:Y:S02]  /*4e20*/  FADD.FTZ R18, -R161.reuse, R18 ;  /* 0x00000012a1127221 */ /* 0x040fe40000010100 */
[C---:B------:R-:W-:Y:S02]  /*4e30*/  FADD.FTZ R19, -R161.reuse, R19 ;  /* 0x00000013a1137221 */ /* 0x040fe40000010100 */
[C---:B------:R-:W-:Y:S01]  /*4e40*/  FADD.FTZ R20, -R162.reuse, R20 ;  /* 0x00000014a2147221 */ /* 0x040fe20000010100 */
[C---:B------:R-:W-:Y:S03]  /*4e50*/  HMMA.16816.F32.BF16 R32, R100.reuse, R134, R32 ;  /* 0x000000866420723c */ /* 0x040fe60000041820 */
[----:B------:R-:W-:Y:S02]  /*4e60*/  FADD.FTZ R21, -R162, R21 ;  /* 0x00000015a2157221 */ /* 0x000fe40000010100 */
[----:B------:R-:W-:Y:S02]  /*4e70*/  FADD.FTZ R22, -R161, R22 ;  /* 0x00000016a1167221 */ /* 0x000fe40000010100 */
[----:B------:R-:W-:Y:S01]  /*4e80*/  FMUL.FTZ R173, R173, R16 ;  /* 0x00000010adad7220 */ /* 0x000fe20000410000 */
[-C--:B------:R-:W-:Y:S01]  /*4e90*/  HMMA.16816.F32.BF16 R36, R100, R136.reuse, R36 ;  /* 0x000000886424723c */ /* 0x080fe20000041824 */
[----:B------:R-:W-:Y:S03]  /*4ea0*/  FMUL.FTZ R167, R167, R17 ;  /* 0x00000011a7a77220 */ /* 0x000fe60000410000 */
[----:B------:R-:W-:Y:S02]  /*4eb0*/  FMUL.FTZ R172, R172, R20 ;  /* 0x00000014acac7220 */ /* 0x000fe40000410000 */
[----:B------:R-:W-:Y:S02]  /*4ec0*/  FMUL.FTZ R166, R166, R21 ;  /* 0x00000015a6a67220 */ /* 0x000fe40000410000 */
[----:B------:R-:W-:Y:S01]  /*4ed0*/  FMUL.FTZ R20, R232, R7 ;  /* 0x00000007e8147220 */ /* 0x000fe20000410000 */
[C---:B------:R-:W-:Y:S03]  /*4ee0*/  HMMA.16816.F32.BF16 R40, R104.reuse, R136, R40 ;  /* 0x000000886828723c */ /* 0x040fe60000041828 */
[----:B------:R-:W-:Y:S02]  /*4ef0*/  FADD.FTZ R23, -R161, R23 ;  /* 0x00000017a1177221 */ /* 0x000fe40000010100 */
[----:B------:R-:W-:Y:S02]  /*4f00*/  FMUL.FTZ R16, R239, R8 ;  /* 0x00000008ef107220 */ /* 0x000fe40000410000 */
        /* <DEDUP_REMOVED lines=13> */
[----:B------:R-:W-:Y:S02]  /*4fe0*/  FADD.FTZ R39, -R161, R39 ;  /* 0x00000027a1277221 */ /* 0x000fe40000010100 */
[C---:B------:R-:W-:Y:S01]  /*4ff0*/  FADD.FTZ R24, -R111.reuse, R24 ;  /* 0x000000186f187221 */ /* 0x040fe20000010100 */
[C---:B------:R-:W-:Y:S03]  /*5000*/  HMMA.16816.F32.BF16 R56, R104.reuse, R140, R56 ;  /* 0x0000008c6838723c */ /* 0x040fe60000041838 */
[C---:B------:R-:W-:Y:S02]  /*5010*/  FADD.FTZ R28, -R111.reuse, R28 ;  /* 0x0000001c6f1c7221 */ /* 0x040fe40000010100 */
[----:B------:R-:W-:Y:S02]  /*5020*/  FADD.FTZ R29, -R111, R29 ;  /* 0x0000001d6f1d7221 */ /* 0x000fe40000010100 */
[C---:B------:R-:W-:Y:S01]  /*5030*/  FADD.FTZ R50, -R161.reuse, R50 ;  /* 0x00000032a1327221 */ /* 0x040fe20000010100 */
[-C--:B------:R-:W-:Y:S01]  /*5040*/  HMMA.16816.F32.BF16 R60, R104, R142.reuse, R60 ;  /* 0x0000008e683c723c */ /* 0x080fe2000004183c */
[----:B------:R-:W-:Y:S03]  /*5050*/  FADD.FTZ R51, -R161, R51 ;  /* 0x00000033a1337221 */ /* 0x000fe60000010100 */
[C---:B------:R-:W-:Y:S02]  /*5060*/  FADD.FTZ R48, -R162.reuse, R48 ;  /* 0x00000030a2307221 */ /* 0x040fe40000010100 */
[C---:B------:R-:W-:Y:S02]  /*5070*/  FADD.FTZ R49, -R162.reuse, R49 ;  /* 0x00000031a2317221 */ /* 0x040fe40000010100 */
[C---:B------:R-:W-:Y:S01]  /*5080*/  FADD.FTZ R52, -R162.reuse, R52 ;  /* 0x00000034a2347221 */ /* 0x040fe20000010100 */
[----:B------:R-:W-:Y:S03]  /*5090*/  HMMA.16816.F32.BF16 R64, R100, R142, R64 ;  /* 0x0000008e6440723c */ /* 0x000fe60000041840 */
[----:B------:R-:W-:Y:S02]  /*50a0*/  FADD.FTZ R53, -R162, R53 ;  /* 0x00000035a2357221 */ /* 0x000fe40000010100 */
[----:B------:R-:W-:Y:S02]  /*50b0*/  FMUL.FTZ R160, R192, R52 ;  /* 0x00000034c0a07220 */ /* 0x000fe40000410000 */
[----:B------:R-:W-:Y:S02]  /*50c0*/  FMUL.FTZ R109, R191, R53 ;  /* 0x00000035bf6d7220 */ /* 0x000fe40000410000 */
[----:B------:R-:W-:Y:S03]  /*50d0*/  FMUL.FTZ R107, R235, R6 ;  /* 0x00000006eb6b7220 */ /* 0x000fe60000410000 */
[----:B------:R-:W-:Y:S02]  /*50e0*/  FMUL.FTZ R106, R222, R18 ;  /* 0x00000012de6a7220 */ /* 0x000fe40000410000 */
[----:B------:R-:W-:Y:S02]  /*50f0*/  FMUL.FTZ R105, R217, R22 ;  /* 0x00000016d9697220 */ /* 0x000fe40000410000 */
[----:B------:R-:W-:Y:S02]  /*5100*/  FMUL.FTZ R104, R210, R34 ;  /* 0x00000022d2687220 */ /* 0x000fe40000410000 */
[----:B------:R-:W-:Y:S02]  /*5110*/  FMUL.FTZ R101, R208, R35 ;  /* 0x00000023d0657220 */ /* 0x000fe40000410000 */
[----:B------:R-:W-:Y:S02]  /*5120*/  FMUL.FTZ R103, R207, R38 ;  /* 0x00000026cf677220 */ /* 0x000fe40000410000 */
[----:B------:R-:W-:Y:S02]  /*5130*/  FMUL.FTZ R102, R200, R50 ;  /* 0x00000032c8667220 */ /* 0x000fe40000410000 */
[C---:B------:R-:W-:Y:S02]  /*5140*/  FADD.FTZ R64, -R162.reuse, R64 ;  /* 0x00000040a2407221 */ /* 0x040fe40000010100 */
[----:B------:R-:W-:Y:S02]  /*5150*/  FADD.FTZ R65, -R162, R65 ;  /* 0x00000041a2417221 */ /* 0x000fe40000010100 */
[----:B------:R-:W-:Y:S02]  /*5160*/  FMUL.FTZ R159, R159, R64 ;  /* 0x000000409f9f7220 */ /* 0x000fe40000410000 */
[----:B------:R-:W-:Y:S02]  /*5170*/  FMUL.FTZ R108, R108, R65 ;  /* 0x000000416c6c7220 */ /* 0x000fe40000410000 */
[----:B------:R-:W-:Y:S02]  /*5180*/  FMUL.FTZ R64, R220, R19 ;  /* 0x00000013dc407220 */ /* 0x000fe40000410000 */
[----:B------:R-:W-:Y:S02]  /*5190*/  FMUL.FTZ R65, R199, R51 ;  /* 0x00000033c7417220 */ /* 0x000fe40000410000 */
[C---:B------:R-:W-:Y:S02]  /*51a0*/  FADD.FTZ R54, -R161.reuse, R54 ;  /* 0x00000036a1367221 */ /* 0x040fe40000010100 */
[C---:B------:R-:W-:Y:S02]  /*51b0*/  FADD.FTZ R55, -R161.reuse, R55 ;  /* 0x00000037a1377221 */ /* 0x040fe40000010100 */
[C---:B------:R-:W-:Y:S02]  /*51c0*/  FADD.FTZ R66, -R161.reuse, R66 ;  /* 0x00000042a1427221 */ /* 0x040fe40000010100 */
[----:B------:R-:W-:Y:S02]  /*51d0*/  FADD.FTZ R67, -R161, R67 ;  /* 0x00000043a1437221 */ /* 0x000fe40000010100 */
[C---:B------:R-:W-:Y:S02]  /*51e0*/  FADD.FTZ R19, -R111.reuse, R12 ;  /* 0x0000000c6f137221 */ /* 0x040fe40000010100 */
[----:B------:R-:W-:Y:S02]  /*51f0*/  FMUL.FTZ R12, R238, R9 ;  /* 0x00000009ee0c7220 */ /* 0x000fe40000410000 */
[----:B------:R-:W-:Y:S02]  /*5200*/  FMUL.FTZ R18, R236, R13 ;  /* 0x0000000dec127220 */ /* 0x000fe40000410000 */
[C---:B------:R-:W-:Y:S02]  /*5210*/  FADD.FTZ R22, -R111.reuse, R25 ;  /* 0x000000196f167221 */ /* 0x040fe40000010100 */
[C---:B------:R-:W-:Y:S02]  /*5220*/  FADD.FTZ R4, -R111.reuse, R40 ;  /* 0x000000286f047221 */ /* 0x040fe40000010100 */
[C---:B------:R-:W-:Y:S02]  /*5230*/  FADD.FTZ R40, -R111.reuse, R41 ;  /* 0x000000296f287221 */ /* 0x040fe40000010100 */
[C---:B------:R-:W-:Y:S02]  /*5240*/  FADD.FTZ R0, -R111.reuse, R44 ;  /* 0x0000002c6f007221 */ /* 0x040fe40000010100 */
[C---:B------:R-:W-:Y:S02]  /*5250*/  FADD.FTZ R44, -R111.reuse, R45 ;  /* 0x0000002d6f2c7221 */ /* 0x040fe40000010100 */
[C---:B------:R-:W-:Y:S02]  /*5260*/  FADD.FTZ R51, -R111.reuse, R56 ;  /* 0x000000386f337221 */ /* 0x040fe40000010100 */
[C---:B------:R-:W-:Y:S02]  /*5270*/  FADD.FTZ R50, -R111.reuse, R57 ;  /* 0x000000396f327221 */ /* 0x040fe40000010100 */
[C---:B------:R-:W-:Y:S02]  /*5280*/  FADD.FTZ R53, -R111.reuse, R60 ;  /* 0x0000003c6f357221 */ /* 0x040fe40000010100 */
[----:B------:R-:W-:Y:S02]  /*5290*/  FADD.FTZ R52, -R111, R61 ;  /* 0x0000003d6f347221 */ /* 0x000fe40000010100 */
        /* <DEDUP_REMOVED lines=14> */
[----:B------:R-:W-:Y:S02]  /*5380*/  FMUL.FTZ R168, R168, R5 ;  /* 0x00000005a8a87220 */ /* 0x000fe40000410000 */
        /* <DEDUP_REMOVED lines=38> */
[----:B------:R-:W-:Y:S02]  /*55f0*/  IMAD.MOV.U32 R56, RZ, RZ, R188 ;  /* 0x000000ffff387224 */ /* 0x000fe400078e00bc */
[----:B------:R-:W-:Y:S01]  /*5600*/  IMAD.MOV.U32 R57, RZ, RZ, R183 ;  /* 0x000000ffff397224 */ /* 0x000fe200078e00b7 */
[----:B------:R-:W-:-:S05]  /*5610*/  @!P1 BRA `(.L_x_7) ;  /* 0x0000014000009947 */ /* 0x000fca0003800000 */
[----:B------:R-:W-:Y:S01]  /*5620*/  IMAD.MOV.U32 R5, RZ, RZ, c[0x0][0x190] ;  /* 0x00006400ff057624 */ /* 0x000fe200078e00ff */
[----:B------:R-:W-:Y:S01]  /*5630*/  ULOP3.LUT UR12, UR5, 0x1, URZ, 0xc0, !UPT ;  /* 0x00000001050c7892 */ /* 0x000fe2000f8ec03f */
[----:B------:R-:W-:Y:S02]  /*5640*/  IMAD.MOV.U32 R11, RZ, RZ, c[0x0][0x194] ;  /* 0x00006500ff0b7624 */ /* 0x000fe400078e00ff */
[C---:B------:R-:W-:Y:S01]  /*5650*/  IMAD.U32 R0, R5.reuse, -0x80, RZ ;  /* 0xffffff8005007824 */ /* 0x040fe200078e00ff */
[----:B------:R-:W-:Y:S04]  /*5660*/  UISETP.NE.U32.AND UP1, UPT, UR12, 0x1, UPT ;  /* 0x000000010c00788c */ /* 0x000fe8000bf25070 */
[C---:B------:R-:W-:Y:S01]  /*5670*/  LEA R4, P0, R0.reuse, R186, 0x1 ;  /* 0x000000ba00047211 */ /* 0x040fe200078008ff */
[----:B------:R-:W-:Y:S03]  /*5680*/  USEL UR12, UR56, 0x2000, !UP1 ;  /* 0x00002000380c7887 */ /* 0x000fe6000c800000 */
[----:B------:R-:W-:Y:S01]  /*5690*/  LEA.HI.X.SX32 R0, R0, R187, 0x1, P0 ;  /* 0x000000bb00007211 */ /* 0x000fe200000f0eff */
[----:B------:R-:W-:Y:S02]  /*56a0*/  IMAD.MOV.U32 R186, RZ, RZ, R4 ;  /* 0x000000ffffba7224 */ /* 0x000fe400078e0004 */
[----:B------:R-:W-:Y:S02]  /*56b0*/  IADD3 R194, R194, UR12, RZ ;  /* 0x0000000cc2c27c10 */ /* 0x000fe4000fffe0ff */
[----:B------:R-:W-:Y:S01]  /*56c0*/  IMAD.MOV.U32 R187, RZ, RZ, R0 ;  /* 0x000000ffffbb7224 */ /* 0x000fe200078e0000 */
[C---:B------:R-:W-:Y:S02]  /*56d0*/  LEA R4, P0, R5.reuse, R186, 0x7 ;  /* 0x000000ba05047211 */ /* 0x040fe400078038ff */
[----:B------:R-:W-:Y:S02]  /*56e0*/  IADD3 R144, R144, UR12, RZ ;  /* 0x0000000c90907c10 */ /* 0x000fe4000fffe0ff */
[----:B------:R-:W-:Y:S01]  /*56f0*/  @!PT LDS RZ, [RZ] ;  /* 0x00000000fffff984 */ /* 0x000fe20000000800 */
[----:B------:R-:W-:Y:S01]  /*5700*/  @!PT LDS RZ, [RZ] ;  /* 0x00000000fffff984 */ /* 0x000fe20000000800 */
[----:B------:R-:W-:Y:S01]  /*5710*/  @!PT LDS RZ, [RZ] ;  /* 0x00000000fffff984 */ /* 0x000fe20000000800 */
[----:B------:R1:W-:Y:S01]  /*5720*/  LDGSTS.E.BYPASS.LTC128B.128 [R194], [R186.64] ;  /* 0x00000000bac27fae */ /* 0x0003e2000b901d46 */
[----:B------:R-:W-:Y:S05]  /*5730*/  LEA.HI.X R5, R5, R187, R11, 0x7, P0 ;  /* 0x000000bb05057211 */ /* 0x000fea00000f3c0b */
[----:B------:R1:W-:Y:S04]  /*5740*/  LDGSTS.E.BYPASS.LTC128B.128 [R194+0x1000], [R4.64] ;  /* 0x0100000004c27fae */ /* 0x0003e8000b901d46 */
[----:B------:R-:W0:Y:S02]  /*5750*/  LDGDEPBAR ;  /* 0x00000000000079af */ /* 0x000e240000000000 */
.L_x_7:
[----:B------:R-:W-:Y:S01]  /*5760*/  F2FP.BF16.PACK_AB R31, R20, R107 ;  /* 0x0000006b141f723e */ /* 0x000fe200000010ff */
[----:B------:R-:W-:Y:S01]  /*5770*/  IMAD.SHL.U32 R59, R247, 0x2, RZ ;  /* 0x00000002f73b7824 */ /* 0x000fe200078e00ff */
[----:B------:R-:W-:Y:S02]  /*5780*/  F2FP.BF16.PACK_AB R32, R168, R174 ;  /* 0x000000aea820723e */ /* 0x000fe400000010ff */
[----:B------:R-:W-:Y:S01]  /*5790*/  F2FP.BF16.PACK_AB R27, R64, R106 ;  /* 0x0000006a401b723e */ /* 0x000fe200000010ff */
[----:B------:R-:W-:Y:S01]  /*57a0*/  STS [R182+0x8400], R31 ;  /* 0x0084001fb6007388 */ /* 0x000fe20000000800 */
        /* <DEDUP_REMOVED lines=34> */
[----:B-1----:R-:W-:Y:S01]  /*59d0*/  F2FP.BF16.PACK_AB R4, R108, R159 ;  /* 0x0000009f6c04723e */ /* 0x002fe200000010ff */
[----:B------:R-:W-:Y:S01]  /*59e0*/  STS [R181+0xa000], R22 ;  /* 0x00a00016b5007388 */ /* 0x000fe20000000800 */
[----:B------:R-:W-:Y:S02]  /*59f0*/  F2FP.BF16.PACK_AB R0, R67, R66 ;  /* 0x000000424300723e */ /* 0x000fe400000010ff */
[----:B------:R-:W-:Y:S01]  /*5a00*/  F2FP.BF16.PACK_AB R6, R50, R51 ;  /* 0x000000333206723e */ /* 0x000fe200000010ff */
[----:B------:R-:W-:Y:S01]  /*5a10*/  STS [R181+0xa400], R21 ;  /* 0x00a40015b5007388 */ /* 0x000fe20000000800 */
[----:B------:R-:W-:Y:S02]  /*5a20*/  F2FP.BF16.PACK_AB R5, R35, R36 ;  /* 0x000000242305723e */ /* 0x000fe400000010ff */
[----:B------:R-:W-:Y:S01]  /*5a30*/  F2FP.BF16.PACK_AB R34, R52, R53 ;  /* 0x000000353422723e */ /* 0x000fe200000010ff */
[----:B------:R-:W-:Y:S01]  /*5a40*/  STS [R179+0xa000], R18 ;  /* 0x00a00012b3007388 */ /* 0x000fe20000000800 */
[----:B------:R-:W-:Y:S03]  /*5a50*/  F2FP.BF16.PACK_AB R33, R37, R38 ;  /* 0x000000262521723e */ /* 0x000fe600000010ff */
[----:B------:R-:W-:Y:S04]  /*5a60*/  STS [R179+0xa400], R17 ;  /* 0x00a40011b3007388 */ /* 0x000fe80000000800 */
        /* <DEDUP_REMOVED lines=11> */
[----:B------:R1:W-:Y:S04]  /*5b20*/  STS [R177+0x8400], R0 ;  /* 0x00840000b1007388 */ /* 0x0003e80000000800 */
[----:B------:R-:W-:Y:S04]  /*5b30*/  STS [R178+0xa000], R6 ;  /* 0x00a00006b2007388 */ /* 0x000fe80000000800 */
[----:B------:R-:W-:Y:S04]  /*5b40*/  STS [R178+0xa400], R5 ;  /* 0x00a40005b2007388 */ /* 0x000fe80000000800 */
[----:B------:R-:W-:Y:S04]  /*5b50*/  STS [R177+0xa000], R34 ;  /* 0x00a00022b1007388 */ /* 0x000fe80000000800 */
[----:B------:R-:W-:Y:S04]  /*5b60*/  STS [R177+0xa400], R33 ;  /* 0x00a40021b1007388 */ /* 0x000fe80000000800 */
[----:B------:R-:W-:Y:S01]  /*5b70*/  BAR.SYNC.DEFER_BLOCKING 0x0 ;  /* 0x0000000000007b1d */ /* 0x000fe20000010000 */
[----:B-1----:R-:W-:Y:S05]  /*5b80*/  IMAD.SHL.U32 R0, R152, 0x2, RZ ;  /* 0x0000000298007824 */ /* 0x002fea00078e00ff */
[----:B------:R-:W-:Y:S04]  /*5b90*/  LDSM.16.MT88.4 R4, [R2+0x10000] ;  /* 0x010000000204783b */ /* 0x000fe80000004200 */
[----:B------:R-:W1:Y:S04]  /*5ba0*/  LDSM.16.MT88.4 R8, [R0+0x4000] ;  /* 0x004000000008783b */ /* 0x000e680000004200 */
[----:B------:R-:W2:Y:S04]  /*5bb0*/  LDSM.16.MT88.4 R12, [R2+0x14000] ;  /* 0x01400000020c783b */ /* 0x000ea80000004200 */
[----:B------:R-:W-:Y:S04]  /*5bc0*/  LDSM.16.MT88.4 R16, [R2+0x10800] ;  /* 0x010800000210783b */ /* 0x000fe80000004200 */
[----:B------:R-:W3:Y:S04]  /*5bd0*/  LDSM.16.MT88.4 R20, [R0+0x4400] ;  /* 0x004400000014783b */ /* 0x000ee80000004200 */
[----:B------:R-:W4:Y:S01]  /*5be0*/  LDSM.16.MT88.4 R24, [R2+0x14800] ;  /* 0x014800000218783b */ /* 0x000f220000004200 */
[-C--:B-1----:R-:W-:Y:S08]  /*5bf0*/  HMMA.16816.F32.BF16 R68, R4, R8.reuse, R68 ;  /* 0x000000080444723c */ /* 0x082ff00000041844 */
[C---:B--2---:R-:W-:Y:S08]  /*5c00*/  HMMA.16816.F32.BF16 R72, R12.reuse, R8, R72 ;  /* 0x000000080c48723c */ /* 0x044ff00000041848 */
[-C--:B------:R-:W-:Y:S01]  /*5c10*/  HMMA.16816.F32.BF16 R76, R12, R10.reuse, R76 ;  /* 0x0000000a0c4c723c */ /* 0x080fe2000004184c */
[----:B------:R-:W-:Y:S07]  /*5c20*/  LDSM.16.MT88.4 R12, [R2+0x15000] ;  /* 0x01500000020c783b */ /* 0x000fee0000004200 */
[----:B------:R-:W-:Y:S01]  /*5c30*/  HMMA.16816.F32.BF16 R80, R4, R10, R80 ;  /* 0x0000000a0450723c */ /* 0x000fe20000041850 */
[----:B------:R-:W-:Y:S04]  /*5c40*/  LDSM.16.MT88.4 R4, [R2+0x11000] ;  /* 0x011000000204783b */ /* 0x000fe80000004200 */
[----:B------:R-:W1:Y:S03]  /*5c50*/  LDSM.16.MT88.4 R8, [R0+0x4800] ;  /* 0x004800000008783b */ /* 0x000e660000004200 */
[-C--:B---3--:R-:W-:Y:S08]  /*5c60*/  HMMA.16816.F32.BF16 R68, R16, R20.reuse, R68 ;  /* 0x000000141044723c */ /* 0x088ff00000041844 */
[C---:B----4-:R-:W-:Y:S08]  /*5c70*/  HMMA.16816.F32.BF16 R72, R24.reuse, R20, R72 ;  /* 0x000000141848723c */ /* 0x050ff00000041848 */
[-C--:B------:R-:W-:Y:S01]  /*5c80*/  HMMA.16816.F32.BF16 R76, R24, R22.reuse, R76 ;  /* 0x00000016184c723c */ /* 0x080fe2000004184c */
[----:B------:R-:W-:Y:S07]  /*5c90*/  LDSM.16.MT88.4 R24, [R2+0x15800] ;  /* 0x015800000218783b */ /* 0x000fee0000004200 */
[----:B------:R-:W-:Y:S01]  /*5ca0*/  HMMA.16816.F32.BF16 R80, R16, R22, R80 ;  /* 0x000000161050723c */ /* 0x000fe20000041850 */
[----:B------:R-:W-:Y:S04]  /*5cb0*/  LDSM.16.MT88.4 R16, [R2+0x11800] ;  /* 0x011800000210783b */ /* 0x000fe80000004200 */
[----:B------:R-:W2:Y:S03]  /*5cc0*/  LDSM.16.MT88.4 R20, [R0+0x4c00] ;  /* 0x004c00000014783b */ /* 0x000ea60000004200 */
[-C--:B-1----:R-:W-:Y:S08]  /*5cd0*/  HMMA.16816.F32.BF16 R68, R4, R8.reuse, R68 ;  /* 0x000000080444723c */ /* 0x082ff00000041844 */
[C---:B------:R-:W-:Y:S08]  /*5ce0*/  HMMA.16816.F32.BF16 R72, R12.reuse, R8, R72 ;  /* 0x000000080c48723c */ /* 0x040ff00000041848 */
[-C--:B------:R-:W-:Y:S01]  /*5cf0*/  HMMA.16816.F32.BF16 R76, R12, R10.reuse, R76 ;  /* 0x0000000a0c4c723c */ /* 0x080fe2000004184c */
[----:B------:R-:W-:Y:S07]  /*5d00*/  LDSM.16.MT88.4 R12, [R2+0x16000] ;  /* 0x01600000020c783b */ /* 0x000fee0000004200 */
[----:B------:R-:W-:Y:S01]  /*5d10*/  HMMA.16816.F32.BF16 R80, R4, R10, R80 ;  /* 0x0000000a0450723c */ /* 0x000fe20000041850 */
[----:B------:R-:W-:Y:S04]  /*5d20*/  LDSM.16.MT88.4 R4, [R2+0x12000] ;  /* 0x012000000204783b */ /* 0x000fe80000004200 */
[----:B------:R-:W1:Y:S03]  /*5d30*/  LDSM.16.MT88.4 R8, [R0+0x5000] ;  /* 0x005000000008783b */ /* 0x000e660000004200 */
[-C--:B--2---:R-:W-:Y:S08]  /*5d40*/  HMMA.16816.F32.BF16 R68, R16, R20.reuse, R68 ;  /* 0x000000141044723c */ /* 0x084ff00000041844 */
[C---:B------:R-:W-:Y:S08]  /*5d50*/  HMMA.16816.F32.BF16 R72, R24.reuse, R20, R72 ;  /* 0x000000141848723c */ /* 0x040ff00000041848 */
        /* <DEDUP_REMOVED lines=18> */
[----:B------:R-:W2:Y:S04]  /*5e80*/  LDSM.16.MT88.4 R20, [R0+0x5c00] ;  /* 0x005c00000014783b */ /* 0x000ea80000004200 */
[----:B------:R-:W-:Y:S01]  /*5e90*/  BAR.SYNC.DEFER_BLOCKING 0x0 ;  /* 0x0000000000007b1d */ /* 0x000fe20000010000 */
[-C--:B-1----:R-:W-:Y:S08]  /*5ea0*/  HMMA.16816.F32.BF16 R68, R4, R8.reuse, R68 ;  /* 0x000000080444723c */ /* 0x082ff00000041844 */
[C---:B------:R-:W-:Y:S08]  /*5eb0*/  HMMA.16816.F32.BF16 R72, R12.reuse, R8, R72 ;  /* 0x000000080c48723c */ /* 0x040ff00000041848 */
[-C--:B------:R-:W-:Y:S08]  /*5ec0*/  HMMA.16816.F32.BF16 R76, R12, R10.reuse, R76 ;  /* 0x0000000a0c4c723c */ /* 0x080ff0000004184c */
[----:B------:R-:W-:Y:S08]  /*5ed0*/  HMMA.16816.F32.BF16 R80, R4, R10, R80 ;  /* 0x0000000a0450723c */ /* 0x000ff00000041850 */
[-C--:B--2---:R-:W-:Y:S08]  /*5ee0*/  HMMA.16816.F32.BF16 R68, R16, R20.reuse, R68 ;  /* 0x000000141044723c */ /* 0x084ff00000041844 */
[C---:B------:R-:W-:Y:S08]  /*5ef0*/  HMMA.16816.F32.BF16 R72, R24.reuse, R20, R72 ;  /* 0x000000141848723c */ /* 0x040ff00000041848 */
[-C--:B------:R-:W-:Y:S08]  /*5f00*/  HMMA.16816.F32.BF16 R76, R24, R22.reuse, R76 ;  /* 0x00000016184c723c */ /* 0x080ff0000004184c */
[----:B------:R-:W-:Y:S01]  /*5f10*/  HMMA.16816.F32.BF16 R80, R16, R22, R80 ;  /* 0x000000161050723c */ /* 0x000fe20000041850 */
[----:B------:R-:W-:-:S07]  /*5f20*/  @!P1 BRA `(.L_x_8) ;  /* 0x000000f000009947 */ /* 0x000fce0003800000 */
[----:B------:R-:W-:Y:S01]  /*5f30*/  IMAD.MOV.U32 R6, RZ, RZ, c[0x0][0x370] ;  /* 0x0000dc00ff067624 */ /* 0x000fe200078e00ff */
[----:B------:R-:W-:Y:S03]  /*5f40*/  MOV R7, c[0x0][0x374] ;  /* 0x0000dd0000077a02 */ /* 0x000fe60000000f00 */
[----:B------:R-:W-:Y:S05]  /*5f50*/  IMAD.U32 R4, R6, -0x80, RZ ;  /* 0xffffff8006047824 */ /* 0x000fea00078e00ff */
[C---:B------:R-:W-:Y:S04]  /*5f60*/  LEA R5, P0, R4.reuse, R184, 0x1 ;  /* 0x000000b804057211 */ /* 0x040fe800078008ff */
[----:B------:R-:W-:Y:S01]  /*5f70*/  LEA.HI.X.SX32 R4, R4, R185, 0x1, P0 ;  /* 0x000000b904047211 */ /* 0x000fe200000f0eff */
[----:B------:R-:W-:Y:S03]  /*5f80*/  IMAD.MOV.U32 R184, RZ, RZ, R5 ;  /* 0x000000ffffb87224 */ /* 0x000fe600078e0005 */
[----:B------:R-:W-:Y:S02]  /*5f90*/  MOV R185, R4 ;  /* 0x0000000400b97202 */ /* 0x000fe40000000f00 */
[C---:B------:R-:W-:Y:S03]  /*5fa0*/  LEA R4, P0, R6.reuse, R184, 0x7 ;  /* 0x000000b806047211 */ /* 0x040fe600078038ff */
[----:B------:R-:W-:Y:S01]  /*5fb0*/  @!PT LDS RZ, [RZ] ;  /* 0x00000000fffff984 */ /* 0x000fe20000000800 */
[----:B------:R-:W-:Y:S01]  /*5fc0*/  @!PT LDS RZ, [RZ] ;  /* 0x00000000fffff984 */ /* 0x000fe20000000800 */
[----:B------:R-:W-:Y:S01]  /*5fd0*/  @!PT LDS RZ, [RZ] ;  /* 0x00000000fffff984 */ /* 0x000fe20000000800 */
[----:B------:R1:W-:Y:S01]  /*5fe0*/  LDGSTS.E.BYPASS.LTC128B.128 [R59+0x4000], [R184.64] ;  /* 0x04000000b83b7fae */ /* 0x0003e2000b901d46 */
[----:B------:R-:W-:Y:S05]  /*5ff0*/  LEA.HI.X R5, R6, R185, R7, 0x7, P0 ;  /* 0x000000b906057211 */ /* 0x000fea00000f3c07 */
[----:B------:R1:W-:Y:S04]  /*6000*/  LDGSTS.E.BYPASS.LTC128B.128 [R59+0x5000], [R4.64] ;  /* 0x05000000043b7fae */ /* 0x0003e8000b901d46 */
[----:B------:R-:W0:Y:S02]  /*6010*/  LDGDEPBAR ;  /* 0x00000000000079af */ /* 0x000e240000000000 */
.L_x_8:
[----:B------:R-:W-:Y:S01]  /*6020*/  LDSM.16.M88.4 R16, [R147] ;  /* 0x000000009310783b */ /* 0x000fe20000000200 */
[----:B------:R-:W-:Y:S01]  /*6030*/  IMAD.U32 R58, RZ, RZ, UR20 ;  /* 0x00000014ff3a7e24 */ /* 0x000fe2000f8e00ff */
[----:B------:R-:W-:Y:S01]  /*6040*/  ULOP3.LUT UR12, UR5, 0x1, URZ, 0xc0, !UPT ;  /* 0x00000001050c7892 */ /* 0x000fe2000f8ec03f */
[----:B------:R-:W-:Y:S01]  /*6050*/  IMAD.U32 R55, RZ, RZ, UR17 ;  /* 0x00000011ff377e24 */ /* 0x000fe2000f8e00ff */
[----:B------:R-:W2:Y:S01]  /*6060*/  LDSM.16.MT88.4 R20, [R0+0x6000] ;  /* 0x006000000014783b */ /* 0x000ea20000004200 */
[----:B------:R-:W-:Y:S01]  /*6070*/  IMAD.U32 R54, RZ, RZ, UR16 ;  /* 0x00000010ff367e24 */ /* 0x000fe2000f8e00ff */
[----:B------:R-:W-:Y:S01]  /*6080*/  UISETP.NE.U32.AND UP1, UPT, UR12, 0x1, UPT ;  /* 0x000000010c00788c */ /* 0x000fe2000bf25070 */
[----:B------:R-:W-:Y:S01]  /*6090*/  IMAD.U32 R53, RZ, RZ, UR15 ;  /* 0x0000000fff357e24 */ /* 0x000fe2000f8e00ff */
[----:B------:R-:W3:Y:S01]  /*60a0*/  LDSM.16.M88.4 R12, [R147+0x2000] ;  /* 0x00200000930c783b */ /* 0x000ee20000000200 */
[----:B------:R-:W-:Y:S03]  /*60b0*/  IMAD.U32 R52, RZ, RZ, UR14 ;  /* 0x0000000eff347e24 */ /* 0x000fe6000f8e00ff */
[----:B------:R-:W-:Y:S04]  /*60c0*/  LDSM.16.M88.4 R24, [R154] ;  /* 0x000000009a18783b */ /* 0x000fe80000000200 */
[----:B------:R-:W4:Y:S04]  /*60d0*/  LDSM.16.MT88.4 R28, [R0+0x6400] ;  /* 0x00640000001c783b */ /* 0x000f280000004200 */
[----:B------:R-:W1:Y:S04]  /*60e0*/  LDSM.16.M88.4 R32, [R157] ;  /* 0x000000009d20783b */ /* 0x000e680000000200 */
[----:B------:R-:W-:Y:S04]  /*60f0*/  LDSM.16.M88.4 R36, [R149] ;  /* 0x000000009524783b */ /* 0x000fe80000000200 */
[----:B------:R-:W1:Y:S04]  /*6100*/  LDSM.16.MT88.4 R40, [R0+0x6800] ;  /* 0x006800000028783b */ /* 0x000e680000004200 */
[----:B------:R-:W1:Y:S04]  /*6110*/  LDSM.16.M88.4 R44, [R149+0x2000] ;  /* 0x00200000952c783b */ /* 0x000e680000000200 */
[----:B------:R-:W-:Y:S01]  /*6120*/  LDSM.16.MT88.4 R48, [R0+0x6c00] ;  /* 0x006c00000030783b */ /* 0x000fe20000004200 */
[-C--:B-12---:R-:W-:Y:S08]  /*6130*/  HMMA.16816.F32.BF16 R4, R16, R20.reuse, RZ ;  /* 0x000000141004723c */ /* 0x086ff000000418ff */
[C---:B---3--:R-:W-:Y:S08]  /*6140*/  HMMA.16816.F32.BF16 R8, R12.reuse, R20, RZ ;  /* 0x000000140c08723c */ /* 0x048ff000000418ff */
[-C--:B------:R-:W-:Y:S08]  /*6150*/  HMMA.16816.F32.BF16 R12, R12, R22.reuse, RZ ;  /* 0x000000160c0c723c */ /* 0x080ff000000418ff */
[----:B------:R-:W-:Y:S01]  /*6160*/  HMMA.16816.F32.BF16 R16, R16, R22, RZ ;  /* 0x000000161010723c */ /* 0x000fe200000418ff */
[----:B------:R-:W1:Y:S07]  /*6170*/  LDSM.16.M88.4 R20, [R148] ;  /* 0x000000009414783b */ /* 0x000e6e0000000200 */
[-C--:B----4-:R-:W-:Y:S08]  /*6180*/  HMMA.16816.F32.BF16 R4, R24, R28.reuse, R4 ;  /* 0x0000001c1804723c */ /* 0x090ff00000041804 */
[C---:B------:R-:W-:Y:S08]  /*6190*/  HMMA.16816.F32.BF16 R8, R32.reuse, R28, R8 ;  /* 0x0000001c2008723c */ /* 0x040ff00000041808 */
[-C--:B------:R-:W-:Y:S01]  /*61a0*/  HMMA.16816.F32.BF16 R12, R32, R30.reuse, R12 ;  /* 0x0000001e200c723c */ /* 0x080fe2000004180c */
[----:B------:R-:W2:Y:S07]  /*61b0*/  LDSM.16.M88.4 R32, [R148+0x2000] ;  /* 0x002000009420783b */ /* 0x000eae0000000200 */
[----:B------:R-:W-:Y:S01]  /*61c0*/  HMMA.16816.F32.BF16 R16, R24, R30, R16 ;  /* 0x0000001e1810723c */ /* 0x000fe20000041810 */
[----:B------:R-:W-:Y:S04]  /*61d0*/  LDSM.16.M88.4 R24, [R147+0x4000] ;  /* 0x004000009318783b */ /* 0x000fe80000000200 */
[----:B------:R-:W3:Y:S03]  /*61e0*/  LDSM.16.MT88.4 R28, [R0+0x7000] ;  /* 0x00700000001c783b */ /* 0x000ee60000004200 */
[-C--:B------:R-:W-:Y:S08]  /*61f0*/  HMMA.16816.F32.BF16 R4, R36, R40.reuse, R4 ;  /* 0x000000282404723c */ /* 0x080ff00000041804 */
[C---:B------:R-:W-:Y:S08]  /*6200*/  HMMA.16816.F32.BF16 R8, R44.reuse, R40, R8 ;  /* 0x000000282c08723c */ /* 0x040ff00000041808 */
[-C--:B------:R-:W-:Y:S01]  /*6210*/  HMMA.16816.F32.BF16 R12, R44, R42.reuse, R12 ;  /* 0x0000002a2c0c723c */ /* 0x080fe2000004180c */
[----:B------:R-:W4:Y:S07]  /*6220*/  LDSM.16.M88.4 R44, [R147+0x6000] ;  /* 0x00600000932c783b */ /* 0x000f2e0000000200 */
[----:B------:R-:W-:Y:S01]  /*6230*/  HMMA.16816.F32.BF16 R16, R36, R42, R16 ;  /* 0x0000002a2410723c */ /* 0x000fe20000041810 */
[----:B------:R-:W-:Y:S04]  /*6240*/  LDSM.16.M88.4 R36, [R156] ;  /* 0x000000009c24783b */ /* 0x000fe80000000200 */
[----:B------:R-:W4:Y:S03]  /*6250*/  LDSM.16.MT88.4 R40, [R0+0x7400] ;  /* 0x007400000028783b */ /* 0x000f260000004200 */
[-C--:B-1----:R-:W-:Y:S08]  /*6260*/  HMMA.16816.F32.BF16 R4, R20, R48.reuse, R4 ;  /* 0x000000301404723c */ /* 0x082ff00000041804 */
[C---:B--2---:R-:W-:Y:S08]  /*6270*/  HMMA.16816.F32.BF16 R8, R32.reuse, R48, R8 ;  /* 0x000000302008723c */ /* 0x044ff00000041808 */
[-C--:B------:R-:W-:Y:S01]  /*6280*/  HMMA.16816.F32.BF16 R12, R32, R50.reuse, R12 ;  /* 0x00000032200c723c */ /* 0x080fe2000004180c */
[----:B------:R-:W1:Y:S07]  /*6290*/  LDSM.16.M88.4 R32, [R155] ;  /* 0x000000009b20783b */ /* 0x000e6e0000000200 */
[----:B------:R-:W-:Y:S01]  /*62a0*/  HMMA.16816.F32.BF16 R16, R20, R50, R16 ;  /* 0x000000321410723c */ /* 0x000fe20000041810 */
[----:B------:R-:W-:Y:S04]  /*62b0*/  LDSM.16.M88.4 R20, [R149+0x4000] ;  /* 0x004000009514783b */ /* 0x000fe80000000200 */
[----:B------:R-:W2:Y:S03]  /*62c0*/  LDSM.16.MT88.4 R48, [R0+0x7800] ;  /* 0x007800000030783b */ /* 0x000ea60000004200 */
[-C--:B---3--:R-:W-:Y:S08]  /*62d0*/  HMMA.16816.F32.BF16 R4, R24, R28.reuse, R4 ;  /* 0x0000001c1804723c */ /* 0x088ff00000041804 */
[C---:B----4-:R-:W-:Y:S08]  /*62e0*/  HMMA.16816.F32.BF16 R8, R44.reuse, R28, R8 ;  /* 0x0000001c2c08723c */ /* 0x050ff00000041808 */
[-C--:B------:R-:W-:Y:S01]  /*62f0*/  HMMA.16816.F32.BF16 R12, R44, R30.reuse, R12 ;  /* 0x0000001e2c0c723c */ /* 0x080fe2000004180c */
[----:B------:R-:W3:Y:S07]  /*6300*/  LDSM.16.M88.4 R44, [R149+0x6000] ;  /* 0x00600000952c783b */ /* 0x000eee0000000200 */
[----:B------:R-:W-:Y:S01]  /*6310*/  HMMA.16816.F32.BF16 R16, R24, R30, R16 ;  /* 0x0000001e1810723c */ /* 0x000fe20000041810 */
[----:B------:R4:W-:Y:S04]  /*6320*/  LDSM.16.MT88.4 R28, [R0+0x7c00] ;  /* 0x007c0000001c783b */ /* 0x0009e80000004200 */
[----:B------:R-:W3:Y:S03]  /*6330*/  LDSM.16.M88.4 R24, [R148+0x4000] ;  /* 0x004000009418783b */ /* 0x000ee60000000200 */
[-C--:B------:R-:W-:Y:S08]  /*6340*/  HMMA.16816.F32.BF16 R4, R36, R40.reuse, R4 ;  /* 0x000000282404723c */ /* 0x080ff00000041804 */
[C---:B-1----:R-:W-:Y:S07]  /*6350*/  HMMA.16816.F32.BF16 R8, R32.reuse, R40, R8 ;  /* 0x000000282008723c */ /* 0x042fee0000041808 */
[----:B------:R-:W-:Y:S01]  /*6360*/  IMAD.U32 R40, RZ, RZ, UR23 ;  /* 0x00000017ff287e24 */ /* 0x000fe2000f8e00ff */
[-C--:B------:R-:W-:Y:S01]  /*6370*/  HMMA.16816.F32.BF16 R12, R32, R42.reuse, R12 ;  /* 0x0000002a200c723c */ /* 0x080fe2000004180c */
[----:B------:R-:W1:Y:S03]  /*6380*/  LDSM.16.M88.4 R32, [R148+0x6000] ;  /* 0x006000009420783b */ /* 0x000e660000000200 */
[----:B----4-:R-:W-:Y:S04]  /*6390*/  IMAD.U32 R0, RZ, RZ, UR13 ;  /* 0x0000000dff007e24 */ /* 0x010fe8000f8e00ff */
[----:B------:R-:W-:Y:S07]  /*63a0*/  HMMA.16816.F32.BF16 R16, R36, R42, R16 ;  /* 0x0000002a2410723c */ /* 0x000fee0000041810 */
[----:B------:R-:W-:Y:S01]  /*63b0*/  IMAD.U32 R42, RZ, RZ, UR24 ;  /* 0x00000018ff2a7e24 */ /* 0x000fe2000f8e00ff */
[-C--:B--2---:R-:W-:Y:S01]  /*63c0*/  HMMA.16816.F32.BF16 R4, R20, R48.reuse, R4 ;  /* 0x000000301404723c */ /* 0x084fe20000041804 */
[----:B------:R-:W-:Y:S03]  /*63d0*/  IMAD.U32 R38, RZ, RZ, UR22 ;  /* 0x00000016ff267e24 */ /* 0x000fe6000f8e00ff */
[----:B------:R-:W-:Y:S04]  /*63e0*/  IMAD.U32 R36, RZ, RZ, UR21 ;  /* 0x00000015ff247e24 */ /* 0x000fe8000f8e00ff */
[C---:B---3--:R-:W-:Y:S07]  /*63f0*/  HMMA.16816.F32.BF16 R8, R44.reuse, R48, R8 ;  /* 0x000000302c08723c */ /* 0x048fee0000041808 */
[----:B------:R-:W-:Y:S01]  /*6400*/  IMAD.U32 R48, RZ, RZ, UR27 ;  /* 0x0000001bff307e24 */ /* 0x000fe2000f8e00ff */
[-C--:B------:R-:W-:Y:S07]  /*6410*/  HMMA.16816.F32.BF16 R12, R44, R50.reuse, R12 ;  /* 0x000000322c0c723c */ /* 0x080fee000004180c */
[----:B------:R-:W-:Y:S01]  /*6420*/  IMAD.U32 R46, RZ, RZ, UR26 ;  /* 0x0000001aff2e7e24 */ /* 0x000fe2000f8e00ff */
[----:B------:R-:W-:Y:S01]  /*6430*/  HMMA.16816.F32.BF16 R16, R20, R50, R16 ;  /* 0x000000321410723c */ /* 0x000fe20000041810 */
[----:B------:R-:W-:Y:S06]  /*6440*/  IMAD.U32 R44, RZ, RZ, UR25 ;  /* 0x00000019ff2c7e24 */ /* 0x000fec000f8e00ff */
[----:B------:R-:W-:Y:S01]  /*6450*/  IMAD.U32 R21, RZ, RZ, UR13 ;  /* 0x0000000dff157e24 */ /* 0x000fe2000f8e00ff */
[-C--:B------:R-:W-:Y:S01]  /*6460*/  HMMA.16816.F32.BF16 R4, R24, R28.reuse, R4 ;  /* 0x0000001c1804723c */ /* 0x080fe20000041804 */
[----:B------:R-:W-:Y:S03]  /*6470*/  IMAD.U32 R50, RZ, RZ, UR28 ;  /* 0x0000001cff327e24 */ /* 0x000fe6000f8e00ff */
[----:B------:R-:W-:Y:S01]  /*6480*/  IMAD.U32 R22, RZ, RZ, UR27 ;  /* 0x0000001bff167e24 */ /* 0x000fe2000f8e00ff */
[----:B------:R-:W-:Y:S01]  /*6490*/  @P1 IADD3 R20, P2, R244, UR9, RZ ;  /* 0x00000009f4141c10 */ /* 0x000fe2000ff5e0ff */
[----:B------:R-:W-:Y:S01]  /*64a0*/  IMAD.U32 R23, RZ, RZ, UR26 ;  /* 0x0000001aff177e24 */ /* 0x000fe2000f8e00ff */
[----:B------:R-:W-:Y:S01]  /*64b0*/  LEA R188, P0, R21, R56, 0x2 ;  /* 0x0000003815bc7211 */ /* 0x000fe200078010ff */
[C---:B-1----:R-:W-:Y:S01]  /*64c0*/  HMMA.16816.F32.BF16 R8, R32.reuse, R28, R8 ;  /* 0x0000001c2008723c */ /* 0x042fe20000041808 */
[----:B------:R-:W-:Y:S01]  /*64d0*/  IMAD.U32 R56, RZ, RZ, UR18 ;  /* 0x00000012ff387e24 */ /* 0x000fe2000f8e00ff */
[----:B------:R-:W-:Y:S02]  /*64e0*/  @UP5 UIADD3 UR9, UP4, UR9, -0x200, URZ ;  /* 0xfffffe0009095890 */ /* 0x000fe4000ff9e03f */
[----:B------:R-:W-:Y:S02]  /*64f0*/  @P1 IADD3.X R21, R249, UR8, RZ, P2, !PT ;  /* 0x00000008f9151c10 */ /* 0x000fe400097fe4ff */
[----:B------:R-:W-:Y:S01]  /*6500*/  LEA.HI.X.SX32 R183, R0, R57, 0x2, P0 ;  /* 0x0000003900b77211 */ /* 0x000fe200000f16ff */
[----:B------:R-:W-:Y:S01]  /*6510*/  IMAD.U32 R0, RZ, RZ, UR28 ;  /* 0x0000001cff007e24 */ /* 0x000fe2000f8e00ff */
[-C--:B------:R-:W-:Y:S01]  /*6520*/  HMMA.16816.F32.BF16 R12, R32, R30.reuse, R12 ;  /* 0x0000001e200c723c */ /* 0x080fe2000004180c */
[----:B------:R1:W5:Y:S01]  /*6530*/  @P1 LDG.E R228, [R20.64] ;  /* 0x0000000614e41981 */ /* 0x000362000c1e1900 */
[----:B------:R-:W-:Y:S02]  /*6540*/  @UP5 UIADD3.X UR8, UR8, -0x1, URZ, UP4, !UPT ;  /* 0xffffffff08085890 */ /* 0x000fe4000a7fe43f */
[----:B------:R-:W-:Y:S01]  /*6550*/  IMAD.U32 R57, RZ, RZ, UR19 ;  /* 0x00000013ff397e24 */ /* 0x000fe2000f8e00ff */
[----:B------:R1:W5:Y:S01]  /*6560*/  @P1 LDG.E R229, [R20.64+0x20] ;  /* 0x0000200614e51981 */ /* 0x000362000c1e1900 */
[----:B------:R-:W-:Y:S02]  /*6570*/  IMAD.U32 R28, RZ, RZ, UR17 ;  /* 0x00000011ff1c7e24 */ /* 0x000fe4000f8e00ff */
[----:B------:R-:W-:Y:S01]  /*6580*/  HMMA.16816.F32.BF16 R16, R24, R30, R16 ;  /* 0x0000001e1810723c */ /* 0x000fe20000041810 */
[----:B------:R1:W5:Y:S03]  /*6590*/  @P1 LDG.E R226, [R20.64+0x100] ;  /* 0x0001000614e21981 */ /* 0x000366000c1e1900 */
[----:B------:R-:W-:Y:S01]  /*65a0*/  IMAD.U32 R34, RZ, RZ, UR20 ;  /* 0x00000014ff227e24 */ /* 0x000fe2000f8e00ff */
[----:B------:R1:W5:Y:S01]  /*65b0*/  @P1 LDG.E R227, [R20.64+0x120] ;  /* 0x0001200614e31981 */ /* 0x000362000c1e1900 */
[----:B------:R-:W-:Y:S02]  /*65c0*/  IMAD.U32 R35, RZ, RZ, UR21 ;  /* 0x00000015ff237e24 */ /* 0x000fe4000f8e00ff */
[----:B------:R-:W-:Y:S04]  /*65d0*/  IMAD.U32 R24, RZ, RZ, UR25 ;  /* 0x00000019ff187e24 */ /* 0x000fe8000f8e00ff */
[----:B------:R-:W-:Y:S02]  /*65e0*/  IMAD.U32 R25, RZ, RZ, UR24 ;  /* 0x00000018ff197e24 */ /* 0x000fe4000f8e00ff */
[----:B------:R-:W-:Y:S02]  /*65f0*/  IMAD.U32 R27, RZ, RZ, UR23 ;  /* 0x00000017ff1b7e24 */ /* 0x000fe4000f8e00ff */
[----:B------:R-:W-:Y:S02]  /*6600*/  IMAD.U32 R31, RZ, RZ, UR22 ;  /* 0x00000016ff1f7e24 */ /* 0x000fe4000f8e00ff */
[----:B------:R-:W-:Y:S02]  /*6610*/  IMAD.U32 R32, RZ, RZ, UR19 ;  /* 0x00000013ff207e24 */ /* 0x000fe4000f8e00ff */
[----:B------:R-:W-:Y:S02]  /*6620*/  IMAD.U32 R30, RZ, RZ, UR18 ;  /* 0x00000012ff1e7e24 */ /* 0x000fe4000f8e00ff */
[----:B------:R-:W-:Y:S02]  /*6630*/  IMAD.U32 R33, RZ, RZ, UR14 ;  /* 0x0000000eff217e24 */ /* 0x000fe4000f8e00ff */
[----:B------:R-:W-:Y:S02]  /*6640*/  IMAD.U32 R26, RZ, RZ, UR16 ;  /* 0x00000010ff1a7e24 */ /* 0x000fe4000f8e00ff */
[----:B------:R-:W-:Y:S02]  /*6650*/  IMAD.U32 R29, RZ, RZ, UR15 ;  /* 0x0000000fff1d7e24 */ /* 0x000fe4000f8e00ff */
[----:B-1----:R-:W-:Y:S02]  /*6660*/  IMAD.MOV.U32 R20, RZ, RZ, R188 ;  /* 0x000000ffff147224 */ /* 0x002fe400078e00bc */
[----:B------:R-:W-:Y:S03]  /*6670*/  IMAD.MOV.U32 R21, RZ, RZ, R183 ;  /* 0x000000ffff157224 */ /* 0x000fe600078e00b7 */
[-C--:B------:R-:W-:Y:S02]  /*6680*/  LEA R50, P0, R50, R20.reuse, 0x2 ;  /* 0x0000001432327211 */ /* 0x080fe400078010ff */
[-C--:B------:R-:W-:Y:S01]  /*6690*/  LEA R48, P6, R48, R20.reuse, 0x2 ;  /* 0x0000001430307211 */ /* 0x080fe200078c10ff */
[----:B------:R-:W-:Y:S01]  /*66a0*/  RED.E.ADD.F32.FTZ.RN.STRONG.GPU [R20.64], R4 ;  /* 0x000000041400798e */ /* 0x000fe2000c10e786 */
[-C--:B------:R-:W-:Y:S02]  /*66b0*/  LEA.HI.X.SX32 R51, R0, R21.reuse, 0x2, P0 ;  /* 0x0000001500337211 */ /* 0x080fe400000f16ff */
[-C--:B------:R-:W-:Y:S02]  /*66c0*/  LEA R46, P5, R46, R20.reuse, 0x2 ;  /* 0x000000142e2e7211 */ /* 0x080fe400078a10ff */
[-C--:B------:R-:W-:Y:S01]  /*66d0*/  LEA.HI.X.SX32 R49, R22, R21.reuse, 0x2, P6 ;  /* 0x0000001516317211 */ /* 0x080fe200030f16ff */
[----:B------:R-:W-:Y:S01]  /*66e0*/  RED.E.ADD.F32.FTZ.RN.STRONG.GPU [R50.64], R5 ;  /* 0x000000053200798e */ /* 0x000fe2000c10e786 */
        /* <DEDUP_REMOVED lines=22> */
[-C--:B------:R-:W-:Y:S01]  /*6850*/  LEA R22, P0, R33, R20.reuse, 0x2 ;  /* 0x0000001421167211 */ /* 0x080fe200078010ff */
[----:B------:R-:W-:Y:S01]  /*6860*/  RED.E.ADD.F32.FTZ.RN.STRONG.GPU [R34.64], R17 ;  /* 0x000000112200798e */ /* 0x000fe2000c10e786 */
[-C--:B------:R-:W-:Y:S02]  /*6870*/  LEA.HI.X.SX32 R33, R57, R21.reuse, 0x2, P5 ;  /* 0x0000001539217211 */ /* 0x080fe400028f16ff */
[-C--:B------:R-:W-:Y:S01]  /*6880*/  LEA R28, P3, R28, R20.reuse, 0x2 ;  /* 0x000000141c1c7211 */ /* 0x080fe200078610ff */
[----:B------:R-:W-:Y:S01]  /*6890*/  LDSM.16.MT88.4 R4, [R2+0x8000] ;  /* 0x008000000204783b */ /* 0x000fe20000004200 */
[-C--:B------:R-:W-:Y:S02]  /*68a0*/  LEA.HI.X.SX32 R31, R56, R21.reuse, 0x2, P4 ;  /* 0x00000015381f7211 */ /* 0x080fe400020f16ff */
[-C--:B------:R-:W-:Y:S01]  /*68b0*/  LEA R26, P2, R26, R20.reuse, 0x2 ;  /* 0x000000141a1a7211 */ /* 0x080fe200078410ff */
[----:B------:R-:W-:Y:S01]  /*68c0*/  RED.E.ADD.F32.FTZ.RN.STRONG.GPU [R32.64], R18 ;  /* 0x000000122000798e */ /* 0x000fe2000c10e786 */
[----:B------:R-:W-:Y:S02]  /*68d0*/  LEA R24, P1, R29, R20, 0x2 ;  /* 0x000000141d187211 */ /* 0x000fe400078210ff */
[-C--:B------:R-:W-:Y:S01]  /*68e0*/  LEA.HI.X.SX32 R29, R55, R21.reuse, 0x2, P3 ;  /* 0x00000015371d7211 */ /* 0x080fe200018f16ff */
[----:B------:R-:W-:Y:S01]  /*68f0*/  RED.E.ADD.F32.FTZ.RN.STRONG.GPU [R30.64], R19 ;  /* 0x000000131e00798e */ /* 0x000fe2000c10e786 */
[-C--:B------:R-:W-:Y:S02]  /*6900*/  LEA.HI.X.SX32 R27, R54, R21.reuse, 0x2, P2 ;  /* 0x00000015361b7211 */ /* 0x080fe400010f16ff */
[-C--:B------:R-:W-:Y:S01]  /*6910*/  LEA.HI.X.SX32 R25, R53, R21.reuse, 0x2, P1 ;  /* 0x0000001535197211 */ /* 0x080fe200008f16ff */
[----:B------:R-:W-:Y:S01]  /*6920*/  RED.E.ADD.F32.FTZ.RN.STRONG.GPU [R28.64], R12 ;  /* 0x0000000c1c00798e */ /* 0x000fe2000c10e786 */
[----:B------:R-:W-:Y:S02]  /*6930*/  LEA.HI.X.SX32 R23, R52, R21, 0x2, P0 ;  /* 0x0000001534177211 */ /* 0x000fe400000f16ff */
[----:B------:R-:W-:Y:S01]  /*6940*/  PLOP3.LUT P0, PT, PT, PT, UP1, 0x80, 0x0 ;  /* 0x000000000000781c */ /* 0x000fe20003f0f018 */
[----:B------:R-:W1:Y:S01]  /*6950*/  LDSM.16.MT88.4 R8, [R3] ;  /* 0x000000000308783b */ /* 0x000e620000004200 */
[----:B------:R-:W-:Y:S01]  /*6960*/  ISETP.LT.AND P1, PT, RZ, UR5, PT ;  /* 0x00000005ff007c0c */ /* 0x000fe2000bf21270 */
[----:B------:R-:W-:Y:S01]  /*6970*/  @UP5 UIADD3 UR11, UP1, UR11, -0x200, URZ ;  /* 0xfffffe000b0b5890 */ /* 0x000fe2000ff3e03f */
[C---:B------:R-:W-:Y:S01]  /*6980*/  IADD3 R0, R3.reuse, -0x2000, RZ ;  /* 0xffffe00003007810 */ /* 0x040fe20007ffe0ff */
[----:B------:R-:W-:Y:S01]  /*6990*/  RED.E.ADD.F32.FTZ.RN.STRONG.GPU [R26.64], R13 ;  /* 0x0000000d1a00798e */ /* 0x000fe2000c10e786 */
[----:B------:R-:W-:Y:S02]  /*69a0*/  UIADD3 UR5, UR5, -0x1, URZ ;  /* 0xffffffff05057890 */ /* 0x000fe4000fffe03f */
[----:B------:R-:W-:Y:S01]  /*69b0*/  @UP5 UIADD3.X UR10, UR10, -0x1, URZ, UP1, !UPT ;  /* 0xffffffff0a0a5890 */ /* 0x000fe20008ffe43f */
[----:B------:R-:W-:Y:S04]  /*69c0*/  RED.E.ADD.F32.FTZ.RN.STRONG.GPU [R24.64], R14 ;  /* 0x0000000e1800798e */ /* 0x000fe8000c10e786 */
[----:B------:R-:W-:Y:S01]  /*69d0*/  RED.E.ADD.F32.FTZ.RN.STRONG.GPU [R22.64], R15 ;  /* 0x0000000f1600798e */ /* 0x000fe2000c10e786 */
[----:B------:R-:W-:Y:S03]  /*69e0*/  @P0 IADD3 R0, R3, 0x2000, RZ ;  /* 0x0000200003000810 */ /* 0x000fe60007ffe0ff */
        /* <DEDUP_REMOVED lines=45> */
[----:B------:R2:W3:Y:S03]  /*6cc0*/  LDSM.16.MT88.4 R20, [R3+0x1c00] ;  /* 0x001c00000314783b */ /* 0x0004e60000004200 */
[-C--:B-1----:R-:W-:Y:S08]  /*6cd0*/  HMMA.16816.F32.BF16 R84, R4, R8.reuse, R84 ;  /* 0x000000080454723c */ /* 0x082ff00000041854 */
[C---:B------:R-:W-:Y:S04]  /*6ce0*/  HMMA.16816.F32.BF16 R88, R12.reuse, R8, R88 ;  /* 0x000000080c58723c */ /* 0x040fe80000041858 */
[----:B--2---:R-:W-:Y:S04]  /*6cf0*/  IMAD.MOV.U32 R3, RZ, RZ, R0 ;  /* 0x000000ffff037224 */ /* 0x004fe800078e0000 */
[-C--:B------:R-:W-:Y:S08]  /*6d00*/  HMMA.16816.F32.BF16 R92, R12, R10.reuse, R92 ;  /* 0x0000000a0c5c723c */ /* 0x080ff0000004185c */
[----:B------:R-:W-:Y:S08]  /*6d10*/  HMMA.16816.F32.BF16 R96, R4, R10, R96 ;  /* 0x0000000a0460723c */ /* 0x000ff00000041860 */
[-C--:B---3--:R-:W-:Y:S08]  /*6d20*/  HMMA.16816.F32.BF16 R84, R16, R20.reuse, R84 ;  /* 0x000000141054723c */ /* 0x088ff00000041854 */
[C---:B------:R-:W-:Y:S08]  /*6d30*/  HMMA.16816.F32.BF16 R88, R24.reuse, R20, R88 ;  /* 0x000000141858723c */ /* 0x040ff00000041858 */
[-C--:B------:R-:W-:Y:S08]  /*6d40*/  HMMA.16816.F32.BF16 R92, R24, R22.reuse, R92 ;  /* 0x00000016185c723c */ /* 0x080ff0000004185c */
[----:B------:R-:W-:Y:S01]  /*6d50*/  HMMA.16816.F32.BF16 R96, R16, R22, R96 ;  /* 0x000000161060723c */ /* 0x000fe20000041860 */
[----:B------:R-:W-:-:S07]  /*6d60*/  @P1 BRA `(.L_x_9) ;  /* 0xffffc1e000001947 */ /* 0x000fce000383ffff */
[----:B------:R-:W-:Y:S07]  /*6d70*/  @!UPT UIADD3 URZ, URZ, URZ, URZ ;  /* 0x0000003f3f3ff290 */ /* 0x000fee000fffe03f */
[----:B------:R-:W-:Y:S01]  /*6d80*/  BAR.SYNC.DEFER_BLOCKING 0x0 ;  /* 0x0000000000007b1d */ /* 0x000fe20000010000 */
[----:B------:R-:W-:Y:S01]  /*6d90*/  FMUL.FTZ R84, R84, c[0x0][0x2e0] ;  /* 0x0000b80054547a20 */ /* 0x000fe20000410000 */
[----:B------:R-:W-:Y:S01]  /*6da0*/  F2FP.BF16.PACK_AB R68, R69, R68 ;  /* 0x000000444544723e */ /* 0x000fe200000010ff */
        /* <DEDUP_REMOVED lines=19> */
[----:B------:R-:W-:Y:S01]  /*6ee0*/  UISETP.NE.AND UP0, UPT, UR31, -0x1, UPT ;  /* 0xffffffff1f00788c */ /* 0x000fe2000bf05270 */
[----:B------:R-:W-:Y:S01]  /*6ef0*/  FMUL.FTZ R6, R91, c[0x0][0x2e0] ;  /* 0x0000b8005b067a20 */ /* 0x000fe20000410000 */
[----:B------:R-:W-:Y:S01]  /*6f00*/  F2FP.BF16.PACK_AB R7, R7, R88 ;  /* 0x000000580707723e */ /* 0x000fe200000010ff */
[----:B------:R-:W-:Y:S01]  /*6f10*/  FMUL.FTZ R92, R92, c[0x0][0x2e0] ;  /* 0x0000b8005c5c7a20 */ /* 0x000fe20000410000 */
[----:B------:R1:W-:Y:S01]  /*6f20*/  STS [R251], R9 ;  /* 0x00000009fb007388 */ /* 0x0003e20000000800 */
[----:B------:R-:W-:Y:S01]  /*6f30*/  FMUL.FTZ R3, R93, c[0x0][0x2e0] ;  /* 0x0000b8005d037a20 */ /* 0x000fe20000410000 */
[----:B------:R-:W-:Y:S01]  /*6f40*/  F2FP.BF16.PACK_AB R6, R6, R90 ;  /* 0x0000005a0606723e */ /* 0x000fe200000010ff */
[----:B------:R-:W-:Y:S01]  /*6f50*/  FMUL.FTZ R94, R94, c[0x0][0x2e0] ;  /* 0x0000b8005e5e7a20 */ /* 0x000fe20000410000 */
[----:B------:R1:W-:Y:S01]  /*6f60*/  STS [R251+0x200], R8 ;  /* 0x00020008fb007388 */ /* 0x0003e20000000800 */
[----:B------:R-:W-:Y:S01]  /*6f70*/  FMUL.FTZ R0, R95, c[0x0][0x2e0] ;  /* 0x0000b8005f007a20 */ /* 0x000fe20000410000 */
[----:B------:R-:W-:Y:S01]  /*6f80*/  F2FP.BF16.PACK_AB R3, R3, R92 ;  /* 0x0000005c0303723e */ /* 0x000fe200000010ff */
[----:B------:R-:W-:Y:S01]  /*6f90*/  @UP0 UIADD3 UR5, UR29, UR31, URZ ;  /* 0x0000001f1d050290 */ /* 0x000fe2000fffe03f */
[----:B------:R1:W-:Y:S01]  /*6fa0*/  STS [R252], R5 ;  /* 0x00000005fc007388 */ /* 0x0003e20000000800 */
[----:B------:R-:W-:Y:S01]  /*6fb0*/  F2FP.BF16.PACK_AB R76, R77, R76 ;  /* 0x0000004c4d4c723e */ /* 0x000fe200000010ff */
[----:B------:R-:W-:Y:S01]  /*6fc0*/  ULDC.64 UR10, c[0x0][0x3a0] ;  /* 0x0000e800000a7ab9 */ /* 0x000fe20000000a00 */
[----:B------:R-:W-:Y:S01]  /*6fd0*/  F2FP.BF16.PACK_AB R0, R0, R94 ;  /* 0x0000005e0000723e */ /* 0x000fe200000010ff */
[----:B------:R1:W-:Y:S01]  /*6fe0*/  STS [R252+0x200], R4 ;  /* 0x00020004fc007388 */ /* 0x0003e20000000800 */
[----:B------:R-:W-:Y:S01]  /*6ff0*/  F2FP.BF16.PACK_AB R78, R79, R78 ;  /* 0x0000004e4f4e723e */ /* 0x000fe200000010ff */
[----:B------:R-:W-:Y:S01]  /*7000*/  @UP0 UIMAD.WIDE.U32 UR8, UR5, UR10, URZ ;  /* 0x0000000a050802a5 */ /* 0x000fe2000f8e003f */
[----:B------:R-:W-:Y:S01]  /*7010*/  PLOP3.LUT P0, PT, PT, PT, UP0, 0x80, 0x0 ;  /* 0x000000000000781c */ /* 0x000fe20003f0f008 */
[----:B------:R1:W-:Y:S02]  /*7020*/  STS [R251+0x1000], R7 ;  /* 0x00100007fb007388 */ /* 0x0003e40000000800 */
[----:B------:R-:W-:-:S02]  /*7030*/  @UP0 UIMAD UR35, UR5, UR11, UR9 ;  /* 0x0000000b052302a4 */ /* 0x000fc4000f8e0209 */
[----:B------:R1:W-:Y:S01]  /*7040*/  STS [R251+0x1200], R6 ;  /* 0x00120006fb007388 */ /* 0x0003e20000000800 */
[----:B------:R-:W-:-:S03]  /*7050*/  @UP0 UMOV UR34, UR8 ;  /* 0x0000000800220c82 */ /* 0x000fc60008000000 */
[----:B------:R1:W-:Y:S04]  /*7060*/  STS [R252+0x1000], R3 ;  /* 0x00100003fc007388 */ /* 0x0003e80000000800 */
        /* <DEDUP_REMOVED lines=8> */
[----:B------:R1:W-:Y:S01]  /*70f0*/  STS [R252+0x3200], R78 ;  /* 0x0032004efc007388 */ /* 0x0003e20000000800 */
[----:B------:R-:W-:Y:S05]  /*7100*/  @P0 BRA `(.L_x_10) ;  /* 0x000000d000000947 */ /* 0x000fea0003800000 */
[----:B------:R-:W-:Y:S02]  /*7110*/  USHF.R.S32.HI UR5, URZ, 0x1f, UR29 ;  /* 0x0000001f3f057899 */ /* 0x000fe4000801141d */
[----:B------:R-:W-:-:S02]  /*7120*/  ULDC.64 UR8, c[0x0][0x3a0] ;  /* 0x0000e80000087ab9 */ /* 0x000fc40000000a00 */
[----:B------:R-:W-:Y:S02]  /*7130*/  UIMAD UR5, UR5, UR8, URZ ;  /* 0x00000008050572a4 */ /* 0x000fe4000f8e023f */
[----:B------:R-:W-:Y:S02]  /*7140*/  USHF.R.S32.HI UR32, URZ, 0x1f, UR46 ;  /* 0x0000001f3f207899 */ /* 0x000fe4000801142e */
[----:B------:R-:W-:Y:S02]  /*7150*/  UIMAD UR12, UR29, UR9, UR5 ;  /* 0x000000091d0c72a4 */ /* 0x000fe4000f8e0205 */
[----:B------:R-:W-:Y:S02]  /*7160*/  UIMAD.WIDE.U32 UR8, UR29, UR8, URZ ;  /* 0x000000081d0872a5 */ /* 0x000fe4000f8e003f */
[----:B------:R-:W-:Y:S02]  /*7170*/  ULDC.64 UR10, c[0x0][0x388] ;  /* 0x0000e200000a7ab9 */ /* 0x000fe40000000a00 */
[----:B------:R-:W-:-:S02]  /*7180*/  UIADD3 UR9, UR9, UR12, URZ ;  /* 0x0000000c09097290 */ /* 0x000fc4000fffe03f */
[----:B------:R-:W-:Y:S02]  /*7190*/  UIMAD UR5, UR32, UR10, URZ ;  /* 0x0000000a200572a4 */ /* 0x000fe4000f8e023f */
[----:B------:R-:W-:Y:S02]  /*71a0*/  UIMAD.WIDE.U32 UR8, UR46, UR10, UR8 ;  /* 0x0000000a2e0872a5 */ /* 0x000fe4000f8e0008 */
[----:B------:R-:W-:-:S04]  /*71b0*/  UIMAD UR5, UR46, UR11, UR5 ;  /* 0x0000000b2e0572a4 */ /* 0x000fc8000f8e0205 */
[----:B------:R-:W-:Y:S02]  /*71c0*/  UIADD3 UR35, UR9, UR5, URZ ;  /* 0x0000000509237290 */ /* 0x000fe4000fffe03f */
[----:B------:R-:W-:Y:S02]  /*71d0*/  UMOV UR34, UR8 ;  /* 0x0000000800227c82 */ /* 0x000fe40008000000 */
.L_x_10:
        /* <DEDUP_REMOVED lines=9> */
[----:B------:R-:W-:Y:S02]  /*7270*/  USHF.R.S32.HI UR31, URZ, 0x1f, UR46 ;  /* 0x0000001f3f1f7899 */ /* 0x000fe4000801142e */
[----:B------:R-:W-:Y:S02]  /*7280*/  UIMAD UR12, UR29, UR9, UR5 ;  /* 0x000000091d0c72a4 */ /* 0x000fe4000f8e0205 */
[----:B------:R-:W-:-:S02]  /*7290*/  UIMAD.WIDE.U32 UR8, UR29, UR8, URZ ;  /* 0x000000081d0872a5 */ /* 0x000fc4000f8e003f */
[----:B------:R-:W-:Y:S02]  /*72a0*/  ULDC.64 UR10, c[0x0][0x390] ;  /* 0x0000e400000a7ab9 */ /* 0x000fe40000000a00 */
[----:B------:R-:W-:Y:S02]  /*72b0*/  UIADD3 UR9, UR9, UR12, URZ ;  /* 0x0000000c09097290 */ /* 0x000fe4000fffe03f */
[----:B------:R-:W-:Y:S02]  /*72c0*/  UIMAD UR5, UR31, UR10, URZ ;  /* 0x0000000a1f0572a4 */ /* 0x000fe4000f8e023f */
[----:B------:R-:W-:Y:S02]  /*72d0*/  UIMAD.WIDE.U32 UR8, UR46, UR10, UR8 ;  /* 0x0000000a2e0872a5 */ /* 0x000fe4000f8e0008 */
[----:B------:R-:W-:-:S04]  /*72e0*/  UIMAD UR5, UR46, UR11, UR5 ;  /* 0x0000000b2e0572a4 */ /* 0x000fc8000f8e0205 */
[----:B------:R-:W-:-:S03]  /*72f0*/  UIADD3 UR10, UR9, UR5, URZ ;  /* 0x00000005090a7290 */ /* 0x000fc6000fffe03f */
[----:B------:R-:W-:Y:S02]  /*7300*/  UMOV UR9, UR8 ;  /* 0x0000000800097c82 */ /* 0x000fe40008000000 */
.L_x_11:
[----:B-1----:R-:W1:Y:S01]  /*7310*/  S2R R5, SR_TID.X ;  /* 0x0000000000057919 */ /* 0x002e620000002100 */
[----:B------:R-:W-:Y:S01]  /*7320*/  USHF.L.U32 UR5, UR30, 0x7, URZ ;  /* 0x000000071e057899 */ /* 0x000fe2000800063f */
[----:B------:R-:W-:Y:S01]  /*7330*/  BSSY B0, `(.L_x_12) ;  /* 0x000002a000007945 */ /* 0x000fe20003800000 */
[----:B------:R-:W-:Y:S01]  /*7340*/  ULDC.64 UR32, c[0x0][0x3a0] ;  /* 0x0000e80000207ab9 */ /* 0x000fe20000000a00 */
[----:B------:R-:W-:Y:S01]  /*7350*/  BAR.SYNC.DEFER_BLOCKING 0x0 ;  /* 0x0000000000007b1d */ /* 0x000fe20000010000 */
[----:B------:R-:W-:Y:S02]  /*7360*/  USHF.R.S32.HI UR8, URZ, 0x1f, UR5 ;  /* 0x0000001f3f087899 */ /* 0x000fe40008011405 */
[----:B------:R-:W-:Y:S01]  /*7370*/  IMAD.U32 R13, RZ, RZ, UR5 ;  /* 0x00000005ff0d7e24 */ /* 0x000fe2000f8e00ff */
[----:B------:R-:W-:Y:S02]  /*7380*/  UIMAD UR4, UR30, -0x80, UR4 ;  /* 0xffffff801e0478a4 */ /* 0x000fe4000f8e0204 */
[----:B------:R-:W-:-:S02]  /*7390*/  UIMAD UR11, UR8, UR32, URZ ;  /* 0x00000020080b72a4 */ /* 0x000fc4000f8e023f */
[----:B------:R-:W-:Y:S02]  /*73a0*/  USHF.R.S32.HI UR12, URZ, 0x1f, UR51 ;  /* 0x0000001f3f0c7899 */ /* 0x000fe40008011433 */
[----:B------:R-:W-:-:S03]  /*73b0*/  UIMAD UR11, UR5, UR33, UR11 ;  /* 0x00000021050b72a4 */ /* 0x000fc6000f8e020b */
[----:B------:R-:W-:-:S03]  /*73c0*/  ULDC.64 UR32, c[0x0][0x3b8] ;  /* 0x0000ee0000207ab9 */ /* 0x000fc60000000a00 */
[----:B------:R-:W-:Y:S01]  /*73d0*/  IMAD.U32 R3, RZ, RZ, UR11 ;  /* 0x0000000bff037e24 */ /* 0x000fe2000f8e00ff */
[----:B------:R-:W-:Y:S01]  /*73e0*/  UIMAD UR11, UR12, UR32, URZ ;  /* 0x000000200c0b72a4 */ /* 0x000fe2000f8e023f */
[----:B-1----:R-:W-:-:S03]  /*73f0*/  SHF.R.S32.HI R0, RZ, 0x1f, R5 ;  /* 0x0000001fff007819 */ /* 0x002fc60000011405 */
[----:B------:R-:W-:Y:S01]  /*7400*/  UIMAD UR11, UR51, UR33, UR11 ;  /* 0x00000021330b72a4 */ /* 0x000fe2000f8e020b */
[----:B------:R-:W-:Y:S01]  /*7410*/  LEA.HI R0, R0, R5, RZ, 0x2 ;  /* 0x0000000500007211 */ /* 0x000fe200078f10ff */
[----:B------:R1:W2:Y:S03]  /*7420*/  LDS.128 R20, [R59+0x7000] ;  /* 0x007000003b147984 */ /* 0x0002a60000000c00 */
[----:B------:R-:W-:Y:S01]  /*7430*/  LOP3.LUT R4, R0, 0xfffffffc, RZ, 0xc0, !PT ;  /* 0xfffffffc00047812 */ /* 0x000fe200078ec0ff */
[----:B------:R1:W3:Y:S01]  /*7440*/  LDS.128 R24, [R59+0x8000] ;  /* 0x008000003b187984 */ /* 0x0002e20000000c00 */
[----:B------:R-:W-:-:S03]  /*7450*/  SHF.R.S32.HI R0, RZ, 0x2, R0 ;  /* 0x00000002ff007819 */ /* 0x000fc60000011400 */
[----:B------:R-:W-:Y:S01]  /*7460*/  IMAD.IADD R4, R5, 0x1, -R4 ;  /* 0x0000000105047824 */ /* 0x000fe200078e0a04 */
[----:B------:R1:W4:Y:S01]  /*7470*/  LDS.128 R28, [R59+0x9000] ;  /* 0x009000003b1c7984 */ /* 0x0003220000000c00 */
[----:B------:R-:W-:Y:S02]  /*7480*/  ISETP.GE.AND P2, PT, R0, UR4, PT ;  /* 0x0000000400007c0c */ /* 0x000fe4000bf46270 */
[----:B------:R-:W-:Y:S01]  /*7490*/  IMAD.SHL.U32 R4, R4, 0x8, RZ ;  /* 0x0000000804047824 */ /* 0x000fe200078e00ff */
[----:B------:R-:W-:-:S04]  /*74a0*/  SHF.R.S32.HI R14, RZ, 0x1f, R0 ;  /* 0x0000001fff0e7819 */ /* 0x000fc80000011400 */
[----:B------:R-:W-:-:S05]  /*74b0*/  SHF.R.S32.HI R5, RZ, 0x1f, R4 ;  /* 0x0000001fff057819 */ /* 0x000fca0000011404 */
[----:B------:R-:W-:-:S05]  /*74c0*/  IMAD.WIDE.U32 R6, R13, c[0x0][0x3a0], R4 ;  /* 0x0000e8000d067a25 */ /* 0x000fca00078e0004 */
[----:B------:R-:W-:-:S04]  /*74d0*/  IADD3 R6, P0, R6, UR34, RZ ;  /* 0x0000002206067c10 */ /* 0x000fc8000ff1e0ff */
[----:B------:R-:W-:Y:S01]  /*74e0*/  IADD3.X R7, R7, UR35, R3, P0, !PT ;  /* 0x0000002307077c10 */ /* 0x000fe200087fe403 */
[----:B------:R-:W-:-:S04]  /*74f0*/  IMAD.U32 R3, RZ, RZ, UR51 ;  /* 0x00000033ff037e24 */ /* 0x000fc8000f8e00ff */
[----:B------:R-:W-:-:S05]  /*7500*/  IMAD.WIDE.U32 R6, R3, c[0x0][0x3b8], R6 ;  /* 0x0000ee0003067a25 */ /* 0x000fca00078e0006 */
[----:B------:R-:W-:Y:S01]  /*7510*/  IADD3 R12, R7, UR11, RZ ;  /* 0x0000000b070c7c10 */ /* 0x000fe2000fffe0ff */
[----:B------:R-:W-:Y:S05]  /*7520*/  @P2 BRA `(.L_x_13) ;  /* 0x000000a000002947 */ /* 0x000fea0003800000 */
[----:B-12---:R-:W1:Y:S01]  /*7530*/  LDS.128 R16, [R59+0x6000] ;  /* 0x006000003b107984 */ /* 0x006e620000000c00 */
[----:B------:R-:W-:Y:S01]  /*7540*/  MOV R8, R6 ;  /* 0x0000000600087202 */ /* 0x000fe20000000f00 */
[----:B------:R-:W-:Y:S01]  /*7550*/  IMAD R3, R14, c[0x0][0x3a0], RZ ;  /* 0x0000e8000e037a24 */ /* 0x000fe200078e02ff */
[----:B------:R-:W-:-:S03]  /*7560*/  MOV R9, R12 ;  /* 0x0000000c00097202 */ /* 0x000fc60000000f00 */
[C---:B------:R-:W-:Y:S02]  /*7570*/  IMAD R3, R0.reuse, c[0x0][0x3a4], R3 ;  /* 0x0000e90000037a24 */ /* 0x040fe400078e0203 */
[----:B------:R-:W-:-:S05]  /*7580*/  IMAD.WIDE.U32 R8, R0, c[0x0][0x3a0], R8 ;  /* 0x0000e80000087a25 */ /* 0x000fca00078e0008 */
[----:B------:R-:W-:Y:S02]  /*7590*/  IADD3 R3, R9, R3, RZ ;  /* 0x0000000309037210 */ /* 0x000fe40007ffe0ff */
[----:B------:R-:W-:-:S04]  /*75a0*/  LEA R10, P0, R8, c[0x0][0x340], 0x1 ;  /* 0x0000d000080a7a11 */ /* 0x000fc800078008ff */
[----:B------:R-:W-:-:S05]  /*75b0*/  LEA.HI.X R11, R8, c[0x0][0x344], R3, 0x1, P0 ;  /* 0x0000d100080b7a11 */ /* 0x000fca00000f0c03 */
[----:B-1----:R1:W-:Y:S04]  /*75c0*/  STG.E.128 [R10.64], R16 ;  /* 0x000000100a007986 */ /* 0x0023e8000c101d06 */
.L_x_13:
[----:B-12---:R-:W-:Y:S05]  /*75d0*/  BSYNC B0 ;  /* 0x0000000000007941 */ /* 0x006fea0003800000 */
.L_x_12:
[----:B------:R-:W-:Y:S01]  /*75e0*/  IADD3 R3, R0, 0x40, RZ ;  /* 0x0000004000037810 */ /* 0x000fe20007ffe0ff */
[----:B------:R-:W-:Y:S03]  /*75f0*/  BSSY B0, `(.L_x_14) ;  /* 0x000000d000007945 */ /* 0x000fe60003800000 */
[----:B------:R-:W-:-:S13]  /*7600*/  ISETP.GE.AND P1, PT, R3, UR4, PT ;  /* 0x0000000403007c0c */ /* 0x000fda000bf26270 */
[----:B------:R-:W-:Y:S05]  /*7610*/  @P1 BRA `(.L_x_15) ;  /* 0x000000a000001947 */ /* 0x000fea0003800000 */
[----:B------:R-:W-:-:S04]  /*7620*/  IADD3 R3, P0, R0, 0x40, RZ ;  /* 0x0000004000037810 */ /* 0x000fc80007f1e0ff */
[----:B------:R-:W-:-:S05]  /*7630*/  IADD3.X R7, RZ, R14, RZ, P0, !PT ;  /* 0x0000000eff077210 */ /* 0x000fca00007fe4ff */
[----:B------:R-:W-:Y:S01]  /*7640*/  IMAD R8, R7, c[0x0][0x3a0], RZ ;  /* 0x0000e80007087a24 */ /* 0x000fe200078e02ff */
[----:B------:R-:W-:-:S05]  /*7650*/  MOV R7, R12 ;  /* 0x0000000c00077202 */ /* 0x000fca0000000f00 */
[----:B------:R-:W-:-:S04]  /*7660*/  IMAD.WIDE.U32 R10, R3, c[0x0][0x3a0], R6 ;  /* 0x0000e800030a7a25 */ /* 0x000fc800078e0006 */
[----:B------:R-:W-:Y:S01]  /*7670*/  IMAD R3, R3, c[0x0][0x3a4], R8 ;  /* 0x0000e90003037a24 */ /* 0x000fe200078e0208 */
[----:B------:R-:W-:-:S04]  /*7680*/  LEA R6, P0, R10, c[0x0][0x340], 0x1 ;  /* 0x0000d0000a067a11 */ /* 0x000fc800078008ff */
[----:B------:R-:W-:-:S04]  /*7690*/  IADD3 R3, R11, R3, RZ ;  /* 0x000000030b037210 */ /* 0x000fc80007ffe0ff */
[----:B------:R-:W-:-:S05]  /*76a0*/  LEA.HI.X R7, R10, c[0x0][0x344], R3, 0x1, P0 ;  /* 0x0000d1000a077a11 */ /* 0x000fca00000f0c03 */
[----:B------:R1:W-:Y:S02]  /*76b0*/  STG.E.128 [R6.64], R20 ;  /* 0x0000001406007986 */ /* 0x0003e4000c101d06 */
.L_x_15:
[----:B------:R-:W-:Y:S05]  /*76c0*/  BSYNC B0 ;  /* 0x0000000000007941 */ /* 0x000fea0003800000 */
.L_x_14:
[----:B------:R-:W-:Y:S01]  /*76d0*/  ULDC.64 UR32, c[0x0][0x3a8] ;  /* 0x0000ea0000207ab9 */ /* 0x000fe20000000a00 */
[----:B------:R-:W-:Y:S01]  /*76e0*/  IMAD.WIDE.U32 R4, R13, c[0x0][0x3a8], R4 ;  /* 0x0000ea000d047a25 */ /* 0x000fe200078e0004 */
[----:B------:R-:W-:Y:S01]  /*76f0*/  UIMAD UR8, UR8, UR32, URZ ;  /* 0x00000020080872a4 */ /* 0x000fe2000f8e023f */
[----:B------:R-:W-:Y:S01]  /*7700*/  BSSY B0, `(.L_x_16) ;  /* 0x0000016000007945 */ /* 0x000fe20003800000 */
[----:B------:R-:W-:Y:S02]  /*7710*/  USHF.R.S32.HI UR11, URZ, 0x1f, UR51 ;  /* 0x0000001f3f0b7899 */ /* 0x000fe40008011433 */
[----:B------:R-:W-:Y:S01]  /*7720*/  UIMAD UR5, UR5, UR33, UR8 ;  /* 0x00000021050572a4 */ /* 0x000fe2000f8e0208 */
[----:B------:R-:W-:-:S05]  /*7730*/  IADD3 R4, P0, R4, UR9, RZ ;  /* 0x0000000904047c10 */ /* 0x000fca000ff1e0ff */
[----:B------:R-:W-:Y:S01]  /*7740*/  IMAD.U32 R3, RZ, RZ, UR5 ;  /* 0x00000005ff037e24 */ /* 0x000fe2000f8e00ff */
[----:B------:R-:W-:Y:S02]  /*7750*/  ULDC.64 UR4, c[0x0][0x3c0] ;  /* 0x0000f00000047ab9 */ /* 0x000fe40000000a00 */
[----:B------:R-:W-:Y:S02]  /*7760*/  UIMAD UR4, UR11, UR4, URZ ;  /* 0x000000040b0472a4 */ /* 0x000fe4000f8e023f */
[----:B------:R-:W-:Y:S02]  /*7770*/  IADD3.X R5, R5, UR10, R3, P0, !PT ;  /* 0x0000000a05057c10 */ /* 0x000fe400087fe403 */
[----:B------:R-:W-:Y:S01]  /*7780*/  MOV R3, UR51 ;  /* 0x0000003300037c02 */ /* 0x000fe20008000f00 */
[----:B------:R-:W-:-:S04]  /*7790*/  UIMAD UR4, UR51, UR5, UR4 ;  /* 0x00000005330472a4 */ /* 0x000fc8000f8e0204 */
[----:B------:R-:W-:-:S05]  /*77a0*/  IMAD.WIDE.U32 R4, R3, c[0x0][0x3c0], R4 ;  /* 0x0000f00003047a25 */ /* 0x000fca00078e0004 */
[----:B------:R-:W-:Y:S01]  /*77b0*/  IADD3 R3, R5, UR4, RZ ;  /* 0x0000000405037c10 */ /* 0x000fe2000fffe0ff */
[----:B------:R-:W-:Y:S05]  /*77c0*/  @P2 BRA `(.L_x_17) ;  /* 0x0000009000002947 */ /* 0x000fea0003800000 */
[----:B-1----:R-:W-:Y:S01]  /*77d0*/  MOV R6, R4 ;  /* 0x0000000400067202 */ /* 0x002fe20000000f00 */
[----:B------:R-:W-:Y:S01]  /*77e0*/  IMAD R8, R14, c[0x0][0x3a8], RZ ;  /* 0x0000ea000e087a24 */ /* 0x000fe200078e02ff */
[----:B------:R-:W-:-:S03]  /*77f0*/  MOV R7, R3 ;  /* 0x0000000300077202 */ /* 0x000fc60000000f00 */
[C---:B------:R-:W-:Y:S02]  /*7800*/  IMAD R8, R0.reuse, c[0x0][0x3ac], R8 ;  /* 0x0000eb0000087a24 */ /* 0x040fe400078e0208 */
[----:B------:R-:W-:-:S05]  /*7810*/  IMAD.WIDE.U32 R6, R0, c[0x0][0x3a8], R6 ;  /* 0x0000ea0000067a25 */ /* 0x000fca00078e0006 */
[----:B------:R-:W-:Y:S02]  /*7820*/  IADD3 R7, R7, R8, RZ ;  /* 0x0000000807077210 */ /* 0x000fe40007ffe0ff */
[----:B------:R-:W-:-:S04]  /*7830*/  LEA R8, P0, R6, c[0x0][0x348], 0x1 ;  /* 0x0000d20006087a11 */ /* 0x000fc800078008ff */
[----:B------:R-:W-:-:S05]  /*7840*/  LEA.HI.X R9, R6, c[0x0][0x34c], R7, 0x1, P0 ;  /* 0x0000d30006097a11 */ /* 0x000fca00000f0c07 */
[----:B---3--:R1:W-:Y:S04]  /*7850*/  STG.E.128 [R8.64], R24 ;  /* 0x0000001808007986 */ /* 0x0083e8000c101d06 */
.L_x_17:
[----:B------:R-:W-:Y:S05]  /*7860*/  BSYNC B0 ;  /* 0x0000000000007941 */ /* 0x000fea0003800000 */
.L_x_16:
[----:B------:R-:W-:Y:S05]  /*7870*/  @P1 BRA `(.L_x_18) ;  /* 0x000008f000001947 */ /* 0x000fea0003800000 */
[----:B------:R-:W-:-:S04]  /*7880*/  IADD3 R0, P0, R0, 0x40, RZ ;  /* 0x0000004000007810 */ /* 0x000fc80007f1e0ff */
[----:B------:R-:W-:-:S05]  /*7890*/  IADD3.X R5, RZ, R14, RZ, P0, !PT ;  /* 0x0000000eff057210 */ /* 0x000fca00007fe4ff */
[----:B-1----:R-:W-:Y:S01]  /*78a0*/  IMAD R6, R5, c[0x0][0x3a8], RZ ;  /* 0x0000ea0005067a24 */ /* 0x002fe200078e02ff */
[----:B------:R-:W-:-:S05]  /*78b0*/  MOV R5, R3 ;  /* 0x0000000300057202 */ /* 0x000fca0000000f00 */
[----:B------:R-:W-:-:S04]  /*78c0*/  IMAD.WIDE.U32 R8, R0, c[0x0][0x3a8], R4 ;  /* 0x0000ea0000087a25 */ /* 0x000fc800078e0004 */
[----:B------:R-:W-:Y:S01]  /*78d0*/  IMAD R0, R0, c[0x0][0x3ac], R6 ;  /* 0x0000eb0000007a24 */ /* 0x000fe200078e0206 */
[----:B------:R-:W-:-:S04]  /*78e0*/  LEA R4, P0, R8, c[0x0][0x348], 0x1 ;  /* 0x0000d20008047a11 */ /* 0x000fc800078008ff */
[----:B------:R-:W-:-:S04]  /*78f0*/  IADD3 R0, R9, R0, RZ ;  /* 0x0000000009007210 */ /* 0x000fc80007ffe0ff */
[----:B------:R-:W-:-:S05]  /*7900*/  LEA.HI.X R5, R8, c[0x0][0x34c], R0, 0x1, P0 ;  /* 0x0000d30008057a11 */ /* 0x000fca00000f0c00 */
[----:B----4-:R1:W-:Y:S01]  /*7910*/  STG.E.128 [R4.64], R28 ;  /* 0x0000001c04007986 */ /* 0x0103e2000c101d06 */
[----:B------:R-:W-:Y:S05]  /*7920*/  BRA `(.L_x_18) ;  /* 0x0000084000007947 */ /* 0x000fea0003800000 */
.L_x_6:
[----:B------:R-:W-:Y:S02]  /*7930*/  UISETP.NE.AND UP0, UPT, UR31, -0x1, UPT ;  /* 0xffffffff1f00788c */ /* 0x000fe4000bf05270 */
[----:B------:R-:W-:-:S04]  /*7940*/  ULDC.64 UR10, c[0x0][0x3a0] ;  /* 0x0000e800000a7ab9 */ /* 0x000fc80000000a00 */
[----:B------:R-:W-:-:S05]  /*7950*/  PLOP3.LUT P0, PT, PT, PT, UP0, 0x80, 0x0 ;  /* 0x000000000000781c */ /* 0x000fca0003f0f008 */
[----:B------:R-:W-:-:S04]  /*7960*/  @UP0 UIADD3 UR5, UR29, UR31, URZ ;  /* 0x0000001f1d050290 */ /* 0x000fc8000fffe03f */
        /* <DEDUP_REMOVED lines=15> */
[----:B------:R-:W-:Y:S02]  /*7a60*/  UIADD3 UR35, UR9, UR5, URZ ;  /* 0x0000000509237290 */ /* 0x000fe4000fffe03f */
[----:B------:R-:W-:Y:S02]  /*7a70*/  UMOV UR34, UR8 ;  /* 0x0000000800227c82 */ /* 0x000fe40008000000 */
.L_x_19:
        /* <DEDUP_REMOVED lines=19> */
.L_x_20:
[----:B------:R-:W-:Y:S01]  /*7bb0*/  USHF.L.U32 UR5, UR30, 0x7, URZ ;  /* 0x000000071e057899 */ /* 0x000fe2000800063f */
[----:B------:R-:W1:Y:S01]  /*7bc0*/  S2R R3, SR_TID.X ;  /* 0x0000000000037919 */ /* 0x000e620000002100 */
[----:B------:R-:W-:Y:S01]  /*7bd0*/  ULDC.64 UR32, c[0x0][0x3a0] ;  /* 0x0000e80000207ab9 */ /* 0x000fe20000000a00 */
[----:B------:R-:W-:Y:S01]  /*7be0*/  BSSY B0, `(.L_x_21) ;  /* 0x0000021000007945 */ /* 0x000fe20003800000 */
[----:B------:R-:W-:Y:S02]  /*7bf0*/  USHF.R.S32.HI UR8, URZ, 0x1f, UR5 ;  /* 0x0000001f3f087899 */ /* 0x000fe40008011405 */
[----:B------:R-:W-:Y:S01]  /*7c00*/  IMAD.U32 R13, RZ, RZ, UR5 ;  /* 0x00000005ff0d7e24 */ /* 0x000fe2000f8e00ff */
[----:B------:R-:W-:Y:S02]  /*7c10*/  UIMAD UR4, UR30, -0x80, UR4 ;  /* 0xffffff801e0478a4 */ /* 0x000fe4000f8e0204 */
[----:B------:R-:W-:Y:S01]  /*7c20*/  UIMAD UR11, UR8, UR32, URZ ;  /* 0x00000020080b72a4 */ /* 0x000fe2000f8e023f */
[----:B------:R-:W-:Y:S01]  /*7c30*/  IMAD.WIDE.U32 R6, R13, c[0x0][0x3a0], R4 ;  /* 0x0000e8000d067a25 */ /* 0x000fe200078e0004 */
[----:B------:R-:W-:-:S02]  /*7c40*/  USHF.R.S32.HI UR12, URZ, 0x1f, UR51 ;  /* 0x0000001f3f0c7899 */ /* 0x000fc40008011433 */
[----:B------:R-:W-:Y:S02]  /*7c50*/  UIMAD UR11, UR5, UR33, UR11 ;  /* 0x00000021050b72a4 */ /* 0x000fe4000f8e020b */
[----:B------:R-:W-:Y:S01]  /*7c60*/  IADD3 R6, P0, R6, UR34, RZ ;  /* 0x0000002206067c10 */ /* 0x000fe2000ff1e0ff */
[----:B------:R-:W-:-:S03]  /*7c70*/  ULDC.64 UR32, c[0x0][0x3b8] ;  /* 0x0000ee0000207ab9 */ /* 0x000fc60000000a00 */
[----:B------:R-:W-:Y:S01]  /*7c80*/  IMAD.U32 R0, RZ, RZ, UR11 ;  /* 0x0000000bff007e24 */ /* 0x000fe2000f8e00ff */
[----:B------:R-:W-:-:S04]  /*7c90*/  UIMAD UR11, UR12, UR32, URZ ;  /* 0x000000200c0b72a4 */ /* 0x000fc8000f8e023f */
[----:B------:R-:W-:Y:S01]  /*7ca0*/  IADD3.X R7, R7, UR35, R0, P0, !PT ;  /* 0x0000002307077c10 */ /* 0x000fe200087fe400 */
[----:B------:R-:W-:Y:S01]  /*7cb0*/  IMAD.U32 R0, RZ, RZ, UR51 ;  /* 0x00000033ff007e24 */ /* 0x000fe2000f8e00ff */
[----:B------:R-:W-:-:S03]  /*7cc0*/  UIMAD UR11, UR51, UR33, UR11 ;  /* 0x00000021330b72a4 */ /* 0x000fc6000f8e020b */
[----:B------:R-:W-:Y:S01]  /*7cd0*/  IMAD.WIDE.U32 R6, R0, c[0x0][0x3b8], R6 ;  /* 0x0000ee0000067a25 */ /* 0x000fe200078e0006 */
[----:B-1----:R-:W-:-:S04]  /*7ce0*/  SHF.R.S32.HI R0, RZ, 0x1f, R3 ;  /* 0x0000001fff007819 */ /* 0x002fc80000011403 */
[----:B------:R-:W-:Y:S02]  /*7cf0*/  LEA.HI R0, R0, R3, RZ, 0x2 ;  /* 0x0000000300007211 */ /* 0x000fe400078f10ff */
[----:B------:R-:W-:Y:S02]  /*7d00*/  IADD3 R12, R7, UR11, RZ ;  /* 0x0000000b070c7c10 */ /* 0x000fe4000fffe0ff */
[----:B------:R-:W-:-:S04]  /*7d10*/  SHF.R.S32.HI R0, RZ, 0x2, R0 ;  /* 0x00000002ff007819 */ /* 0x000fc80000011400 */
[----:B------:R-:W-:Y:S02]  /*7d20*/  ISETP.GE.AND P2, PT, R0, UR4, PT ;  /* 0x0000000400007c0c */ /* 0x000fe4000bf46270 */
[----:B------:R-:W-:-:S11]  /*7d30*/  SHF.R.S32.HI R14, RZ, 0x1f, R0 ;  /* 0x0000001fff0e7819 */ /* 0x000fd60000011400 */
[----:B------:R-:W-:Y:S05]  /*7d40*/  @P2 BRA `(.L_x_22) ;  /* 0x000000a000002947 */ /* 0x000fea0003800000 */
[----:B------:R-:W-:Y:S01]  /*7d50*/  MOV R8, R6 ;  /* 0x0000000600087202 */ /* 0x000fe20000000f00 */
[----:B------:R-:W-:Y:S01]  /*7d60*/  IMAD R3, R14, c[0x0][0x3a0], RZ ;  /* 0x0000e8000e037a24 */ /* 0x000fe200078e02ff */
[----:B------:R-:W-:Y:S01]  /*7d70*/  MOV R9, R12 ;  /* 0x0000000c00097202 */ /* 0x000fe20000000f00 */
[----:B------:R-:W-:Y:S02]  /*7d80*/  ULDC.64 UR32, c[0x0][0x118] ;  /* 0x0000460000207ab9 */ /* 0x000fe40000000a00 */
[C---:B------:R-:W-:Y:S02]  /*7d90*/  IMAD R3, R0.reuse, c[0x0][0x3a4], R3 ;  /* 0x0000e90000037a24 */ /* 0x040fe400078e0203 */
[----:B------:R-:W-:-:S05]  /*7da0*/  IMAD.WIDE.U32 R8, R0, c[0x0][0x3a0], R8 ;  /* 0x0000e80000087a25 */ /* 0x000fca00078e0008 */
[----:B------:R-:W-:Y:S02]  /*7db0*/  IADD3 R3, R3, R9, RZ ;  /* 0x0000000903037210 */ /* 0x000fe40007ffe0ff */
[----:B------:R-:W-:-:S04]  /*7dc0*/  LEA R10, P0, R8, c[0x0][0x340], 0x1 ;  /* 0x0000d000080a7a11 */ /* 0x000fc800078008ff */
[----:B------:R-:W-:-:S05]  /*7dd0*/  LEA.HI.X R11, R8, c[0x0][0x344], R3, 0x1, P0 ;  /* 0x0000d100080b7a11 */ /* 0x000fca00000f0c03 */
[----:B------:R1:W-:Y:S04]  /*7de0*/  STG.E.128 [R10.64], RZ ;  /* 0x000000ff0a007986 */ /* 0x0003e8000c101d20 */
.L_x_22:
[----:B------:R-:W-:Y:S05]  /*7df0*/  BSYNC B0 ;  /* 0x0000000000007941 */ /* 0x000fea0003800000 */
.L_x_21:
[----:B------:R-:W-:Y:S01]  /*7e00*/  IADD3 R3, R0, 0x40, RZ ;  /* 0x0000004000037810 */ /* 0x000fe20007ffe0ff */
[----:B------:R-:W-:Y:S03]  /*7e10*/  BSSY B0, `(.L_x_23) ;  /* 0x000000e000007945 */ /* 0x000fe60003800000 */
[----:B------:R-:W-:-:S13]  /*7e20*/  ISETP.GE.AND P1, PT, R3, UR4, PT ;  /* 0x0000000403007c0c */ /* 0x000fda000bf26270 */
[----:B------:R-:W-:Y:S05]  /*7e30*/  @P1 BRA `(.L_x_24) ;  /* 0x000000b000001947 */ /* 0x000fea0003800000 */
[----:B------:R-:W-:Y:S01]  /*7e40*/  IADD3 R3, P0, R0, 0x40, RZ ;  /* 0x0000004000037810 */ /* 0x000fe20007f1e0ff */
[----:B------:R-:W-:-:S03]  /*7e50*/  ULDC.64 UR32, c[0x0][0x118] ;  /* 0x0000460000207ab9 */ /* 0x000fc60000000a00 */
[----:B------:R-:W-:-:S05]  /*7e60*/  IADD3.X R7, RZ, R14, RZ, P0, !PT ;  /* 0x0000000eff077210 */ /* 0x000fca00007fe4ff */
[----:B------:R-:W-:Y:S01]  /*7e70*/  IMAD R8, R7, c[0x0][0x3a0], RZ ;  /* 0x0000e80007087a24 */ /* 0x000fe200078e02ff */
[----:B------:R-:W-:-:S05]  /*7e80*/  MOV R7, R12 ;  /* 0x0000000c00077202 */ /* 0x000fca0000000f00 */
[----:B-1----:R-:W-:-:S04]  /*7e90*/  IMAD.WIDE.U32 R10, R3, c[0x0][0x3a0], R6 ;  /* 0x0000e800030a7a25 */ /* 0x002fc800078e0006 */
[----:B------:R-:W-:Y:S01]  /*7ea0*/  IMAD R3, R3, c[0x0][0x3a4], R8 ;  /* 0x0000e90003037a24 */ /* 0x000fe200078e0208 */
[----:B------:R-:W-:-:S04]  /*7eb0*/  LEA R6, P0, R10, c[0x0][0x340], 0x1 ;  /* 0x0000d0000a067a11 */ /* 0x000fc800078008ff */
[----:B------:R-:W-:-:S04]  /*7ec0*/  IADD3 R3, R3, R11, RZ ;  /* 0x0000000b03037210 */ /* 0x000fc80007ffe0ff */
[----:B------:R-:W-:-:S05]  /*7ed0*/  LEA.HI.X R7, R10, c[0x0][0x344], R3, 0x1, P0 ;  /* 0x0000d1000a077a11 */ /* 0x000fca00000f0c03 */
[----:B------:R1:W-:Y:S02]  /*7ee0*/  STG.E.128 [R6.64], RZ ;  /* 0x000000ff06007986 */ /* 0x0003e4000c101d20 */
.L_x_24:
[----:B------:R-:W-:Y:S05]  /*7ef0*/  BSYNC B0 ;  /* 0x0000000000007941 */ /* 0x000fea0003800000 */
.L_x_23:
        /* <DEDUP_REMOVED lines=26> */
.L_x_26:
[----:B------:R-:W-:Y:S05]  /*80a0*/  BSYNC B0 ;  /* 0x0000000000007941 */ /* 0x000fea0003800000 */
.L_x_25:
[----:B------:R-:W-:Y:S05]  /*80b0*/  @P1 BRA `(.L_x_18) ;  /* 0x000000b000001947 */ /* 0x000fea0003800000 */
[----:B------:R-:W-:Y:S01]  /*80c0*/  IADD3 R0, P0, R0, 0x40, RZ ;  /* 0x0000004000007810 */ /* 0x000fe20007f1e0ff */
[----:B------:R-:W-:-:S03]  /*80d0*/  ULDC.64 UR4, c[0x0][0x118] ;  /* 0x0000460000047ab9 */ /* 0x000fc60000000a00 */
        /* <DEDUP_REMOVED lines=8> */
[----:B------:R1:W-:Y:S02]  /*8160*/  STG.E.128 [R4.64], RZ ;  /* 0x000000ff04007986 */ /* 0x0003e4000c101d04 */
.L_x_18:
[----:B------:R-:W-:Y:S05]  /*8170*/  BSYNC B1 ;  /* 0x0000000000017941 */ /* 0x000fea0003800000 */
.L_x_1:
[----:B------:R-:W-:Y:S02]  /*8180*/  ULDC UR5, c[0x0][0x218] ;  /* 0x0000860000057ab9 */ /* 0x000fe40000000800 */
[----:B------:R-:W-:-:S04]  /*8190*/  UIADD3 UR5, UR5, 0x7f, URZ ;  /* 0x0000007f05057890 */ /* 0x000fc8000fffe03f */
[----:B------:R-:W-:-:S04]  /*81a0*/  USHF.R.S32.HI UR4, URZ, 0x1f, UR5 ;  /* 0x0000001f3f047899 */ /* 0x000fc80008011405 */
[----:B------:R-:W-:-:S03]  /*81b0*/  ULEA.HI UR4, UR4, UR5, URZ, 0x7 ;  /* 0x0000000504047291 */ /* 0x000fc6000f8f383f */
[----:B------:R-:W-:Y:S02]  /*81c0*/  ULDC UR5, c[0x0][0xc] ;  /* 0x0000030000057ab9 */ /* 0x000fe40000000800 */
[----:B------:R-:W-:Y:S02]  /*81d0*/  UIADD3 UR30, UR30, UR5, URZ ;  /* 0x000000051e1e7290 */ /* 0x000fe4000fffe03f */
[----:B------:R-:W-:-:S04]  /*81e0*/  USHF.R.S32.HI UR4, URZ, 0x7, UR4 ;  /* 0x000000073f047899 */ /* 0x000fc80008011404 */
[----:B------:R-:W-:-:S06]  /*81f0*/  UISETP.GE.AND UP0, UPT, UR30, UR4, UPT ;  /* 0x000000041e00728c */ /* 0x000fcc000bf06270 */
[----:B------:R-:W-:-:S13]  /*8200*/  PLOP3.LUT P0, PT, PT, PT, UP0, 0x80, 0x0 ;  /* 0x000000000000781c */ /* 0x000fda0003f0f008 */
[----:B------:R-:W-:Y:S01]  /*8210*/  @P0 CALL.REL.NOINC `(.L_x_27) ;  /* 0x0000001000000944 */ /* 0x000fe20003c00000 */
[----:B------:R-:W-:Y:S05]  /*8220*/  BRA `(.L_x_28) ;  /* 0xffff8df000007947 */ /* 0x000fea000383ffff */
.L_x_27:
[----:B------:R-:W-:Y:S05]  /*8230*/  EXIT ;  /* 0x000000000000794d */ /* 0x000fea0003800000 */
.L_x_29:
[----:B------:R-:W-:-:S00]  /*8240*/  BRA `(.L_x_29) ;  /* 0xfffffff000007947 */ /* 0x000fc0000383ffff */
[----:B------:R-:W-:-:S00]  /*8250*/  NOP ;  /* 0x0000000000007918 */ /* 0x000fc00000000000 */
        /* <DEDUP_REMOVED lines=10> */
.L_x_1324:


//--------------------- .text._ZN5flash44flash_bwd_dq_dk_dv_loop_seqk_parallel_kernelI23Flash_bwd_kernel_traitsILi32ELi128ELi128ELi8ELi4ELi4ELi4ELb1ELb0EN7cutlass10bfloat16_tE19Flash_kernel_traitsILi32ELi128ELi128ELi8ES3_EELb0ELb0ELb0ELb0ELb0ELb0ELb0EEEvNS_16Flash_bwd_paramsE --------------------------
	.section	.text._ZN5flash44flash_bwd_dq_dk_dv_loop_seqk_parallel_kernelI23Flash_bwd_kernel_traitsILi32ELi128ELi128ELi8ELi4ELi4ELi4ELb1ELb0EN7cutlass10bfloat16_tE19Flash_kernel_traitsILi32ELi128ELi128ELi8ES3_EELb0ELb0ELb0ELb0ELb0ELb0ELb0EEEvNS_16Flash_bwd_paramsE,"ax",@progbits
	.sectioninfo	@"SHI_REGISTERS=255"
	.align	128
        .global         _ZN5flash44flash_bwd_dq_dk_dv_loop_seqk_parallel_kernelI23Flash_bwd_kernel_traitsILi32ELi128ELi128ELi8ELi4ELi4ELi4ELb1ELb0EN7cutlass10bfloat16_tE19Flash_kernel_traitsILi32ELi128ELi128ELi8ES3_EELb0ELb0ELb0ELb0ELb0ELb0ELb0EEEvNS_16Flash_bwd_paramsE
        .type           _ZN5flash44flash_bwd_dq_dk_dv_loop_seqk_parallel_kernelI23Flash_bwd_kernel_traitsILi32ELi128ELi128ELi8ELi4ELi4ELi4ELb1ELb0EN7cutlass10bfloat16_tE19Flash_kernel_traitsILi32ELi128ELi128ELi8ES3_EELb0ELb0ELb0ELb0ELb0ELb0ELb0EEEvNS_16Flash_bwd_paramsE,@function
        .size           _ZN5flash44flash_bwd_dq_dk_dv_loop_seqk_parallel_kernelI23Flash_bwd_kernel_traitsILi32ELi128ELi128ELi8ELi4ELi4ELi4ELb1ELb0EN7cutlass10bfloat16_tE19Flash_kernel_traitsILi32ELi128ELi128ELi8ES3_EELb0ELb0ELb0ELb0ELb0ELb0ELb0EEEvNS_16Flash_bwd_paramsE,(.L_x_1325 - _ZN5flash44flash_bwd_dq_dk_dv_loop_seqk_parallel_kernelI23Flash_bwd_kernel_traitsILi32ELi128ELi128ELi8ELi4ELi4ELi4ELb1ELb0EN7cutlass10bfloat16_tE19Flash_kernel_traitsILi32ELi128ELi128ELi8ES3_EELb0ELb0ELb0ELb0ELb0ELb0ELb0EEEvNS_16Flash_bwd_paramsE)
        .other          _ZN5flash44flash_bwd_dq_dk_dv_loop_seqk_parallel_kernelI23Flash_bwd_kernel_traitsILi32ELi128ELi128ELi8ELi4ELi4ELi4ELb1ELb0EN7cutlass10bfloat16_tE19Flash_kernel_traitsILi32ELi128ELi128ELi8ES3_EELb0ELb0ELb0ELb0ELb0ELb0ELb0EEEvNS_16Flash_bwd_paramsE,@"STO_CUDA_ENTRY STV_DEFAULT"
_ZN5flash44flash_bwd_dq_dk_dv_loop_seqk_parallel_kernelI23Flash_bwd_kernel_traitsILi32ELi128ELi128ELi8ELi4ELi4ELi4ELb1ELb0EN7cutlass10bfloat16_tE19Flash_kernel_traitsILi32ELi128ELi128ELi8ES3_EELb0ELb0ELb0ELb0ELb0ELb0ELb0EEEvNS_16Flash_bwd_paramsE:
.text._ZN5flash44flash_bwd_dq_dk_dv_loop_seqk_parallel_kernelI23Flash_bwd_kernel_traitsILi32ELi128ELi128ELi8ELi4ELi4ELi4ELb1ELb0EN7cutlass10bfloat16_tE19Flash_kernel_traitsILi32ELi128ELi128ELi8ES3_EELb0ELb0ELb0ELb0ELb0ELb0ELb0EEEvNS_16Flash_bwd_paramsE:
        /* <DEDUP_REMOVED lines=12> */
[----:B------:R-:W2:Y:S01]  /*00c0*/  S2UR UR50, SR_CTAID.Z ;  /* 0x00000000003279c3 */ /* 0x000ea20000002700 */
[----:B------:R-:W-:Y:S01]  /*00d0*/  UMOV UR8, 0x80 ;  /* 0x0000008000087882 */ /* 0x000fe20000000000 */
[----:B------:R-:W-:Y:S01]  /*00e0*/  IMAD.MOV.U32 R177, RZ, RZ, -0x10 ;  /* 0xfffffff0ffb17424 */ /* 0x000fe200078e00ff */
[----:B------:R-:W-:Y:S01]  /*00f0*/  ULDC UR5, c[0x0][0x210] ;  /* 0x0000840000057ab9 */ /* 0x000fe20000000800 */
[----:B------:R-:W-:Y:S01]  /*0100*/  IMAD.MOV.U32 R153, RZ, RZ, 0x20 ;  /* 0x00000020ff997424 */ /* 0x000fe200078e00ff */
[----:B------:R-:W-:Y:S01]  /*0110*/  ULDC UR4, c[0x0][0x234] ;  /* 0x00008d0000047ab9 */ /* 0x000fe20000000800 */
[----:B------:R-:W-:Y:S01]  /*0120*/  IMAD.MOV.U32 R148, RZ, RZ, 0x40 ;  /* 0x00000040ff947424 */ /* 0x000fe200078e00ff */
[----:B------:R-:W-:Y:S01]  /*0130*/  UIMAD UR4, UR8, UR5, UR4 ;  /* 0x00000005080472a4 */ /* 0x000fe2000f8e0204 */
[----:B------:R-:W3:Y:S01]  /*0140*/  S2UR UR45, SR_CTAID.Y ;  /* 0x00000000002d79c3 */ /* 0x000ee20000002600 */
[----:B------:R-:W-:-:S02]  /*0150*/  ULDC UR13, c[0x0][0x1c8] ;  /* 0x00007200000d7ab9 */ /* 0x000fc40000000800 */
[----:B------:R-:W-:Y:S02]  /*0160*/  ULDC.U8 UR10, c[0x0][0x328] ;  /* 0x0000ca00000a7ab9 */ /* 0x000fe40000000000 */
[----:B------:R-:W-:Y:S02]  /*0170*/  ULDC UR9, c[0x0][0x1c0] ;  /* 0x0000700000097ab9 */ /* 0x000fe40000000800 */
[----:B------:R-:W-:Y:S02]  /*0180*/  UISETP.NE.AND UP2, UPT, UR10, URZ, UPT ;  /* 0x0000003f0a00728c */ /* 0x000fe4000bf45270 */
[----:B------:R-:W-:Y:S02]  /*0190*/  ULDC UR25, c[0x0][0x214] ;  /* 0x0000850000197ab9 */ /* 0x000fe40000000800 */
[----:B------:R-:W-:Y:S02]  /*01a0*/  ULDC UR15, c[0x0][0x224] ;  /* 0x00008900000f7ab9 */ /* 0x000fe40000000800 */
[----:B------:R-:W-:Y:S01]  /*01b0*/  ULDC UR16, c[0x0][0x224] ;  /* 0x0000890000107ab9 */ /* 0x000fe20000000800 */
[----:B-1----:R-:W-:Y:S01]  /*01c0*/  SHF.R.S32.HI R14, RZ, 0x1f, R18 ;  /* 0x0000001fff0e7819 */ /* 0x002fe20000011412 */
[----:B--2---:R-:W-:-:S02]  /*01d0*/  ULOP3.LUT UR8, UR50, UR13, URZ, 0x3c, !UPT ;  /* 0x0000000d32087292 */ /* 0x004fc4000f8e3c3f */
[----:B------:R-:W-:Y:S01]  /*01e0*/  USHF.R.S32.HI UR5, URZ, 0x1f, UR16 ;  /* 0x0000001f3f057899 */ /* 0x000fe20008011410 */
[CC--:B------:R-:W-:Y:S01]  /*01f0*/  LEA.HI R5, R14.reuse, R18.reuse, RZ, 0x4 ;  /* 0x000000120e057211 */ /* 0x0c0fe200078f20ff */
[----:B------:R-:W-:Y:S01]  /*0200*/  ULDC UR56, c[0x0][0x22c] ;  /* 0x00008b0000387ab9 */ /* 0x000fe20000000800 */
[CC--:B------:R-:W-:Y:S01]  /*0210*/  LEA.HI R146, R14.reuse, R18.reuse, RZ, 0x3 ;  /* 0x000000120e927211 */ /* 0x0c0fe200078f18ff */
[----:B------:R-:W-:Y:S01]  /*0220*/  UIMAD UR60, UR50, UR56, URZ ;  /* 0x00000038323c72a4 */ /* 0x000fe2000f8e023f */
[----:B------:R-:W-:Y:S01]  /*0230*/  SHF.R.S32.HI R2, RZ, 0x4, R5 ;  /* 0x00000004ff027819 */ /* 0x000fe20000011405 */
[----:B---3--:R-:W-:Y:S01]  /*0240*/  @UP2 UIMAD UR10, UR45, UR25, URZ ;  /* 0x000000192d0a22a4 */ /* 0x008fe2000f8e023f */
[----:B------:R-:W-:Y:S01]  /*0250*/  LEA.HI R8, R14, R18, RZ, 0x2 ;  /* 0x000000120e087211 */ /* 0x000fe200078f10ff */
[----:B------:R-:W-:Y:S01]  /*0260*/  ULDC UR48, c[0x0][0x1c0] ;  /* 0x0000700000307ab9 */ /* 0x000fe20000000800 */
[----:B------:R-:W-:Y:S01]  /*0270*/  LEA.HI R0, R5, R2, RZ, 0x1 ;  /* 0x0000000205007211 */ /* 0x000fe200078f08ff */
[----:B------:R-:W-:Y:S01]  /*0280*/  UIMAD.WIDE UR48, UR56, UR48, URZ ;  /* 0x00000030383072a5 */ /* 0x000fe2000f8e023f */
[----:B------:R-:W-:Y:S01]  /*0290*/  LOP3.LUT R3, R8, 0xfffffffc, RZ, 0xc0, !PT ;  /* 0xfffffffc08037812 */ /* 0x000fe200078ec0ff */
[----:B------:R-:W-:Y:S01]  /*02a0*/  UIMAD.WIDE.U32 UR58, UR45, UR16, URZ ;  /* 0x000000102d3a72a5 */ /* 0x000fe2000f8e003f */
[----:B------:R-:W-:Y:S01]  /*02b0*/  LOP3.LUT R0, R0, 0xfffffffe, RZ, 0xc0, !PT ;  /* 0xfffffffe00007812 */ /* 0x000fe200078ec0ff */
[----:B------:R-:W-:Y:S01]  /*02c0*/  ULDC UR14, c[0x0][0x1c0] ;  /* 0x00007000000e7ab9 */ /* 0x000fe20000000800 */
[----:B------:R-:W-:Y:S01]  /*02d0*/  SHF.R.S32.HI R247, RZ, 0x2, R8 ;  /* 0x00000002fff77819 */ /* 0x000fe20000011408 */
[----:B------:R-:W-:Y:S01]  /*02e0*/  IMAD.IADD R7, R18, 0x1, -R3 ;  /* 0x0000000112077824 */ /* 0x000fe200078e0a03 */
[-C--:B------:R-:W-:Y:S01]  /*02f0*/  LEA.HI R3, R14, R18.reuse, RZ, 0x7 ;  /* 0x000000120e037211 */ /* 0x080fe200078f38ff */
[----:B------:R-:W-:Y:S01]  /*0300*/  IMAD.IADD R12, R2, 0x1, -R0 ;  /* 0x00000001020c7824 */ /* 0x000fe200078e0a00 */
[----:B------:R-:W-:Y:S01]  /*0310*/  LOP3.LUT R0, R146, 0xfffffff8, RZ, 0xc0, !PT ;  /* 0xfffffff892007812 */ /* 0x000fe200078ec0ff */
[----:B------:R-:W-:Y:S01]  /*0320*/  IMAD.SHL.U32 R214, R7, 0x8, RZ ;  /* 0x0000000807d67824 */ /* 0x000fe200078e00ff */
[----:B------:R-:W-:Y:S01]  /*0330*/  SHF.R.S32.HI R2, RZ, 0x3, R146 ;  /* 0x00000003ff027819 */ /* 0x000fe20000011492 */
[----:B------:R-:W-:Y:S01]  /*0340*/  ULDC UR12, c[0x0][0x1c0] ;  /* 0x00007000000c7ab9 */ /* 0x000fe20000000800 */
[----:B------:R-:W-:Y:S01]  /*0350*/  SHF.R.S32.HI R10, RZ, 0x7, R3 ;  /* 0x00000007ff0a7819 */ /* 0x000fe20000011403 */
[----:B------:R-:W-:Y:S01]  /*0360*/  IMAD.IADD R6, R18, 0x1, -R0 ;  /* 0x0000000112067824 */ /* 0x000fe200078e0a00 */
[----:B------:R-:W-:Y:S01]  /*0370*/  LEA.HI R14, R14, R18, RZ, 0x5 ;  /* 0x000000120e0e7211 */ /* 0x000fe200078f28ff */
[----:B------:R-:W-:Y:S01]  /*0380*/  IMAD.SHL.U32 R0, R2, 0x40, RZ ;  /* 0x0000004002007824 */ /* 0x000fe200078e00ff */
[----:B------:R-:W-:-:S02]  /*0390*/  UIMAD UR56, UR56, UR12, URZ ;  /* 0x0000000c383872a4 */ /* 0x000fc4000f8e023f */
[----:B------:R-:W-:Y:S01]  /*03a0*/  LEA.HI R9, R6, R6, RZ, 0x1 ;  /* 0x0000000606097211 */ /* 0x000fe200078f08ff */
[----:B------:R-:W-:Y:S01]  /*03b0*/  ULDC.U8 UR11, c[0x0][0x3d0] ;  /* 0x0000f400000b7ab9 */ /* 0x000fe20000000000 */
[----:B------:R-:W-:Y:S01]  /*03c0*/  LOP3.LUT R0, R0, 0xc0, RZ, 0xc0, !PT ;  /* 0x000000c000007812 */ /* 0x000fe200078ec0ff */
[----:B------:R-:W-:Y:S01]  /*03d0*/  USHF.L.U32 UR57, UR56, 0x7, URZ ;  /* 0x0000000738397899 */ /* 0x000fe2000800063f */
[----:B------:R-:W-:Y:S01]  /*03e0*/  LOP3.LUT R2, R9, 0x3fffffe, RZ, 0xc0, !PT ;  /* 0x03fffffe09027812 */ /* 0x000fe200078ec0ff */
[----:B------:R-:W-:Y:S01]  /*03f0*/  ULDC.64 UR6, c[0x0][0x118] ;  /* 0x0000460000067ab9 */ /* 0x000fe20000000a00 */
[----:B------:R-:W-:Y:S01]  /*0400*/  SHF.R.U32.HI R4, RZ, 0x3, R0 ;  /* 0x00000003ff047819 */ /* 0x000fe20000011600 */
[----:B------:R-:W-:Y:S01]  /*0410*/  UMOV UR53, 0xffffe000 ;  /* 0xffffe00000357882 */ /* 0x000fe20000000000 */
[----:B------:R-:W-:Y:S01]  /*0420*/  LOP3.LUT R3, R0, 0x18, R214, 0xf8, !PT ;  /* 0x0000001800037812 */ /* 0x000fe200078ef8d6 */
[----:B------:R-:W-:Y:S01]  /*0430*/  IMAD.IADD R2, R6, 0x1, -R2 ;  /* 0x0000000106027824 */ /* 0x000fe200078e0a02 */
[----:B------:R-:W-:Y:S01]  /*0440*/  SHF.R.S32.HI R19, RZ, 0x5, R14 ;  /* 0x00000005ff137819 */ /* 0x000fe2000001140e */
[----:B------:R-:W-:Y:S01]  /*0450*/  IMAD R0, R10, 0x8, R12 ;  /* 0x000000080a007824 */ /* 0x000fe200078e020c */
[----:B------:R-:W-:Y:S01]  /*0460*/  LOP3.LUT R252, R3, R4, RZ, 0x3c, !PT ;  /* 0x0000000403fc7212 */ /* 0x000fe200078e3cff */
[----:B------:R-:W-:-:S02]  /*0470*/  UISETP.NE.AND UP3, UPT, UR11, URZ, UPT ;  /* 0x0000003f0b00728c */ /* 0x000fc4000bf65270 */
[----:B------:R-:W-:Y:S01]  /*0480*/  IMAD R17, R0, 0x8, R2 ;  /* 0x0000000800117824 */ /* 0x000fe200078e0202 */
[----:B------:R-:W-:Y:S01]  /*0490*/  LOP3.LUT R0, R5, 0xfffffff0, RZ, 0xc0, !PT ;  /* 0xfffffff005007812 */ /* 0x000fe200078ec0ff */
[----:B------:R-:W-:Y:S01]  /*04a0*/  UIMAD.WIDE.U32 UR54, UR48, UR58, URZ ;  /* 0x0000003a303672a5 */ /* 0x000fe2000f8e003f */
[----:B------:R-:W-:Y:S01]  /*04b0*/  LEA.HI R5, R8, R247, RZ, 0x1 ;  /* 0x000000f708057211 */ /* 0x000fe200078f08ff */
[----:B------:R-:W-:Y:S02]  /*04c0*/  UIMAD UR24, UR56, 0x28, URZ ;  /* 0x00000028381878a4 */ /* 0x000fe4000f8e023f */
[----:B------:R-:W-:Y:S01]  /*04d0*/  IMAD.IADD R0, R18, 0x1, -R0 ;  /* 0x0000000112007824 */ /* 0x000fe200078e0a00 */
[----:B------:R-:W-:Y:S01]  /*04e0*/  LOP3.LUT R5, R5, 0x7fffffe, RZ, 0xc0, !PT ;  /* 0x07fffffe05057812 */ /* 0x000fe200078ec0ff */
[----:B------:R-:W-:Y:S02]  /*04f0*/  UIMAD UR23, UR56, 0x30, URZ ;  /* 0x00000030381778a4 */ /* 0x000fe4000f8e023f */
[----:B------:R-:W-:Y:S01]  /*0500*/  UIMAD UR22, UR56, 0x38, URZ ;  /* 0x00000038381678a4 */ /* 0x000fe2000f8e023f */
[----:B------:R-:W-:Y:S01]  /*0510*/  SHF.R.S32.HI R3, RZ, 0x1f, R0 ;  /* 0x0000001fff037819 */ /* 0x000fe20000011400 */
[----:B------:R-:W-:Y:S01]  /*0520*/  USHF.L.U32 UR21, UR56, 0x6, URZ ;  /* 0x0000000638157899 */ /* 0x000fe2000800063f */
[-C--:B------:R-:W-:Y:S01]  /*0530*/  LEA.HI R2, R0, R0.reuse, RZ, 0x1 ;  /* 0x0000000000027211 */ /* 0x080fe200078f08ff */
[----:B------:R-:W-:Y:S01]  /*0540*/  UIMAD UR20, UR56, 0x48, URZ ;  /* 0x00000048381478a4 */ /* 0x000fe2000f8e023f */
[----:B------:R-:W-:Y:S01]  /*0550*/  LEA.HI R11, R3, R0, RZ, 0x3 ;  /* 0x00000000030b7211 */ /* 0x000fe200078f18ff */
[----:B------:R-:W-:Y:S01]  /*0560*/  UIMAD UR19, UR56, 0x50, URZ ;  /* 0x00000050381378a4 */ /* 0x000fe2000f8e023f */
[----:B------:R-:W-:Y:S01]  /*0570*/  LOP3.LUT R4, R2, 0x7fffffe, RZ, 0xc0, !PT ;  /* 0x07fffffe02047812 */ /* 0x000fe200078ec0ff */
[----:B------:R-:W-:Y:S01]  /*0580*/  UIMAD UR18, UR56, 0x58, URZ ;  /* 0x00000058381278a4 */ /* 0x000fe2000f8e023f */
[----:B------:R-:W-:Y:S01]  /*0590*/  LOP3.LUT R3, R11, 0xfffffff8, RZ, 0xc0, !PT ;  /* 0xfffffff80b037812 */ /* 0x000fe200078ec0ff */
[----:B------:R-:W-:-:S02]  /*05a0*/  UIMAD UR17, UR56, 0x60, URZ ;  /* 0x00000060381178a4 */ /* 0x000fc4000f8e023f */
[C---:B------:R-:W-:Y:S01]  /*05b0*/  IMAD.IADD R16, R0.reuse, 0x1, -R4 ;  /* 0x0000000100107824 */ /* 0x040fe200078e0a04 */
[----:B------:R-:W-:Y:S01]  /*05c0*/  UIMAD UR16, UR56, 0x68, URZ ;  /* 0x00000068381078a4 */ /* 0x000fe2000f8e023f */
[----:B------:R-:W-:Y:S01]  /*05d0*/  IMAD.IADD R15, R0, 0x1, -R3 ;  /* 0x00000001000f7824 */ /* 0x000fe200078e0a03 */
[----:B------:R-:W-:Y:S01]  /*05e0*/  SHF.R.S32.HI R3, RZ, 0x1f, R8 ;  /* 0x0000001fff037819 */ /* 0x000fe20000011408 */
[----:B------:R-:W-:Y:S01]  /*05f0*/  IMAD.IADD R0, R247, 0x1, -R5 ;  /* 0x00000001f7007824 */ /* 0x000fe200078e0a05 */
[----:B------:R-:W-:Y:S01]  /*0600*/  USHF.R.S32.HI UR61, URZ, 0x1f, UR57 ;  /* 0x0000001f3f3d7899 */ /* 0x000fe20008011439 */
[----:B------:R-:W-:Y:S01]  /*0610*/  IMAD.U32 R4, RZ, RZ, UR4 ;  /* 0x00000004ff047e24 */ /* 0x000fe2000f8e00ff */
[----:B------:R-:W-:Y:S01]  /*0620*/  LEA.HI R3, R3, R247, RZ, 0x3 ;  /* 0x000000f703037211 */ /* 0x000fe200078f18ff */
[----:B------:R-:W-:Y:S01]  /*0630*/  IMAD R0, R19, 0x8, R0 ;  /* 0x0000000813007824 */ /* 0x000fe200078e0200 */
[----:B------:R-:W-:Y:S02]  /*0640*/  UIMAD UR4, UR45, UR9, UR50 ;  /* 0x000000092d0472a4 */ /* 0x000fe4000f8e0232 */
[----:B------:R1:W-:Y:S01]  /*0650*/  STL [R1+0x28], R4 ;  /* 0x0000280401007387 */ /* 0x0003e20000100800 */
[----:B------:R-:W-:Y:S01]  /*0660*/  IMAD.U32 R252, R0, 0x20, R252 ;  /* 0x0000002000fc7824 */ /* 0x000fe200078e00fc */
[----:B------:R-:W-:Y:S01]  /*0670*/  LOP3.LUT R0, R3, 0xfffffff8, RZ, 0xc0, !PT ;  /* 0xfffffff803007812 */ /* 0x000fe200078ec0ff */
[----:B------:R-:W-:Y:S01]  /*0680*/  USHF.L.U32 UR9, UR45, 0x7, URZ ;  /* 0x000000072d097899 */ /* 0x000fe2000800063f */
[--C-:B------:R-:W-:Y:S01]  /*0690*/  SHF.R.S32.HI R3, RZ, 0x1, R2.reuse ;  /* 0x00000001ff037819 */ /* 0x100fe20000011402 */
[----:B------:R-:W-:Y:S01]  /*06a0*/  UIADD3 UR13, -UR57, URZ, URZ ;  /* 0x0000003f390d7290 */ /* 0x000fe2000fffe13f */
[----:B------:R-:W-:Y:S01]  /*06b0*/  SHF.R.S32.HI R2, RZ, 0x1f, R2 ;  /* 0x0000001fff027819 */ /* 0x000fe20000011402 */
[----:B------:R-:W-:-:S03]  /*06c0*/  IMAD.IADD R0, R247, 0x1, -R0 ;  /* 0x00000001f7007824 */ /* 0x000fc600078e0a00 */
[----:B------:R-:W-:Y:S02]  /*06d0*/  LEA.HI R2, R2, R3, RZ, 0x2 ;  /* 0x0000000302027211 */ /* 0x000fe400078f10ff */
[----:B------:R-:W-:Y:S02]  /*06e0*/  LOP3.LUT P5, RZ, R0, 0x2, RZ, 0xc0, !PT ;  /* 0x0000000200ff7812 */ /* 0x000fe400078ac0ff */
[----:B------:R-:W-:Y:S02]  /*06f0*/  LOP3.LUT R2, R2, 0xfffffffc, RZ, 0xc0, !PT ;  /* 0xfffffffc02027812 */ /* 0x000fe400078ec0ff */
[----:B------:R-:W-:Y:S02]  /*0700*/  LOP3.LUT P4, RZ, R0, 0x4, RZ, 0xc0, !PT ;  /* 0x0000000400ff7812 */ /* 0x000fe4000788c0ff */
[----:B------:R-:W-:Y:S01]  /*0710*/  SEL R178, R153, 0xffffffe0, !P5 ;  /* 0xffffffe099b27807 */ /* 0x000fe20006800000 */
[----:B------:R-:W-:Y:S01]  /*0720*/  IMAD.IADD R13, R3, 0x1, -R2 ;  /* 0x00000001030d7824 */ /* 0x000fe200078e0a02 */
[----:B------:R-:W-:-:S02]  /*0730*/  SHF.R.S32.HI R2, RZ, 0x1f, R14 ;  /* 0x0000001fff027819 */ /* 0x000fc4000001140e */
[----:B------:R-:W-:Y:S02]  /*0740*/  LOP3.LUT R3, R14, 0xffffffe0, RZ, 0xc0, !PT ;  /* 0xffffffe00e037812 */ /* 0x000fe400078ec0ff */
[----:B------:R-:W-:Y:S02]  /*0750*/  LEA.HI R2, R2, R19, RZ, 0x2 ;  /* 0x0000001302027211 */ /* 0x000fe400078f10ff */
[----:B-1----:R-:W-:Y:S01]  /*0760*/  LOP3.LUT R4, R0, 0x1, RZ, 0xc0, !PT ;  /* 0x0000000100047812 */ /* 0x002fe200078ec0ff */
[----:B------:R-:W-:Y:S01]  /*0770*/  IMAD.IADD R8, R18, 0x1, -R3 ;  /* 0x0000000112087824 */ /* 0x000fe200078e0a03 */
[----:B------:R-:W-:Y:S02]  /*0780*/  LOP3.LUT R3, R2, 0xfffffffc, RZ, 0xc0, !PT ;  /* 0xfffffffc02037812 */ /* 0x000fe400078ec0ff */
[----:B------:R-:W-:Y:S01]  /*0790*/  ISETP.NE.U32.AND P6, PT, R4, 0x1, PT ;  /* 0x000000010400780c */ /* 0x000fe20003fc5070 */
[----:B------:R-:W-:Y:S01]  /*07a0*/  IMAD.U32 R4, RZ, RZ, UR8 ;  /* 0x00000008ff047e24 */ /* 0x000fe2000f8e00ff */
[----:B------:R-:W-:Y:S01]  /*07b0*/  USHF.R.S32.HI UR8, URZ, 0x1f, UR50 ;  /* 0x0000001f3f087899 */ /* 0x000fe20008011432 */
[----:B------:R-:W-:Y:S01]  /*07c0*/  SHF.R.S32.HI R2, RZ, 0x1, R9 ;  /* 0x00000001ff027819 */ /* 0x000fe20000011409 */
[----:B------:R-:W-:Y:S01]  /*07d0*/  IMAD.IADD R158, R19, 0x1, -R3 ;  /* 0x00000001139e7824 */ /* 0x000fe200078e0a03 */
[----:B------:R-:W-:Y:S01]  /*07e0*/  LEA.HI R9, R0, R0, RZ, 0x1 ;  /* 0x0000000000097211 */ /* 0x000fe200078f08ff */
[----:B------:R1:W-:Y:S01]  /*07f0*/  STL [R1+0x24], R4 ;  /* 0x0000240401007387 */ /* 0x0003e20000100800 */
[----:B------:R-:W-:Y:S01]  /*0800*/  LOP3.LUT P0, RZ, R2, 0x2, RZ, 0xc0, !PT ;  /* 0x0000000202ff7812 */ /* 0x000fe2000780c0ff */
[----:B------:R-:W-:Y:S01]  /*0810*/  IMAD.U32 R5, RZ, RZ, UR8 ;  /* 0x00000008ff057e24 */ /* 0x000fe2000f8e00ff */
[----:B------:R-:W-:Y:S01]  /*0820*/  SHF.R.S32.HI R5, RZ, 0x1f, R8 ;  /* 0x0000001fff057819 */ /* 0x000fe20000011408 */
[----:B------:R2:W-:Y:S01]  /*0830*/  STL [R1+0x18], R8 ;  /* 0x0000180801007387 */ /* 0x0005e20000100800 */
[----:B------:R-:W-:Y:S01]  /*0840*/  LOP3.LUT R3, R9, 0x3fffffe, RZ, 0xc0, !PT ;  /* 0x03fffffe09037812 */ /* 0x000fe200078ec0ff */
[----:B------:R-:W-:Y:S01]  /*0850*/  USHF.R.S32.HI UR8, URZ, 0x1f, UR45 ;  /* 0x0000001f3f087899 */ /* 0x000fe2000801142d */
[----:B------:R-:W-:-:S02]  /*0860*/  SEL R177, R177, 0x10, !P6 ;  /* 0x00000010b1b17807 */ /* 0x000fc40007000000 */
[----:B------:R-:W-:Y:S01]  /*0870*/  SEL R145, R153, 0xffffffe0, !P0 ;  /* 0xffffffe099917807 */ /* 0x000fe20004000000 */
[----:B-1----:R-:W-:Y:S02]  /*0880*/  IMAD.SHL.U32 R4, R6, 0x40, RZ ;  /* 0x0000004006047824 */ /* 0x002fe400078e00ff */
[----:B------:R-:W-:-:S03]  /*0890*/  IMAD.SHL.U32 R6, R7, 0x2, RZ ;  /* 0x0000000207067824 */ /* 0x000fc600078e00ff */
[----:B------:R-:W-:Y:S01]  /*08a0*/  LOP3.LUT R7, R4, 0x1c0, RZ, 0xc0, !PT ;  /* 0x000001c004077812 */ /* 0x000fe200078ec0ff */
[----:B------:R-:W-:Y:S01]  /*08b0*/  IMAD R183, R10, 0x2000, R6 ;  /* 0x000020000ab77824 */ /* 0x000fe200078e0206 */
[----:B------:R-:W-:Y:S01]  /*08c0*/  LEA.HI R4, R5, R8, RZ, 0x2 ;  /* 0x0000000805047211 */ /* 0x000fe200078f10ff */
[----:B--2---:R-:W-:Y:S01]  /*08d0*/  IMAD.SHL.U32 R8, R2, 0x40, RZ ;  /* 0x0000004002087824 */ /* 0x004fe200078e00ff */
[----:B------:R-:W-:Y:S01]  /*08e0*/  SHF.R.S32.HI R5, RZ, 0x3, R11 ;  /* 0x00000003ff057819 */ /* 0x000fe2000001140b */
[----:B------:R-:W-:Y:S02]  /*08f0*/  IMAD.SHL.U32 R2, R158, 0x10, RZ ;  /* 0x000000109e027824 */ /* 0x000fe400078e00ff */
[C---:B------:R-:W-:Y:S02]  /*0900*/  IMAD.IADD R11, R0.reuse, 0x1, -R3 ;  /* 0x00000001000b7824 */ /* 0x040fe400078e0a03 */
[----:B------:R-:W-:Y:S01]  /*0910*/  IMAD.SHL.U32 R0, R0, 0x40, RZ ;  /* 0x0000004000007824 */ /* 0x000fe200078e00ff */
[----:B------:R-:W-:Y:S01]  /*0920*/  LEA.HI.SX32 R14, R4, R2, 0x1e ;  /* 0x00000002040e7211 */ /* 0x000fe200078ff2ff */
[----:B------:R-:W-:Y:S01]  /*0930*/  IMAD.SHL.U32 R3, R158, 0x400, RZ ;  /* 0x000004009e037824 */ /* 0x000fe200078e00ff */
[----:B------:R-:W-:Y:S01]  /*0940*/  LOP3.LUT R4, R7, 0x30, R2, 0xf8, !PT ;  /* 0x0000003007047812 */ /* 0x000fe200078ef802 */
[C---:B------:R-:W-:Y:S01]  /*0950*/  IMAD R16, R5.reuse, 0x8, R16 ;  /* 0x0000000805107824 */ /* 0x040fe200078e0210 */
[----:B------:R-:W-:Y:S01]  /*0960*/  LOP3.LUT R2, R0, 0x1c0, RZ, 0xc0, !PT ;  /* 0x000001c000027812 */ /* 0x000fe200078ec0ff */
[----:B------:R-:W-:Y:S01]  /*0970*/  IMAD R147, R5, 0x200, R3 ;  /* 0x0000020005937824 */ /* 0x000fe200078e0203 */
[----:B------:R-:W-:Y:S01]  /*0980*/  LOP3.LUT R0, R8, 0xc0, RZ, 0xc0, !PT ;  /* 0x000000c008007812 */ /* 0x000fe200078ec0ff */
[----:B------:R-:W-:Y:S01]  /*0990*/  STL [R1+0x4], R14 ;  /* 0x0000040e01007387 */ /* 0x000fe20000100800 */
[----:B------:R-:W-:-:S02]  /*09a0*/  LOP3.LUT R4, R4, 0x8, R146, 0xf8, !PT ;  /* 0x0000000804047812 */ /* 0x000fc400078ef892 */
[----:B------:R-:W-:Y:S02]  /*09b0*/  LEA.HI R2, R2, R2, RZ, 0x1d ;  /* 0x0000000202027211 */ /* 0x000fe400078fe8ff */
[----:B------:R-:W-:Y:S02]  /*09c0*/  LOP3.LUT R146, R0, 0x8, R146, 0xf8, !PT ;  /* 0x0000000800927812 */ /* 0x000fe400078ef892 */
[----:B------:R-:W-:Y:S02]  /*09d0*/  SHF.R.U32.HI R0, RZ, 0x3, R0 ;  /* 0x00000003ff007819 */ /* 0x000fe40000011600 */
[----:B------:R-:W-:Y:S01]  /*09e0*/  IADD3 R183, R2, R183, R3 ;  /* 0x000000b702b77210 */ /* 0x000fe20007ffe003 */
[----:B------:R-:W-:Y:S01]  /*09f0*/  IMAD.U32 R3, RZ, RZ, UR9 ;  /* 0x00000009ff037e24 */ /* 0x000fe2000f8e00ff */
[----:B------:R-:W-:Y:S01]  /*0a00*/  LOP3.LUT R146, R146, R0, RZ, 0x3c, !PT ;  /* 0x0000000092927212 */ /* 0x000fe200078e3cff */
[----:B------:R-:W-:Y:S01]  /*0a10*/  IMAD R0, R158, 0x200, R6 ;  /* 0x000002009e007824 */ /* 0x000fe200078e0206 */
[----:B------:R-:W-:Y:S01]  /*0a20*/  USHF.R.S32.HI UR9, URZ, 0x1f, UR50 ;  /* 0x0000001f3f097899 */ /* 0x000fe20008011432 */
[----:B------:R-:W-:Y:S01]  /*0a30*/  SHF.R.U32.HI R2, RZ, 0x3, R7 ;  /* 0x00000003ff027819 */ /* 0x000fe20000011607 */
[----:B------:R-:W-:-:S02]  /*0a40*/  IMAD.U32 R3, RZ, RZ, UR8 ;  /* 0x00000008ff037e24 */ /* 0x000fc4000f8e00ff */
[----:B------:R-:W-:Y:S01]  /*0a50*/  IMAD R11, R11, 0x20, R0 ;  /* 0x000000200b0b7824 */ /* 0x000fe200078e0200 */
[----:B------:R-:W-:Y:S01]  /*0a60*/  LOP3.LUT R5, R4, R2, RZ, 0x3c, !PT ;  /* 0x0000000204057212 */ /* 0x000fe200078e3cff */
[----:B------:R-:W-:Y:S01]  /*0a70*/  IMAD.U32 R0, RZ, RZ, UR8 ;  /* 0x00000008ff007e24 */ /* 0x000fe2000f8e00ff */
[----:B------:R-:W-:Y:S01]  /*0a80*/  @!UP2 UIMAD UR8, UR45, UR14, UR50 ;  /* 0x0000000e2d08a2a4 */ /* 0x000fe2000f8e0232 */
[----:B------:R-:W-:Y:S01]  /*0a90*/  IMAD.U32 R2, RZ, RZ, UR9 ;  /* 0x00000009ff027e24 */ /* 0x000fe2000f8e00ff */
[----:B------:R-:W-:Y:S01]  /*0aa0*/  UIMAD UR14, UR56, 0x78, URZ ;  /* 0x00000078380e78a4 */ /* 0x000fe2000f8e023f */
[----:B------:R-:W-:Y:S01]  /*0ab0*/  IMAD.U32 R0, RZ, RZ, UR9 ;  /* 0x00000009ff007e24 */ /* 0x000fe2000f8e00ff */
[----:B------:R-:W-:Y:S01]  /*0ac0*/  UIMAD UR9, UR4, UR15, URZ ;  /* 0x0000000f040972a4 */ /* 0x000fe2000f8e023f */
[----:B------:R-:W-:Y:S01]  /*0ad0*/  IMAD.U32 R3, RZ, RZ, UR10 ;  /* 0x0000000aff037e24 */ /* 0x000fe2000f8e00ff */
[----:B------:R-:W-:Y:S01]  /*0ae0*/  UIMAD UR4, UR5, UR45, URZ ;  /* 0x0000002d050472a4 */ /* 0x000fe2000f8e023f */
[----:B------:R-:W-:Y:S01]  /*0af0*/  IMAD.SHL.U32 R2, R18, 0x2, RZ ;  /* 0x0000000212027824 */ /* 0x000fe200078e00ff */
[----:B------:R-:W-:Y:S01]  /*0b00*/  SHF.R.S32.HI R0, RZ, 0x1, R9 ;  /* 0x00000001ff007819 */ /* 0x000fe20000011409 */
[----:B------:R-:W-:Y:S01]  /*0b10*/  IMAD.SHL.U32 R183, R183, 0x2, RZ ;  /* 0x00000002b7b77824 */ /* 0x000fe200078e00ff */
[----:B------:R1:W-:Y:S01]  /*0b20*/  STL [R1+0x20], R3 ;  /* 0x0000200301007387 */ /* 0x0003e20000100800 */
[----:B------:R-:W-:Y:S01]  /*0b30*/  IMAD.U32 R146, R17, 0x20, R146 ;  /* 0x0000002011927824 */ /* 0x000fe200078e0092 */
[----:B------:R-:W-:Y:S01]  /*0b40*/  LOP3.LUT R2, R2, 0x6, RZ, 0xc0, !PT ;  /* 0x0000000602027812 */ /* 0x000fe200078ec0ff */
[----:B------:R-:W-:Y:S01]  /*0b50*/  IMAD.U32 R4, RZ, RZ, UR4 ;  /* 0x00000004ff047e24 */ /* 0x000fe2000f8e00ff */
[C---:B------:R-:W-:Y:S01]  /*0b60*/  LOP3.LUT P3, RZ, R0.reuse, 0x2, RZ, 0xc0, !PT ;  /* 0x0000000200ff7812 */ /* 0x040fe2000786c0ff */
[----:B------:R-:W-:Y:S01]  /*0b70*/  IMAD.SHL.U32 R0, R0, 0x40, RZ ;  /* 0x0000004000007824 */ /* 0x000fe200078e00ff */
[----:B------:R-:W-:Y:S01]  /*0b80*/  USHF.R.S32.HI UR4, URZ, 0x1f, UR60 ;  /* 0x0000001f3f047899 */ /* 0x000fe2000801143c */
[C---:B------:R-:W-:Y:S01]  /*0b90*/  IADD3 R176, R183.reuse, 0x40, RZ ;  /* 0x00000040b7b07810 */ /* 0x040fe20007ffe0ff */
[----:B------:R-:W-:Y:S01]  /*0ba0*/  IMAD.IADD R181, R183, 0x1, R177 ;  /* 0x00000001b7b57824 */ /* 0x000fe200078e02b1 */
[----:B------:R-:W-:Y:S01]  /*0bb0*/  R2P PR, R15, 0x6 ;  /* 0x000000060f007804 */ /* 0x000fe20000000000 */
[----:B------:R-:W-:Y:S01]  /*0bc0*/  IMAD R145, R146, 0x2, R145 ;  /* 0x0000000292917824 */ /* 0x000fe200078e0291 */
[----:B------:R-:W-:Y:S01]  /*0bd0*/  LOP3.LUT R0, R0, 0xc0, RZ, 0xc0, !PT ;  /* 0x000000c000007812 */ /* 0x000fe200078ec0ff */
[C-C-:B------:R-:W-:Y:S01]  /*0be0*/  IMAD.IADD R182, R183.reuse, 0x1, R178.reuse ;  /* 0x00000001b7b67824 */ /* 0x140fe200078e02b2 */
[----:B------:R-:W-:Y:S01]  /*0bf0*/  @P4 IADD3 R176, R183, -0x40, RZ ;  /* 0xffffffc0b7b04810 */ /* 0x000fe20007ffe0ff */
[----:B------:R-:W-:Y:S01]  /*0c00*/  IMAD.IADD R180, R181, 0x1, R178 ;  /* 0x00000001b5b47824 */ /* 0x000fe200078e02b2 */
[----:B------:R-:W-:Y:S01]  /*0c10*/  SEL R148, R148, 0xffffffc0, !P2 ;  /* 0xffffffc094947807 */ /* 0x000fe20005000000 */
[----:B------:R-:W-:Y:S01]  /*0c20*/  IMAD.SHL.U32 R146, R146, 0x2, RZ ;  /* 0x0000000292927824 */ /* 0x000fe200078e00ff */
[----:B------:R-:W-:Y:S01]  /*0c30*/  LOP3.LUT P0, RZ, R13, 0x2, RZ, 0xc0, !PT ;  /* 0x000000020dff7812 */ /* 0x000fe2000780c0ff */
[--C-:B------:R-:W-:Y:S01]  /*0c40*/  IMAD.IADD R177, R177, 0x1, R176.reuse ;  /* 0x00000001b1b17824 */ /* 0x100fe200078e02b0 */
[----:B------:R-:W-:Y:S01]  /*0c50*/  UIMAD UR15, UR56, 0x70, URZ ;  /* 0x00000070380f78a4 */ /* 0x000fe2000f8e023f */
[C---:B------:R-:W-:Y:S01]  /*0c60*/  IMAD.IADD R179, R178.reuse, 0x1, R176 ;  /* 0x00000001b2b37824 */ /* 0x040fe200078e02b0 */
[----:B------:R-:W-:Y:S01]  /*0c70*/  SEL R153, R153, 0xffffffe0, !P0 ;  /* 0xffffffe099997807 */ /* 0x000fe20004000000 */
[----:B------:R-:W-:-:S02]  /*0c80*/  IMAD.IADD R178, R178, 0x1, R177 ;  /* 0x00000001b2b27824 */ /* 0x000fc400078e02b1 */
[----:B-1----:R-:W-:-:S05]  /*0c90*/  IMAD.U32 R3, RZ, RZ, UR9 ;  /* 0x00000009ff037e24 */ /* 0x002fca000f8e00ff */
[----:B------:R1:W-:Y:S04]  /*0ca0*/  STL [R1+0x1c], R3 ;  /* 0x00001c0301007387 */ /* 0x0003e80000100800 */
[----:B------:R2:W-:Y:S01]  /*0cb0*/  STL [R1+0x14], R4 ;  /* 0x0000140401007387 */ /* 0x0005e20000100800 */
[C---:B-1----:R-:W-:Y:S02]  /*0cc0*/  IMAD R3, R10.reuse, 0x40, R2 ;  /* 0x000000400a037824 */ /* 0x042fe400078e0202 */
[----:B------:R-:W-:Y:S02]  /*0cd0*/  IMAD.SHL.U32 R2, R10, 0x8, RZ ;  /* 0x000000080a027824 */ /* 0x000fe400078e00ff */
[----:B--2---:R-:W-:Y:S01]  /*0ce0*/  IMAD.SHL.U32 R4, R12, 0x10, RZ ;  /* 0x000000100c047824 */ /* 0x004fe200078e00ff */
[----:B------:R1:W-:Y:S02]  /*0cf0*/  STL [R1], R3 ;  /* 0x0000000301007387 */ /* 0x0003e40000100800 */
[----:B------:R-:W-:-:S04]  /*0d00*/  LOP3.LUT R2, R2, 0x8, RZ, 0xc0, !PT ;  /* 0x0000000802027812 */ /* 0x000fc800078ec0ff */
[----:B------:R-:W-:Y:S01]  /*0d10*/  LOP3.LUT R7, R2, 0x10, R4, 0xf8, !PT ;  /* 0x0000001002077812 */ /* 0x000fe200078ef804 */
[----:B-1----:R-:W-:Y:S01]  /*0d20*/  IMAD.U32 R3, RZ, RZ, UR4 ;  /* 0x00000004ff037e24 */ /* 0x002fe2000f8e00ff */
[----:B------:R-:W-:Y:S01]  /*0d30*/  UIMAD UR4, UR49, UR58, URZ ;  /* 0x0000003a310472a4 */ /* 0x000fe2000f8e023f */
[----:B------:R-:W-:-:S04]  /*0d40*/  SHF.R.U32.HI R3, RZ, 0x3, R0 ;  /* 0x00000003ff037819 */ /* 0x000fc80000011600 */
[----:B------:R-:W-:Y:S01]  /*0d50*/  LOP3.LUT R8, R3, R0, R2, 0x1e, !PT ;  /* 0x0000000003087212 */ /* 0x000fe200078e1e02 */
[----:B------:R-:W-:Y:S01]  /*0d60*/  IMAD.U32 R0, RZ, RZ, UR4 ;  /* 0x00000004ff007e24 */ /* 0x000fe2000f8e00ff */
[----:B------:R-:W-:Y:S01]  /*0d70*/  @!UP2 UIMAD UR4, UR8, UR25, URZ ;  /* 0x000000190804a2a4 */ /* 0x000fe2000f8e023f */
[----:B------:R-:W-:Y:S02]  /*0d80*/  IMAD.SHL.U32 R0, R15, 0x40, RZ ;  /* 0x000000400f007824 */ /* 0x000fe400078e00ff */
[----:B------:R-:W-:Y:S02]  /*0d90*/  IMAD.SHL.U32 R2, R13, 0x40, RZ ;  /* 0x000000400d027824 */ /* 0x000fe400078e00ff */
        /* <DEDUP_REMOVED lines=14> */
[----:B------:R-:W-:-:S02]  /*0e80*/  IMAD.IADD R147, R147, 0x1, R6 ;  /* 0x0000000193937824 */ /* 0x000fc400078e0206 */
[----:B------:R-:W-:Y:S02]  /*0e90*/  IMAD.IADD R152, R0, 0x1, R2 ;  /* 0x0000000100987824 */ /* 0x000fe400078e0202 */
[----:B------:R-:W-:Y:S01]  /*0ea0*/  IMAD.U32 R0, RZ, RZ, UR4 ;  /* 0x00000004ff007e24 */ /* 0x000fe2000f8e00ff */
[----:B------:R-:W-:Y:S01]  /*0eb0*/  LEA R147, R147, 0x8000, 0x1 ;  /* 0x0000800093937811 */ /* 0x000fe200078e08ff */
[----:B------:R-:W-:Y:S02]  /*0ec0*/  IMAD.IADD R158, R158, 0x1, R5 ;  /* 0x000000019e9e7824 */ /* 0x000fe400078e0205 */
[----:B------:R-:W-:Y:S01]  /*0ed0*/  IMAD.SHL.U32 R2, R3, 0x2, RZ ;  /* 0x0000000203027824 */ /* 0x000fe200078e00ff */
[----:B------:R1:W-:Y:S01]  /*0ee0*/  STL [R1+0x10], R0 ;  /* 0x0000100001007387 */ /* 0x0003e20000100800 */
[C---:B------:R-:W-:Y:S01]  /*0ef0*/  IADD3 R154, R147.reuse, 0x20, RZ ;  /* 0x00000020939a7810 */ /* 0x040fe20007ffe0ff */
[C---:B------:R-:W-:Y:S01]  /*0f00*/  IMAD.IADD R149, R147.reuse, 0x1, R148 ;  /* 0x0000000193957824 */ /* 0x040fe200078e0294 */
[----:B------:R-:W-:Y:S01]  /*0f10*/  @P1 IADD3 R154, R147, -0x20, RZ ;  /* 0xffffffe0939a1810 */ /* 0x000fe20007ffe0ff */
[----:B------:R2:W-:Y:S03]  /*0f20*/  STL [R1+0x8], R4 ;  /* 0x0000080401007387 */ /* 0x0005e60000100800 */
[----:B------:R-:W-:Y:S01]  /*0f30*/  IADD3 R157, R154, 0x2000, RZ ;  /* 0x000020009a9d7810 */ /* 0x000fe20007ffe0ff */
[----:B------:R-:W-:Y:S01]  /*0f40*/  IMAD.IADD R148, R148, 0x1, R154 ;  /* 0x0000000194947824 */ /* 0x000fe200078e029a */
[----:B------:R-:W-:-:S02]  /*0f50*/  IADD3 R156, R154, 0x4000, RZ ;  /* 0x000040009a9c7810 */ /* 0x000fc40007ffe0ff */
[----:B------:R-:W-:Y:S02]  /*0f60*/  IADD3 R155, R154, 0x6000, RZ ;  /* 0x000060009a9b7810 */ /* 0x000fe40007ffe0ff */
[C---:B-1----:R-:W-:Y:S02]  /*0f70*/  IADD3 R0, R4.reuse, 0x20, RZ ;  /* 0x0000002004007810 */ /* 0x042fe40007ffe0ff */
[----:B------:R-:W-:-:S05]  /*0f80*/  @P3 IADD3 R0, R4, -0x20, RZ ;  /* 0xffffffe004003810 */ /* 0x000fca0007ffe0ff */
[----:B------:R2:W-:Y:S02]  /*0f90*/  STL [R1+0xc], R0 ;  /* 0x00000c0001007387 */ /* 0x0005e40000100800 */
.L_x_74:
        /* <DEDUP_REMOVED lines=17> */
[----:B---3--:R-:W3:Y:S01]  /*10b0*/  @P0 LDG.E R8, [R8.64] ;  /* 0x0000001c08080981 */ /* 0x008ee2000c1e1900 */
        /* <DEDUP_REMOVED lines=10> */
[----:B--2---:R-:W-:Y:S02]  /*1160*/  MOV R4, UR8 ;  /* 0x0000000800047c02 */ /* 0x004fe40008000f00 */
[----:B------:R-:W-:Y:S02]  /*1170*/  PLOP3.LUT P1, PT, PT, PT, UP1, 0x80, 0x0 ;  /* 0x000000000000781c */ /* 0x000fe40003f2f018 */
[----:B------:R1:W2:Y:S01]  /*1180*/  @P2 LDG.E R3, [R6.64] ;  /* 0x0000001c06032981 */ /* 0x0002a2000c1e1900 */
[----:B------:R-:W-:-:S10]  /*1190*/  MOV R5, UR9 ;  /* 0x0000000900057c02 */ /* 0x000fd40008000f00 */
[----:B----4-:R-:W4:Y:S04]  /*11a0*/  @!P1 LDG.E R0, [R4.64] ;  /* 0x0000001c04009981 */ /* 0x010f28000c1e1900 */
[----:B-1---5:R-:W5:Y:S01]  /*11b0*/  @P2 LDG.E R6, [R6.64+0x4] ;  /* 0x0000041c06062981 */ /* 0x022f62000c1e1900 */
[----:B------:R-:W-:Y:S02]  /*11c0*/  UMOV UR5, 0xffffffff ;  /* 0xffffffff00057882 */ /* 0x000fe40000000000 */
[----:B------:R-:W-:Y:S02]  /*11d0*/  UMOV UR25, URZ ;  /* 0x0000003f00197c82 */ /* 0x000fe40008000000 */
[----:B------:R-:W-:Y:S02]  /*11e0*/  UMOV UR34, 0xffffffff ;  /* 0xffffffff00227882 */ /* 0x000fe40000000000 */
[----:B---3--:R1:W3:Y:S01]  /*11f0*/  @P0 R2UR UR25, R8 ;  /* 0x00000000081903c2 */ /* 0x0082e200000e0000 */
[----:B------:R-:W-:-:S07]  /*1200*/  ISETP.NE.U32.AND P0, PT, RZ, c[0x0][0x248], PT ;  /* 0x00009200ff007a0c */ /* 0x000fce0003f05070 */
[----:B--2---:R-:W2:Y:S01]  /*1210*/  @P2 R2UR UR5, R3 ;  /* 0x00000000030523c2 */ /* 0x004ea200000e0000 */
[----:B------:R-:W-:-:S07]  /*1220*/  ISETP.NE.AND.EX P0, PT, RZ, c[0x0][0x24c], PT, P0 ;  /* 0x00009300ff007a0c */ /* 0x000fce0003f05300 */
[----:B-----5:R-:W2:Y:S08]  /*1230*/  @P2 R2UR UR8, R6 ;  /* 0x00000000060823c2 */ /* 0x020eb000000e0000 */
[----:B----4-:R1:W4:Y:S01]  /*1240*/  @!P1 R2UR UR34, R0 ;  /* 0x00000000002293c2 */ /* 0x01032200000e0000 */
[----:B--2---:R-:W-:-:S03]  /*1250*/  @UP6 UIADD3 UR37, UR8, -UR5, URZ ;  /* 0x8000000508256290 */ /* 0x004fc6000fffe03f */
[----:B------:R-:W-:-:S04]  /*1260*/  ULDC UR8, c[0x0][0x218] ;  /* 0x0000860000087ab9 */ /* 0x000fc80000000800 */
[----:B------:R-:W-:Y:S01]  /*1270*/  @!UP6 ULDC UR37, c[0x0][0x214] ;  /* 0x000085000025eab9 */ /* 0x000fe20000000800 */
[----:B------:R-:W-:Y:S05]  /*1280*/  @!P0 BRA `(.L_x_30) ;  /* 0x0000007000008947 */ /* 0x000fea0003800000 */
[----:B-1-34-:R-:W-:-:S13]  /*1290*/  PLOP3.LUT P0, PT, PT, PT, UP5, 0x80, 0x0 ;  /* 0x000000000000781c */ /* 0x01afda0003f0f058 */
[----:B------:R-:W2:Y:S04]  /*12a0*/  @P0 LDG.E R0, [R4.64+0x4] ;  /* 0x0000041c04000981 */ /* 0x000ea8000c1e1900 */
[----:B------:R-:W3:Y:S01]  /*12b0*/  @!P0 LDG.E R4, [R4.64] ;  /* 0x0000001c04048981 */ /* 0x000ee2000c1e1900 */
[----:B--2---:R-:W1:Y:S02]  /*12c0*/  @P0 R2UR UR8, R0 ;  /* 0x00000000000803c2 */ /* 0x004e6400000e0000 */
[----:B-1----:R-:W-:-:S11]  /*12d0*/  @UP5 UIADD3 UR8, UR8, -UR34, URZ ;  /* 0x8000002208085290 */ /* 0x002fd6000fffe03f */
[----:B---3--:R1:W2:Y:S01]  /*12e0*/  @!P0 R2UR UR8, R4 ;  /* 0x00000000040883c2 */ /* 0x0082a200000e0000 */
[----:B------:R-:W-:-:S07]  /*12f0*/  DEPBAR.LE SB1, 0x0, {2} ;  /* 0x000090040000791a */ /* 0x000fce0000000000 */
.L_x_30:
[----:B-1-34-:R-:W-:Y:S02]  /*1300*/  ULDC.64 UR10, c[0x0][0x258] ;  /* 0x00009600000a7ab9 */ /* 0x01afe40000000a00 */
        /* <DEDUP_REMOVED lines=57> */
.L_x_32:
        /* <DEDUP_REMOVED lines=18> */
.L_x_33:
[----:B------:R-:W2:Y:S01]  /*17c0*/  LDL R0, [R1+0x14] ;  /* 0x0000140001007983 */ /* 0x000ea20000100800 */
[----:B------:R-:W-:-:S03]  /*17d0*/  ULDC.64 UR30, c[0x0][0x370] ;  /* 0x0000dc00001e7ab9 */ /* 0x000fc60000000a00 */
[----:B------:R-:W3:Y:S04]  /*17e0*/  LDL R4, [R1+0x24] ;  /* 0x0000240001047983 */ /* 0x000ee80000100800 */
[----:B------:R-:W4:Y:S01]  /*17f0*/  LDL R3, [R1+0x20] ;  /* 0x0000200001037983 */ /* 0x000f220000100800 */
        /* <DEDUP_REMOVED lines=12> */
[----:B------:R-:W-:Y:S01]  /*18c0*/  UIMAD.WIDE.U32 UR10, UR48, UR5, URZ ;  /* 0x00000005300a72a5 */ /* 0x000fe2000f8e003f */
[----:B------:R-:W-:-:S03]  /*18d0*/  IABS R6, c[0x0][0x1c8] ;  /* 0x0000720000067a13 */ /* 0x000fc60000000000 */
[----:B------:R-:W-:Y:S01]  /*18e0*/  USEL UR36, UR54, UR10, !UP1 ;  /* 0x0000000a36247287 */ /* 0x000fe2000c800000 */
        /* <DEDUP_REMOVED lines=10> */
[----:B------:R-:W-:Y:S01]  /*1990*/  UIMAD UR27, UR12, UR31, UR11 ;  /* 0x0000001f0c1b72a4 */ /* 0x000fe2000f8e020b */
[----:B---3--:R1:W2:Y:S02]  /*19a0*/  R2UR UR31, R4 ;  /* 0x00000000041f73c2 */ /* 0x0082a400000e0000 */
[----:B-1----:R-:W1:Y:S08]  /*19b0*/  I2F.RP R4, R6 ;  /* 0x0000000600047306 */ /* 0x002e700000209400 */
[----:B-1----:R-:W1:Y:S02]  /*19c0*/  MUFU.RCP R4, R4 ;  /* 0x0000000400047308 */ /* 0x002e640000001000 */
[----:B-1----:R-:W-:-:S06]  /*19d0*/  IADD3 R4, R4, 0xffffffe, RZ ;  /* 0x0ffffffe04047810 */ /* 0x002fcc0007ffe0ff */
[----:B------:R1:W3:Y:S01]  /*19e0*/  F2I.FTZ.U32.TRUNC.NTZ R5, R4 ;  /* 0x0000000400057305 */ /* 0x0002e2000021f000 */
[----:B------:R-:W-:Y:S01]  /*19f0*/  USHF.L.U64.HI UR9, UR45, 0x7, UR51 ;  /* 0x000000072d097899 */ /* 0x000fe20008010233 */
[----:B----4-:R4:W2:Y:S01]  /*1a00*/  R2UR UR51, R3 ;  /* 0x00000000033373c2 */ /* 0x0108a200000e0000 */
[----:B-1----:R-:W-:Y:S01]  /*1a10*/  IMAD.MOV.U32 R4, RZ, RZ, RZ ;  /* 0x000000ffff047224 */ /* 0x002fe200078e00ff */
[----:B----4-:R-:W-:Y:S01]  /*1a20*/  IABS R3, UR50 ;  /* 0x0000003200037c13 */ /* 0x010fe20008000000 */
[----:B------:R-:W-:Y:S02]  /*1a30*/  USHF.L.U32 UR12, UR45, 0x7, URZ ;  /* 0x000000072d0c7899 */ /* 0x000fe4000800063f */
[----:B------:R-:W-:Y:S02]  /*1a40*/  USEL UR33, UR10, URZ, UP3 ;  /* 0x0000003f0a217287 */ /* 0x000fe40009800000 */
[----:B------:R-:W-:Y:S02]  /*1a50*/  USEL UR10, UR12, URZ, UP6 ;  /* 0x0000003f0c0a7287 */ /* 0x000fe4000b000000 */
[----:B------:R-:W-:-:S02]  /*1a60*/  USEL UR9, UR9, URZ, UP6 ;  /* 0x0000003f09097287 */ /* 0x000fc4000b000000 */
[----:B------:R-:W-:-:S04]  /*1a70*/  UIADD3 UR10, UP0, UR8, UR10, URZ ;  /* 0x0000000a080a7290 */ /* 0x000fc8000ff1e03f */
[----:B------:R-:W-:Y:S02]  /*1a80*/  UIADD3.X UR11, UR42, UR9, URZ, UP0, !UPT ;  /* 0x000000092a0b7290 */ /* 0x000fe400087fe43f */
[----:B------:R-:W-:Y:S01]  /*1a90*/  UIMAD UR9, UR49, UR10, URZ ;  /* 0x0000000a310972a4 */ /* 0x000fe2000f8e023f */
[----:B------:R-:W-:-:S03]  /*1aa0*/  ISETP.NE.AND P1, PT, RZ, c[0x0][0x1c8], PT ;  /* 0x00007200ff007a0c */ /* 0x000fc60003f25270 */
[----:B------:R-:W-:Y:S02]  /*1ab0*/  UIMAD UR12, UR48, UR11, UR9 ;  /* 0x0000000b300c72a4 */ /* 0x000fe4000f8e0209 */
[----:B--2---:R-:W-:Y:S02]  /*1ac0*/  @UP2 USEL UR9, UR51, UR5, !UP1 ;  /* 0x0000000533092287 */ /* 0x004fe4000c800000 */
[----:B------:R-:W-:Y:S01]  /*1ad0*/  UIMAD.WIDE.U32 UR10, UR48, UR10, URZ ;  /* 0x0000000a300a72a5 */ /* 0x000fe2000f8e003f */
[----:B-----5:R3:W1:Y:S02]  /*1ae0*/  R2UR UR30, R0 ;  /* 0x00000000001e73c2 */ /* 0x02066400000e0000 */
[----:B---3--:R-:W-:-:S04]  /*1af0*/  IMAD.MOV R0, RZ, RZ, -R5 ;  /* 0x000000ffff007224 */ /* 0x008fc800078e0a05 */
[----:B------:R-:W-:-:S04]  /*1b00*/  IMAD R0, R0, R6, RZ ;  /* 0x0000000600007224 */ /* 0x000fc800078e02ff */
[----:B------:R-:W-:-:S06]  /*1b10*/  IMAD.HI.U32 R0, R5, R0, R4 ;  /* 0x0000000005007227 */ /* 0x000fcc00078e0004 */
[----:B------:R-:W-:-:S04]  /*1b20*/  IMAD.HI.U32 R0, R0, R3, RZ ;  /* 0x0000000300007227 */ /* 0x000fc800078e00ff */
[----:B------:R-:W-:-:S04]  /*1b30*/  IMAD.MOV R4, RZ, RZ, -R0 ;  /* 0x000000ffff047224 */ /* 0x000fc800078e0a00 */
[----:B------:R-:W-:-:S05]  /*1b40*/  IMAD R3, R6, R4, R3 ;  /* 0x0000000406037224 */ /* 0x000fca00078e0203 */
[----:B------:R-:W-:-:S13]  /*1b50*/  ISETP.GT.U32.AND P0, PT, R6, R3, PT ;  /* 0x000000030600720c */ /* 0x000fda0003f04070 */
[----:B------:R-:W-:-:S05]  /*1b60*/  @!P0 IMAD.IADD R3, R3, 0x1, -R6 ;  /* 0x0000000103038824 */ /* 0x000fca00078e0a06 */
[----:B------:R-:W-:Y:S02]  /*1b70*/  ISETP.GE.U32.AND P2, PT, R3, R6, PT ;  /* 0x000000060300720c */ /* 0x000fe40003f46070 */
[----:B------:R-:W-:Y:S02]  /*1b80*/  @!P0 IADD3 R0, R0, 0x1, RZ ;  /* 0x0000000100008810 */ /* 0x000fe40007ffe0ff */
[----:B------:R-:W-:-:S09]  /*1b90*/  ISETP.LE.AND P0, PT, RZ, UR31, PT ;  /* 0x0000001fff007c0c */ /* 0x000fd2000bf03270 */
[----:B------:R-:W-:-:S05]  /*1ba0*/  @P2 IADD3 R0, R0, 0x1, RZ ;  /* 0x0000000100002810 */ /* 0x000fca0007ffe0ff */
[----:B------:R-:W-:Y:S01]  /*1bb0*/  IMAD.MOV.U32 R10, RZ, RZ, R0 ;  /* 0x000000ffff0a7224 */ /* 0x000fe200078e0000 */
[----:B------:R-:W-:-:S03]  /*1bc0*/  ULDC UR31, c[0x0][0x234] ;  /* 0x00008d00001f7ab9 */ /* 0x000fc60000000800 */
[----:B------:R-:W-:Y:S01]  /*1bd0*/  @!P0 IMAD.MOV R10, RZ, RZ, -R10 ;  /* 0x000000ffff0a8224 */ /* 0x000fe200078e0a0a */
[----:B------:R-:W-:Y:S01]  /*1be0*/  PLOP3.LUT P0, PT, PT, PT, UP2, 0x80, 0x0 ;  /* 0x000000000000781c */ /* 0x000fe20003f0f028 */
[----:B------:R-:W-:Y:S01]  /*1bf0*/  @UP2 UIMAD UR31, UR50, UR31, UR9 ;  /* 0x0000001f321f22a4 */ /* 0x000fe2000f8e0209 */
[----:B------:R-:W-:Y:S01]  /*1c00*/  @!P1 LOP3.LUT R10, RZ, c[0x0][0x1c8], RZ, 0x33, !PT ;  /* 0x00007200ff0a9a12 */ /* 0x000fe200078e33ff */
[----:B------:R-:W-:-:S05]  /*1c10*/  UIADD3 UR9, UR11, UR12, URZ ;  /* 0x0000000c0b097290 */ /* 0x000fca000fffe03f */
[----:B-1----:R-:W-:Y:S02]  /*1c20*/  @!UP2 UMOV UR31, UR30 ;  /* 0x0000001e001fac82 */ /* 0x002fe40008000000 */
[----:B------:R-:W-:Y:S02]  /*1c30*/  USEL UR30, UR27, URZ, UP3 ;  /* 0x0000003f1b1e7287 */ /* 0x000fe40009800000 */
[----:B------:R-:W-:Y:S01]  /*1c40*/  USHF.R.S32.HI UR27, URZ, 0x1f, UR35 ;  /* 0x0000001f3f1b7899 */ /* 0x000fe20008011423 */
[----:B------:R-:W-:Y:S01]  /*1c50*/  SHF.R.S32.HI R15, RZ, 0x1f, R10 ;  /* 0x0000001fff0f7819 */ /* 0x000fe2000001140a */
[----:B------:R-:W-:Y:S05]  /*1c60*/  @!P0 BRA `(.L_x_34) ;  /* 0x0000007000008947 */ /* 0x000fea0003800000 */
[----:B------:R-:W2:Y:S01]  /*1c70*/  LDL R7, [R1+0x28] ;  /* 0x0000280001077983 */ /* 0x000ea20000100800 */
[----:B------:R-:W-:Y:S02]  /*1c80*/  ULDC UR51, c[0x0][0x224] ;  /* 0x0000890000337ab9 */ /* 0x000fe40000000800 */
[----:B------:R-:W-:-:S04]  /*1c90*/  @!UP1 UIMAD UR5, UR45, UR51, URZ ;  /* 0x000000332d0592a4 */ /* 0x000fc8000f8e023f */
[----:B------:R-:W-:Y:S01]  /*1ca0*/  ULEA UR5, UR45, UR5, 0x7 ;  /* 0x000000052d057291 */ /* 0x000fe2000f8e383f */
[----:B--2---:R-:W1:Y:S03]  /*1cb0*/  R2UR UR12, R7 ;  /* 0x00000000070c73c2 */ /* 0x004e6600000e0000 */
[----:B-1----:R-:W-:Y:S01]  /*1cc0*/  UIMAD UR5, UR12, UR50, UR5 ;  /* 0x000000320c0572a4 */ /* 0x002fe2000f8e0205 */
[----:B------:R-:W-:Y:S05]  /*1cd0*/  BRA `(.L_x_35) ;  /* 0x0000003000007947 */ /* 0x000fea0003800000 */
.L_x_34:
[----:B------:R-:W2:Y:S02]  /*1ce0*/  LDL R0, [R1+0x1c] ;  /* 0x00001c0001007983 */ /* 0x000ea40000100800 */
[----:B--2---:R1:W2:Y:S01]  /*1cf0*/  R2UR UR5, R0 ;  /* 0x00000000000573c2 */ /* 0x0042a200000e0000 */
[----:B------:R-:W-:-:S07]  /*1d00*/  DEPBAR.LE SB1, 0x0, {2} ;  /* 0x000090040000791a */ /* 0x000fce0000000000 */
.L_x_35:
[----:B------:R-:W2:Y:S01]  /*1d10*/  LDL R11, [R1+0x18] ;  /* 0x00001800010b7983 */ /* 0x000ea20000100800 */
[----:B------:R-:W-:Y:S01]  /*1d20*/  USHF.R.S32.HI UR51, URZ, 0x1f, UR60 ;  /* 0x0000001f3f337899 */ /* 0x000fe2000801143c */
[----:B------:R-:W-:Y:S01]  /*1d30*/  SHF.R.S32.HI R16, RZ, 0x1f, R247 ;  /* 0x0000001fff107819 */ /* 0x000fe200000114f7 */
[----:B------:R-:W-:Y:S01]  /*1d40*/  UIADD3 UR10, UP5, UP4, UR10, UR57, UR60 ;  /* 0x000000390a0a7290 */ /* 0x000fe2000fcbe03c */
[----:B------:R-:W1:Y:S01]  /*1d50*/  S2R R8, SR_TID.X ;  /* 0x0000000000087919 */ /* 0x000e620000002100 */
[----:B------:R-:W-:Y:S01]  /*1d60*/  USHF.R.S32.HI UR12, URZ, 0x1f, UR50 ;  /* 0x0000001f3f0c7899 */ /* 0x000fe20008011432 */
[----:B------:R-:W-:Y:S01]  /*1d70*/  IADD3 R0, P1, R247, UR8, RZ ;  /* 0x00000008f7007c10 */ /* 0x000fe2000ff3e0ff */
[----:B------:R-:W-:Y:S01]  /*1d80*/  UIADD3 UR36, UP1, UP0, UR33, UR10, UR36 ;  /* 0x0000000a21247290 */ /* 0x000fe2000f83e024 */
[----:B------:R-:W3:Y:S01]  /*1d90*/  S2R R9, SR_TID.X ;  /* 0x0000000000097919 */ /* 0x000ee20000002100 */
[----:B------:R-:W-:Y:S01]  /*1da0*/  UIADD3.X UR9, UR9, UR61, UR51, UP5, UP4 ;  /* 0x0000003d09097290 */ /* 0x000fe2000afe8433 */
[----:B------:R-:W-:Y:S01]  /*1db0*/  IADD3.X R3, R16, UR42, RZ, P1, !PT ;  /* 0x0000002a10037c10 */ /* 0x000fe20008ffe4ff */
[----:B------:R-:W-:Y:S01]  /*1dc0*/  ULDC.64 UR10, c[0x0][0x1a8] ;  /* 0x00006a00000a7ab9 */ /* 0x000fe20000000a00 */
[--C-:B------:R-:W-:Y:S01]  /*1dd0*/  SHF.R.S32.HI R215, RZ, 0x1f, R214.reuse ;  /* 0x0000001fffd77819 */ /* 0x100fe200000114d6 */
[----:B------:R-:W-:Y:S01]  /*1de0*/  UIADD3.X UR33, UR30, UR9, UR32, UP1, UP0 ;  /* 0x000000091e217290 */ /* 0x000fe20008fe0420 */
[----:B------:R-:W-:Y:S01]  /*1df0*/  IADD3 R4, P0, R214, UR38, RZ ;  /* 0x00000026d6047c10 */ /* 0x000fe2000ff1e0ff */
[----:B------:R-:W-:Y:S01]  /*1e00*/  UIMAD UR9, UR12, UR10, URZ ;  /* 0x0000000a0c0972a4 */ /* 0x000fe2000f8e023f */
[----:B------:R-:W-:Y:S01]  /*1e10*/  IMAD R3, R3, c[0x0][0x190], RZ ;  /* 0x0000640003037a24 */ /* 0x000fe200078e02ff */
[----:B------:R-:W-:Y:S01]  /*1e20*/  UISETP.GE.AND UP0, UPT, UR37, 0x1, UPT ;  /* 0x000000012500788c */ /* 0x000fe2000bf06270 */
[C---:B------:R-:W-:Y:S01]  /*1e30*/  IMAD.WIDE.U32 R6, R0.reuse, c[0x0][0x190], R214 ;  /* 0x0000640000067a25 */ /* 0x040fe200078e00d6 */
[----:B------:R-:W-:Y:S01]  /*1e40*/  UIMAD UR32, UR50, UR11, UR9 ;  /* 0x0000000b322072a4 */ /* 0x000fe2000f8e0209 */
[----:B------:R-:W-:Y:S01]  /*1e50*/  IADD3.X R5, R215, UR41, RZ, P0, !PT ;  /* 0x00000029d7057c10 */ /* 0x000fe200087fe4ff */
[----:B------:R-:W-:Y:S01]  /*1e60*/  UIADD3 UR30, UR8, UR5, URZ ;  /* 0x00000005081e7290 */ /* 0x000fe2000fffe03f */
[----:B------:R-:W-:Y:S01]  /*1e70*/  IMAD R0, R0, c[0x0][0x194], R3 ;  /* 0x0000650000007a24 */ /* 0x000fe200078e0203 */
[----:B------:R-:W-:Y:S01]  /*1e80*/  ULDC.64 UR10, c[0x0][0x378] ;  /* 0x0000de00000a7ab9 */ /* 0x000fe20000000a00 */
[----:B------:R-:W-:Y:S01]  /*1e90*/  IADD3 R6, P1, R6, UR52, RZ ;  /* 0x0000003406067c10 */ /* 0x000fe2000ff3e0ff */
[----:B------:R-:W-:Y:S01]  /*1ea0*/  UIMAD UR9, UR12, UR10, URZ ;  /* 0x0000000a0c0972a4 */ /* 0x000fe2000f8e023f */
[----:B------:R-:W-:Y:S01]  /*1eb0*/  IMAD.U32 R3, RZ, RZ, UR8 ;  /* 0x00000008ff037e24 */ /* 0x000fe2000f8e00ff */
[----:B------:R-:W-:Y:S01]  /*1ec0*/  UMOV UR51, 0x4 ;  /* 0x0000000400337882 */ /* 0x000fe20000000000 */
[----:B-1----:R-:W-:Y:S01]  /*1ed0*/  SHF.R.S32.HI R8, RZ, 0x1f, R8 ;  /* 0x0000001fff087819 */ /* 0x002fe20000011408 */
[----:B------:R-:W-:Y:S01]  /*1ee0*/  UIMAD UR12, UR50, UR11, UR9 ;  /* 0x0000000b320c72a4 */ /* 0x000fe2000f8e0209 */
[----:B------:R-:W-:Y:S01]  /*1ef0*/  IADD3.X R7, R7, UR47, R0, P1, !PT ;  /* 0x0000002f07077c10 */ /* 0x000fe20008ffe400 */
[----:B------:R-:W-:Y:S01]  /*1f00*/  IMAD.WIDE.U32 R4, R3, c[0x0][0x370], R4 ;  /* 0x0000dc0003047a25 */ /* 0x000fe200078e0004 */
[----:B---3--:R-:W-:Y:S01]  /*1f10*/  LEA.HI R8, R8, R9, RZ, 0x5 ;  /* 0x0000000908087211 */ /* 0x008fe200078f28ff */
[----:B------:R-:W-:Y:S01]  /*1f20*/  ULDC.64 UR10, c[0x0][0x370] ;  /* 0x0000dc00000a7ab9 */ /* 0x000fe20000000a00 */
[----:B------:R-:W-:Y:S01]  /*1f30*/  BSSY B1, `(.L_x_31) ;  /* 0x0000666000017945 */ /* 0x000fe20003800000 */
[----:B------:R-:W-:Y:S01]  /*1f40*/  UIMAD UR9, UR42, UR10, URZ ;  /* 0x0000000a2a0972a4 */ /* 0x000fe2000f8e023f */
[----:B------:R-:W-:-:S03]  /*1f50*/  SHF.R.S32.HI R8, RZ, 0x5, R8 ;  /* 0x00000005ff087819 */ /* 0x000fc60000011408 */
[----:B------:R-:W-:Y:S02]  /*1f60*/  UIMAD UR9, UR8, UR11, UR9 ;  /* 0x0000000b080972a4 */ /* 0x000fe4000f8e0209 */
[----:B------:R-:W-:Y:S02]  /*1f70*/  UIADD3 UR8, UR8, UR31, URZ ;  /* 0x0000001f08087290 */ /* 0x000fe4000fffe03f */
[----:B------:R-:W-:Y:S02]  /*1f80*/  ULDC.64 UR10, c[0x0][0x3c8] ;  /* 0x0000f200000a7ab9 */ /* 0x000fe40000000a00 */
[----:B------:R-:W-:Y:S01]  /*1f90*/  IADD3 R5, R5, UR9, RZ ;  /* 0x0000000905057c10 */ /* 0x000fe2000fffe0ff */
[----:B------:R-:W-:Y:S01]  /*1fa0*/  UIMAD.WIDE UR30, UR30, UR51, UR10 ;  /* 0x000000331e1e72a5 */ /* 0x000fe2000f8e020a */
[----:B--2---:R-:W-:-:S05]  /*1fb0*/  IMAD R0, R8, UR56, R11 ;  /* 0x0000003808007c24 */ /* 0x004fca000f8e020b */
[----:B------:R-:W-:Y:S01]  /*1fc0*/  IADD3 R11, P0, R0, UR36, RZ ;  /* 0x00000024000b7c10 */ /* 0x000fe2000ff1e0ff */
[----:B------:R-:W-:-:S03]  /*1fd0*/  ULEA.HI.SX32 UR36, UR46, 0xffffffff, 0x19 ;  /* 0xffffffff2e247891 */ /* 0x000fc6000f8fca3f */
[----:B------:R-:W-:Y:S01]  /*1fe0*/  LEA.HI.X.SX32 R14, R0, UR33, 0x1, P0 ;  /* 0x00000021000e7c11 */ /* 0x000fe200080f0eff */
[----:B------:R-:W-:Y:S01]  /*1ff0*/  IMAD.U32 R0, RZ, RZ, UR50 ;  /* 0x00000032ff007e24 */ /* 0x000fe2000f8e00ff */
[----:B------:R-:W-:-:S03]  /*2000*/  LEA R189, P0, R11, c[0x0][0x350], 0x2 ;  /* 0x0000d4000bbd7a11 */ /* 0x000fc600078010ff */
[C---:B------:R-:W-:Y:S01]  /*2010*/  IMAD.WIDE.U32 R4, R0.reuse, c[0x0][0x378], R4 ;  /* 0x0000de0000047a25 */ /* 0x040fe200078e0004 */
[----:B------:R-:W-:Y:S02]  /*2020*/  LEA.HI.X R11, R11, c[0x0][0x354], R14, 0x2, P0 ;  /* 0x0000d5000b0b7a11 */ /* 0x000fe400000f140e */
[----:B------:R-:W-:Y:S01]  /*2030*/  PLOP3.LUT P0, PT, PT, PT, UP0, 0x80, 0x0 ;  /* 0x000000000000781c */ /* 0x000fe20003f0f008 */
[----:B------:R-:W-:Y:S01]  /*2040*/  IMAD.WIDE.U32 R6, R0, c[0x0][0x1a8], R6 ;  /* 0x00006a0000067a25 */ /* 0x000fe200078e0006 */
[----:B------:R-:W-:-:S03]  /*2050*/  IADD3 R5, R5, UR12, RZ ;  /* 0x0000000c05057c10 */ /* 0x000fc6000fffe0ff */
[----:B------:R-:W-:Y:S01]  /*2060*/  IMAD R0, R16, c[0x0][0x370], RZ ;  /* 0x0000dc0010007a24 */ /* 0x000fe200078e02ff */
[----:B------:R-:W-:Y:S01]  /*2070*/  IADD3 R3, R7, UR32, RZ ;  /* 0x0000002007037c10 */ /* 0x000fe2000fffe0ff */
[C---:B------:R-:W-:Y:S01]  /*2080*/  IMAD.WIDE.U32 R4, R247.reuse, c[0x0][0x370], R4 ;  /* 0x0000dc00f7047a25 */ /* 0x040fe200078e0004 */
[----:B------:R-:W-:Y:S01]  /*2090*/  ULDC.64 UR32, c[0x0][0x200] ;  /* 0x0000800000207ab9 */ /* 0x000fe20000000a00 */
[----:B------:R-:W-:Y:S01]  /*20a0*/  LEA R12, P2, R6, c[0x0][0x160], 0x1 ;  /* 0x00005800060c7a11 */ /* 0x000fe200078408ff */
[----:B------:R-:W-:Y:S01]  /*20b0*/  UIMAD.WIDE UR8, UR8, UR51, UR32 ;  /* 0x00000033080872a5 */ /* 0x000fe2000f8e0220 */
[----:B------:R-:W-:Y:S01]  /*20c0*/  IMAD R0, R247, c[0x0][0x374], R0 ;  /* 0x0000dd00f7007a24 */ /* 0x000fe200078e0200 */
[----:B------:R-:W-:Y:S02]  /*20d0*/  LEA R8, P1, R4, c[0x0][0x330], 0x1 ;  /* 0x0000cc0004087a11 */ /* 0x000fe400078208ff */
[----:B------:R-:W-:Y:S01]  /*20e0*/  LEA.HI.X R13, R6, c[0x0][0x164], R3, 0x1, P2 ;  /* 0x00005900060d7a11 */ /* 0x000fe200010f0c03 */
[----:B------:R-:W-:-:S05]  /*20f0*/  IMAD.IADD R0, R5, 0x1, R0 ;  /* 0x0000000105007824 */ /* 0x000fca00078e0200 */
[----:B------:R-:W-:Y:S01]  /*2100*/  LEA.HI.X R9, R4, c[0x0][0x334], R0, 0x1, P1 ;  /* 0x0000cd0004097a11 */ /* 0x000fe200008f0c00 */
[----:B------:R-:W-:Y:S05]  /*2110*/  @!P0 BRA `(.L_x_36) ;  /* 0x00005c6000008947 */ /* 0x000fea0003800000 */
[----:B------:R-:W-:Y:S01]  /*2120*/  ULDC.64 UR32, c[0x0][0x1a0] ;  /* 0x0000680000207ab9 */ /* 0x000fe20000000a00 */
[----:B------:R-:W-:Y:S01]  /*2130*/  MOV R14, UR35 ;  /* 0x00000023000e7c02 */ /* 0x000fe20008000f00 */
[----:B------:R-:W-:Y:S01]  /*2140*/  UIMAD UR5, UR27, UR32, URZ ;  /* 0x000000201b0572a4 */ /* 0x000fe2000f8e023f */
[----:B------:R-:W-:Y:S01]  /*2150*/  IMAD R3, R15, c[0x0][0x1b8], RZ ;  /* 0x00006e000f037a24 */ /* 0x000fe200078e02ff */
[----:B------:R-:W-:Y:S01]  /*2160*/  UMOV UR10, UR8 ;  /* 0x00000008000a7c82 */ /* 0x000fe20008000000 */
[----:B------:R-:W-:Y:S01]  /*2170*/  BSSY B0, `(.L_x_37) ;  /* 0x000002f000007945 */ /* 0x000fe20003800000 */
[----:B------:R-:W-:Y:S01]  /*2180*/  UIMAD UR5, UR35, UR33, UR5 ;  /* 0x00000021230572a4 */ /* 0x000fe2000f8e0205 */
[----:B------:R-:W-:Y:S01]  /*2190*/  IMAD.WIDE.U32 R4, R14, c[0x0][0x1a0], R214 ;  /* 0x000068000e047a25 */ /* 0x000fe200078e00d6 */
[----:B------:R-:W-:Y:S01]  /*21a0*/  UMOV UR12, UR30 ;  /* 0x0000001e000c7c82 */ /* 0x000fe20008000000 */
[----:B------:R-:W-:Y:S01]  /*21b0*/  MOV R188, R11 ;  /* 0x0000000b00bc7202 */ /* 0x000fe20000000f00 */
[----:B------:R-:W-:Y:S01]  /*21c0*/  UMOV UR11, UR31 ;  /* 0x0000001f000b7c82 */ /* 0x000fe20008000000 */
[----:B------:R-:W-:Y:S01]  /*21d0*/  IMAD R3, R10, c[0x0][0x1bc], R3 ;  /* 0x00006f000a037a24 */ /* 0x000fe200078e0203 */
[----:B------:R-:W-:Y:S01]  /*21e0*/  IADD3 R4, P0, R4, UR43, RZ ;  /* 0x0000002b04047c10 */ /* 0x000fe2000ff1e0ff */
[----:B------:R-:W-:Y:S01]  /*21f0*/  IMAD.MOV.U32 R187, RZ, RZ, R13 ;  /* 0x000000ffffbb7224 */ /* 0x000fe200078e000d */
[----:B------:R-:W-:Y:S01]  /*2200*/  MOV R0, UR5 ;  /* 0x0000000500007c02 */ /* 0x000fe20008000f00 */
[----:B------:R-:W-:Y:S01]  /*2210*/  UMOV UR5, UR36 ;  /* 0x0000002400057c82 */ /* 0x000fe20008000000 */
[----:B------:R-:W-:Y:S01]  /*2220*/  MOV R186, R12 ;  /* 0x0000000c00ba7202 */ /* 0x000fe20000000f00 */
[----:B------:R-:W-:Y:S01]  /*2230*/  ULEA.HI UR8, UR5, UR5, URZ, 0x1 ;  /* 0x0000000505087291 */ /* 0x000fe2000f8f083f */
[----:B------:R-:W-:Y:S01]  /*2240*/  IADD3.X R5, R5, UR44, R0, P0, !PT ;  /* 0x0000002c05057c10 */ /* 0x000fe200087fe400 */
[----:B------:R-:W-:Y:S01]  /*2250*/  IMAD.SHL.U32 R0, R252, 0x2, RZ ;  /* 0x00000002fc007824 */ /* 0x000fe200078e00ff */
[----:B------:R-:W-:Y:S01]  /*2260*/  PLOP3.LUT P0, PT, PT, PT, UP3, 0x80, 0x0 ;  /* 0x000000000000781c */ /* 0x000fe20003f0f038 */
[----:B------:R-:W-:Y:S01]  /*2270*/  ULOP3.LUT UR8, UR8, 0xfffffffe, URZ, 0xc0, !UPT ;  /* 0xfffffffe08087892 */ /* 0x000fe2000f8ec03f */
[----:B------:R-:W-:Y:S01]  /*2280*/  MOV R184, R8 ;  /* 0x0000000800b87202 */ /* 0x000fe20000000f00 */
[----:B------:R-:W-:-:S02]  /*2290*/  IMAD.WIDE.U32 R4, R10, c[0x0][0x1b8], R4 ;  /* 0x00006e000a047a25 */ /* 0x000fc400078e0004 */
[----:B------:R-:W-:Y:S02]  /*22a0*/  UIADD3 UR8, UR5, -UR8, URZ ;  /* 0x8000000805087290 */ /* 0x000fe4000fffe03f */
[----:B------:R-:W-:Y:S02]  /*22b0*/  IMAD.MOV.U32 R185, RZ, RZ, R9 ;  /* 0x000000ffffb97224 */ /* 0x000fe400078e0009 */
[----:B------:R-:W-:Y:S01]  /*22c0*/  UISETP.NE.AND UP0, UPT, UR8, 0x1, UPT ;  /* 0x000000010800788c */ /* 0x000fe2000bf05270 */
[----:B------:R-:W-:Y:S01]  /*22d0*/  IMAD.IADD R11, R5, 0x1, R3 ;  /* 0x00000001050b7824 */ /* 0x000fe200078e0203 */
[----:B------:R-:W-:Y:S02]  /*22e0*/  UIMAD UR8, UR26, -0x80, UR4 ;  /* 0xffffff801a0878a4 */ /* 0x000fe4000f8e0204 */
[----:B------:R-:W-:Y:S04]  /*22f0*/  @P0 BAR.SYNC.DEFER_BLOCKING 0x0 ;  /* 0x0000000000000b1d */ /* 0x000fe80000010000 */
[----:B------:R-:W-:-:S13]  /*2300*/  ISETP.GE.AND P2, PT, R247, UR8, PT ;  /* 0x00000008f7007c0c */ /* 0x000fda000bf46270 */
[----:B------:R1:W-:Y:S04]  /*2310*/  @P2 STS [R0+0x8000], RZ ;  /* 0x008000ff00002388 */ /* 0x0003e80000000800 */
[----:B------:R1:W-:Y:S04]  /*2320*/  @P2 STS [R0+0x8004], RZ ;  /* 0x008004ff00002388 */ /* 0x0003e80000000800 */
[----:B------:R1:W-:Y:S01]  /*2330*/  @P2 STS.64 [R0+0x8008], RZ ;  /* 0x008008ff00002388 */ /* 0x0003e20000000a00 */
[----:B------:R-:W-:Y:S05]  /*2340*/  @P2 BRA `(.L_x_38) ;  /* 0x0000011000002947 */ /* 0x000fea0003800000 */
[----:B------:R-:W-:-:S13]  /*2350*/  ISETP.GE.AND P0, PT, R214, c[0x0][0x220], PT ;  /* 0x00008800d6007a0c */ /* 0x000fda0003f06270 */
[----:B------:R2:W-:Y:S04]  /*2360*/  @P0 STS [R0+0x8000], RZ ;  /* 0x008000ff00000388 */ /* 0x0005e80000000800 */
[----:B------:R2:W-:Y:S04]  /*2370*/  @P0 STS [R0+0x8004], RZ ;  /* 0x008004ff00000388 */ /* 0x0005e80000000800 */
[----:B------:R2:W-:Y:S01]  /*2380*/  @P0 STS.64 [R0+0x8008], RZ ;  /* 0x008008ff00000388 */ /* 0x0005e20000000a00 */
[----:B------:R-:W-:Y:S05]  /*2390*/  @P0 BRA `(.L_x_38) ;  /* 0x000000c000000947 */ /* 0x000fea0003800000 */
        /* <DEDUP_REMOVED lines=8> */
[----:B------:R-:W-:Y:S01]  /*2420*/  @!PT LDS RZ, [RZ] ;  /* 0x00000000fffff984 */ /* 0x000fe20000000800 */
[----:B------:R-:W-:Y:S01]  /*2430*/  @!PT LDS RZ, [RZ] ;  /* 0x00000000fffff984 */ /* 0x000fe20000000800 */
[----:B------:R-:W-:Y:S01]  /*2440*/  @!PT LDS RZ, [RZ] ;  /* 0x00000000fffff984 */ /* 0x000fe20000000800 */
[----:B------:R3:W-:Y:S04]  /*2450*/  LDGSTS.E.BYPASS.LTC128B.128 [R0+0x8000], [R8.64] ;  /* 0x0800000008007fae */ /* 0x0007e8000b901d5c */
.L_x_38:
[----:B------:R-:W-:Y:S05]  /*2460*/  BSYNC B0 ;  /* 0x0000000000007941 */ /* 0x000fea0003800000 */
.L_x_37:
[----:B------:R-:W-:Y:S01]  /*2470*/  IADD3 R7, R247, 0x40, RZ ;  /* 0x00000040f7077810 */ /* 0x000fe20007ffe0ff */
[----:B------:R-:W-:Y:S03]  /*2480*/  BSSY B0, `(.L_x_39) ;  /* 0x0000014000007945 */ /* 0x000fe60003800000 */
[----:B------:R-:W-:-:S13]  /*2490*/  ISETP.GE.AND P1, PT, R7, UR8, PT ;  /* 0x0000000807007c0c */ /* 0x000fda000bf26270 */
[----:B------:R4:W-:Y:S01]  /*24a0*/  @P1 STS.128 [R0+0x9000], RZ ;  /* 0x009000ff00001388 */ /* 0x0009e20000000c00 */
[----:B------:R-:W-:Y:S05]  /*24b0*/  @P1 BRA `(.L_x_40) ;  /* 0x0000010000001947 */ /* 0x000fea0003800000 */
[----:B------:R-:W-:-:S13]  /*24c0*/  ISETP.GE.AND P0, PT, R214, c[0x0][0x220], PT ;  /* 0x00008800d6007a0c */ /* 0x000fda0003f06270 */
[----:B------:R1:W-:Y:S01]  /*24d0*/  @P0 STS.128 [R0+0x9000], RZ ;  /* 0x009000ff00000388 */ /* 0x0003e20000000c00 */
[----:B------:R-:W-:Y:S05]  /*24e0*/  @P0 BRA `(.L_x_40) ;  /* 0x000000d000000947 */ /* 0x000fea0003800000 */
[----:B------:R-:W-:-:S04]  /*24f0*/  IADD3 R3, P0, R247, 0x40, RZ ;  /* 0x00000040f7037810 */ /* 0x000fc80007f1e0ff */
[----:B------:R-:W-:-:S05]  /*2500*/  IADD3.X R5, RZ, R16, RZ, P0, !PT ;  /* 0x00000010ff057210 */ /* 0x000fca00007fe4ff */
[----:B------:R-:W-:Y:S01]  /*2510*/  IMAD R6, R5, c[0x0][0x1a0], RZ ;  /* 0x0000680005067a24 */ /* 0x000fe200078e02ff */
[----:B------:R-:W-:-:S05]  /*2520*/  MOV R5, R11 ;  /* 0x0000000b00057202 */ /* 0x000fca0000000f00 */
[----:B---3--:R-:W-:-:S04]  /*2530*/  IMAD.WIDE.U32 R8, R3, c[0x0][0x1a0], R4 ;  /* 0x0000680003087a25 */ /* 0x008fc800078e0004 */
[----:B------:R-:W-:Y:S01]  /*2540*/  IMAD R3, R3, c[0x0][0x1a4], R6 ;  /* 0x0000690003037a24 */ /* 0x000fe200078e0206 */
[----:B------:R-:W-:-:S04]  /*2550*/  LEA R4, P0, R8, c[0x0][0x170], 0x1 ;  /* 0x00005c0008047a11 */ /* 0x000fc800078008ff */
[----:B------:R-:W-:-:S04]  /*2560*/  IADD3 R3, R9, R3, RZ ;  /* 0x0000000309037210 */ /* 0x000fc80007ffe0ff */
[----:B------:R-:W-:-:S05]  /*2570*/  LEA.HI.X R5, R8, c[0x0][0x174], R3, 0x1, P0 ;  /* 0x00005d0008057a11 */ /* 0x000fca00000f0c03 */
[----:B------:R-:W-:Y:S01]  /*2580*/  @!PT LDS RZ, [RZ] ;  /* 0x00000000fffff984 */ /* 0x000fe20000000800 */
[----:B------:R-:W-:Y:S01]  /*2590*/  @!PT LDS RZ, [RZ] ;  /* 0x00000000fffff984 */ /* 0x000fe20000000800 */
[----:B------:R-:W-:Y:S01]  /*25a0*/  @!PT LDS RZ, [RZ] ;  /* 0x00000000fffff984 */ /* 0x000fe20000000800 */
[----:B------:R3:W-:Y:S02]  /*25b0*/  LDGSTS.E.BYPASS.LTC128B.128 [R0+0x9000], [R4.64] ;  /* 0x0900000004007fae */ /* 0x0007e4000b901d5c */
.L_x_40:
[----:B------:R-:W-:Y:S05]  /*25c0*/  BSYNC B0 ;  /* 0x0000000000007941 */ /* 0x000fea0003800000 */
.L_x_39:
[----:B------:R-:W-:Y:S01]  /*25d0*/  UIMAD UR8, UR5, -0x80, UR37 ;  /* 0xffffff80050878a4 */ /* 0x000fe2000f8e0225 */
[----:B------:R-:W0:Y:S01]  /*25e0*/  LDGDEPBAR ;  /* 0x00000000000079af */ /* 0x000e220000000000 */
[----:B------:R-:W-:Y:S04]  /*25f0*/  BSSY B0, `(.L_x_41) ;  /* 0x000000f000007945 */ /* 0x000fe80003800000 */
        /* <DEDUP_REMOVED lines=10> */
[----:B------:R-:W-:Y:S01]  /*26a0*/  @!PT LDS RZ, [RZ] ;  /* 0x00000000fffff984 */ /* 0x000fe20000000800 */
[----:B------:R-:W-:Y:S01]  /*26b0*/  @!PT LDS RZ, [RZ] ;  /* 0x00000000fffff984 */ /* 0x000fe20000000800 */
[----:B------:R-:W-:Y:S01]  /*26c0*/  @!PT LDS RZ, [RZ] ;  /* 0x00000000fffff984 */ /* 0x000fe20000000800 */
[----:B------:R1:W-:Y:S02]  /*26d0*/  LDGSTS.E.BYPASS.LTC128B.128 [R0+0x4000], [R184.64] ;  /* 0x04000000b8007fae */ /* 0x0003e4000b901d5c */
.L_x_42:
[----:B------:R-:W-:Y:S05]  /*26e0*/  BSYNC B0 ;  /* 0x0000000000007941 */ /* 0x000fea0003800000 */
.L_x_41:
[----:B------:R-:W-:Y:S01]  /*26f0*/  ISETP.GE.AND P4, PT, R7, UR8, PT ;  /* 0x0000000807007c0c */ /* 0x000fe2000bf86270 */
[----:B------:R-:W-:-:S12]  /*2700*/  BSSY B0, `(.L_x_43) ;  /* 0x000000e000007945 */ /* 0x000fd80003800000 */
[----:B------:R1:W-:Y:S01]  /*2710*/  @P4 STS.128 [R0+0x5000], RZ ;  /* 0x005000ff00004388 */ /* 0x0003e20000000c00 */
[----:B------:R-:W-:Y:S05]  /*2720*/  @P4 BRA `(.L_x_44) ;  /* 0x000000b000004947 */ /* 0x000fea0003800000 */
[----:B------:R-:W-:-:S13]  /*2730*/  ISETP.GE.AND P0, PT, R214, c[0x0][0x220], PT ;  /* 0x00008800d6007a0c */ /* 0x000fda0003f06270 */
[----:B------:R1:W-:Y:S01]  /*2740*/  @P0 STS.128 [R0+0x5000], RZ ;  /* 0x005000ff00000388 */ /* 0x0003e20000000c00 */
[----:B------:R-:W-:Y:S05]  /*2750*/  @P0 BRA `(.L_x_44) ;  /* 0x0000008000000947 */ /* 0x000fea0003800000 */
[----:B------:R-:W-:Y:S02]  /*2760*/  IMAD.MOV.U32 R3, RZ, RZ, c[0x0][0x370] ;  /* 0x0000dc00ff037624 */ /* 0x000fe400078e00ff */
[----:B---3--:R-:W-:-:S03]  /*2770*/  IMAD.MOV.U32 R5, RZ, RZ, c[0x0][0x374] ;  /* 0x0000dd00ff057624 */ /* 0x008fc600078e00ff */
[----:B------:R-:W-:-:S04]  /*2780*/  LEA R4, P0, R3, R184, 0x7 ;  /* 0x000000b803047211 */ /* 0x000fc800078038ff */
[----:B------:R-:W-:-:S05]  /*2790*/  LEA.HI.X R5, R3, R185, R5, 0x7, P0 ;  /* 0x000000b903057211 */ /* 0x000fca00000f3c05 */
[----:B------:R-:W-:Y:S01]  /*27a0*/  @!PT LDS RZ, [RZ] ;  /* 0x00000000fffff984 */ /* 0x000fe20000000800 */
[----:B------:R-:W-:Y:S01]  /*27b0*/  @!PT LDS RZ, [RZ] ;  /* 0x00000000fffff984 */ /* 0x000fe20000000800 */
[----:B------:R-:W-:Y:S01]  /*27c0*/  @!PT LDS RZ, [RZ] ;  /* 0x00000000fffff984 */ /* 0x000fe20000000800 */
[----:B------:R3:W-:Y:S04]  /*27d0*/  LDGSTS.E.BYPASS.LTC128B.128 [R0+0x5000], [R4.64] ;  /* 0x0500000004007fae */ /* 0x0007e8000b901d5c */
.L_x_44:
[----:B------:R-:W-:Y:S05]  /*27e0*/  BSYNC B0 ;  /* 0x0000000000007941 */ /* 0x000fea0003800000 */
.L_x_43:
[----:B------:R-:W-:Y:S01]  /*27f0*/  PLOP3.LUT P0, PT, PT, PT, UP0, 0x80, 0x0 ;  /* 0x000000000000781c */ /* 0x000fe20003f0f008 */
[----:B------:R-:W-:Y:S01]  /*2800*/  BSSY B0, `(.L_x_45) ;  /* 0x0000013000007945 */ /* 0x000fe20003800000 */
[----:B------:R-:W-:-:S04]  /*2810*/  IADD3 R3, R252, 0x1000, RZ ;  /* 0x00001000fc037810 */ /* 0x000fc80007ffe0ff */
[----:B------:R-:W-:-:S05]  /*2820*/  SEL R3, R3, R252, !P0 ;  /* 0x000000fc03037207 */ /* 0x000fca0004000000 */
[----:B------:R-:W-:-:S05]  /*2830*/  IMAD.SHL.U32 R163, R3, 0x2, RZ ;  /* 0x0000000203a37824 */ /* 0x000fca00078e00ff */
[----:B------:R1:W-:Y:S04]  /*2840*/  @P3 STS [R163], RZ ;  /* 0x000000ffa3003388 */ /* 0x0003e80000000800 */
[----:B------:R1:W-:Y:S04]  /*2850*/  @P3 STS [R163+0x4], RZ ;  /* 0x000004ffa3003388 */ /* 0x0003e80000000800 */
[----:B------:R1:W-:Y:S04]  /*2860*/  @P3 STS [R163+0x8], RZ ;  /* 0x000008ffa3003388 */ /* 0x0003e80000000800 */
[----:B------:R1:W-:Y:S01]  /*2870*/  @P3 STS [R163+0xc], RZ ;  /* 0x00000cffa3003388 */ /* 0x0003e20000000800 */
[----:B------:R-:W-:Y:S05]  /*2880*/  @P3 BRA `(.L_x_46) ;  /* 0x000000a000003947 */ /* 0x000fea0003800000 */
[----:B------:R-:W-:-:S13]  /*2890*/  ISETP.GE.AND P3, PT, R214, c[0x0][0x220], PT ;  /* 0x00008800d6007a0c */ /* 0x000fda0003f66270 */
[----:B------:R1:W-:Y:S04]  /*28a0*/  @P3 STS [R163], RZ ;  /* 0x000000ffa3003388 */ /* 0x0003e80000000800 */
[----:B------:R1:W-:Y:S04]  /*28b0*/  @P3 STS [R163+0x4], RZ ;  /* 0x000004ffa3003388 */ /* 0x0003e80000000800 */
[----:B------:R1:W-:Y:S04]  /*28c0*/  @P3 STS [R163+0x8], RZ ;  /* 0x000008ffa3003388 */ /* 0x0003e80000000800 */
[----:B------:R1:W-:Y:S01]  /*28d0*/  @P3 STS [R163+0xc], RZ ;  /* 0x00000cffa3003388 */ /* 0x0003e20000000800 */
[----:B------:R-:W-:Y:S05]  /*28e0*/  @P3 BRA `(.L_x_46) ;  /* 0x0000004000003947 */ /* 0x000fea0003800000 */
[----:B------:R-:W-:Y:S01]  /*28f0*/  @!PT LDS RZ, [RZ] ;  /* 0x00000000fffff984 */ /* 0x000fe20000000800 */
[----:B------:R-:W-:Y:S01]  /*2900*/  @!PT LDS RZ, [RZ] ;  /* 0x00000000fffff984 */ /* 0x000fe20000000800 */
[----:B------:R-:W-:Y:S01]  /*2910*/  @!PT LDS RZ, [RZ] ;  /* 0x00000000fffff984 */ /* 0x000fe20000000800 */
[----:B------:R1:W-:Y:S02]  /*2920*/  LDGSTS.E.BYPASS.LTC128B.128 [R163], [R186.64] ;  /* 0x00000000baa37fae */ /* 0x0003e4000b901d5c */
.L_x_46:
[----:B------:R-:W-:Y:S05]  /*2930*/  BSYNC B0 ;  /* 0x0000000000007941 */ /* 0x000fea0003800000 */
.L_x_45:
[----:B------:R1:W-:Y:S01]  /*2940*/  @P4 STS [R163+0x1000], RZ ;  /* 0x001000ffa3004388 */ /* 0x0003e20000000800 */
[----:B------:R-:W-:Y:S03]  /*2950*/  BSSY B0, `(.L_x_47) ;  /* 0x0000013000007945 */ /* 0x000fe60003800000 */
[----:B------:R1:W-:Y:S04]  /*2960*/  @P4 STS [R163+0x1004], RZ ;  /* 0x001004ffa3004388 */ /* 0x0003e80000000800 */
[----:B------:R1:W-:Y:S04]  /*2970*/  @P4 STS [R163+0x1008], RZ ;  /* 0x001008ffa3004388 */ /* 0x0003e80000000800 */
[----:B------:R1:W-:Y:S01]  /*2980*/  @P4 STS [R163+0x100c], RZ ;  /* 0x00100cffa3004388 */ /* 0x0003e20000000800 */
[----:B------:R-:W-:Y:S05]  /*2990*/  @P4 BRA `(.L_x_48) ;  /* 0x000000e000004947 */ /* 0x000fea0003800000 */
[----:B------:R-:W-:-:S13]  /*29a0*/  ISETP.GE.AND P3, PT, R214, c[0x0][0x220], PT ;  /* 0x00008800d6007a0c */ /* 0x000fda0003f66270 */
[----:B------:R1:W-:Y:S04]  /*29b0*/  @P3 STS [R163+0x1000], RZ ;  /* 0x001000ffa3003388 */ /* 0x0003e80000000800 */
[----:B------:R1:W-:Y:S04]  /*29c0*/  @P3 STS [R163+0x1004], RZ ;  /* 0x001004ffa3003388 */ /* 0x0003e80000000800 */
[----:B------:R1:W-:Y:S04]  /*29d0*/  @P3 STS [R163+0x1008], RZ ;  /* 0x001008ffa3003388 */ /* 0x0003e80000000800 */
[----:B------:R1:W-:Y:S01]  /*29e0*/  @P3 STS [R163+0x100c], RZ ;  /* 0x00100cffa3003388 */ /* 0x0003e20000000800 */
        /* <DEDUP_REMOVED lines=9> */
.L_x_48:
[----:B------:R-:W-:Y:S05]  /*2a80*/  BSYNC B0 ;  /* 0x0000000000007941 */ /* 0x000fea0003800000 */
.L_x_47:
[----:B--2---:R-:W2:Y:S01]  /*2a90*/  LDL R13, [R1+0x4] ;  /* 0x00000400010d7983 */ /* 0x004ea20000100800 */
[----:B------:R-:W-:Y:S01]  /*2aa0*/  ULDC.64 UR30, c[0x0][0x198] ;  /* 0x00006600001e7ab9 */ /* 0x000fe20000000a00 */
[----:B---3--:R-:W-:Y:S01]  /*2ab0*/  IMAD.WIDE.U32 R4, R14, c[0x0][0x198], R214 ;  /* 0x000066000e047a25 */ /* 0x008fe200078e00d6 */
[----:B------:R-:W-:-:S03]  /*2ac0*/  UIMAD UR27, UR27, UR30, URZ ;  /* 0x0000001e1b1b72a4 */ /* 0x000fc6000f8e023f */
[----:B------:R-:W-:Y:S01]  /*2ad0*/  IMAD.MOV.U32 R232, RZ, RZ, 0x7f800000 ;  /* 0x7f800000ffe87424 */ /* 0x000fe200078e00ff */
[----:B------:R-:W-:Y:S01]  /*2ae0*/  UIMAD UR27, UR35, UR31, UR27 ;  /* 0x0000001f231b72a4 */ /* 0x000fe2000f8e021b */
[----:B------:R-:W-:Y:S01]  /*2af0*/  IADD3 R6, P3, R4, UR39, RZ ;  /* 0x0000002704067c10 */ /* 0x000fe2000ff7e0ff */
[----:B------:R-:W-:Y:S02]  /*2b00*/  IMAD.MOV.U32 R233, RZ, RZ, 0x7f800000 ;  /* 0x7f800000ffe97424 */ /* 0x000fe400078e00ff */
[----:B------:R-:W-:Y:S02]  /*2b10*/  IMAD.MOV.U32 R234, RZ, RZ, 0x7f800000 ;  /* 0x7f800000ffea7424 */ /* 0x000fe400078e00ff */
[----:B------:R-:W-:Y:S02]  /*2b20*/  IMAD.U32 R3, RZ, RZ, UR27 ;  /* 0x0000001bff037e24 */ /* 0x000fe4000f8e00ff */
[----:B------:R-:W-:-:S03]  /*2b30*/  IMAD.MOV.U32 R231, RZ, RZ, 0x7f800000 ;  /* 0x7f800000ffe77424 */ /* 0x000fc600078e00ff */
[----:B------:R-:W-:Y:S02]  /*2b40*/  IADD3.X R7, R5, UR40, R3, P3, !PT ;  /* 0x0000002805077c10 */ /* 0x000fe40009ffe403 */
[C---:B--2---:R-:W-:Y:S02]  /*2b50*/  IADD3 R3, R13.reuse, 0x48, RZ ;  /* 0x000000480d037810 */ /* 0x044fe40007ffe0ff */
[----:B------:R-:W-:Y:S02]  /*2b60*/  IADD3 R4, R13, 0x8, RZ ;  /* 0x000000080d047810 */ /* 0x000fe40007ffe0ff */
[----:B------:R-:W-:Y:S02]  /*2b70*/  ISETP.GE.AND P5, PT, R3, UR8, PT ;  /* 0x0000000803007c0c */ /* 0x000fe4000bfa6270 */
[----:B------:R-:W-:Y:S02]  /*2b80*/  SHF.R.S32.HI R9, RZ, 0x1f, R3 ;  /* 0x0000001fff097819 */ /* 0x000fe40000011403 */
[----:B------:R-:W-:Y:S01]  /*2b90*/  ISETP.GE.AND P6, PT, R4, UR8, PT ;  /* 0x0000000804007c0c */ /* 0x000fe2000bfc6270 */
[----:B------:R-:W-:Y:S01]  /*2ba0*/  IMAD.SHL.U32 R4, R13, 0x4, RZ ;  /* 0x000000040d047824 */ /* 0x000fe200078e00ff */
[----:B------:R-:W-:-:S02]  /*2bb0*/  SHF.R.S32.HI R12, RZ, 0x1f, R13 ;  /* 0x0000001fff0c7819 */ /* 0x000fc4000001140d */
[C---:B------:R-:W-:Y:S02]  /*2bc0*/  IADD3 R11, R13.reuse, 0x40, RZ ;  /* 0x000000400d0b7810 */ /* 0x040fe40007ffe0ff */
[----:B------:R-:W-:Y:S02]  /*2bd0*/  IADD3 R4, P4, R4, UR10, RZ ;  /* 0x0000000a04047c10 */ /* 0x000fe4000ff9e0ff */
[----:B------:R-:W-:Y:S02]  /*2be0*/  SHF.L.U64.HI R5, R13, 0x2, R12 ;  /* 0x000000020d057819 */ /* 0x000fe4000001020c */
[----:B------:R-:W-:Y:S01]  /*2bf0*/  @!P5 LEA R8, P3, R3, UR10, 0x2 ;  /* 0x0000000a0308dc11 */ /* 0x000fe2000f8610ff */
[----:B------:R2:W-:Y:S01]  /*2c00*/  @P2 STS [R0+0x6000], RZ ;  /* 0x006000ff00002388 */ /* 0x0005e20000000800 */
[----:B------:R-:W-:Y:S02]  /*2c10*/  IADD3.X R5, R5, UR9, RZ, P4, !PT ;  /* 0x0000000905057c10 */ /* 0x000fe4000a7fe4ff */
[----:B------:R-:W-:Y:S01]  /*2c20*/  @!P5 LEA.HI.X R9, R3, UR9, R9, 0x2, P3 ;  /* 0x000000090309dc11 */ /* 0x000fe200098f1409 */
[----:B------:R2:W-:Y:S01]  /*2c30*/  @P2 STS [R0+0x6004], RZ ;  /* 0x006004ff00002388 */ /* 0x0005e20000000800 */
[----:B------:R-:W-:-:S02]  /*2c40*/  ISETP.GE.AND P3, PT, R13, UR8, PT ;  /* 0x000000080d007c0c */ /* 0x000fc4000bf66270 */
[----:B------:R-:W-:Y:S01]  /*2c50*/  ISETP.GE.AND P4, PT, R11, UR8, PT ;  /* 0x000000080b007c0c */ /* 0x000fe2000bf86270 */
[----:B------:R2:W5:Y:S04]  /*2c60*/  @!P5 LDG.E R232, [R8.64] ;  /* 0x0000001c08e8d981 */ /* 0x000568000c1e1900 */
[----:B------:R2:W-:Y:S01]  /*2c70*/  @P2 STS.64 [R0+0x6008], RZ ;  /* 0x006008ff00002388 */ /* 0x0005e20000000a00 */
[----:B------:R-:W-:Y:S01]  /*2c80*/  IMAD R3, R15, c[0x0][0x1b0], RZ ;  /* 0x00006c000f037a24 */ /* 0x000fe200078e02ff */
[----:B------:R-:W-:Y:S02]  /*2c90*/  BSSY B0, `(.L_x_49) ;  /* 0x0000019000007945 */ /* 0x000fe40003800000 */
[----:B------:R3:W5:Y:S01]  /*2ca0*/  @!P6 LDG.E R234, [R4.64+0x20] ;  /* 0x0000201c04eae981 */ /* 0x000762000c1e1900 */
[----:B------:R-:W-:-:S03]  /*2cb0*/  IMAD R3, R10, c[0x0][0x1b4], R3 ;  /* 0x00006d000a037a24 */ /* 0x000fc600078e0203 */
[----:B------:R3:W5:Y:S04]  /*2cc0*/  @!P3 LDG.E R233, [R4.64] ;  /* 0x0000001c04e9b981 */ /* 0x000768000c1e1900 */
[----:B------:R3:W5:Y:S02]  /*2cd0*/  @!P4 LDG.E R231, [R4.64+0x100] ;  /* 0x0001001c04e7c981 */ /* 0x000764000c1e1900 */
[----:B---3--:R-:W-:-:S04]  /*2ce0*/  IMAD.WIDE.U32 R4, R10, c[0x0][0x1b0], R6 ;  /* 0x00006c000a047a25 */ /* 0x008fc800078e0006 */
[----:B------:R-:W-:Y:S01]  /*2cf0*/  IMAD.IADD R10, R5, 0x1, R3 ;  /* 0x00000001050a7824 */ /* 0x000fe200078e0203 */
[----:B------:R-:W-:Y:S05]  /*2d00*/  @P2 BRA `(.L_x_50) ;  /* 0x0000011000002947 */ /* 0x000fea0003800000 */
[----:B--2---:R-:W-:-:S13]  /*2d10*/  ISETP.GE.AND P2, PT, R214, c[0x0][0x220], PT ;  /* 0x00008800d6007a0c */ /* 0x004fda0003f46270 */
        /* <DEDUP_REMOVED lines=16> */
.L_x_50:
[----:B--2---:R-:W-:Y:S05]  /*2e20*/  BSYNC B0 ;  /* 0x0000000000007941 */ /* 0x004fea0003800000 */
.L_x_49:
[----:B------:R2:W-:Y:S01]  /*2e30*/  @P1 STS.128 [R0+0x7000], RZ ;  /* 0x007000ff00001388 */ /* 0x0005e20000000c00 */
[----:B------:R-:W-:Y:S01]  /*2e40*/  BSSY B0, `(.L_x_51) ;  /* 0x0000012000007945 */ /* 0x000fe20003800000 */
        /* <DEDUP_REMOVED lines=17> */
.L_x_52:
[----:B------:R-:W-:Y:S05]  /*2f60*/  BSYNC B0 ;  /* 0x0000000000007941 */ /* 0x000fea0003800000 */
.L_x_51:
[----:B------:R-:W0:Y:S01]  /*2f70*/  LDGDEPBAR ;  /* 0x00000000000079af */ /* 0x000e220000000000 */
[C---:B-1234-:R-:W-:Y:S01]  /*2f80*/  IADD3 R0, R158.reuse, 0x1000, RZ ;  /* 0x000010009e007810 */ /* 0x05efe20007ffe0ff */
[----:B------:R-:W-:Y:S01]  /*2f90*/  IMAD.SHL.U32 R150, R158, 0x2, RZ ;  /* 0x000000029e967824 */ /* 0x000fe200078e00ff */
[----:B------:R-:W-:Y:S01]  /*2fa0*/  IADD3 R3, R152, 0x1000, RZ ;  /* 0x0000100098037810 */ /* 0x000fe20007ffe0ff */
[----:B------:R-:W-:Y:S01]  /*2fb0*/  UIADD3 UR8, UR35, 0x80, URZ ;  /* 0x0000008023087890 */ /* 0x000fe2000fffe03f */
[----:B------:R-:W-:Y:S01]  /*2fc0*/  SEL R0, R0, R158, !P0 ;  /* 0x0000009e00007207 */ /* 0x000fe20004000000 */
[----:B------:R-:W-:Y:S01]  /*2fd0*/  IMAD.MOV.U32 R204, RZ, RZ, R163 ;  /* 0x000000ffffcc7224 */ /* 0x000fe200078e00a3 */
[----:B------:R-:W-:Y:S01]  /*2fe0*/  SEL R3, R3, R152, !P0 ;  /* 0x0000009803037207 */ /* 0x000fe20004000000 */
[----:B------:R-:W-:Y:S01]  /*2ff0*/  CS2R R94, SRZ ;  /* 0x00000000005e7805 */ /* 0x000fe2000001ff00 */
[----:B------:R-:W-:Y:S01]  /*3000*/  CS2R R92, SRZ ;  /* 0x00000000005c7805 */ /* 0x000fe2000001ff00 */
[----:B------:R-:W-:Y:S01]  /*3010*/  IMAD.SHL.U32 R144, R0, 0x2, RZ ;  /* 0x0000000200907824 */ /* 0x000fe200078e00ff */
[----:B------:R-:W-:Y:S01]  /*3020*/  IADD3 R0, R13, -0x80, RZ ;  /* 0xffffff800d007810 */ /* 0x000fe20007ffe0ff */
[----:B------:R-:W-:Y:S01]  /*3030*/  CS2R R98, SRZ ;  /* 0x0000000000627805 */ /* 0x000fe2000001ff00 */
[----:B------:R-:W-:Y:S01]  /*3040*/  CS2R R96, SRZ ;  /* 0x0000000000607805 */ /* 0x000fe2000001ff00 */
[----:B------:R-:W-:Y:S01]  /*3050*/  CS2R R90, SRZ ;  /* 0x00000000005a7805 */ /* 0x000fe2000001ff00 */
[----:B------:R-:W-:Y:S01]  /*3060*/  SHF.R.S32.HI R4, RZ, 0x1f, R0 ;  /* 0x0000001fff047819 */ /* 0x000fe20000011400 */
[----:B------:R-:W-:Y:S01]  /*3070*/  CS2R R88, SRZ ;  /* 0x0000000000587805 */ /* 0x000fe2000001ff00 */
[----:B------:R-:W-:Y:S01]  /*3080*/  CS2R R86, SRZ ;  /* 0x0000000000567805 */ /* 0x000fe2000001ff00 */
[----:B------:R-:W-:Y:S01]  /*3090*/  CS2R R84, SRZ ;  /* 0x0000000000547805 */ /* 0x000fe2000001ff00 */
[----:B------:R-:W-:Y:S01]  /*30a0*/  CS2R R78, SRZ ;  /* 0x00000000004e7805 */ /* 0x000fe2000001ff00 */
[----:B------:R-:W-:Y:S01]  /*30b0*/  CS2R R76, SRZ ;  /* 0x00000000004c7805 */ /* 0x000fe2000001ff00 */
[----:B------:R-:W-:Y:S01]  /*30c0*/  CS2R R82, SRZ ;  /* 0x0000000000527805 */ /* 0x000fe2000001ff00 */
[----:B------:R-:W-:Y:S01]  /*30d0*/  CS2R R80, SRZ ;  /* 0x0000000000507805 */ /* 0x000fe2000001ff00 */
[----:B------:R-:W-:Y:S01]  /*30e0*/  CS2R R74, SRZ ;  /* 0x00000000004a7805 */ /* 0x000fe2000001ff00 */
[----:B------:R-:W-:-:S04]  /*30f0*/  DEPBAR.LE SB0, 0x1 ;  /* 0x000080400000791a */ /* 0x000fc80000000000 */
[----:B------:R-:W-:Y:S01]  /*3100*/  BAR.SYNC.DEFER_BLOCKING 0x0 ;  /* 0x0000000000007b1d */ /* 0x000fe20000010000 */
[----:B------:R-:W-:Y:S01]  /*3110*/  CS2R R72, SRZ ;  /* 0x0000000000487805 */ /* 0x000fe2000001ff00 */
[----:B------:R-:W-:Y:S01]  /*3120*/  CS2R R70, SRZ ;  /* 0x0000000000467805 */ /* 0x000fe2000001ff00 */
[----:B------:R-:W-:Y:S01]  /*3130*/  CS2R R68, SRZ ;  /* 0x0000000000447805 */ /* 0x000fe2000001ff00 */
[----:B------:R-:W-:Y:S01]  /*3140*/  IMAD.SHL.U32 R3, R3, 0x2, RZ ;  /* 0x0000000203037824 */ /* 0x000fe200078e00ff */
[C---:B------:R-:W-:Y:S01]  /*3150*/  SHF.L.U64.HI R250, R13.reuse, 0x2, R12 ;  /* 0x000000020dfa7819 */ /* 0x040fe2000001020c */
[----:B------:R-:W-:Y:S01]  /*3160*/  IMAD.SHL.U32 R251, R13, 0x4, RZ ;  /* 0x000000040dfb7824 */ /* 0x000fe200078e00ff */
[C---:B------:R-:W-:Y:S01]  /*3170*/  SHF.L.U64.HI R249, R0.reuse, 0x2, R4 ;  /* 0x0000000200f97819 */ /* 0x040fe20000010204 */
[----:B------:R-:W-:Y:S01]  /*3180*/  IMAD.SHL.U32 R248, R0, 0x4, RZ ;  /* 0x0000000400f87824 */ /* 0x000fe200078e00ff */
[----:B------:R-:W-:Y:S01]  /*3190*/  UISETP.GE.AND UP0, UPT, UR8, UR4, UPT ;  /* 0x000000040800728c */ /* 0x000fe2000bf06270 */
[----:B------:R-:W-:Y:S01]  /*31a0*/  IMAD.IADD R151, R150, 0x1, R153 ;  /* 0x0000000196977824 */ /* 0x000fe200078e0299 */
[----:B------:R1:W2:Y:S04]  /*31b0*/  LDSM.16.M88.4 R112, [R146+0x8000] ;  /* 0x008000009270783b */ /* 0x0002a80000000200 */
[----:B------:R1:W3:Y:S04]  /*31c0*/  LDSM.16.M88.4 R116, [R146+0x8400] ;  /* 0x008400009274783b */ /* 0x0002e80000000200 */
[----:B------:R1:W4:Y:S04]  /*31d0*/  LDSM.16.M88.4 R120, [R146+0x8800] ;  /* 0x008800009278783b */ /* 0x0003280000000200 */
[----:B------:R1:W1:Y:S04]  /*31e0*/  LDSM.16.M88.4 R124, [R146+0x8c00] ;  /* 0x008c0000927c783b */ /* 0x0002680000000200 */
[----:B------:R1:W1:Y:S04]  /*31f0*/  LDSM.16.M88.4 R128, [R145+0x8000] ;  /* 0x008000009180783b */ /* 0x0002680000000200 */
[----:B------:R1:W1:Y:S04]  /*3200*/  LDSM.16.M88.4 R132, [R145+0x8400] ;  /* 0x008400009184783b */ /* 0x0002680000000200 */
[----:B------:R1:W1:Y:S04]  /*3210*/  LDSM.16.M88.4 R136, [R145+0x8800] ;  /* 0x008800009188783b */ /* 0x0002680000000200 */
[----:B------:R1:W1:Y:S02]  /*3220*/  LDSM.16.M88.4 R140, [R145+0x8c00] ;  /* 0x008c0000918c783b */ /* 0x0002640000000200 */
.L_x_55:
[----:B----4-:R-:W4:Y:S01]  /*3230*/  LDL R160, [R1] ;  /* 0x0000000001a07983 */ /* 0x010f220000100800 */
[----:B------:R-:W-:Y:S01]  /*3240*/  IMAD.IADD R0, R153, 0x1, R144 ;  /* 0x0000000199007824 */ /* 0x000fe200078e0290 */
[----:B------:R-:W-:Y:S01]  /*3250*/  PLOP3.LUT P0, PT, PT, PT, UP0, 0x80, 0x0 ;  /* 0x000000000000781c */ /* 0x000fe20003f0f008 */
[----:B------:R-:W-:Y:S01]  /*3260*/  IMAD.U32 R159, RZ, RZ, UR26 ;  /* 0x0000001aff9f7e24 */ /* 0x000fe2000f8e00ff */
[----:B------:R-:W0:Y:S01]  /*3270*/  LDGDEPBAR ;  /* 0x00000000000079af */ /* 0x000e220000000000 */
[----:B------:R-:W-:Y:S01]  /*3280*/  PLOP3.LUT P1, PT, PT, PT, UP0, 0x80, 0x0 ;  /* 0x000000000000781c */ /* 0x000fe20003f2f008 */
[----:B------:R-:W-:Y:S01]  /*3290*/  UISETP.GE.AND UP5, UPT, UR5, 0x1, UPT ;  /* 0x000000010500788c */ /* 0x000fe2000bfa6270 */
[----:B------:R-:W-:Y:S02]  /*32a0*/  PLOP3.LUT P5, PT, PT, PT, UP0, 0x80, 0x0 ;  /* 0x000000000000781c */ /* 0x000fe40003faf008 */
[----:B------:R-:W-:Y:S02]  /*32b0*/  PLOP3.LUT P4, PT, PT, PT, UP0, 0x80, 0x0 ;  /* 0x000000000000781c */ /* 0x000fe40003f8f008 */
[----:B-----5:R-:W-:Y:S02]  /*32c0*/  FSETP.NEU.FTZ.AND P2, PT, R233, -INF , PT ;  /* 0xff800000e900780b */ /* 0x020fe40003f5d000 */
[----:B------:R-:W-:Y:S02]  /*32d0*/  PLOP3.LUT P3, PT, PT, PT, UP0, 0x80, 0x0 ;  /* 0x000000000000781c */ /* 0x000fe40003f6f008 */
[----:B------:R-:W-:Y:S01]  /*32e0*/  PLOP3.LUT P6, PT, PT, PT, UP0, 0x80, 0x0 ;  /* 0x000000000000781c */ /* 0x000fe20003fcf008 */
[----:B----4-:R-:W-:Y:S01]  /*32f0*/  @P0 IMAD R159, R159, 0x80, R160 ;  /* 0x000000809f9f0824 */ /* 0x010fe200078e02a0 */
[----:B------:R-:W-:Y:S04]  /*3300*/  DEPBAR.LE SB0, 0x0 ;  /* 0x000080000000791a */ /* 0x000fe80000000000 */
[----:B------:R-:W-:Y:S01]  /*3310*/  BAR.SYNC.DEFER_BLOCKING 0x0 ;  /* 0x0000000000007b1d */ /* 0x000fe20000010000 */
[----:B------:R-:W-:Y:S01]  /*3320*/  @P5 ISETP.GE.AND P5, PT, R159, UR4, PT ;  /* 0x000000049f005c0c */ /* 0x000fe2000bfa6270 */
[----:B------:R-:W-:Y:S01]  /*3330*/  FMUL.FTZ R160, R233, 1.4426950216293334961 ;  /* 0x3fb8aa3be9a07820 */ /* 0x000fe20000410000 */
[----:B------:R-:W-:Y:S04]  /*3340*/  PLOP3.LUT P0, PT, PT, PT, UP0, 0x80, 0x0 ;  /* 0x000000000000781c */ /* 0x000fe80003f0f008 */
[----:B------:R-:W-:Y:S02]  /*3350*/  FSEL R160, R160, RZ, P2 ;  /* 0x000000ffa0a07208 */ /* 0x000fe40001000000 */
[----:B------:R-:W-:Y:S01]  /*3360*/  FSETP.NEU.FTZ.AND P2, PT, R234, -INF , PT ;  /* 0xff800000ea00780b */ /* 0x000fe20003f5d000 */
[----:B------:R-:W-:Y:S08]  /*3370*/  LDSM.16.M88.4 R64, [R144] ;  /* 0x000000009040783b */ /* 0x000ff00000000200 */
[----:B------:R-:W4:Y:S08]  /*3380*/  LDSM.16.M88.4 R16, [R146+0x6000] ;  /* 0x006000009210783b */ /* 0x000f300000000200 */
[----:B------:R-:W3:Y:S08]  /*3390*/  LDSM.16.M88.4 R60, [R144+0x1000] ;  /* 0x00100000903c783b */ /* 0x000ef00000000200 */
[----:B------:R-:W2:Y:S08]  /*33a0*/  LDSM.16.M88.4 R32, [R146+0x6400] ;  /* 0x006400009220783b */ /* 0x000eb00000000200 */
[----:B------:R-:W1:Y:S08]  /*33b0*/  LDSM.16.M88.4 R48, [R146+0x6800] ;  /* 0x006800009230783b */ /* 0x000e700000000200 */
[----:B------:R-:W1:Y:S01]  /*33c0*/  LDSM.16.M88.4 R100, [R146+0x6c00] ;  /* 0x006c00009264783b */ /* 0x000e620000000200 */
[-C--:B----4-:R-:W-:Y:S07]  /*33d0*/  HMMA.16816.F32.BF16 R4, R64, R16.reuse, RZ ;  /* 0x000000104004723c */ /* 0x090fee00000418ff */
[----:B------:R-:W-:Y:S01]  /*33e0*/  LDSM.16.M88.4 R104, [R0] ;  /* 0x000000000068783b */ /* 0x000fe20000000200 */
[C---:B---3--:R-:W-:Y:S07]  /*33f0*/  HMMA.16816.F32.BF16 R8, R60.reuse, R16, RZ ;  /* 0x000000103c08723c */ /* 0x048fee00000418ff */
[----:B------:R-:W3:Y:S01]  /*3400*/  LDSM.16.M88.4 R108, [R145+0x6000] ;  /* 0x00600000916c783b */ /* 0x000ee20000000200 */
[-C--:B------:R-:W-:Y:S08]  /*3410*/  HMMA.16816.F32.BF16 R12, R60, R18.reuse, RZ ;  /* 0x000000123c0c723c */ /* 0x080ff000000418ff */
[C---:B------:R-:W-:Y:S08]  /*3420*/  HMMA.16816.F32.BF16 R16, R64.reuse, R18, RZ ;  /* 0x000000124010723c */ /* 0x040ff000000418ff */
[-C--:B--2---:R-:W-:Y:S08]  /*3430*/  HMMA.16816.F32.BF16 R20, R64, R32.reuse, RZ ;  /* 0x000000204014723c */ /* 0x084ff000000418ff */
        /* <DEDUP_REMOVED lines=11> */
[----:B------:R1:W2:Y:S07]  /*34f0*/  LDSM.16.M88.4 R100, [R0+0x1000] ;  /* 0x001000000064783b */ /* 0x0002ae0000000200 */
[-C--:B---3--:R-:W-:Y:S01]  /*3500*/  HMMA.16816.F32.BF16 R4, R104, R108.reuse, R4 ;  /* 0x0000006c6804723c */ /* 0x088fe20000041804 */
        /* <DEDUP_REMOVED lines=10> */
[C---:B--2---:R-:W-:Y:S01]  /*35b0*/  HMMA.16816.F32.BF16 R8, R100.reuse, R108, R8 ;  /* 0x0000006c6408723c */ /* 0x044fe20000041808 */
[----:B------:R-:W-:Y:S03]  /*35c0*/  PLOP3.LUT P1, PT, PT, PT, UP0, 0x80, 0x0 ;  /* 0x000000000000781c */ /* 0x000fe60003f2f008 */
[----:B------:R-:W-:Y:S01]  /*35d0*/  @P0 FSEL R6, R6, -INF , !P5 ;  /* 0xff80000006060808 */ /* 0x000fe20006800000 */
[----:B------:R-:W-:Y:S01]  /*35e0*/  FFMA.FTZ R5, R5, c[0x0][0x23c], -R160 ;  /* 0x00008f0005057a23 */ /* 0x000fe200000108a0 */
[----:B------:R-:W-:Y:S01]  /*35f0*/  PLOP3.LUT P0, PT, PT, PT, UP0, 0x80, 0x0 ;  /* 0x000000000000781c */ /* 0x000fe20003f0f008 */
[C---:B------:R-:W-:Y:S01]  /*3600*/  FMUL.FTZ R108, R231.reuse, 1.4426950216293334961 ;  /* 0x3fb8aa3be76c7820 */ /* 0x040fe20000410000 */
        /* <DEDUP_REMOVED lines=422> */
[----:B------:R-:W-:Y:S03]  /*5070*/  FADD.FTZ R9, -R111, R9 ;  /* 0x000000096f097221 */ /* 0x000fe60000010100 */
        /* <DEDUP_REMOVED lines=38> */
[----:B------:R-:W-:Y:S01]  /*52e0*/  FMUL.FTZ R16, R242, R8 ;  /* 0x00000008f2107220 */ /* 0x000fe20000410000 */
[C---:B------:R-:W-:Y:S03]  /*52f0*/  HMMA.16816.F32.BF16 R56, R104.reuse, R140, R56 ;  /* 0x0000008c6838723c */ /* 0x040fe60000041838 */
[----:B------:R-:W-:Y:S02]  /*5300*/  FMUL.FTZ R12, R241, R9 ;  /* 0x00000009f10c7220 */ /* 0x000fe40000410000 */
        /* <DEDUP_REMOVED lines=23> */
[C---:B------:R-:W-:Y:S02]  /*5480*/  FADD.FTZ R54, -R161.reuse, R54 ;  /* 0x00000036a1367221 */ /* 0x040fe40000010100 */
[C---:B------:R-:W-:Y:S02]  /*5490*/  FADD.FTZ R55, -R161.reuse, R55 ;  /* 0x00000037a1377221 */ /* 0x040fe40000010100 */
[C---:B------:R-:W-:Y:S02]  /*54a0*/  FADD.FTZ R66, -R161.reuse, R66 ;  /* 0x00000042a1427221 */ /* 0x040fe40000010100 */
[----:B------:R-:W-:Y:S02]  /*54b0*/  FADD.FTZ R67, -R161, R67 ;  /* 0x00000043a1437221 */ /* 0x000fe40000010100 */
        /* <DEDUP_REMOVED lines=71> */
[----:B------:R-:W-:Y:S02]  /*5930*/  ISETP.GE.AND P2, PT, R214, c[0x0][0x220], PT ;  /* 0x00008800d6007a0c */ /* 0x000fe40003f46270 */
[----:B------:R-:W-:Y:S01]  /*5940*/  IMAD.U32 R0, R11, -0x80, RZ ;  /* 0xffffff800b007824 */ /* 0x000fe200078e00ff */
[----:B------:R-:W-:Y:S04]  /*5950*/  UISETP.NE.U32.AND UP1, UPT, UR8, 0x1, UPT ;  /* 0x000000010800788c */ /* 0x000fe8000bf25070 */
[----:B------:R-:W-:Y:S01]  /*5960*/  USEL UR8, UR53, 0x2000, !UP1 ;  /* 0x0000200035087887 */ /* 0x000fe2000c800000 */
[C---:B------:R-:W-:Y:S04]  /*5970*/  LEA R4, P0, R0.reuse, R186, 0x1 ;  /* 0x000000ba00047211 */ /* 0x040fe800078008ff */
[----:B------:R-:W-:Y:S01]  /*5980*/  LEA.HI.X.SX32 R0, R0, R187, 0x1, P0 ;  /* 0x000000bb00007211 */ /* 0x000fe200000f0eff */
[----:B------:R-:W-:Y:S01]  /*5990*/  IMAD.MOV.U32 R186, RZ, RZ, R4 ;  /* 0x000000ffffba7224 */ /* 0x000fe200078e0004 */
[----:B------:R-:W-:Y:S01]  /*59a0*/  IADD3 R163, R163, UR8, RZ ;  /* 0x00000008a3a37c10 */ /* 0x000fe2000fffe0ff */
[----:B------:R-:W-:Y:S01]  /*59b0*/  @!P2 IMAD.MOV.U32 R5, RZ, RZ, c[0x0][0x194] ;  /* 0x00006500ff05a624 */ /* 0x000fe200078e00ff */
[----:B------:R-:W-:Y:S01]  /*59c0*/  IADD3 R204, R204, UR8, RZ ;  /* 0x00000008cccc7c10 */ /* 0x000fe2000fffe0ff */
[----:B------:R-:W-:Y:S01]  /*59d0*/  IMAD.MOV.U32 R187, RZ, RZ, R0 ;  /* 0x000000ffffbb7224 */ /* 0x000fe200078e0000 */
[C---:B------:R-:W-:Y:S01]  /*59e0*/  @!P2 LEA R4, P0, R11.reuse, R186, 0x7 ;  /* 0x000000ba0b04a211 */ /* 0x040fe200078038ff */
[----:B------:R1:W-:Y:S01]  /*59f0*/  @P2 STS [R163], RZ ;  /* 0x000000ffa3002388 */ /* 0x0003e20000000800 */
[----:B------:R-:W-:Y:S02]  /*5a00*/  IADD3 R144, R144, UR8, RZ ;  /* 0x0000000890907c10 */ /* 0x000fe4000fffe0ff */
[----:B------:R-:W-:Y:S01]  /*5a10*/  @!P2 LEA.HI.X R5, R11, R187, R5, 0x7, P0 ;  /* 0x000000bb0b05a211 */ /* 0x000fe200000f3c05 */
[----:B------:R1:W-:Y:S04]  /*5a20*/  @P2 STS [R163+0x4], RZ ;  /* 0x000004ffa3002388 */ /* 0x0003e80000000800 */
[----:B------:R1:W-:Y:S04]  /*5a30*/  @P2 STS [R163+0x8], RZ ;  /* 0x000008ffa3002388 */ /* 0x0003e80000000800 */
[----:B------:R1:W-:Y:S04]  /*5a40*/  @P2 STS [R163+0xc], RZ ;  /* 0x00000cffa3002388 */ /* 0x0003e80000000800 */
[----:B------:R-:W-:Y:S01]  /*5a50*/  @!PT LDS RZ, [RZ] ;  /* 0x00000000fffff984 */ /* 0x000fe20000000800 */
[----:B------:R-:W-:Y:S01]  /*5a60*/  @!PT LDS RZ, [RZ] ;  /* 0x00000000fffff984 */ /* 0x000fe20000000800 */
[----:B------:R-:W-:Y:S01]  /*5a70*/  @!PT LDS RZ, [RZ] ;  /* 0x00000000fffff984 */ /* 0x000fe20000000800 */
[----:B------:R1:W-:Y:S04]  /*5a80*/  @!P2 LDGSTS.E.BYPASS.LTC128B.128 [R204], [R186.64] ;  /* 0x00000000baccafae */ /* 0x0003e8000b901d46 */
[----:B------:R1:W-:Y:S04]  /*5a90*/  @P2 STS [R163+0x1000], RZ ;  /* 0x001000ffa3002388 */ /* 0x0003e80000000800 */
[----:B------:R1:W-:Y:S04]  /*5aa0*/  @P2 STS [R163+0x1004], RZ ;  /* 0x001004ffa3002388 */ /* 0x0003e80000000800 */
[----:B------:R1:W-:Y:S04]  /*5ab0*/  @P2 STS [R163+0x1008], RZ ;  /* 0x001008ffa3002388 */ /* 0x0003e80000000800 */
[----:B------:R1:W-:Y:S04]  /*5ac0*/  @P2 STS [R163+0x100c], RZ ;  /* 0x00100cffa3002388 */ /* 0x0003e80000000800 */
[----:B------:R-:W-:Y:S01]  /*5ad0*/  @!PT LDS RZ, [RZ] ;  /* 0x00000000fffff984 */ /* 0x000fe20000000800 */
[----:B------:R-:W-:Y:S01]  /*5ae0*/  @!PT LDS RZ, [RZ] ;  /* 0x00000000fffff984 */ /* 0x000fe20000000800 */
[----:B------:R-:W-:Y:S01]  /*5af0*/  @!PT LDS RZ, [RZ] ;  /* 0x00000000fffff984 */ /* 0x000fe20000000800 */
[----:B------:R1:W-:Y:S04]  /*5b00*/  @!P2 LDGSTS.E.BYPASS.LTC128B.128 [R204+0x1000], [R4.64] ;  /* 0x0100000004ccafae */ /* 0x0003e8000b901d46 */
[----:B------:R-:W0:Y:S02]  /*5b10*/  LDGDEPBAR ;  /* 0x00000000000079af */ /* 0x000e240000000000 */
.L_x_53:
[----:B------:R-:W-:Y:S02]  /*5b20*/  F2FP.BF16.PACK_AB R32, R169, R175 ;  /* 0x000000afa920723e */ /* 0x000fe400000010ff */
        /* <DEDUP_REMOVED lines=45> */
[----:B------:R-:W-:Y:S01]  /*5e00*/  F2FP.BF16.PACK_AB R33, R37, R38 ;  /* 0x000000262521723e */ /* 0x000fe200000010ff */
[----:B------:R-:W-:Y:S02]  /*5e10*/  IMAD.SHL.U32 R52, R252, 0x2, RZ ;  /* 0x00000002fc347824 */ /* 0x000fe400078e00ff */
        /* <DEDUP_REMOVED lines=78> */
[----:B------:R-:W-:Y:S03]  /*6300*/  ISETP.GE.AND P2, PT, R214, c[0x0][0x220], PT ;  /* 0x00008800d6007a0c */ /* 0x000fe60003f46270 */
[C---:B------:R-:W-:Y:S05]  /*6310*/  IMAD.U32 R4, R7.reuse, -0x80, RZ ;  /* 0xffffff8007047824 */ /* 0x040fea00078e00ff */
[C---:B------:R-:W-:Y:S04]  /*6320*/  LEA R5, P0, R4.reuse, R184, 0x1 ;  /* 0x000000b804057211 */ /* 0x040fe800078008ff */
[----:B------:R-:W-:Y:S01]  /*6330*/  LEA.HI.X.SX32 R4, R4, R185, 0x1, P0 ;  /* 0x000000b904047211 */ /* 0x000fe200000f0eff */
[----:B------:R1:W-:Y:S01]  /*6340*/  @P2 STS [R52+0x4000], RZ ;  /* 0x004000ff34002388 */ /* 0x0003e20000000800 */
[----:B------:R-:W-:Y:S02]  /*6350*/  IMAD.MOV.U32 R184, RZ, RZ, R5 ;  /* 0x000000ffffb87224 */ /* 0x000fe400078e0005 */
[----:B------:R-:W-:Y:S01]  /*6360*/  @!P2 IMAD.MOV.U32 R6, RZ, RZ, c[0x0][0x374] ;  /* 0x0000dd00ff06a624 */ /* 0x000fe200078e00ff */
[----:B------:R1:W-:Y:S01]  /*6370*/  @P2 STS [R52+0x4004], RZ ;  /* 0x004004ff34002388 */ /* 0x0003e20000000800 */
[----:B------:R-:W-:Y:S01]  /*6380*/  IMAD.MOV.U32 R185, RZ, RZ, R4 ;  /* 0x000000ffffb97224 */ /* 0x000fe200078e0004 */
[C---:B------:R-:W-:Y:S02]  /*6390*/  @!P2 LEA R4, P0, R7.reuse, R184, 0x7 ;  /* 0x000000b80704a211 */ /* 0x040fe400078038ff */
[----:B------:R1:W-:Y:S02]  /*63a0*/  @P2 STS.64 [R52+0x4008], RZ ;  /* 0x004008ff34002388 */ /* 0x0003e40000000a00 */
[----:B------:R-:W-:Y:S02]  /*63b0*/  @!P2 LEA.HI.X R5, R7, R185, R6, 0x7, P0 ;  /* 0x000000b90705a211 */ /* 0x000fe400000f3c06 */
[----:B------:R-:W-:Y:S01]  /*63c0*/  @!PT LDS RZ, [RZ] ;  /* 0x00000000fffff984 */ /* 0x000fe20000000800 */
[----:B------:R-:W-:Y:S01]  /*63d0*/  @!PT LDS RZ, [RZ] ;  /* 0x00000000fffff984 */ /* 0x000fe20000000800 */
[----:B------:R-:W-:Y:S01]  /*63e0*/  @!PT LDS RZ, [RZ] ;  /* 0x00000000fffff984 */ /* 0x000fe20000000800 */
[----:B------:R1:W-:Y:S04]  /*63f0*/  @!P2 LDGSTS.E.BYPASS.LTC128B.128 [R52+0x4000], [R184.64] ;  /* 0x04000000b834afae */ /* 0x0003e8000b901d46 */
[----:B------:R1:W-:Y:S04]  /*6400*/  @P2 STS.128 [R52+0x5000], RZ ;  /* 0x005000ff34002388 */ /* 0x0003e80000000c00 */
[----:B------:R-:W-:Y:S01]  /*6410*/  @!PT LDS RZ, [RZ] ;  /* 0x00000000fffff984 */ /* 0x000fe20000000800 */
[----:B------:R-:W-:Y:S01]  /*6420*/  @!PT LDS RZ, [RZ] ;  /* 0x00000000fffff984 */ /* 0x000fe20000000800 */
[----:B------:R-:W-:Y:S01]  /*6430*/  @!PT LDS RZ, [RZ] ;  /* 0x00000000fffff984 */ /* 0x000fe20000000800 */
[----:B------:R1:W-:Y:S04]  /*6440*/  @!P2 LDGSTS.E.BYPASS.LTC128B.128 [R52+0x5000], [R4.64] ;  /* 0x050000000434afae */ /* 0x0003e8000b901d46 */
[----:B------:R-:W0:Y:S02]  /*6450*/  LDGDEPBAR ;  /* 0x00000000000079af */ /* 0x000e240000000000 */
.L_x_54:
[----:B------:R-:W-:Y:S01]  /*6460*/  LDSM.16.M88.4 R16, [R147] ;  /* 0x000000009310783b */ /* 0x000fe20000000200 */
[----:B------:R-:W-:Y:S01]  /*6470*/  IMAD.MOV.U32 R58, RZ, RZ, c[0x0][0x22c] ;  /* 0x00008b00ff3a7624 */ /* 0x000fe200078e00ff */
[----:B------:R-:W-:Y:S01]  /*6480*/  MOV R55, c[0x0][0x22c] ;  /* 0x00008b0000377a02 */ /* 0x000fe20000000f00 */
[----:B------:R-:W-:Y:S01]  /*6490*/  IMAD.MOV.U32 R54, RZ, RZ, c[0x0][0x22c] ;  /* 0x00008b00ff367624 */ /* 0x000fe200078e00ff */
[----:B------:R-:W2:Y:S01]  /*64a0*/  LDSM.16.MT88.4 R20, [R0+0x6000] ;  /* 0x006000000014783b */ /* 0x000ea20000004200 */
[----:B------:R-:W-:Y:S01]  /*64b0*/  IMAD R58, R58, c[0x0][0x1c0], RZ ;  /* 0x000070003a3a7a24 */ /* 0x000fe200078e02ff */
[----:B------:R-:W-:Y:S01]  /*64c0*/  ULOP3.LUT UR8, UR5, 0x1, URZ, 0xc0, !UPT ;  /* 0x0000000105087892 */ /* 0x000fe2000f8ec03f */
[----:B------:R-:W-:Y:S01]  /*64d0*/  IMAD R55, R55, c[0x0][0x1c0], RZ ;  /* 0x0000700037377a24 */ /* 0x000fe200078e02ff */
[----:B------:R-:W3:Y:S01]  /*64e0*/  LDSM.16.M88.4 R12, [R147+0x2000] ;  /* 0x00200000930c783b */ /* 0x000ee20000000200 */
[----:B------:R-:W-:Y:S01]  /*64f0*/  IMAD.SHL.U32 R58, R58, 0x8, RZ ;  /* 0x000000083a3a7824 */ /* 0x000fe200078e00ff */
[----:B------:R-:W-:Y:S01]  /*6500*/  UISETP.NE.U32.AND UP1, UPT, UR8, 0x1, UPT ;  /* 0x000000010800788c */ /* 0x000fe2000bf25070 */
[----:B------:R-:W-:Y:S01]  /*6510*/  IMAD.SHL.U32 R55, R55, 0x10, RZ ;  /* 0x0000001037377824 */ /* 0x000fe200078e00ff */
[----:B------:R-:W-:Y:S01]  /*6520*/  LDSM.16.M88.4 R24, [R154] ;  /* 0x000000009a18783b */ /* 0x000fe20000000200 */
[----:B------:R-:W-:Y:S02]  /*6530*/  IMAD R54, R54, c[0x0][0x1c0], RZ ;  /* 0x0000700036367a24 */ /* 0x000fe400078e02ff */
[----:B------:R-:W-:Y:S01]  /*6540*/  IMAD.MOV.U32 R53, RZ, RZ, c[0x0][0x22c] ;  /* 0x00008b00ff357624 */ /* 0x000fe200078e00ff */
[----:B------:R-:W4:Y:S01]  /*6550*/  LDSM.16.MT88.4 R28, [R0+0x6400] ;  /* 0x00640000001c783b */ /* 0x000f220000004200 */
[----:B------:R-:W-:Y:S02]  /*6560*/  IMAD R54, R54, 0x18, RZ ;  /* 0x0000001836367824 */ /* 0x000fe400078e02ff */
[----:B------:R-:W-:Y:S01]  /*6570*/  IMAD R53, R53, c[0x0][0x1c0], RZ ;  /* 0x0000700035357a24 */ /* 0x000fe200078e02ff */
[----:B------:R-:W1:Y:S03]  /*6580*/  LDSM.16.M88.4 R32, [R157] ;  /* 0x000000009d20783b */ /* 0x000e660000000200 */
[----:B------:R-:W-:Y:S01]  /*6590*/  IMAD.SHL.U32 R53, R53, 0x20, RZ ;  /* 0x0000002035357824 */ /* 0x000fe200078e00ff */
        /* <DEDUP_REMOVED lines=53> */
[----:B------:R-:W-:Y:S03]  /*68f0*/  IMAD.U32 R45, RZ, RZ, UR17 ;  /* 0x00000011ff2d7e24 */ /* 0x000fe6000f8e00ff */
[----:B------:R-:W-:Y:S03]  /*6900*/  IMAD.U32 R47, RZ, RZ, UR14 ;  /* 0x0000000eff2f7e24 */ /* 0x000fe6000f8e00ff */
        /* <DEDUP_REMOVED lines=8> */
[----:B------:R-:W-:Y:S03]  /*6990*/  @UP5 UIADD3 UR10, UP4, UR10, -0x200, URZ ;  /* 0xfffffe000a0a5890 */ /* 0x000fe6000ff9e03f */
[----:B------:R-:W-:Y:S01]  /*69a0*/  @P1 IADD3.X R21, R249, UR9, RZ, P2, !PT ;  /* 0x00000009f9151c10 */ /* 0x000fe200097fe4ff */
[----:B------:R-:W-:Y:S01]  /*69b0*/  @UP5 UIADD3.X UR9, UR9, -0x1, URZ, UP4, !UPT ;  /* 0xffffffff09095890 */ /* 0x000fe2000a7fe43f */
[----:B------:R-:W-:Y:S01]  /*69c0*/  LEA.HI.X.SX32 R188, R0, R57, 0x2, P0 ;  /* 0x0000003900bc7211 */ /* 0x000fe200000f16ff */
[----:B------:R-:W-:Y:S01]  /*69d0*/  IMAD.U32 R0, RZ, RZ, UR24 ;  /* 0x00000018ff007e24 */ /* 0x000fe2000f8e00ff */
[-C--:B------:R-:W-:Y:S01]  /*69e0*/  HMMA.16816.F32.BF16 R12, R32, R30.reuse, R12 ;  /* 0x0000001e200c723c */ /* 0x080fe2000004180c */
[----:B------:R1:W5:Y:S03]  /*69f0*/  @P1 LDG.E R233, [R20.64] ;  /* 0x0000000614e91981 */ /* 0x000366000c1e1900 */
[----:B------:R-:W-:Y:S01]  /*6a00*/  MOV R29, UR20 ;  /* 0x00000014001d7c02 */ /* 0x000fe20008000f00 */
        /* <DEDUP_REMOVED lines=18> */
[-C--:B------:R-:W-:Y:S02]  /*6b30*/  LEA R38, P1, R38, R20.reuse, 0x2 ;  /* 0x0000001426267211 */ /* 0x080fe400078210ff */
[-C--:B------:R-:W-:Y:S02]  /*6b40*/  LEA R36, P0, R36, R20.reuse, 0x2 ;  /* 0x0000001424247211 */ /* 0x080fe400078010ff */
[-C--:B------:R-:W-:Y:S02]  /*6b50*/  LEA R32, P5, R32, R20.reuse, 0x2 ;  /* 0x0000001420207211 */ /* 0x080fe400078a10ff */
[-C--:B------:R-:W-:Y:S02]  /*6b60*/  LEA.HI.X.SX32 R41, R22, R21.reuse, 0x2, P2 ;  /* 0x0000001516297211 */ /* 0x080fe400010f16ff */
[-C--:B------:R-:W-:Y:S02]  /*6b70*/  LEA R26, P2, R26, R20.reuse, 0x2 ;  /* 0x000000141a1a7211 */ /* 0x080fe400078410ff */
[-C--:B------:R-:W-:Y:S02]  /*6b80*/  LEA.HI.X.SX32 R35, R29, R21.reuse, 0x2, P6 ;  /* 0x000000151d237211 */ /* 0x080fe400030f16ff */
[-C--:B------:R-:W-:Y:S02]  /*6b90*/  LEA R50, P6, R58, R20.reuse, 0x2 ;  /* 0x000000143a327211 */ /* 0x080fe400078c10ff */
[-C--:B------:R-:W-:Y:S02]  /*6ba0*/  LEA R42, P3, R42, R20.reuse, 0x2 ;  /* 0x000000142a2a7211 */ /* 0x080fe400078610ff */
[-C--:B------:R-:W-:Y:S02]  /*6bb0*/  LEA R30, P4, R30, R20.reuse, 0x2 ;  /* 0x000000141e1e7211 */ /* 0x080fe400078810ff */
[-C--:B------:R-:W-:Y:S02]  /*6bc0*/  LEA.HI.X.SX32 R39, R23, R21.reuse, 0x2, P1 ;  /* 0x0000001517277211 */ /* 0x080fe400008f16ff */
[-C--:B------:R-:W-:Y:S02]  /*6bd0*/  LEA R24, P1, R24, R20.reuse, 0x2 ;  /* 0x0000001418187211 */ /* 0x080fe400078210ff */
[-C--:B------:R-:W-:Y:S02]  /*6be0*/  LEA.HI.X.SX32 R37, R27, R21.reuse, 0x2, P0 ;  /* 0x000000151b257211 */ /* 0x080fe400000f16ff */
[-C--:B------:R-:W-:Y:S02]  /*6bf0*/  LEA.HI.X.SX32 R33, R31, R21.reuse, 0x2, P5 ;  /* 0x000000151f217211 */ /* 0x080fe400028f16ff */
[-C--:B------:R-:W-:Y:S02]  /*6c00*/  LEA R48, P5, R55, R20.reuse, 0x2 ;  /* 0x0000001437307211 */ /* 0x080fe400078a10ff */
[-C--:B------:R-:W-:Y:S02]  /*6c10*/  LEA.HI.X.SX32 R27, R51, R21.reuse, 0x2, P2 ;  /* 0x00000015331b7211 */ /* 0x080fe400010f16ff */
[-C--:B------:R-:W-:Y:S02]  /*6c20*/  LEA.HI.X.SX32 R51, R58, R21.reuse, 0x2, P6 ;  /* 0x000000153a337211 */ /* 0x080fe400030f16ff */
[-C--:B------:R-:W-:Y:S02]  /*6c30*/  LEA.HI.X.SX32 R43, R0, R21.reuse, 0x2, P3 ;  /* 0x00000015002b7211 */ /* 0x080fe400018f16ff */
[-C--:B------:R-:W-:Y:S01]  /*6c40*/  LEA R28, P3, R28, R20.reuse, 0x2 ;  /* 0x000000141c1c7211 */ /* 0x080fe200078610ff */
[----:B------:R-:W-:Y:S01]  /*6c50*/  RED.E.ADD.F32.FTZ.RN.STRONG.GPU [R50.64], R5 ;  /* 0x000000053200798e */ /* 0x000fe2000c10e786 */
[-C--:B------:R-:W-:Y:S02]  /*6c60*/  LEA R22, P0, R25, R20.reuse, 0x2 ;  /* 0x0000001419167211 */ /* 0x080fe400078010ff */
[-C--:B------:R-:W-:Y:S02]  /*6c70*/  LEA.HI.X.SX32 R31, R44, R21.reuse, 0x2, P4 ;  /* 0x000000152c1f7211 */ /* 0x080fe400020f16ff */
[CC--:B------:R-:W-:Y:S02]  /*6c80*/  LEA R46, P4, R54.reuse, R20.reuse, 0x2 ;  /* 0x00000014362e7211 */ /* 0x0c0fe400078810ff */
[-C--:B------:R-:W-:Y:S02]  /*6c90*/  LEA.HI.X.SX32 R25, R49, R21.reuse, 0x2, P1 ;  /* 0x0000001531197211 */ /* 0x080fe400008f16ff */
[-C--:B------:R-:W-:Y:S02]  /*6ca0*/  LEA.HI.X.SX32 R49, R55, R21.reuse, 0x2, P5 ;  /* 0x0000001537317211 */ /* 0x080fe400028f16ff */
[-C--:B------:R-:W-:Y:S02]  /*6cb0*/  LEA.HI.X.SX32 R29, R45, R21.reuse, 0x2, P3 ;  /* 0x000000152d1d7211 */ /* 0x080fe400018f16ff */
[----:B------:R-:W-:Y:S01]  /*6cc0*/  LEA R44, P3, R53, R20, 0x2 ;  /* 0x00000014352c7211 */ /* 0x000fe200078610ff */
[----:B------:R-:W-:Y:S01]  /*6cd0*/  RED.E.ADD.F32.FTZ.RN.STRONG.GPU [R48.64], R6 ;  /* 0x000000063000798e */ /* 0x000fe2000c10e786 */
[-C--:B------:R-:W-:Y:S02]  /*6ce0*/  LEA.HI.X.SX32 R23, R47, R21.reuse, 0x2, P0 ;  /* 0x000000152f177211 */ /* 0x080fe400000f16ff */
[-C--:B------:R-:W-:Y:S02]  /*6cf0*/  LEA.HI.X.SX32 R47, R54, R21.reuse, 0x2, P4 ;  /* 0x00000015362f7211 */ /* 0x080fe400020f16ff */
[----:B------:R-:W-:Y:S02]  /*6d00*/  LEA.HI.X.SX32 R45, R53, R21, 0x2, P3 ;  /* 0x00000015352d7211 */ /* 0x000fe400018f16ff */
[----:B------:R-:W-:Y:S01]  /*6d10*/  PLOP3.LUT P0, PT, PT, PT, UP1, 0x80, 0x0 ;  /* 0x000000000000781c */ /* 0x000fe20003f0f018 */
[----:B------:R-:W-:Y:S01]  /*6d20*/  RED.E.ADD.F32.FTZ.RN.STRONG.GPU [R46.64], R7 ;  /* 0x000000072e00798e */ /* 0x000fe2000c10e786 */
        /* <DEDUP_REMOVED lines=9> */
[----:B------:R-:W-:Y:S04]  /*6dc0*/  RED.E.ADD.F32.FTZ.RN.STRONG.GPU [R38.64], R11 ;  /* 0x0000000b2600798e */ /* 0x000fe8000c10e786 */
[----:B------:R-:W-:Y:S04]  /*6dd0*/  RED.E.ADD.F32.FTZ.RN.STRONG.GPU [R36.64], R16 ;  /* 0x000000102400798e */ /* 0x000fe8000c10e786 */
[----:B------:R-:W-:Y:S04]  /*6de0*/  RED.E.ADD.F32.FTZ.RN.STRONG.GPU [R34.64], R17 ;  /* 0x000000112200798e */ /* 0x000fe8000c10e786 */
[----:B------:R-:W-:Y:S04]  /*6df0*/  RED.E.ADD.F32.FTZ.RN.STRONG.GPU [R32.64], R18 ;  /* 0x000000122000798e */ /* 0x000fe8000c10e786 */
[----:B------:R-:W-:Y:S04]  /*6e00*/  RED.E.ADD.F32.FTZ.RN.STRONG.GPU [R30.64], R19 ;  /* 0x000000131e00798e */ /* 0x000fe8000c10e786 */
[----:B------:R-:W-:Y:S04]  /*6e10*/  RED.E.ADD.F32.FTZ.RN.STRONG.GPU [R28.64], R12 ;  /* 0x0000000c1c00798e */ /* 0x000fe8000c10e786 */
[----:B------:R-:W-:Y:S04]  /*6e20*/  LDSM.16.MT88.4 R4, [R2+0x8000] ;  /* 0x008000000204783b */ /* 0x000fe80000004200 */
[----:B------:R-:W1:Y:S04]  /*6e30*/  LDSM.16.MT88.4 R8, [R3] ;  /* 0x000000000308783b */ /* 0x000e680000004200 */
[----:B------:R-:W-:Y:S04]  /*6e40*/  RED.E.ADD.F32.FTZ.RN.STRONG.GPU [R26.64], R13 ;  /* 0x0000000d1a00798e */ /* 0x000fe8000c10e786 */
[----:B------:R-:W-:Y:S04]  /*6e50*/  RED.E.ADD.F32.FTZ.RN.STRONG.GPU [R24.64], R14 ;  /* 0x0000000e1800798e */ /* 0x000fe8000c10e786 */
[----:B------:R-:W-:Y:S04]  /*6e60*/  RED.E.ADD.F32.FTZ.RN.STRONG.GPU [R22.64], R15 ;  /* 0x0000000f1600798e */ /* 0x000fe8000c10e786 */
        /* <DEDUP_REMOVED lines=56> */
[----:B------:R-:W-:Y:S02]  /*71f0*/  @!UPT UIADD3 URZ, URZ, URZ, URZ ;  /* 0x0000003f3f3ff290 */ /* 0x000fe4000fffe03f */
[----:B------:R-:W2:Y:S04]  /*7200*/  LDL R54, [R1+0x8] ;  /* 0x0000080001367983 */ /* 0x000ea80000100800 */
[----:B------:R-:W3:Y:S01]  /*7210*/  LDL R53, [R1+0xc] ;  /* 0x00000c0001357983 */ /* 0x000ee20000100800 */
        /* <DEDUP_REMOVED lines=30> */
[----:B------:R-:W-:Y:S01]  /*7400*/  F2FP.BF16.PACK_AB R78, R79, R78 ;  /* 0x0000004e4f4e723e */ /* 0x000fe200000010ff */
[----:B------:R-:W-:Y:S01]  /*7410*/  FMUL.FTZ R0, R95, c[0x0][0x2e0] ;  /* 0x0000b8005f007a20 */ /* 0x000fe20000410000 */
[----:B------:R-:W-:Y:S01]  /*7420*/  F2FP.BF16.PACK_AB R3, R3, R92 ;  /* 0x0000005c0303723e */ /* 0x000fe200000010ff */
[----:B------:R-:W-:Y:S01]  /*7430*/  ULDC.64 UR10, c[0x0][0x3a0] ;  /* 0x0000e800000a7ab9 */ /* 0x000fe20000000a00 */
[----:B------:R-:W-:-:S02]  /*7440*/  PLOP3.LUT P0, PT, PT, PT, UP0, 0x80, 0x0 ;  /* 0x000000000000781c */ /* 0x000fc40003f0f008 */
[----:B------:R-:W-:Y:S01]  /*7450*/  F2FP.BF16.PACK_AB R0, R0, R94 ;  /* 0x0000005e0000723e */ /* 0x000fe200000010ff */
[----:B------:R-:W-:-:S04]  /*7460*/  @UP0 UIADD3 UR5, UR25, UR34, URZ ;  /* 0x0000002219050290 */ /* 0x000fc8000fffe03f */
[----:B------:R-:W-:-:S04]  /*7470*/  @UP0 UIMAD.WIDE.U32 UR8, UR5, UR10, URZ ;  /* 0x0000000a050802a5 */ /* 0x000fc8000f8e003f */
[----:B------:R-:W-:-:S03]  /*7480*/  @UP0 UIMAD UR30, UR5, UR11, UR9 ;  /* 0x0000000b051e02a4 */ /* 0x000fc6000f8e0209 */
[----:B------:R-:W-:Y:S01]  /*7490*/  @UP0 UMOV UR27, UR8 ;  /* 0x00000008001b0c82 */ /* 0x000fe20008000000 */
[----:B--2---:R1:W-:Y:S04]  /*74a0*/  STS [R54], R9 ;  /* 0x0000000936007388 */ /* 0x0043e80000000800 */
[----:B------:R1:W-:Y:S04]  /*74b0*/  STS [R54+0x200], R8 ;  /* 0x0002000836007388 */ /* 0x0003e80000000800 */
[----:B---3--:R1:W-:Y:S04]  /*74c0*/  STS [R53], R5 ;  /* 0x0000000535007388 */ /* 0x0083e80000000800 */
        /* <DEDUP_REMOVED lines=27> */
.L_x_56:
        /* <DEDUP_REMOVED lines=19> */
.L_x_57:
[----:B------:R-:W-:Y:S01]  /*77b0*/  BAR.SYNC.DEFER_BLOCKING 0x0 ;  /* 0x0000000000007b1d */ /* 0x000fe20000010000 */
[----:B------:R-:W-:Y:S01]  /*77c0*/  USHF.L.U32 UR5, UR26, 0x7, URZ ;  /* 0x000000071a057899 */ /* 0x000fe2000800063f */
[--C-:B-1----:R-:W-:Y:S01]  /*77d0*/  SHF.R.S32.HI R5, RZ, 0x1f, R214.reuse ;  /* 0x0000001fff057819 */ /* 0x102fe200000114d6 */
[----:B------:R-:W-:Y:S01]  /*77e0*/  IMAD.MOV.U32 R4, RZ, RZ, R214 ;  /* 0x000000ffff047224 */ /* 0x000fe200078e00d6 */
[----:B------:R-:W-:Y:S01]  /*77f0*/  UIMAD UR4, UR26, -0x80, UR4 ;  /* 0xffffff801a0478a4 */ /* 0x000fe2000f8e0204 */
[----:B------:R-:W-:Y:S01]  /*7800*/  ISETP.GE.AND P1, PT, R214, c[0x0][0x220], PT ;  /* 0x00008800d6007a0c */ /* 0x000fe20003f26270 */
[----:B------:R-:W-:Y:S01]  /*7810*/  USHF.R.S32.HI UR8, URZ, 0x1f, UR5 ;  /* 0x0000001f3f087899 */ /* 0x000fe20008011405 */
[----:B------:R-:W-:Y:S01]  /*7820*/  IMAD.U32 R12, RZ, RZ, UR5 ;  /* 0x00000005ff0c7e24 */ /* 0x000fe2000f8e00ff */
[----:B------:R-:W-:Y:S01]  /*7830*/  ULDC.64 UR28, c[0x0][0x3a0] ;  /* 0x0000e800001c7ab9 */ /* 0x000fe20000000a00 */
[----:B------:R-:W-:Y:S01]  /*7840*/  BSSY B0, `(.L_x_58) ;  /* 0x000001e000007945 */ /* 0x000fe20003800000 */
[----:B------:R-:W-:Y:S01]  /*7850*/  UIMAD UR11, UR8, UR28, URZ ;  /* 0x0000001c080b72a4 */ /* 0x000fe2000f8e023f */
[----:B------:R-:W-:Y:S01]  /*7860*/  IMAD.WIDE.U32 R6, R12, c[0x0][0x3a0], R4 ;  /* 0x0000e8000c067a25 */ /* 0x000fe200078e0004 */
[----:B------:R-:W-:Y:S01]  /*7870*/  USHF.R.S32.HI UR12, URZ, 0x1f, UR50 ;  /* 0x0000001f3f0c7899 */ /* 0x000fe20008011432 */
[----:B------:R-:W-:Y:S01]  /*7880*/  ISETP.GE.OR P2, PT, R247, UR4, P1 ;  /* 0x00000004f7007c0c */ /* 0x000fe20008f46670 */
[----:B------:R-:W-:Y:S01]  /*7890*/  UIMAD UR11, UR5, UR29, UR11 ;  /* 0x0000001d050b72a4 */ /* 0x000fe2000f8e020b */
[----:B------:R-:W-:-:S02]  /*78a0*/  SHF.R.S32.HI R13, RZ, 0x1f, R247 ;  /* 0x0000001fff0d7819 */ /* 0x000fc400000114f7 */
[----:B------:R-:W-:Y:S01]  /*78b0*/  IADD3 R6, P0, R6, UR27, RZ ;  /* 0x0000001b06067c10 */ /* 0x000fe2000ff1e0ff */
[----:B------:R-:W-:Y:S02]  /*78c0*/  ULDC.64 UR28, c[0x0][0x3b8] ;  /* 0x0000ee00001c7ab9 */ /* 0x000fe40000000a00 */
[----:B------:R-:W-:Y:S01]  /*78d0*/  IMAD.U32 R0, RZ, RZ, UR11 ;  /* 0x0000000bff007e24 */ /* 0x000fe2000f8e00ff */
[----:B------:R-:W-:Y:S01]  /*78e0*/  UIMAD UR11, UR12, UR28, URZ ;  /* 0x0000001c0c0b72a4 */ /* 0x000fe2000f8e023f */
[----:B------:R1:W2:Y:S03]  /*78f0*/  LDS.128 R16, [R52+0x7000] ;  /* 0x0070000034107984 */ /* 0x0002a60000000c00 */
[----:B------:R-:W-:Y:S01]  /*7900*/  IADD3.X R7, R7, UR30, R0, P0, !PT ;  /* 0x0000001e07077c10 */ /* 0x000fe200087fe400 */
[----:B------:R-:W-:Y:S01]  /*7910*/  IMAD.U32 R0, RZ, RZ, UR50 ;  /* 0x00000032ff007e24 */ /* 0x000fe2000f8e00ff */
[----:B------:R-:W-:Y:S01]  /*7920*/  UIMAD UR11, UR50, UR29, UR11 ;  /* 0x0000001d320b72a4 */ /* 0x000fe2000f8e020b */
[----:B------:R1:W3:Y:S02]  /*7930*/  LDS.128 R20, [R52+0x8000] ;  /* 0x0080000034147984 */ /* 0x0002e40000000c00 */
[----:B------:R-:W-:-:S02]  /*7940*/  IMAD.WIDE.U32 R6, R0, c[0x0][0x3b8], R6 ;  /* 0x0000ee0000067a25 */ /* 0x000fc400078e0006 */
[----:B------:R1:W4:Y:S03]  /*7950*/  LDS.128 R24, [R52+0x9000] ;  /* 0x0090000034187984 */ /* 0x0003260000000c00 */
[----:B------:R-:W-:Y:S01]  /*7960*/  IADD3 R3, R7, UR11, RZ ;  /* 0x0000000b07037c10 */ /* 0x000fe2000fffe0ff */
[----:B------:R-:W-:Y:S05]  /*7970*/  @P2 BRA `(.L_x_59) ;  /* 0x000000a000002947 */ /* 0x000fea0003800000 */
[----:B-1----:R-:W1:Y:S01]  /*7980*/  LDS.128 R52, [R52+0x6000] ;  /* 0x0060000034347984 */ /* 0x002e620000000c00 */
        /* <DEDUP_REMOVED lines=9> */
.L_x_59:
[----:B------:R-:W-:Y:S05]  /*7a20*/  BSYNC B0 ;  /* 0x0000000000007941 */ /* 0x000fea0003800000 */
.L_x_58:
[----:B------:R-:W-:Y:S01]  /*7a30*/  IADD3 R0, R247, 0x40, RZ ;  /* 0x00000040f7007810 */ /* 0x000fe20007ffe0ff */
[----:B------:R-:W-:Y:S03]  /*7a40*/  BSSY B0, `(.L_x_60) ;  /* 0x000000d000007945 */ /* 0x000fe60003800000 */
[----:B------:R-:W-:-:S13]  /*7a50*/  ISETP.GE.OR P1, PT, R0, UR4, P1 ;  /* 0x0000000400007c0c */ /* 0x000fda0008f26670 */
[----:B------:R-:W-:Y:S05]  /*7a60*/  @P1 BRA `(.L_x_61) ;  /* 0x000000a000001947 */ /* 0x000fea0003800000 */
[----:B------:R-:W-:-:S04]  /*7a70*/  IADD3 R0, P0, R247, 0x40, RZ ;  /* 0x00000040f7007810 */ /* 0x000fc80007f1e0ff */
        /* <DEDUP_REMOVED lines=8> */
[----:B--2---:R1:W-:Y:S02]  /*7b00*/  STG.E.128 [R6.64], R16 ;  /* 0x0000001006007986 */ /* 0x0043e4000c101d06 */
.L_x_61:
[----:B------:R-:W-:Y:S05]  /*7b10*/  BSYNC B0 ;  /* 0x0000000000007941 */ /* 0x000fea0003800000 */
.L_x_60:
        /* <DEDUP_REMOVED lines=25> */
.L_x_63:
[----:B------:R-:W-:Y:S05]  /*7cb0*/  BSYNC B0 ;  /* 0x0000000000007941 */ /* 0x000fea0003800000 */
.L_x_62:
        /* <DEDUP_REMOVED lines=12> */
.L_x_36:
        /* <DEDUP_REMOVED lines=21> */
.L_x_65:
        /* <DEDUP_REMOVED lines=19> */
.L_x_66:
[----:B------:R-:W-:Y:S01]  /*8000*/  USHF.L.U32 UR5, UR26, 0x7, URZ ;  /* 0x000000071a057899 */ /* 0x000fe2000800063f */
[----:B------:R-:W-:Y:S01]  /*8010*/  ISETP.GE.AND P1, PT, R214, c[0x0][0x220], PT ;  /* 0x00008800d6007a0c */ /* 0x000fe20003f26270 */
[----:B------:R-:W-:Y:S01]  /*8020*/  ULDC.64 UR28, c[0x0][0x3a0] ;  /* 0x0000e800001c7ab9 */ /* 0x000fe20000000a00 */
[----:B------:R-:W-:Y:S01]  /*8030*/  BSSY B0, `(.L_x_67) ;  /* 0x000001e000007945 */ /* 0x000fe20003800000 */
[----:B------:R-:W-:Y:S01]  /*8040*/  USHF.R.S32.HI UR8, URZ, 0x1f, UR5 ;  /* 0x0000001f3f087899 */ /* 0x000fe20008011405 */
[----:B------:R-:W-:Y:S01]  /*8050*/  SHF.R.S32.HI R11, RZ, 0x1f, R247 ;  /* 0x0000001fff0b7819 */ /* 0x000fe200000114f7 */
[----:B------:R-:W-:Y:S01]  /*8060*/  IMAD.U32 R10, RZ, RZ, UR5 ;  /* 0x00000005ff0a7e24 */ /* 0x000fe2000f8e00ff */
[----:B------:R-:W-:Y:S02]  /*8070*/  UIMAD UR4, UR26, -0x80, UR4 ;  /* 0xffffff801a0478a4 */ /* 0x000fe4000f8e0204 */
[----:B------:R-:W-:Y:S01]  /*8080*/  UIMAD UR11, UR8, UR28, URZ ;  /* 0x0000001c080b72a4 */ /* 0x000fe2000f8e023f */
[----:B------:R-:W-:Y:S01]  /*8090*/  IMAD.WIDE.U32 R4, R10, c[0x0][0x3a0], R214 ;  /* 0x0000e8000a047a25 */ /* 0x000fe200078e00d6 */
[----:B------:R-:W-:-:S02]  /*80a0*/  USHF.R.S32.HI UR12, URZ, 0x1f, UR50 ;  /* 0x0000001f3f0c7899 */ /* 0x000fc40008011432 */
[----:B------:R-:W-:Y:S01]  /*80b0*/  UIMAD UR11, UR5, UR29, UR11 ;  /* 0x0000001d050b72a4 */ /* 0x000fe2000f8e020b */
[----:B------:R-:W-:Y:S02]  /*80c0*/  ISETP.GE.OR P2, PT, R247, UR4, P1 ;  /* 0x00000004f7007c0c */ /* 0x000fe40008f46670 */
[----:B------:R-:W-:Y:S01]  /*80d0*/  IADD3 R4, P0, R4, UR27, RZ ;  /* 0x0000001b04047c10 */ /* 0x000fe2000ff1e0ff */
[----:B------:R-:W-:Y:S02]  /*80e0*/  ULDC.64 UR28, c[0x0][0x3b8] ;  /* 0x0000ee00001c7ab9 */ /* 0x000fe40000000a00 */
[----:B------:R-:W-:Y:S01]  /*80f0*/  IMAD.U32 R0, RZ, RZ, UR11 ;  /* 0x0000000bff007e24 */ /* 0x000fe2000f8e00ff */
[----:B------:R-:W-:-:S04]  /*8100*/  UIMAD UR11, UR12, UR28, URZ ;  /* 0x0000001c0c0b72a4 */ /* 0x000fc8000f8e023f */
[----:B------:R-:W-:Y:S01]  /*8110*/  IADD3.X R5, R5, UR30, R0, P0, !PT ;  /* 0x0000001e05057c10 */ /* 0x000fe200087fe400 */
[----:B------:R-:W-:Y:S01]  /*8120*/  IMAD.U32 R0, RZ, RZ, UR50 ;  /* 0x00000032ff007e24 */ /* 0x000fe2000f8e00ff */
[----:B------:R-:W-:-:S03]  /*8130*/  UIMAD UR11, UR50, UR29, UR11 ;  /* 0x0000001d320b72a4 */ /* 0x000fc6000f8e020b */
[----:B------:R-:W-:-:S05]  /*8140*/  IMAD.WIDE.U32 R4, R0, c[0x0][0x3b8], R4 ;  /* 0x0000ee0000047a25 */ /* 0x000fca00078e0004 */
[----:B------:R-:W-:Y:S01]  /*8150*/  IADD3 R3, R5, UR11, RZ ;  /* 0x0000000b05037c10 */ /* 0x000fe2000fffe0ff */
        /* <DEDUP_REMOVED lines=11> */
.L_x_68:
[----:B------:R-:W-:Y:S05]  /*8210*/  BSYNC B0 ;  /* 0x0000000000007941 */ /* 0x000fea0003800000 */
.L_x_67:
[----:B------:R-:W-:Y:S01]  /*8220*/  IADD3 R0, R247, 0x40, RZ ;  /* 0x00000040f7007810 */ /* 0x000fe20007ffe0ff */
[----:B------:R-:W-:Y:S03]  /*8230*/  BSSY B0, `(.L_x_69) ;  /* 0x000000e000007945 */ /* 0x000fe60003800000 */
[----:B------:R-:W-:-:S13]  /*8240*/  ISETP.GE.OR P1, PT, R0, UR4, P1 ;  /* 0x0000000400007c0c */ /* 0x000fda0008f26670 */
        /* <DEDUP_REMOVED lines=12> */
.L_x_70:
[----:B------:R-:W-:Y:S05]  /*8310*/  BSYNC B0 ;  /* 0x0000000000007941 */ /* 0x000fea0003800000 */
.L_x_69:
[----:B------:R-:W-:Y:S01]  /*8320*/  ULDC.64 UR28, c[0x0][0x3a8] ;  /* 0x0000ea00001c7ab9 */ /* 0x000fe20000000a00 */
[----:B-1----:R-:W-:Y:S01]  /*8330*/  IMAD.WIDE.U32 R4, R10, c[0x0][0x3a8], R214 ;  /* 0x0000ea000a047a25 */ /* 0x002fe200078e00d6 */
        /* <DEDUP_REMOVED lines=24> */
.L_x_72:
[----:B------:R-:W-:Y:S05]  /*84c0*/  BSYNC B0 ;  /* 0x0000000000007941 */ /* 0x000fea0003800000 */
.L_x_71:
        /* <DEDUP_REMOVED lines=12> */
.L_x_64:
[----:B------:R-:W-:Y:S05]  /*8590*/  BSYNC B1 ;  /* 0x0000000000017941 */ /* 0x000fea0003800000 */
.L_x_31:
        /* <DEDUP_REMOVED lines=11> */
.L_x_73:
[----:B------:R-:W-:Y:S05]  /*8650*/  EXIT ;  /* 0x000000000000794d */ /* 0x000fea0003800000 */
.L_x_75:
        /* <DEDUP_REMOVED lines=10> */
.L_x_1325:


//--------------------- .text._ZN5flash44flash_bwd_dq_dk_dv_loop_seqk_parallel_kernelI23Flash_bwd_kernel_traitsILi32ELi128ELi128ELi8ELi4ELi4ELi4ELb1ELb0EN7cutlass10bfloat16_tE19Flash_kernel_traitsILi32ELi128ELi128ELi8ES3_EELb0ELb0ELb1ELb0ELb0ELb0ELb0EEEvNS_16Flash_bwd_paramsE --------------------------
	.section	.text._ZN5flash44flash_bwd_dq_dk_dv_loop_seqk_parallel_kernelI23Flash_bwd_kernel_traitsILi32ELi128ELi128ELi8ELi4ELi4ELi4ELb1ELb0EN7cutlass10bfloat16_tE19Flash_kernel_traitsILi32ELi128ELi128ELi8ES3_EELb0ELb0ELb1ELb0ELb0ELb0ELb0EEEvNS_16Flash_bwd_paramsE,"ax",@progbits
	.sectioninfo	@"SHI_REGISTERS=255"
	.align	128
        .global         _ZN5flash44flash_bwd_dq_dk_dv_loop_seqk_parallel_kernelI23Flash_bwd_kernel_traitsILi32ELi128ELi128ELi8ELi4ELi4ELi4ELb1ELb0EN7cutlass10bfloat16_tE19Flash_kernel_traitsILi32ELi128ELi128ELi8ES3_EELb0ELb0ELb1ELb0ELb0ELb0ELb0EEEvNS_16Flash_bwd_paramsE
        .type           _ZN5flash44flash_bwd_dq_dk_dv_loop_seqk_parallel_kernelI23Flash_bwd_kernel_traitsILi32ELi128ELi128ELi8ELi4ELi4ELi4ELb1ELb0EN7cutlass10bfloat16_tE19Flash_kernel_traitsILi32ELi128ELi128ELi8ES3_EELb0ELb0ELb1ELb0ELb0ELb0ELb0EEEvNS_16Flash_bwd_paramsE,@function
        .size           _ZN5flash44flash_bwd_dq_dk_dv_loop_seqk_parallel_kernelI23Flash_bwd_kernel_traitsILi32ELi128ELi128ELi8ELi4ELi4ELi4ELb1ELb0EN7cutlass10bfloat16_tE19Flash_kernel_traitsILi32ELi128ELi128ELi8ES3_EELb0ELb0ELb1ELb0ELb0ELb0ELb0EEEvNS_16Flash_bwd_paramsE,(.L_x_1326 - _ZN5flash44flash_bwd_dq_dk_dv_loop_seqk_parallel_kernelI23Flash_bwd_kernel_traitsILi32ELi128ELi128ELi8ELi4ELi4ELi4ELb1ELb0EN7cutlass10bfloat16_tE19Flash_kernel_traitsILi32ELi128ELi128ELi8ES3_EELb0ELb0ELb1ELb0ELb0ELb0ELb0EEEvNS_16Flash_bwd_paramsE)
        .other          _ZN5flash44flash_bwd_dq_dk_dv_loop_seqk_parallel_kernelI23Flash_bwd_kernel_traitsILi32ELi128ELi128ELi8ELi4ELi4ELi4ELb1ELb0EN7cutlass10bfloat16_tE19Flash_kernel_traitsILi32ELi128ELi128ELi8ES3_EELb0ELb0ELb1ELb0ELb0ELb0ELb0EEEvNS_16Flash_bwd_paramsE,@"STO_CUDA_ENTRY STV_DEFAULT"
_ZN5flash44flash_bwd_dq_dk_dv_loop_seqk_parallel_kernelI23Flash_bwd_kernel_traitsILi32ELi128ELi128ELi8ELi4ELi4ELi4ELb1ELb0EN7cutlass10bfloat16_tE19Flash_kernel_traitsILi32ELi128ELi128ELi8ES3_EELb0ELb0ELb1ELb0ELb0ELb0ELb0EEEvNS_16Flash_bwd_paramsE:
.text._ZN5flash44flash_bwd_dq_dk_dv_loop_seqk_parallel_kernelI23Flash_bwd_kernel_traitsILi32ELi128ELi128ELi8ELi4ELi4ELi4ELb1ELb0EN7cutlass10bfloat16_tE19Flash_kernel_traitsILi32ELi128ELi128ELi8ES3_EELb0ELb0ELb1ELb0ELb0ELb0ELb0EEEvNS_16Flash_bwd_paramsE:
        /* <DEDUP_REMOVED lines=22> */
[----:B------:R-:W-:Y:S02]  /*0160*/  ULDC UR56, c[0x0][0x1c0] ;  /* 0x0000700000387ab9 */ /* 0x000fe40000000800 */
[----:B------:R-:W-:Y:S02]  /*0170*/  ULDC UR11, c[0x0][0x1c0] ;  /* 0x00007000000b7ab9 */ /* 0x000fe40000000800 */
[----:B------:R-:W-:Y:S02]  /*0180*/  ULDC UR16, c[0x0][0x1c8] ;  /* 0x0000720000107ab9 */ /* 0x000fe40000000800 */
[----:B------:R-:W-:Y:S02]  /*0190*/  UIMAD.WIDE UR56, UR5, UR56, URZ ;  /* 0x00000038053872a5 */ /* 0x000fe4000f8e023f */
[----:B------:R-:W-:Y:S02]  /*01a0*/  UIMAD UR11, UR5, UR11, URZ ;  /* 0x0000000b050b72a4 */ /* 0x000fe4000f8e023f */
[----:B------:R-:W-:Y:S01]  /*01b0*/  ULDC.U8 UR9, c[0x0][0x328] ;  /* 0x0000ca0000097ab9 */ /* 0x000fe20000000000 */
[----:B-1----:R-:W-:Y:S01]  /*01c0*/  SHF.R.S32.HI R8, RZ, 0x1f, R19 ;  /* 0x0000001fff087819 */ /* 0x002fe20000011413 */
[----:B--2---:R-:W-:Y:S01]  /*01d0*/  UIMAD UR19, UR58, UR5, URZ ;  /* 0x000000053a1372a4 */ /* 0x004fe2000f8e023f */
[----:B------:R-:W-:Y:S01]  /*01e0*/  IMAD.SHL.U32 R248, R19, 0x2, RZ ;  /* 0x0000000213f87824 */ /* 0x000fe200078e00ff */
[----:B------:R-:W-:Y:S01]  /*01f0*/  ULOP3.LUT UR5, UR58, UR16, URZ, 0x3c, !UPT ;  /* 0x000000103a057292 */ /* 0x000fe2000f8e3c3f */
[CC--:B------:R-:W-:Y:S01]  /*0200*/  LEA.HI R5, R8.reuse, R19.reuse, RZ, 0x5 ;  /* 0x0000001308057211 */ /* 0x0c0fe200078f28ff */
[----:B------:R-:W-:Y:S01]  /*0210*/  USHF.R.S32.HI UR6, URZ, 0x1f, UR58 ;  /* 0x0000001f3f067899 */ /* 0x000fe2000801143a */
[CC--:B------:R-:W-:Y:S01]  /*0220*/  LEA.HI R9, R8.reuse, R19.reuse, RZ, 0x4 ;  /* 0x0000001308097211 */ /* 0x0c0fe200078f20ff */
[----:B------:R-:W-:Y:S01]  /*0230*/  UISETP.NE.AND UP5, UPT, UR9, URZ, UPT ;  /* 0x0000003f0900728c */ /* 0x000fe2000bfa5270 */
[----:B------:R-:W-:Y:S01]  /*0240*/  LOP3.LUT R0, R5, 0xffffffe0, RZ, 0xc0, !PT ;  /* 0xffffffe005007812 */ /* 0x000fe200078ec0ff */
[----:B---3--:R-:W-:Y:S01]  /*0250*/  USHF.L.U32 UR7, UR53, 0x7, URZ ;  /* 0x0000000735077899 */ /* 0x008fe2000800063f */
[----:B------:R-:W-:Y:S01]  /*0260*/  SHF.R.S32.HI R2, RZ, 0x4, R9 ;  /* 0x00000004ff027819 */ /* 0x000fe20000011409 */
[----:B------:R-:W-:Y:S01]  /*0270*/  ULDC UR14, c[0x0][0x214] ;  /* 0x00008500000e7ab9 */ /* 0x000fe20000000800 */
[CC--:B------:R-:W-:Y:S01]  /*0280*/  LEA.HI R6, R8.reuse, R19.reuse, RZ, 0x2 ;  /* 0x0000001308067211 */ /* 0x0c0fe200078f10ff */
[----:B------:R-:W-:Y:S01]  /*0290*/  IMAD.IADD R0, R19, 0x1, -R0 ;  /* 0x0000000113007824 */ /* 0x000fe200078e0a00 */
[----:B------:R-:W-:Y:S01]  /*02a0*/  LEA.HI R4, R9, R2, RZ, 0x1 ;  /* 0x0000000209047211 */ /* 0x000fe200078f08ff */
[----:B------:R-:W-:Y:S01]  /*02b0*/  ULDC UR8, c[0x0][0x1c0] ;  /* 0x0000700000087ab9 */ /* 0x000fe20000000800 */
[----:B------:R-:W-:Y:S01]  /*02c0*/  SHF.R.S32.HI R7, RZ, 0x2, R6 ;  /* 0x00000002ff077819 */ /* 0x000fe20000011406 */
[----:B------:R-:W-:Y:S01]  /*02d0*/  ULDC UR18, c[0x0][0x224] ;  /* 0x0000890000127ab9 */ /* 0x000fe20000000800 */
[----:B------:R-:W-:Y:S01]  /*02e0*/  SHF.R.S32.HI R3, RZ, 0x1f, R0 ;  /* 0x0000001fff037819 */ /* 0x000fe20000011400 */
[----:B------:R-:W-:Y:S01]  /*02f0*/  ULDC UR20, c[0x0][0x224] ;  /* 0x0000890000147ab9 */ /* 0x000fe20000000800 */
[----:B------:R-:W-:Y:S01]  /*0300*/  LEA.HI R20, R8, R19, RZ, 0x3 ;  /* 0x0000001308147211 */ /* 0x000fe200078f18ff */
[----:B------:R-:W-:Y:S01]  /*0310*/  ULDC UR17, c[0x0][0x1c0] ;  /* 0x0000700000117ab9 */ /* 0x000fe20000000800 */
[----:B------:R-:W-:Y:S01]  /*0320*/  LEA.HI R243, R3, R0, RZ, 0x2 ;  /* 0x0000000003f37211 */ /* 0x000fe200078f10ff */
[----:B------:R-:W-:Y:S01]  /*0330*/  IMAD.U32 R252, RZ, RZ, UR11 ;  /* 0x0000000bfffc7e24 */ /* 0x000fe2000f8e00ff */
[----:B------:R-:W-:Y:S01]  /*0340*/  LOP3.LUT R0, R4, 0xfffffffe, RZ, 0xc0, !PT ;  /* 0xfffffffe04007812 */ /* 0x000fe200078ec0ff */
[----:B------:R-:W-:Y:S01]  /*0350*/  ULDC.U8 UR10, c[0x0][0x3d0] ;  /* 0x0000f400000a7ab9 */ /* 0x000fe20000000000 */
[----:B------:R-:W-:Y:S01]  /*0360*/  SHF.R.S32.HI R3, RZ, 0x1f, R6 ;  /* 0x0000001fff037819 */ /* 0x000fe20000011406 */
[----:B------:R-:W-:Y:S01]  /*0370*/  ULDC.64 UR12, c[0x0][0x118] ;  /* 0x00004600000c7ab9 */ /* 0x000fe20000000a00 */
[----:B------:R-:W-:Y:S01]  /*0380*/  LOP3.LUT R248, R248, 0x6, RZ, 0xc0, !PT ;  /* 0x00000006f8f87812 */ /* 0x000fe200078ec0ff */
[----:B------:R-:W-:Y:S01]  /*0390*/  IMAD.IADD R15, R2, 0x1, -R0 ;  /* 0x00000001020f7824 */ /* 0x000fe200078e0a00 */
[--C-:B------:R-:W-:Y:S01]  /*03a0*/  SHF.R.S32.HI R2, RZ, 0x5, R5.reuse ;  /* 0x00000005ff027819 */ /* 0x100fe20000011405 */
[----:B------:R-:W-:Y:S01]  /*03b0*/  UISETP.NE.AND UP6, UPT, UR10, URZ, UPT ;  /* 0x0000003f0a00728c */ /* 0x000fe2000bfc5270 */
[----:B------:R-:W-:Y:S01]  /*03c0*/  SHF.R.S32.HI R0, RZ, 0x1f, R5 ;  /* 0x0000001fff007819 */ /* 0x000fe20000011405 */
[----:B------:R-:W-:Y:S01]  /*03d0*/  USHF.L.U32 UR36, UR11, 0x3, URZ ;  /* 0x000000030b247899 */ /* 0x000fe2000800063f */
[-C--:B------:R-:W-:Y:S01]  /*03e0*/  LEA.HI R5, R6, R7.reuse, RZ, 0x1 ;  /* 0x0000000706057211 */ /* 0x080fe200078f08ff */
[----:B------:R-:W-:Y:S01]  /*03f0*/  USHF.L.U32 UR35, UR11, 0x4, URZ ;  /* 0x000000040b237899 */ /* 0x000fe2000800063f */
[----:B------:R-:W-:Y:S01]  /*0400*/  LEA.HI R0, R0, R2, RZ, 0x2 ;  /* 0x0000000200007211 */ /* 0x000fe200078f10ff */
[----:B------:R-:W-:Y:S01]  /*0410*/  UIMAD UR34, UR11, 0x18, URZ ;  /* 0x000000180b2278a4 */ /* 0x000fe2000f8e023f */
[----:B------:R-:W-:Y:S01]  /*0420*/  LEA.HI R3, R3, R7, RZ, 0x3 ;  /* 0x0000000703037211 */ /* 0x000fe200078f18ff */
[----:B------:R-:W-:Y:S01]  /*0430*/  USHF.L.U32 UR33, UR11, 0x5, URZ ;  /* 0x000000050b217899 */ /* 0x000fe2000800063f */
[----:B------:R-:W-:Y:S01]  /*0440*/  LOP3.LUT R5, R5, 0x7fffffe, RZ, 0xc0, !PT ;  /* 0x07fffffe05057812 */ /* 0x000fe200078ec0ff */
[----:B------:R-:W-:Y:S01]  /*0450*/  UIMAD UR32, UR11, 0x28, URZ ;  /* 0x000000280b2078a4 */ /* 0x000fe2000f8e023f */
[----:B------:R-:W-:Y:S01]  /*0460*/  LOP3.LUT R0, R0, 0xfffffffc, RZ, 0xc0, !PT ;  /* 0xfffffffc00007812 */ /* 0x000fe200078ec0ff */
[----:B------:R-:W-:Y:S01]  /*0470*/  UIMAD UR31, UR11, 0x30, URZ ;  /* 0x000000300b1f78a4 */ /* 0x000fe2000f8e023f */
[----:B------:R-:W-:Y:S01]  /*0480*/  LOP3.LUT R4, R3, 0xfffffff8, RZ, 0xc0, !PT ;  /* 0xfffffff803047812 */ /* 0x000fe200078ec0ff */
[C---:B------:R-:W-:Y:S01]  /*0490*/  IMAD.IADD R3, R7.reuse, 0x1, -R5 ;  /* 0x0000000107037824 */ /* 0x040fe200078e0a05 */
[----:B------:R-:W-:Y:S01]  /*04a0*/  LEA.HI R5, R8, R19, RZ, 0x7 ;  /* 0x0000001308057211 */ /* 0x000fe200078f38ff */
[----:B------:R-:W-:Y:S01]  /*04b0*/  IMAD.IADD R16, R2, 0x1, -R0 ;  /* 0x0000000102107824 */ /* 0x000fe200078e0a00 */
[----:B------:R-:W-:Y:S01]  /*04c0*/  LOP3.LUT R0, R20, 0xfffffff8, RZ, 0xc0, !PT ;  /* 0xfffffff814007812 */ /* 0x000fe200078ec0ff */
[----:B------:R-:W-:Y:S01]  /*04d0*/  IMAD R247, R2, 0x8, R3 ;  /* 0x0000000802f77824 */ /* 0x000fe200078e0203 */
[----:B------:R-:W-:Y:S01]  /*04e0*/  SHF.R.S32.HI R3, RZ, 0x3, R20 ;  /* 0x00000003ff037819 */ /* 0x000fe20000011414 */
[----:B------:R-:W-:Y:S01]  /*04f0*/  IMAD.IADD R4, R7, 0x1, -R4 ;  /* 0x0000000107047824 */ /* 0x000fe200078e0a04 */
[----:B------:R-:W-:Y:S01]  /*0500*/  LOP3.LUT R2, R6, 0xfffffffc, RZ, 0xc0, !PT ;  /* 0xfffffffc06027812 */ /* 0x000fe200078ec0ff */
[----:B------:R-:W-:Y:S01]  /*0510*/  IMAD.IADD R7, R19, 0x1, -R0 ;  /* 0x0000000113077824 */ /* 0x000fe200078e0a00 */
[----:B------:R-:W-:Y:S01]  /*0520*/  SHF.R.S32.HI R11, RZ, 0x7, R5 ;  /* 0x00000007ff0b7819 */ /* 0x000fe20000011405 */
[----:B------:R-:W-:Y:S01]  /*0530*/  IMAD.SHL.U32 R0, R3, 0x40, RZ ;  /* 0x0000004003007824 */ /* 0x000fe200078e00ff */
[----:B------:R-:W-:Y:S01]  /*0540*/  LOP3.LUT P5, RZ, R4, 0x2, RZ, 0xc0, !PT ;  /* 0x0000000204ff7812 */ /* 0x000fe200078ac0ff */
[----:B------:R-:W-:Y:S01]  /*0550*/  IMAD.IADD R10, R19, 0x1, -R2 ;  /* 0x00000001130a7824 */ /* 0x000fe200078e0a02 */
[----:B------:R-:W-:Y:S01]  /*0560*/  LEA.HI R8, R7, R7, RZ, 0x1 ;  /* 0x0000000707087211 */ /* 0x000fe200078f08ff */
[----:B------:R-:W-:Y:S01]  /*0570*/  IMAD R248, R11, 0x40, R248 ;  /* 0x000000400bf87824 */ /* 0x000fe200078e02f8 */
[----:B------:R-:W-:Y:S01]  /*0580*/  LOP3.LUT R0, R0, 0xc0, RZ, 0xc0, !PT ;  /* 0x000000c000007812 */ /* 0x000fe200078ec0ff */
[----:B------:R-:W-:Y:S01]  /*0590*/  IMAD.SHL.U32 R238, R10, 0x8, RZ ;  /* 0x000000080aee7824 */ /* 0x000fe200078e00ff */
[----:B------:R-:W-:Y:S01]  /*05a0*/  LOP3.LUT R2, R9, 0xfffffff0, RZ, 0xc0, !PT ;  /* 0xfffffff009027812 */ /* 0x000fe200078ec0ff */
[----:B------:R-:W-:Y:S01]  /*05b0*/  UIMAD UR30, UR11, 0x38, URZ ;  /* 0x000000380b1e78a4 */ /* 0x000fe2000f8e023f */
[----:B------:R-:W-:Y:S01]  /*05c0*/  LOP3.LUT R3, R8, 0x3fffffe, RZ, 0xc0, !PT ;  /* 0x03fffffe08037812 */ /* 0x000fe200078ec0ff */
[----:B------:R-:W-:Y:S01]  /*05d0*/  USHF.L.U32 UR29, UR11, 0x6, URZ ;  /* 0x000000060b1d7899 */ /* 0x000fe2000800063f */
[----:B------:R-:W-:Y:S01]  /*05e0*/  SHF.R.U32.HI R6, RZ, 0x3, R0 ;  /* 0x00000003ff067819 */ /* 0x000fe20000011600 */
[----:B------:R-:W-:Y:S01]  /*05f0*/  UIMAD UR28, UR11, 0x48, URZ ;  /* 0x000000480b1c78a4 */ /* 0x000fe2000f8e023f */
[----:B------:R-:W-:Y:S01]  /*0600*/  LOP3.LUT R5, R0, 0x18, R238, 0xf8, !PT ;  /* 0x0000001800057812 */ /* 0x000fe200078ef8ee */
[----:B------:R-:W-:Y:S01]  /*0610*/  IMAD.IADD R0, R19, 0x1, -R2 ;  /* 0x0000000113007824 */ /* 0x000fe200078e0a02 */
[----:B------:R-:W-:Y:S01]  /*0620*/  LOP3.LUT P4, RZ, R4, 0x4, RZ, 0xc0, !PT ;  /* 0x0000000404ff7812 */ /* 0x000fe2000788c0ff */
[----:B------:R-:W-:Y:S01]  /*0630*/  IMAD.IADD R3, R7, 0x1, -R3 ;  /* 0x0000000107037824 */ /* 0x000fe200078e0a03 */
[----:B------:R-:W-:Y:S01]  /*0640*/  LOP3.LUT R5, R5, R6, RZ, 0x3c, !PT ;  /* 0x0000000605057212 */ /* 0x000fe200078e3cff */
[----:B------:R-:W-:Y:S01]  /*0650*/  IMAD R2, R11, 0x8, R15 ;  /* 0x000000080b027824 */ /* 0x000fe200078e020f */
[----:B------:R-:W-:Y:S01]  /*0660*/  SHF.R.S32.HI R9, RZ, 0x1f, R0 ;  /* 0x0000001fff097819 */ /* 0x000fe20000011400 */
[----:B------:R-:W-:Y:S01]  /*0670*/  UIMAD UR27, UR11, 0x50, URZ ;  /* 0x000000500b1b78a4 */ /* 0x000fe2000f8e023f */
[----:B------:R-:W-:Y:S01]  /*0680*/  SEL R185, R166, 0xffffffe0, !P5 ;  /* 0xffffffe0a6b97807 */ /* 0x000fe20006800000 */
[----:B------:R-:W-:Y:S01]  /*0690*/  IMAD R162, R2, 0x8, R3 ;  /* 0x0000000802a27824 */ /* 0x000fe200078e0203 */
[-C--:B------:R-:W-:Y:S01]  /*06a0*/  LEA.HI R2, R0, R0.reuse, RZ, 0x1 ;  /* 0x0000000000027211 */ /* 0x080fe200078f08ff */
[----:B------:R-:W-:Y:S01]  /*06b0*/  IMAD.U32 R3, RZ, RZ, UR4 ;  /* 0x00000004ff037e24 */ /* 0x000fe2000f8e00ff */
[----:B------:R-:W-:Y:S01]  /*06c0*/  LEA.HI R9, R9, R0, RZ, 0x3 ;  /* 0x0000000009097211 */ /* 0x000fe200078f18ff */
[----:B------:R-:W-:Y:S01]  /*06d0*/  IMAD.U32 R247, R247, 0x20, R5 ;  /* 0x00000020f7f77824 */ /* 0x000fe200078e0005 */
[----:B------:R-:W-:Y:S01]  /*06e0*/  LOP3.LUT R6, R2, 0x7fffffe, RZ, 0xc0, !PT ;  /* 0x07fffffe02067812 */ /* 0x000fe200078ec0ff */
[----:B------:R-:W-:Y:S01]  /*06f0*/  UIMAD UR4, UR53, UR8, UR58 ;  /* 0x00000008350472a4 */ /* 0x000fe2000f8e023a */
[----:B------:R1:W-:Y:S01]  /*0700*/  STL [R1+0x30], R3 ;  /* 0x0000300301007387 */ /* 0x0003e20000100800 */
[----:B------:R-:W-:Y:S01]  /*0710*/  LOP3.LUT R5, R9, 0xfffffff8, RZ, 0xc0, !PT ;  /* 0xfffffff809057812 */ /* 0x000fe200078ec0ff */
[----:B------:R-:W-:Y:S01]  /*0720*/  UIMAD.WIDE.U32 UR8, UR53, UR20, URZ ;  /* 0x00000014350872a5 */ /* 0x000fe2000f8e003f */
[----:B------:R-:W-:Y:S01]  /*0730*/  IMAD.IADD R14, R0, 0x1, -R6 ;  /* 0x00000001000e7824 */ /* 0x000fe200078e0a06 */
[----:B------:R-:W-:Y:S01]  /*0740*/  UIMAD UR4, UR4, UR18, URZ ;  /* 0x00000012040472a4 */ /* 0x000fe2000f8e023f */
[----:B------:R-:W-:Y:S01]  /*0750*/  IMAD.SHL.U32 R6, R10, 0x2, RZ ;  /* 0x000000020a067824 */ /* 0x000fe200078e00ff */
[----:B------:R-:W-:Y:S01]  /*0760*/  LEA.HI R10, R4, R4, RZ, 0x1 ;  /* 0x00000004040a7211 */ /* 0x000fe200078f08ff */
[----:B------:R-:W-:Y:S01]  /*0770*/  IMAD.IADD R17, R0, 0x1, -R5 ;  /* 0x0000000100117824 */ /* 0x000fe200078e0a05 */
[----:B------:R-:W-:Y:S01]  /*0780*/  UIMAD UR26, UR11, 0x58, URZ ;  /* 0x000000580b1a78a4 */ /* 0x000fe2000f8e023f */
[----:B------:R-:W-:Y:S01]  /*0790*/  IMAD R18, R11, 0x2000, R6 ;  /* 0x000020000b127824 */ /* 0x000fe200078e0206 */
[----:B------:R-:W-:-:S02]  /*07a0*/  UIMAD UR25, UR11, 0x60, URZ ;  /* 0x000000600b1978a4 */ /* 0x000fc4000f8e023f */
[----:B------:R-:W-:Y:S02]  /*07b0*/  UIMAD UR24, UR11, 0x68, URZ ;  /* 0x000000680b1878a4 */ /* 0x000fe4000f8e023f */
[----:B------:R-:W-:Y:S02]  /*07c0*/  UIMAD UR23, UR11, 0x70, URZ ;  /* 0x000000700b1778a4 */ /* 0x000fe4000f8e023f */
[----:B------:R-:W-:Y:S02]  /*07d0*/  UIMAD UR22, UR11, 0x78, URZ ;  /* 0x000000780b1678a4 */ /* 0x000fe4000f8e023f */
[----:B------:R-:W-:Y:S01]  /*07e0*/  UMOV UR61, 0xffffe000 ;  /* 0xffffe000003d7882 */ /* 0x000fe20000000000 */
[--C-:B-1----:R-:W-:Y:S02]  /*07f0*/  SHF.R.S32.HI R3, RZ, 0x1, R2.reuse ;  /* 0x00000001ff037819 */ /* 0x102fe40000011402 */
[----:B------:R-:W-:-:S04]  /*0800*/  SHF.R.S32.HI R2, RZ, 0x1f, R2 ;  /* 0x0000001fff027819 */ /* 0x000fc80000011402 */
[----:B------:R-:W-:Y:S02]  /*0810*/  LEA.HI R0, R2, R3, RZ, 0x2 ;  /* 0x0000000302007211 */ /* 0x000fe400078f10ff */
[----:B------:R-:W-:Y:S02]  /*0820*/  LOP3.LUT R2, R4, 0x1, RZ, 0xc0, !PT ;  /* 0x0000000104027812 */ /* 0x000fe400078ec0ff */
[----:B------:R-:W-:Y:S02]  /*0830*/  LOP3.LUT R0, R0, 0xfffffffc, RZ, 0xc0, !PT ;  /* 0xfffffffc00007812 */ /* 0x000fe400078ec0ff */
[----:B------:R-:W-:Y:S01]  /*0840*/  ISETP.NE.U32.AND P6, PT, R2, 0x1, PT ;  /* 0x000000010200780c */ /* 0x000fe20003fc5070 */
[----:B------:R-:W-:Y:S02]  /*0850*/  IMAD.SHL.U32 R2, R7, 0x40, RZ ;  /* 0x0000004007027824 */ /* 0x000fe400078e00ff */
[----:B------:R-:W-:Y:S01]  /*0860*/  IMAD.IADD R13, R3, 0x1, -R0 ;  /* 0x00000001030d7824 */ /* 0x000fe200078e0a00 */
[----:B------:R-:W-:Y:S01]  /*0870*/  SEL R184, R184, 0x10, !P6 ;  /* 0x00000010b8b87807 */ /* 0x000fe20007000000 */
[----:B------:R-:W-:Y:S01]  /*0880*/  IMAD.U32 R0, RZ, RZ, UR19 ;  /* 0x00000013ff007e24 */ /* 0x000fe2000f8e00ff */
[----:B------:R-:W-:Y:S01]  /*0890*/  LOP3.LUT R7, R2, 0x1c0, RZ, 0xc0, !PT ;  /* 0x000001c002077812 */ /* 0x000fe200078ec0ff */
[----:B------:R-:W-:Y:S01]  /*08a0*/  IMAD.SHL.U32 R3, R4, 0x40, RZ ;  /* 0x0000004004037824 */ /* 0x000fe200078e00ff */
[----:B------:R-:W-:-:S02]  /*08b0*/  LOP3.LUT R2, R10, 0x3fffffe, RZ, 0xc0, !PT ;  /* 0x03fffffe0a027812 */ /* 0x000fc400078ec0ff */
[----:B------:R1:W-:Y:S02]  /*08c0*/  STL [R1+0x10], R0 ;  /* 0x0000100001007387 */ /* 0x0003e40000100800 */
[----:B------:R-:W-:Y:S01]  /*08d0*/  LOP3.LUT R3, R3, 0x1c0, RZ, 0xc0, !PT ;  /* 0x000001c003037812 */ /* 0x000fe200078ec0ff */
[----:B------:R-:W-:Y:S01]  /*08e0*/  IMAD.IADD R12, R4, 0x1, -R2 ;  /* 0x00000001040c7824 */ /* 0x000fe200078e0a02 */
[----:B------:R-:W-:Y:S01]  /*08f0*/  SHF.R.S32.HI R4, RZ, 0x3, R9 ;  /* 0x00000003ff047819 */ /* 0x000fe20000011409 */
[----:B------:R-:W-:Y:S01]  /*0900*/  IMAD.SHL.U32 R2, R16, 0x400, RZ ;  /* 0x0000040010027824 */ /* 0x000fe200078e00ff */
[----:B------:R-:W-:Y:S01]  /*0910*/  LEA.HI R3, R3, R3, RZ, 0x1d ;  /* 0x0000000303037211 */ /* 0x000fe200078fe8ff */
[----:B------:R-:W-:Y:S02]  /*0920*/  IMAD.U32 R9, RZ, RZ, UR9 ;  /* 0x00000009ff097e24 */ /* 0x000fe4000f8e00ff */
[C---:B------:R-:W-:Y:S01]  /*0930*/  IMAD R14, R4.reuse, 0x8, R14 ;  /* 0x00000008040e7824 */ /* 0x040fe200078e020e */
[--C-:B------:R-:W-:Y:S01]  /*0940*/  IADD3 R18, R3, R18, R2.reuse ;  /* 0x0000001203127210 */ /* 0x100fe20007ffe002 */
[----:B------:R-:W-:-:S04]  /*0950*/  IMAD R163, R4, 0x200, R2 ;  /* 0x0000020004a37824 */ /* 0x000fc800078e0202 */
[----:B------:R-:W-:-:S04]  /*0960*/  IMAD.SHL.U32 R190, R18, 0x2, RZ ;  /* 0x0000000212be7824 */ /* 0x000fc800078e00ff */
[C---:B------:R-:W-:Y:S01]  /*0970*/  IMAD.IADD R188, R190.reuse, 0x1, R184 ;  /* 0x00000001bebc7824 */ /* 0x040fe200078e02b8 */
[C---:B------:R-:W-:Y:S01]  /*0980*/  IADD3 R183, R190.reuse, 0x40, RZ ;  /* 0x00000040beb77810 */ /* 0x040fe20007ffe0ff */
[C-C-:B------:R-:W-:Y:S01]  /*0990*/  IMAD.IADD R189, R190.reuse, 0x1, R185.reuse ;  /* 0x00000001bebd7824 */ /* 0x140fe200078e02b9 */
[----:B------:R-:W-:Y:S01]  /*09a0*/  @P4 IADD3 R183, R190, -0x40, RZ ;  /* 0xffffffc0beb74810 */ /* 0x000fe20007ffe0ff */
[----:B------:R-:W-:Y:S02]  /*09b0*/  IMAD.IADD R187, R188, 0x1, R185 ;  /* 0x00000001bcbb7824 */ /* 0x000fe400078e02b9 */
[----:B-1----:R-:W-:Y:S01]  /*09c0*/  IMAD.U32 R0, RZ, RZ, UR5 ;  /* 0x00000005ff007e24 */ /* 0x002fe2000f8e00ff */
[----:B------:R-:W-:Y:S01]  /*09d0*/  USHF.R.S32.HI UR5, URZ, 0x1f, UR20 ;  /* 0x0000001f3f057899 */ /* 0x000fe20008011414 */
[--C-:B------:R-:W-:Y:S02]  /*09e0*/  IMAD.IADD R184, R184, 0x1, R183.reuse ;  /* 0x00000001b8b87824 */ /* 0x100fe400078e02b7 */
[C---:B------:R-:W-:Y:S01]  /*09f0*/  IMAD.IADD R186, R185.reuse, 0x1, R183 ;  /* 0x00000001b9ba7824 */ /* 0x040fe200078e02b7 */
[----:B------:R1:W-:Y:S01]  /*0a00*/  STL [R1+0x2c], R0 ;  /* 0x00002c0001007387 */ /* 0x0003e20000100800 */
[----:B------:R-:W-:Y:S01]  /*0a10*/  UIMAD UR5, UR5, UR53, URZ ;  /* 0x00000035050572a4 */ /* 0x000fe2000f8e023f */
[----:B------:R-:W-:Y:S01]  /*0a20*/  IMAD.IADD R185, R185, 0x1, R184 ;  /* 0x00000001b9b97824 */ /* 0x000fe200078e02b8 */
[----:B-1----:R-:W-:-:S04]  /*0a30*/  SHF.R.S32.HI R0, RZ, 0x1, R8 ;  /* 0x00000001ff007819 */ /* 0x002fc80000011408 */
[C---:B------:R-:W-:Y:S01]  /*0a40*/  LOP3.LUT P0, RZ, R0.reuse, 0x2, RZ, 0xc0, !PT ;  /* 0x0000000200ff7812 */ /* 0x040fe2000780c0ff */
[----:B------:R-:W-:Y:S02]  /*0a50*/  IMAD.SHL.U32 R8, R0, 0x40, RZ ;  /* 0x0000004000087824 */ /* 0x000fe400078e00ff */
[----:B------:R-:W-:Y:S01]  /*0a60*/  IMAD.SHL.U32 R0, R16, 0x10, RZ ;  /* 0x0000001010007824 */ /* 0x000fe200078e00ff */
[----:B------:R-:W-:-:S04]  /*0a70*/  SEL R161, R166, 0xffffffe0, !P0 ;  /* 0xffffffe0a6a17807 */ /* 0x000fc80004000000 */
[----:B------:R-:W-:Y:S02]  /*0a80*/  LEA.HI.SX32 R243, R243, R0, 0x1e ;  /* 0x00000000f3f37211 */ /* 0x000fe400078ff2ff */
[----:B------:R-:W-:Y:S02]  /*0a90*/  LOP3.LUT R5, R7, 0x30, R0, 0xf8, !PT ;  /* 0x0000003007057812 */ /* 0x000fe400078ef800 */
[----:B------:R-:W-:Y:S01]  /*0aa0*/  LOP3.LUT R0, R8, 0xc0, RZ, 0xc0, !PT ;  /* 0x000000c008007812 */ /* 0x000fe200078ec0ff */
[----:B------:R-:W-:Y:S01]  /*0ab0*/  IMAD.U32 R8, RZ, RZ, UR8 ;  /* 0x00000008ff087e24 */ /* 0x000fe2000f8e00ff */
[--C-:B------:R-:W-:Y:S01]  /*0ac0*/  LOP3.LUT R3, R5, 0x8, R20.reuse, 0xf8, !PT ;  /* 0x0000000805037812 */ /* 0x100fe200078ef814 */
[----:B------:R-:W-:Y:S01]  /*0ad0*/  IMAD.U32 R5, RZ, RZ, UR6 ;  /* 0x00000006ff057e24 */ /* 0x000fe2000f8e00ff */
[----:B------:R-:W-:Y:S01]  /*0ae0*/  LOP3.LUT R4, R0, 0x8, R20, 0xf8, !PT ;  /* 0x0000000800047812 */ /* 0x000fe200078ef814 */
[----:B------:R-:W-:Y:S01]  /*0af0*/  USHF.R.S32.HI UR6, URZ, 0x1f, UR53 ;  /* 0x0000001f3f067899 */ /* 0x000fe20008011435 */
[----:B------:R-:W-:-:S02]  /*0b00*/  SHF.R.U32.HI R2, RZ, 0x3, R0 ;  /* 0x00000003ff027819 */ /* 0x000fc40000011600 */
[----:B------:R-:W-:Y:S02]  /*0b10*/  SHF.R.U32.HI R0, RZ, 0x3, R7 ;  /* 0x00000003ff007819 */ /* 0x000fe40000011607 */
[----:B------:R-:W-:Y:S01]  /*0b20*/  LOP3.LUT R4, R4, R2, RZ, 0x3c, !PT ;  /* 0x0000000204047212 */ /* 0x000fe200078e3cff */
[----:B------:R-:W-:Y:S01]  /*0b30*/  IMAD R2, R16, 0x200, R6 ;  /* 0x0000020010027824 */ /* 0x000fe200078e0206 */
[----:B------:R-:W-:Y:S01]  /*0b40*/  LOP3.LUT R5, R3, R0, RZ, 0x3c, !PT ;  /* 0x0000000003057212 */ /* 0x000fe200078e3cff */
[----:B------:R-:W-:Y:S01]  /*0b50*/  IMAD.U32 R0, RZ, RZ, UR7 ;  /* 0x00000007ff007e24 */ /* 0x000fe2000f8e00ff */
[----:B------:R-:W-:Y:S01]  /*0b60*/  USHF.R.S32.HI UR7, URZ, 0x1f, UR58 ;  /* 0x0000001f3f077899 */ /* 0x000fe2000801143a */
[----:B------:R-:W-:Y:S01]  /*0b70*/  IMAD.U32 R3, RZ, RZ, UR6 ;  /* 0x00000006ff037e24 */ /* 0x000fe2000f8e00ff */
[----:B------:R-:W-:Y:S01]  /*0b80*/  IADD3 R0, R243, -0x80, RZ ;  /* 0xffffff80f3007810 */ /* 0x000fe20007ffe0ff */
[----:B------:R-:W-:Y:S01]  /*0b90*/  IMAD R12, R12, 0x20, R2 ;  /* 0x000000200c0c7824 */ /* 0x000fe200078e0202 */
[----:B------:R-:W-:Y:S01]  /*0ba0*/  @!UP5 UIMAD UR6, UR53, UR17, UR58 ;  /* 0x000000113506d2a4 */ /* 0x000fe2000f8e023a */
[----:B------:R-:W-:Y:S01]  /*0bb0*/  IMAD.U32 R162, R162, 0x20, R4 ;  /* 0x00000020a2a27824 */ /* 0x000fe200078e0004 */
[----:B------:R-:W-:Y:S01]  /*0bc0*/  SHF.R.S32.HI R2, RZ, 0x1f, R0 ;  /* 0x0000001fff027819 */ /* 0x000fe20000011400 */
[----:B------:R-:W-:Y:S01]  /*0bd0*/  IMAD.U32 R3, RZ, RZ, UR7 ;  /* 0x00000007ff037e24 */ /* 0x000fe2000f8e00ff */
[----:B------:R-:W-:Y:S01]  /*0be0*/  @UP5 UIMAD UR7, UR53, UR14, URZ ;  /* 0x0000000e350752a4 */ /* 0x000fe2000f8e023f */
[C---:B------:R-:W-:Y:S01]  /*0bf0*/  IMAD.SHL.U32 R4, R15.reuse, 0x10, RZ ;  /* 0x000000100f047824 */ /* 0x040fe200078e00ff */
[----:B------:R-:W-:Y:S01]  /*0c00*/  SHF.L.U64.HI R249, R0, 0x2, R2 ;  /* 0x0000000200f97819 */ /* 0x000fe20000010202 */
[----:B------:R-:W-:Y:S01]  /*0c10*/  IMAD.U32 R0, RZ, RZ, UR5 ;  /* 0x00000005ff007e24 */ /* 0x000fe2000f8e00ff */
[----:B------:R-:W-:Y:S01]  /*0c20*/  UIMAD.WIDE.U32 UR16, UR56, UR8, URZ ;  /* 0x00000008381072a5 */ /* 0x000fe2000f8e003f */
[----:B------:R-:W-:Y:S01]  /*0c30*/  IMAD R5, R15, 0x200, R5 ;  /* 0x000002000f057824 */ /* 0x000fe200078e0205 */
[----:B------:R-:W-:Y:S01]  /*0c40*/  UIMAD UR5, UR57, UR8, URZ ;  /* 0x00000008390572a4 */ /* 0x000fe2000f8e023f */
[----:B------:R-:W-:Y:S01]  /*0c50*/  IMAD.U32 R3, RZ, RZ, UR7 ;  /* 0x00000007ff037e24 */ /* 0x000fe2000f8e00ff */
[----:B------:R-:W-:Y:S01]  /*0c60*/  @!UP5 UIMAD UR6, UR6, UR14, URZ ;  /* 0x0000000e0606d2a4 */ /* 0x000fe2000f8e023f */
[----:B------:R-:W-:-:S02]  /*0c70*/  IMAD R161, R162, 0x2, R161 ;  /* 0x00000002a2a17824 */ /* 0x000fc400078e02a1 */
[----:B------:R-:W-:Y:S01]  /*0c80*/  IMAD.SHL.U32 R162, R162, 0x2, RZ ;  /* 0x00000002a2a27824 */ /* 0x000fe200078e00ff */
[----:B------:R1:W-:Y:S02]  /*0c90*/  STL [R1+0x28], R3 ;  /* 0x0000280301007387 */ /* 0x0003e40000100800 */
[----:B-1----:R-:W-:Y:S01]  /*0ca0*/  IMAD.U32 R3, RZ, RZ, UR4 ;  /* 0x00000004ff037e24 */ /* 0x002fe2000f8e00ff */
[----:B------:R-:W-:-:S04]  /*0cb0*/  USHF.R.S32.HI UR4, URZ, 0x1f, UR19 ;  /* 0x0000001f3f047899 */ /* 0x000fc80008011413 */
[----:B------:R1:W-:Y:S02]  /*0cc0*/  STL [R1+0x24], R3 ;  /* 0x0000240301007387 */ /* 0x0003e40000100800 */
[----:B------:R-:W-:Y:S01]  /*0cd0*/  IMAD.U32 R2, RZ, RZ, UR4 ;  /* 0x00000004ff027e24 */ /* 0x000fe2000f8e00ff */
[----:B------:R-:W-:Y:S01]  /*0ce0*/  USHF.L.U32 UR4, UR11, 0x7, URZ ;  /* 0x000000070b047899 */ /* 0x000fe2000800063f */
[----:B------:R2:W-:Y:S03]  /*0cf0*/  STL [R1+0xc], R0 ;  /* 0x00000c0001007387 */ /* 0x0005e60000100800 */
[----:B------:R-:W-:Y:S01]  /*0d00*/  UIADD3 UR21, -UR4, URZ, URZ ;  /* 0x0000003f04157290 */ /* 0x000fe2000fffe13f */
[----:B------:R3:W-:Y:S01]  /*0d10*/  STL [R1+0x8], R2 ;  /* 0x0000080201007387 */ /* 0x0007e20000100800 */
[----:B-1----:R-:W-:Y:S01]  /*0d20*/  IMAD.U32 R3, RZ, RZ, UR17 ;  /* 0x00000011ff037e24 */ /* 0x002fe2000f8e00ff */
[----:B--2---:R-:W-:Y:S01]  /*0d30*/  SHF.R.S32.HI R0, RZ, 0x1, R10 ;  /* 0x00000001ff007819 */ /* 0x004fe2000001140a */
[----:B---3--:R-:W-:-:S03]  /*0d40*/  IMAD.U32 R2, RZ, RZ, UR16 ;  /* 0x00000010ff027e24 */ /* 0x008fc6000f8e00ff */
[C---:B------:R-:W-:Y:S01]  /*0d50*/  LOP3.LUT P3, RZ, R0.reuse, 0x2, RZ, 0xc0, !PT ;  /* 0x0000000200ff7812 */ /* 0x040fe2000786c0ff */
[----:B------:R-:W-:Y:S01]  /*0d60*/  IMAD.SHL.U32 R0, R0, 0x40, RZ ;  /* 0x0000004000007824 */ /* 0x000fe200078e00ff */
[----:B------:R1:W-:Y:S02]  /*0d70*/  STL.64 [R1], R2 ;  /* 0x0000000201007387 */ /* 0x0003e40000100a00 */
[----:B------:R-:W-:Y:S02]  /*0d80*/  R2P PR, R17, 0x6 ;  /* 0x0000000611007804 */ /* 0x000fe40000000000 */
[----:B------:R-:W-:Y:S02]  /*0d90*/  LOP3.LUT R0, R0, 0xc0, RZ, 0xc0, !PT ;  /* 0x000000c000007812 */ /* 0x000fe400078ec0ff */
[----:B------:R-:W-:Y:S02]  /*0da0*/  LOP3.LUT P0, RZ, R13, 0x2, RZ, 0xc0, !PT ;  /* 0x000000020dff7812 */ /* 0x000fe4000780c0ff */
[----:B------:R-:W-:-:S02]  /*0db0*/  SEL R164, R164, 0xffffffc0, !P2 ;  /* 0xffffffc0a4a47807 */ /* 0x000fc40005000000 */
[----:B------:R-:W-:Y:S01]  /*0dc0*/  SEL R166, R166, 0xffffffe0, !P0 ;  /* 0xffffffe0a6a67807 */ /* 0x000fe20004000000 */
[----:B-1----:R-:W-:Y:S01]  /*0dd0*/  IMAD.U32 R2, RZ, RZ, UR5 ;  /* 0x00000005ff027e24 */ /* 0x002fe2000f8e00ff */
[----:B------:R-:W-:Y:S01]  /*0de0*/  USHF.R.S32.HI UR5, URZ, 0x1f, UR4 ;  /* 0x0000001f3f057899 */ /* 0x000fe20008011404 */
[----:B------:R-:W-:-:S03]  /*0df0*/  IMAD.U32 R3, RZ, RZ, UR4 ;  /* 0x00000004ff037e24 */ /* 0x000fc6000f8e00ff */
[----:B------:R1:W-:Y:S04]  /*0e00*/  STL [R1+0x20], R2 ;  /* 0x0000200201007387 */ /* 0x0003e80000100800 */
[----:B------:R2:W-:Y:S01]  /*0e10*/  STL [R1+0x1c], R3 ;  /* 0x00001c0301007387 */ /* 0x0005e20000100800 */
[----:B-1----:R-:W-:Y:S01]  /*0e20*/  IMAD.SHL.U32 R2, R11, 0x8, RZ ;  /* 0x000000080b027824 */ /* 0x002fe200078e00ff */
[----:B--2---:R-:W-:-:S04]  /*0e30*/  SHF.R.U32.HI R3, RZ, 0x3, R0 ;  /* 0x00000003ff037819 */ /* 0x004fc80000011600 */
[----:B------:R-:W-:-:S04]  /*0e40*/  LOP3.LUT R2, R2, 0x8, RZ, 0xc0, !PT ;  /* 0x0000000802027812 */ /* 0x000fc800078ec0ff */
[----:B------:R-:W-:Y:S01]  /*0e50*/  LOP3.LUT R8, R3, R0, R2, 0x1e, !PT ;  /* 0x0000000003087212 */ /* 0x000fe200078e1e02 */
[----:B------:R-:W-:Y:S01]  /*0e60*/  IMAD.SHL.U32 R0, R17, 0x40, RZ ;  /* 0x0000004011007824 */ /* 0x000fe200078e00ff */
[----:B------:R-:W-:Y:S01]  /*0e70*/  LOP3.LUT R7, R2, 0x10, R4, 0xf8, !PT ;  /* 0x0000001002077812 */ /* 0x000fe200078ef804 */
[----:B------:R-:W-:Y:S02]  /*0e80*/  IMAD.SHL.U32 R2, R13, 0x40, RZ ;  /* 0x000000400d027824 */ /* 0x000fe400078e00ff */
[----:B------:R-:W-:Y:S01]  /*0e90*/  IMAD.SHL.U32 R3, R15, 0x8, RZ ;  /* 0x000000080f037824 */ /* 0x000fe200078e00ff */
[----:B------:R-:W-:Y:S01]  /*0ea0*/  LOP3.LUT R0, R0, 0x1c0, RZ, 0xc0, !PT ;  /* 0x000001c000007812 */ /* 0x000fe200078ec0ff */
[----:B------:R-:W-:Y:S01]  /*0eb0*/  IMAD.IADD R8, R8, 0x1, R12 ;  /* 0x0000000108087824 */ /* 0x000fe200078e020c */
[----:B------:R-:W-:Y:S02]  /*0ec0*/  LOP3.LUT R2, R2, 0xc0, RZ, 0xc0, !PT ;  /* 0x000000c002027812 */ /* 0x000fe400078ec0ff */
[----:B------:R-:W-:-:S02]  /*0ed0*/  LOP3.LUT R3, R3, 0x8, RZ, 0xc0, !PT ;  /* 0x0000000803037812 */ /* 0x000fc400078ec0ff */
[----:B------:R-:W-:Y:S02]  /*0ee0*/  SHF.R.U32.HI R6, RZ, 0x3, R0 ;  /* 0x00000003ff067819 */ /* 0x000fe40000011600 */
        /* <DEDUP_REMOVED lines=8> */
[----:B------:R-:W-:Y:S01]  /*0f70*/  IMAD.IADD R167, R0, 0x1, R2 ;  /* 0x0000000100a77824 */ /* 0x000fe200078e0202 */
[----:B------:R-:W-:Y:S01]  /*0f80*/  IADD3 R251, R250, 0x20, RZ ;  /* 0x00000020fafb7810 */ /* 0x000fe20007ffe0ff */
[----:B------:R-:W-:Y:S01]  /*0f90*/  IMAD.U32 R0, RZ, RZ, UR6 ;  /* 0x00000006ff007e24 */ /* 0x000fe2000f8e00ff */
[----:B------:R-:W-:Y:S01]  /*0fa0*/  LEA R163, R163, 0x8000, 0x1 ;  /* 0x00008000a3a37811 */ /* 0x000fe200078e08ff */
[----:B------:R-:W-:Y:S01]  /*0fb0*/  IMAD.IADD R168, R4, 0x1, R3 ;  /* 0x0000000104a87824 */ /* 0x000fe200078e0203 */
[----:B------:R-:W-:Y:S01]  /*0fc0*/  @P3 IADD3 R251, R250, -0x20, RZ ;  /* 0xffffffe0fafb3810 */ /* 0x000fe20007ffe0ff */
[----:B------:R-:W-:Y:S01]  /*0fd0*/  IMAD.SHL.U32 R2, R5, 0x2, RZ ;  /* 0x0000000205027824 */ /* 0x000fe200078e00ff */
[----:B------:R1:W-:Y:S01]  /*0fe0*/  STL [R1+0x18], R0 ;  /* 0x0000180001007387 */ /* 0x0003e20000100800 */
[C---:B------:R-:W-:Y:S01]  /*0ff0*/  IADD3 R169, R163.reuse, 0x20, RZ ;  /* 0x00000020a3a97810 */ /* 0x040fe20007ffe0ff */
[C---:B------:R-:W-:Y:S01]  /*1000*/  IMAD.IADD R165, R163.reuse, 0x1, R164 ;  /* 0x00000001a3a57824 */ /* 0x040fe200078e02a4 */
[----:B------:R-:W-:-:S04]  /*1010*/  @P1 IADD3 R169, R163, -0x20, RZ ;  /* 0xffffffe0a3a91810 */ /* 0x000fc80007ffe0ff */
[C---:B------:R-:W-:Y:S01]  /*1020*/  IADD3 R172, R169.reuse, 0x2000, RZ ;  /* 0x00002000a9ac7810 */ /* 0x040fe20007ffe0ff */
[----:B------:R-:W-:Y:S01]  /*1030*/  IMAD.IADD R164, R164, 0x1, R169 ;  /* 0x00000001a4a47824 */ /* 0x000fe200078e02a9 */
[C---:B------:R-:W-:Y:S02]  /*1040*/  IADD3 R171, R169.reuse, 0x4000, RZ ;  /* 0x00004000a9ab7810 */ /* 0x040fe40007ffe0ff */
[----:B------:R-:W-:Y:S01]  /*1050*/  IADD3 R170, R169, 0x6000, RZ ;  /* 0x00006000a9aa7810 */ /* 0x000fe20007ffe0ff */
[----:B-1----:R-:W-:-:S05]  /*1060*/  IMAD.U32 R0, RZ, RZ, UR5 ;  /* 0x00000005ff007e24 */ /* 0x002fca000f8e00ff */
[----:B------:R1:W-:Y:S02]  /*1070*/  STL [R1+0x14], R0 ;  /* 0x0000140001007387 */ /* 0x0003e40000100800 */
.L_x_122:
        /* <DEDUP_REMOVED lines=12> */
[----:B-12---:R-:W-:-:S04]  /*1140*/  IMAD.U32 R8, RZ, RZ, UR6 ;  /* 0x00000006ff087e24 */ /* 0x006fc8000f8e00ff */
        /* <DEDUP_REMOVED lines=24> */
[----:B------:R-:W-:Y:S01]  /*12d0*/  ULDC UR6, c[0x0][0x218] ;  /* 0x0000860000067ab9 */ /* 0x000fe20000000800 */
[----:B--2---:R1:W2:Y:S01]  /*12e0*/  @P0 R2UR UR37, R8 ;  /* 0x00000000082503c2 */ /* 0x0042a200000e0000 */
[----:B------:R-:W-:-:S07]  /*12f0*/  ISETP.NE.U32.AND P0, PT, RZ, c[0x0][0x248], PT ;  /* 0x00009200ff007a0c */ /* 0x000fce0003f05070 */
[----:B----4-:R-:W4:Y:S01]  /*1300*/  @P2 R2UR UR4, R3 ;  /* 0x00000000030423c2 */ /* 0x010f2200000e0000 */
[----:B------:R-:W-:-:S07]  /*1310*/  ISETP.NE.AND.EX P0, PT, RZ, c[0x0][0x24c], PT, P0 ;  /* 0x00009300ff007a0c */ /* 0x000fce0003f05300 */
[----:B---3--:R-:W4:Y:S08]  /*1320*/  @P2 R2UR UR11, R6 ;  /* 0x00000000060b23c2 */ /* 0x008f3000000e0000 */
[----:B-----5:R1:W3:Y:S01]  /*1330*/  @!P1 R2UR UR42, R0 ;  /* 0x00000000002a93c2 */ /* 0x0202e200000e0000 */
[----:B----4-:R-:W-:-:S07]  /*1340*/  @UP1 UIADD3 UR11, UR11, -UR4, URZ ;  /* 0x800000040b0b1290 */ /* 0x010fce000fffe03f */
        /* <DEDUP_REMOVED lines=9> */
.L_x_76:
        /* <DEDUP_REMOVED lines=13> */
[----:B------:R-:W-:Y:S01]  /*14b0*/  @!UP2 USEL UR5, URZ, UR14, !UP0 ;  /* 0x0000000e3f05a287 */ /* 0x000fe2000c000000 */
[----:B--2---:R-:W1:Y:S02]  /*14c0*/  @P0 R2UR UR7, R0 ;  /* 0x00000000000703c2 */ /* 0x004e6400000e0000 */
[----:B-1----:R-:W-:Y:S02]  /*14d0*/  @UP2 UIADD3 UR7, UR7, -UR37, URZ ;  /* 0x8000002507072290 */ /* 0x002fe4000fffe03f */
[----:B------:R-:W-:Y:S02]  /*14e0*/  @!UP2 UIADD3 UR7, UR5, UR6, -UR37 ;  /* 0x000000060507a290 */ /* 0x000fe4000fffe825 */
[----:B------:R-:W-:-:S04]  /*14f0*/  USHF.L.U32 UR5, UR15, 0x7, URZ ;  /* 0x000000070f057899 */ /* 0x000fc8000800063f */
        /* <DEDUP_REMOVED lines=11> */
[----:B------:R-:W-:Y:S02]  /*15b0*/  UIMAD UR6, UR4, UR19, URZ ;  /* 0x00000013040672a4 */ /* 0x000fe4000f8e023f */
[----:B------:R-:W-:Y:S02]  /*15c0*/  USEL UR59, UR16, UR8, !UP3 ;  /* 0x00000008103b7287 */ /* 0x000fe4000d800000 */
[----:B------:R-:W-:Y:S02]  /*15d0*/  @UP3 UIADD3 UR55, UR9, UR6, URZ ;  /* 0x0000000609373290 */ /* 0x000fe4000fffe03f */
[----:B------:R-:W-:-:S02]  /*15e0*/  UIADD3 UR6, UR11, 0x7f, URZ ;  /* 0x0000007f0b067890 */ /* 0x000fc4000fffe03f */
[----:B------:R-:W-:Y:S02]  /*15f0*/  ULDC UR10, c[0x0][0x2e4] ;  /* 0x0000b900000a7ab9 */ /* 0x000fe40000000800 */
[----:B------:R-:W-:Y:S02]  /*1600*/  USHF.R.S32.HI UR8, URZ, 0x1f, UR6 ;  /* 0x0000001f3f087899 */ /* 0x000fe40008011406 */
[----:B------:R-:W-:Y:S02]  /*1610*/  UISETP.NE.AND UP0, UPT, UR42, -0x1, UPT ;  /* 0xffffffff2a00788c */ /* 0x000fe4000bf05270 */
[----:B------:R-:W-:Y:S02]  /*1620*/  ULEA.HI UR14, UR8, UR6, URZ, 0x7 ;  /* 0x00000006080e7291 */ /* 0x000fe4000f8f383f */
[----:B------:R-:W-:Y:S02]  /*1630*/  UIADD3 UR6, UR11, 0x80, UR5 ;  /* 0x000000800b067890 */ /* 0x000fe4000fffe005 */
[----:B------:R-:W-:Y:S01]  /*1640*/  ULDC.64 UR16, c[0x0][0x198] ;  /* 0x0000660000107ab9 */ /* 0x000fe20000000a00 */
[----:B------:R-:W-:Y:S01]  /*1650*/  PLOP3.LUT P1, PT, PT, PT, UP0, 0x80, 0x0 ;  /* 0x000000000000781c */ /* 0x000fe20003f2f008 */
[----:B------:R-:W-:-:S04]  /*1660*/  UIADD3 UR6, UR6, UR10, -UR7 ;  /* 0x0000000a06067290 */ /* 0x000fc8000fffe807 */
[----:B------:R-:W-:-:S04]  /*1670*/  UIADD3 UR6, UR6, 0x7f, URZ ;  /* 0x0000007f06067890 */ /* 0x000fc8000fffe03f */
[----:B------:R-:W-:-:S04]  /*1680*/  USHF.R.S32.HI UR8, URZ, 0x1f, UR6 ;  /* 0x0000001f3f087899 */ /* 0x000fc80008011406 */
[----:B------:R-:W-:Y:S02]  /*1690*/  ULEA.HI UR10, UR8, UR6, URZ, 0x7 ;  /* 0x00000006080a7291 */ /* 0x000fe4000f8f383f */
[----:B------:R-:W-:-:S04]  /*16a0*/  @UP0 UIADD3 UR6, UR37, UR42, URZ ;  /* 0x0000002a25060290 */ /* 0x000fc8000fffe03f */
[----:B------:R-:W-:-:S04]  /*16b0*/  @UP0 UIMAD.WIDE.U32 UR8, UR6, UR16, URZ ;  /* 0x00000010060802a5 */ /* 0x000fc8000f8e003f */
[----:B------:R-:W-:Y:S02]  /*16c0*/  @UP0 UIMAD UR46, UR6, UR17, UR9 ;  /* 0x00000011062e02a4 */ /* 0x000fe4000f8e0209 */
[----:B------:R-:W-:Y:S02]  /*16d0*/  USHF.R.S32.HI UR9, URZ, 0x7, UR14 ;  /* 0x000000073f097899 */ /* 0x000fe4000801140e */
[----:B------:R-:W-:Y:S02]  /*16e0*/  USHF.R.S32.HI UR6, URZ, 0x7, UR10 ;  /* 0x000000073f067899 */ /* 0x000fe4000801140a */
[----:B------:R-:W-:Y:S02]  /*16f0*/  @UP0 UMOV UR44, UR8 ;  /* 0x00000008002c0c82 */ /* 0x000fe40008000000 */
[----:B------:R-:W-:-:S04]  /*1700*/  UISETP.LT.AND UP2, UPT, UR9, UR6, UPT ;  /* 0x000000060900728c */ /* 0x000fc8000bf41270 */
[----:B------:R-:W-:-:S04]  /*1710*/  USEL UR50, UR9, UR6, UP2 ;  /* 0x0000000609327287 */ /* 0x000fc80009000000 */
[----:B------:R-:W-:-:S04]  /*1720*/  ULEA UR6, UR50, 0xffffff80, 0x7 ;  /* 0xffffff8032067891 */ /* 0x000fc8000f8e383f */
[----:B------:R-:W-:Y:S01]  /*1730*/  USHF.R.S32.HI UR48, URZ, 0x1f, UR6 ;  /* 0x0000001f3f307899 */ /* 0x000fe20008011406 */
[----:B------:R-:W-:Y:S05]  /*1740*/  @P1 BRA `(.L_x_78) ;  /* 0x000000c000001947 */ /* 0x000fea0003800000 */
[----:B------:R-:W-:Y:S02]  /*1750*/  USHF.R.S32.HI UR10, URZ, 0x1f, UR37 ;  /* 0x0000001f3f0a7899 */ /* 0x000fe40008011425 */
[----:B------:R-:W-:Y:S02]  /*1760*/  ULDC.64 UR8, c[0x0][0x198] ;  /* 0x0000660000087ab9 */ /* 0x000fe40000000a00 */
[----:B------:R-:W-:Y:S02]  /*1770*/  UIMAD UR10, UR10, UR8, URZ ;  /* 0x000000080a0a72a4 */ /* 0x000fe4000f8e023f */
[----:B------:R-:W-:Y:S02]  /*1780*/  ULDC.64 UR16, c[0x0][0x180] ;  /* 0x0000600000107ab9 */ /* 0x000fe40000000a00 */
[----:B------:R-:W-:Y:S02]  /*1790*/  UIMAD UR10, UR37, UR9, UR10 ;  /* 0x00000009250a72a4 */ /* 0x000fe4000f8e020a */
[----:B------:R-:W-:-:S04]  /*17a0*/  UIMAD UR9, UR60, UR16, URZ ;  /* 0x000000103c0972a4 */ /* 0x000fc8000f8e023f */
[----:B------:R-:W-:Y:S02]  /*17b0*/  UIMAD UR17, UR53, UR17, UR9 ;  /* 0x00000011351172a4 */ /* 0x000fe4000f8e0209 */
[----:B------:R-:W-:-:S04]  /*17c0*/  UIMAD.WIDE.U32 UR8, UR37, UR8, URZ ;  /* 0x00000008250872a5 */ /* 0x000fc8000f8e003f */
[----:B------:R-:W-:-:S04]  /*17d0*/  UIADD3 UR9, UR9, UR10, URZ ;  /* 0x0000000a09097290 */ /* 0x000fc8000fffe03f */
[----:B------:R-:W-:-:S04]  /*17e0*/  UIMAD.WIDE.U32 UR8, UR53, UR16, UR8 ;  /* 0x00000010350872a5 */ /* 0x000fc8000f8e0008 */
[----:B------:R-:W-:-:S03]  /*17f0*/  UIADD3 UR46, UR9, UR17, URZ ;  /* 0x00000011092e7290 */ /* 0x000fc6000fffe03f */
[----:B------:R-:W-:Y:S02]  /*1800*/  UMOV UR44, UR8 ;  /* 0x00000008002c7c82 */ /* 0x000fe40008000000 */
.L_x_78:
        /* <DEDUP_REMOVED lines=18> */
.L_x_79:
[----:B------:R-:W2:Y:S01]  /*1930*/  LDL R0, [R1+0x20] ;  /* 0x0000200001007983 */ /* 0x000ea20000100800 */
[----:B------:R-:W-:-:S03]  /*1940*/  ULDC.64 UR16, c[0x0][0x370] ;  /* 0x0000dc0000107ab9 */ /* 0x000fc60000000a00 */
[----:B------:R-:W3:Y:S04]  /*1950*/  LDL R5, [R1+0xc] ;  /* 0x00000c0001057983 */ /* 0x000ee80000100800 */
[----:B------:R-:W4:Y:S04]  /*1960*/  LDL.64 R6, [R1] ;  /* 0x0000000001067983 */ /* 0x000f280000100a00 */
[----:B------:R-:W5:Y:S04]  /*1970*/  LDL R4, [R1+0x2c] ;  /* 0x00002c0001047983 */ /* 0x000f680000100800 */
[----:B------:R-:W3:Y:S01]  /*1980*/  LDL R3, [R1+0x28] ;  /* 0x0000280001037983 */ /* 0x000ee20000100800 */
[----:B------:R-:W-:-:S02]  /*1990*/  @UP3 UIMAD.WIDE.U32 UR8, UR4, UR16, URZ ;  /* 0x00000010040832a5 */ /* 0x000fc4000f8e003f */
[----:B------:R-:W-:Y:S02]  /*19a0*/  ULDC UR20, c[0x0][0x224] ;  /* 0x0000890000147ab9 */ /* 0x000fe40000000800 */
[----:B------:R-:W-:Y:S02]  /*19b0*/  @UP3 UIMAD UR49, UR4, UR17, UR9 ;  /* 0x00000011043132a4 */ /* 0x000fe4000f8e0209 */
[----:B------:R-:W-:Y:S02]  /*19c0*/  UIMAD.WIDE.U32 UR18, UR53, UR20, URZ ;  /* 0x00000014351272a5 */ /* 0x000fe4000f8e003f */
[----:B------:R-:W-:Y:S02]  /*19d0*/  @UP3 UMOV UR41, UR8 ;  /* 0x0000000800293c82 */ /* 0x000fe40008000000 */
[----:B------:R-:W-:Y:S02]  /*19e0*/  ULDC.64 UR8, c[0x0][0x368] ;  /* 0x0000da0000087ab9 */ /* 0x000fe40000000a00 */
[----:B------:R-:W-:-:S04]  /*19f0*/  @!UP3 UIMAD UR10, UR60, UR8, URZ ;  /* 0x000000083c0ab2a4 */ /* 0x000fc8000f8e023f */
[----:B------:R-:W-:Y:S02]  /*1a00*/  @!UP3 UIMAD UR10, UR53, UR9, UR10 ;  /* 0x00000009350ab2a4 */ /* 0x000fe4000f8e020a */
[----:B------:R-:W-:Y:S01]  /*1a10*/  @!UP3 UIMAD.WIDE.U32 UR8, UR53, UR8, URZ ;  /* 0x000000083508b2a5 */ /* 0x000fe2000f8e003f */
[----:B------:R-:W1:Y:S06]  /*1a20*/  S2UR UR18, SR_CTAID.X ;  /* 0x00000000001279c3 */ /* 0x000e6c0000002500 */
[----:B------:R-:W-:Y:S02]  /*1a30*/  @!UP3 UMOV UR41, UR8 ;  /* 0x000000080029bc82 */ /* 0x000fe40008000000 */
[----:B------:R-:W-:-:S02]  /*1a40*/  @!UP3 UIADD3 UR49, UR9, UR10, URZ ;  /* 0x0000000a0931b290 */ /* 0x000fc4000fffe03f */
[----:B------:R-:W-:Y:S01]  /*1a50*/  UIMAD UR10, UR57, UR4, URZ ;  /* 0x00000004390a72a4 */ /* 0x000fe2000f8e023f */
[----:B--2---:R2:W1:Y:S02]  /*1a60*/  R2UR UR14, R0 ;  /* 0x00000000000e73c2 */ /* 0x00446400000e0000 */
[----:B--2---:R-:W2:Y:S06]  /*1a70*/  LDL R0, [R1+0x18] ;  /* 0x0000180001007983 */ /* 0x004eac0000100800 */
[----:B---3--:R-:W3:Y:S08]  /*1a80*/  R2UR UR40, R5 ;  /* 0x00000000052873c2 */ /* 0x008ef000000e0000 */
[----:B----4-:R-:W4:Y:S08]  /*1a90*/  R2UR UR17, R7 ;  /* 0x00000000071173c2 */ /* 0x010f3000000e0000 */
[----:B------:R-:W5:Y:S01]  /*1aa0*/  R2UR UR16, R6 ;  /* 0x00000000061073c2 */ /* 0x000f6200000e0000 */
[----:B---3--:R-:W-:-:S04]  /*1ab0*/  UIMAD UR8, UR60, UR20, UR40 ;  /* 0x000000143c0872a4 */ /* 0x008fc8000f8e0228 */
[----:B------:R-:W-:-:S04]  /*1ac0*/  UIADD3 UR8, UR19, UR8, URZ ;  /* 0x0000000813087290 */ /* 0x000fc8000fffe03f */
[----:B-1----:R-:W-:-:S04]  /*1ad0*/  UIMAD UR8, UR56, UR8, UR14 ;  /* 0x00000008380872a4 */ /* 0x002fc8000f8e020e */
[----:B----4-:R-:W-:Y:S02]  /*1ae0*/  UIADD3 UR14, UR17, UR8, URZ ;  /* 0x00000008110e7290 */ /* 0x010fe4000fffe03f */
[----:B------:R-:W-:-:S04]  /*1af0*/  UIMAD.WIDE.U32 UR8, UR56, UR4, URZ ;  /* 0x00000004380872a5 */ /* 0x000fc8000f8e003f */
[----:B-----5:R-:W-:Y:S02]  /*1b00*/  USEL UR40, UR16, UR8, !UP3 ;  /* 0x0000000810287287 */ /* 0x020fe4000d800000 */
[----:B------:R-:W-:Y:S02]  /*1b10*/  @UP3 UIADD3 UR14, UR9, UR10, URZ ;  /* 0x0000000a090e3290 */ /* 0x000fe4000fffe03f */
[----:B------:R-:W-:Y:S02]  /*1b20*/  ULDC.64 UR16, c[0x0][0x3d8] ;  /* 0x0000f60000107ab9 */ /* 0x000fe40000000a00 */
[----:B------:R-:W-:Y:S01]  /*1b30*/  UIMAD.WIDE.U32 UR8, UR18, UR16, URZ ;  /* 0x00000010120872a5 */ /* 0x000fe2000f8e003f */
[----:B------:R-:W-:-:S03]  /*1b40*/  IABS R6, c[0x0][0x1c8] ;  /* 0x0000720000067a13 */ /* 0x000fc60000000000 */
[----:B------:R-:W-:Y:S01]  /*1b50*/  UIMAD UR17, UR18, UR17, UR9 ;  /* 0x00000011121172a4 */ /* 0x000fe2000f8e0209 */
[----:B------:R1:W3:Y:S02]  /*1b60*/  R2UR UR18, R4 ;  /* 0x00000000041273c2 */ /* 0x0002e400000e0000 */
[----:B-1----:R-:W1:Y:S08]  /*1b70*/  I2F.RP R4, R6 ;  /* 0x0000000600047306 */ /* 0x002e700000209400 */
[----:B-1----:R-:W1:Y:S02]  /*1b80*/  MUFU.RCP R4, R4 ;  /* 0x0000000400047308 */ /* 0x002e640000001000 */
[----:B-1----:R-:W-:-:S06]  /*1b90*/  IADD3 R4, R4, 0xffffffe, RZ ;  /* 0x0ffffffe04047810 */ /* 0x002fcc0007ffe0ff */
[----:B------:R1:W4:Y:S01]  /*1ba0*/  F2I.FTZ.U32.TRUNC.NTZ R5, R4 ;  /* 0x0000000400057305 */ /* 0x000322000021f000 */
[----:B------:R5:W3:Y:S01]  /*1bb0*/  R2UR UR19, R3 ;  /* 0x00000000031373c2 */ /* 0x000ae200000e0000 */
[----:B-1----:R-:W-:Y:S01]  /*1bc0*/  IMAD.MOV.U32 R4, RZ, RZ, RZ ;  /* 0x000000ffff047224 */ /* 0x002fe200078e00ff */
[----:B-----5:R-:W-:Y:S01]  /*1bd0*/  IABS R3, UR58 ;  /* 0x0000003a00037c13 */ /* 0x020fe20008000000 */
[----:B------:R-:W-:Y:S02]  /*1be0*/  USHF.L.U32 UR43, UR53, 0x7, URZ ;  /* 0x00000007352b7899 */ /* 0x000fe4000800063f */
[----:B------:R-:W-:Y:S02]  /*1bf0*/  USEL UR20, UR8, URZ, UP6 ;  /* 0x0000003f08147287 */ /* 0x000fe4000b000000 */
[----:B------:R-:W-:Y:S02]  /*1c00*/  USHF.L.U64.HI UR8, UR53, 0x7, UR60 ;  /* 0x0000000735087899 */ /* 0x000fe4000801023c */
[----:B------:R-:W-:-:S02]  /*1c10*/  USEL UR16, UR43, URZ, UP1 ;  /* 0x0000003f2b107287 */ /* 0x000fc40008800000 */
[----:B------:R-:W-:Y:S02]  /*1c20*/  USEL UR8, UR8, URZ, UP1 ;  /* 0x0000003f08087287 */ /* 0x000fe40008800000 */
[----:B------:R-:W-:Y:S01]  /*1c30*/  UIADD3 UR16, UP1, UR6, UR16, URZ ;  /* 0x0000001006107290 */ /* 0x000fe2000ff3e03f */
[----:B------:R-:W-:-:S03]  /*1c40*/  ISETP.NE.AND P2, PT, RZ, c[0x0][0x1c8], PT ;  /* 0x00007200ff007a0c */ /* 0x000fc60003f45270 */
[----:B------:R-:W-:Y:S02]  /*1c50*/  UIADD3.X UR9, UR48, UR8, URZ, UP1, !UPT ;  /* 0x0000000830097290 */ /* 0x000fe40008ffe43f */
[----:B------:R-:W-:-:S04]  /*1c60*/  UIMAD UR8, UR57, UR16, URZ ;  /* 0x00000010390872a4 */ /* 0x000fc8000f8e023f */
[----:B------:R-:W-:Y:S02]  /*1c70*/  UIMAD UR9, UR56, UR9, UR8 ;  /* 0x00000009380972a4 */ /* 0x000fe4000f8e0208 */
[----:B---3--:R-:W-:Y:S02]  /*1c80*/  @UP5 USEL UR8, UR19, UR4, !UP3 ;  /* 0x0000000413085287 */ /* 0x008fe4000d800000 */
[----:B------:R-:W-:Y:S02]  /*1c90*/  USEL UR19, UR17, URZ, UP6 ;  /* 0x0000003f11137287 */ /* 0x000fe4000b000000 */
[----:B------:R-:W-:Y:S01]  /*1ca0*/  UIMAD.WIDE.U32 UR16, UR56, UR16, URZ ;  /* 0x00000010381072a5 */ /* 0x000fe2000f8e003f */
[----:B--2---:R4:W1:Y:S02]  /*1cb0*/  R2UR UR10, R0 ;  /* 0x00000000000a73c2 */ /* 0x00486400000e0000 */
[----:B----4-:R-:W-:-:S04]  /*1cc0*/  IMAD.MOV R0, RZ, RZ, -R5 ;  /* 0x000000ffff007224 */ /* 0x010fc800078e0a05 */
        /* <DEDUP_REMOVED lines=10> */
[----:B------:R-:W-:Y:S01]  /*1d70*/  ISETP.LE.AND P0, PT, RZ, UR18, PT ;  /* 0x00000012ff007c0c */ /* 0x000fe2000bf03270 */
[----:B------:R-:W-:-:S10]  /*1d80*/  ULDC UR18, c[0x0][0x234] ;  /* 0x00008d0000127ab9 */ /* 0x000fd40000000800 */
[----:B------:R-:W-:-:S05]  /*1d90*/  @P3 IADD3 R4, R4, 0x1, RZ ;  /* 0x0000000104043810 */ /* 0x000fca0007ffe0ff */
[----:B------:R-:W-:Y:S01]  /*1da0*/  @!P0 IMAD.MOV R4, RZ, RZ, -R4 ;  /* 0x000000ffff048224 */ /* 0x000fe200078e0a04 */
[----:B------:R-:W-:Y:S01]  /*1db0*/  PLOP3.LUT P0, PT, PT, PT, UP5, 0x80, 0x0 ;  /* 0x000000000000781c */ /* 0x000fe20003f0f058 */
[----:B------:R-:W-:Y:S01]  /*1dc0*/  @UP5 UIMAD UR8, UR58, UR18, UR8 ;  /* 0x000000123a0852a4 */ /* 0x000fe2000f8e0208 */
[----:B------:R-:W-:Y:S01]  /*1dd0*/  @!P2 LOP3.LUT R4, RZ, c[0x0][0x1c8], RZ, 0x33, !PT ;  /* 0x00007200ff04aa12 */ /* 0x000fe200078e33ff */
[----:B------:R-:W-:Y:S02]  /*1de0*/  UIADD3 UR18, UR17, UR9, URZ ;  /* 0x0000000911127290 */ /* 0x000fe4000fffe03f */
[----:B------:R-:W-:-:S03]  /*1df0*/  USHF.R.S32.HI UR9, URZ, 0x1f, UR5 ;  /* 0x0000001f3f097899 */ /* 0x000fc60008011405 */
[----:B-1----:R-:W-:Y:S01]  /*1e00*/  @!UP5 UMOV UR8, UR10 ;  /* 0x0000000a0008dc82 */ /* 0x002fe20008000000 */
[----:B------:R-:W-:-:S04]  /*1e10*/  SHF.R.S32.HI R14, RZ, 0x1f, R4 ;  /* 0x0000001fff0e7819 */ /* 0x000fc80000011404 */
        /* <DEDUP_REMOVED lines=8> */
.L_x_80:
[----:B------:R-:W2:Y:S02]  /*1ea0*/  LDL R0, [R1+0x24] ;  /* 0x0000240001007983 */ /* 0x000ea40000100800 */
[----:B--2---:R1:W2:Y:S01]  /*1eb0*/  R2UR UR10, R0 ;  /* 0x00000000000a73c2 */ /* 0x0042a200000e0000 */
[----:B------:R-:W-:-:S07]  /*1ec0*/  DEPBAR.LE SB1, 0x0, {2} ;  /* 0x000090040000791a */ /* 0x000fce0000000000 */
.L_x_81:
[----:B------:R-:W2:Y:S04]  /*1ed0*/  LDL R6, [R1+0x10] ;  /* 0x0000100001067983 */ /* 0x000ea80000100800 */
[----:B------:R-:W3:Y:S04]  /*1ee0*/  LDL R5, [R1+0x1c] ;  /* 0x00001c0001057983 */ /* 0x000ee80000100800 */
[----:B------:R-:W4:Y:S04]  /*1ef0*/  LDL R3, [R1+0x8] ;  /* 0x0000080001037983 */ /* 0x000f280000100800 */
[----:B------:R-:W5:Y:S01]  /*1f00*/  LDL R0, [R1+0x14] ;  /* 0x0000140001007983 */ /* 0x000f620000100800 */
[----:B------:R-:W-:Y:S01]  /*1f10*/  SHF.R.S32.HI R239, RZ, 0x1f, R238 ;  /* 0x0000001fffef7819 */ /* 0x000fe200000114ee */
[----:B------:R-:W-:Y:S01]  /*1f20*/  UIADD3 UR8, UR6, UR8, URZ ;  /* 0x0000000806087290 */ /* 0x000fe2000fffe03f */
[----:B------:R-:W-:Y:S01]  /*1f30*/  IMAD.U32 R10, RZ, RZ, UR6 ;  /* 0x00000006ff0a7e24 */ /* 0x000fe2000f8e00ff */
[----:B------:R-:W1:Y:S01]  /*1f40*/  S2R R11, SR_TID.X ;  /* 0x00000000000b7919 */ /* 0x000e620000002100 */
[----:B------:R-:W-:Y:S01]  /*1f50*/  BSSY B1, `(.L_x_77) ;  /* 0x00006b9000017945 */ /* 0x000fe20003800000 */
[----:B-1----:R-:W-:Y:S01]  /*1f60*/  SHF.R.S32.HI R12, RZ, 0x1f, R11 ;  /* 0x0000001fff0c7819 */ /* 0x002fe2000001140b */
[----:B--2---:R-:W1:Y:S08]  /*1f70*/  R2UR UR47, R6 ;  /* 0x00000000062f73c2 */ /* 0x004e7000000e0000 */
[----:B---3--:R-:W1:Y:S08]  /*1f80*/  R2UR UR43, R5 ;  /* 0x00000000052b73c2 */ /* 0x008e7000000e0000 */
[----:B----4-:R2:W3:Y:S08]  /*1f90*/  R2UR UR45, R3 ;  /* 0x00000000032d73c2 */ /* 0x0104f000000e0000 */
[----:B-----5:R-:W3:Y:S01]  /*1fa0*/  R2UR UR4, R0 ;  /* 0x00000000000473c2 */ /* 0x020ee200000e0000 */
[----:B-1----:R-:W-:-:S02]  /*1fb0*/  UIADD3 UR16, UP4, UP3, UR16, UR43, UR47 ;  /* 0x0000002b10107290 */ /* 0x002fc4000fb9e02f */
[----:B------:R-:W-:Y:S02]  /*1fc0*/  USHF.R.S32.HI UR43, URZ, 0x1f, UR58 ;  /* 0x0000001f3f2b7899 */ /* 0x000fe4000801143a */
[----:B------:R-:W-:Y:S02]  /*1fd0*/  UIADD3 UR51, UP2, UP1, UR20, UR16, UR40 ;  /* 0x0000001014337290 */ /* 0x000fe4000f95e028 */
[----:B------:R-:W-:Y:S01]  /*1fe0*/  UIADD3 UR40, UR6, UR10, URZ ;  /* 0x0000000a06287290 */ /* 0x000fe2000fffe03f */
[----:B--2---:R-:W-:Y:S01]  /*1ff0*/  LEA.HI R3, R12, R11, RZ, 0x2 ;  /* 0x0000000b0c037211 */ /* 0x004fe200078f10ff */
[----:B------:R-:W-:Y:S02]  /*2000*/  ULDC.64 UR16, c[0x0][0x1a8] ;  /* 0x00006a0000107ab9 */ /* 0x000fe40000000a00 */
[----:B------:R-:W-:Y:S01]  /*2010*/  UMOV UR20, 0x4 ;  /* 0x0000000400147882 */ /* 0x000fe20000000000 */
[----:B------:R-:W-:-:S04]  /*2020*/  SHF.R.S32.HI R3, RZ, 0x2, R3 ;  /* 0x00000002ff037819 */ /* 0x000fc80000011403 */
[----:B------:R-:W-:Y:S01]  /*2030*/  SHF.R.S32.HI R15, RZ, 0x1f, R3 ;  /* 0x0000001fff0f7819 */ /* 0x000fe20000011403 */
[----:B---3--:R-:W-:Y:S01]  /*2040*/  UIADD3.X UR4, UR18, UR4, UR45, UP4, UP3 ;  /* 0x0000000412047290 */ /* 0x008fe2000a7e642d */
[----:B------:R-:W-:-:S03]  /*2050*/  IADD3 R0, P0, R3, UR6, RZ ;  /* 0x0000000603007c10 */ /* 0x000fc6000ff1e0ff */
[----:B------:R-:W-:Y:S01]  /*2060*/  UIADD3.X UR47, UR19, UR4, UR14, UP2, UP1 ;  /* 0x00000004132f7290 */ /* 0x000fe200097e240e */
[----:B------:R-:W-:Y:S01]  /*2070*/  IADD3.X R5, R15, UR48, RZ, P0, !PT ;  /* 0x000000300f057c10 */ /* 0x000fe200087fe4ff */
[----:B------:R-:W-:Y:S01]  /*2080*/  UIMAD UR4, UR43, UR16, URZ ;  /* 0x000000102b0472a4 */ /* 0x000fe2000f8e023f */
[----:B------:R-:W-:Y:S01]  /*2090*/  IMAD.WIDE.U32 R6, R0, c[0x0][0x190], R238 ;  /* 0x0000640000067a25 */ /* 0x000fe200078e00ee */
[----:B------:R-:W-:Y:S02]  /*20a0*/  ULDC.64 UR18, c[0x0][0x200] ;  /* 0x0000800000127ab9 */ /* 0x000fe40000000a00 */
[----:B------:R-:W-:Y:S01]  /*20b0*/  UIMAD UR45, UR58, UR17, UR4 ;  /* 0x000000113a2d72a4 */ /* 0x000fe2000f8e0204 */
[----:B------:R-:W-:Y:S01]  /*20c0*/  IMAD R5, R5, c[0x0][0x190], RZ ;  /* 0x0000640005057a24 */ /* 0x000fe200078e02ff */
[----:B------:R-:W-:Y:S01]  /*20d0*/  UIMAD.WIDE UR18, UR8, UR20, UR18 ;  /* 0x00000014081272a5 */ /* 0x000fe2000f8e0212 */
[----:B------:R-:W-:Y:S01]  /*20e0*/  IADD3 R8, P0, R6, UR59, RZ ;  /* 0x0000003b06087c10 */ /* 0x000fe2000ff1e0ff */
[----:B------:R-:W-:Y:S01]  /*20f0*/  ULDC.64 UR16, c[0x0][0x378] ;  /* 0x0000de0000107ab9 */ /* 0x000fe20000000a00 */
[----:B------:R-:W-:Y:S01]  /*2100*/  IMAD R0, R0, c[0x0][0x194], R5 ;  /* 0x0000650000007a24 */ /* 0x000fe200078e0205 */
[----:B------:R-:W-:-:S02]  /*2110*/  UIMAD UR4, UR43, UR16, URZ ;  /* 0x000000102b0472a4 */ /* 0x000fc4000f8e023f */
[----:B------:R-:W-:Y:S02]  /*2120*/  UIADD3 UR8, UR50, -0x1, URZ ;  /* 0xffffffff32087890 */ /* 0x000fe4000fffe03f */
[----:B------:R-:W-:Y:S01]  /*2130*/  UIMAD UR43, UR58, UR17, UR4 ;  /* 0x000000113a2b72a4 */ /* 0x000fe2000f8e0204 */
[----:B------:R-:W-:Y:S02]  /*2140*/  IADD3.X R9, R7, UR55, R0, P0, !PT ;  /* 0x0000003707097c10 */ /* 0x000fe400087fe400 */
[----:B------:R-:W-:Y:S01]  /*2150*/  ULDC.64 UR16, c[0x0][0x370] ;  /* 0x0000dc0000107ab9 */ /* 0x000fe20000000a00 */
[----:B------:R-:W-:Y:S01]  /*2160*/  IADD3 R6, P0, R238, UR41, RZ ;  /* 0x00000029ee067c10 */ /* 0x000fe2000ff1e0ff */
[----:B------:R-:W-:Y:S01]  /*2170*/  UIMAD UR4, UR48, UR16, URZ ;  /* 0x00000010300472a4 */ /* 0x000fe2000f8e023f */
[----:B------:R-:W1:Y:S01]  /*2180*/  R2UR UR48, R252 ;  /* 0x00000000fc3073c2 */ /* 0x000e6200000e0000 */
[----:B------:R-:W-:Y:S01]  /*2190*/  LEA.HI R0, R12, R11, RZ, 0x5 ;  /* 0x0000000b0c007211 */ /* 0x000fe200078f28ff */
[----:B------:R-:W-:Y:S01]  /*21a0*/  UMOV UR16, UR19 ;  /* 0x0000001300107c82 */ /* 0x000fe20008000000 */
[----:B------:R-:W-:Y:S01]  /*21b0*/  IADD3.X R7, R239, UR49, RZ, P0, !PT ;  /* 0x00000031ef077c10 */ /* 0x000fe200087fe4ff */
[----:B------:R-:W-:Y:S01]  /*21c0*/  UIMAD UR14, UR6, UR17, UR4 ;  /* 0x00000011060e72a4 */ /* 0x000fe2000f8e0204 */
[----:B------:R-:W-:Y:S01]  /*21d0*/  LOP3.LUT R5, R0, 0xffffffe0, RZ, 0xc0, !PT ;  /* 0xffffffe000057812 */ /* 0x000fe200078ec0ff */
[----:B------:R-:W-:Y:S01]  /*21e0*/  UIADD3 UR4, -UR7, UR11, UR5 ;  /* 0x0000000b07047290 */ /* 0x000fe2000fffe105 */
[----:B------:R-:W-:Y:S01]  /*21f0*/  SHF.R.S32.HI R0, RZ, 0x5, R0 ;  /* 0x00000005ff007819 */ /* 0x000fe20000011400 */
[----:B------:R-:W-:Y:S01]  /*2200*/  UMOV UR17, UR18 ;  /* 0x0000001200117c82 */ /* 0x000fe20008000000 */
[----:B------:R-:W-:Y:S01]  /*2210*/  IMAD.WIDE.U32 R6, R10, c[0x0][0x370], R6 ;  /* 0x0000dc000a067a25 */ /* 0x000fe200078e0006 */
[----:B------:R-:W-:-:S02]  /*2220*/  ULDC.64 UR18, c[0x0][0x3c8] ;  /* 0x0000f20000127ab9 */ /* 0x000fc40000000a00 */
[----:B------:R-:W-:Y:S01]  /*2230*/  UIMAD.WIDE UR40, UR40, UR20, UR18 ;  /* 0x00000014282872a5 */ /* 0x000fe2000f8e0212 */
[----:B------:R-:W-:Y:S01]  /*2240*/  IMAD.IADD R5, R11, 0x1, -R5 ;  /* 0x000000010b057824 */ /* 0x000fe200078e0a05 */
[----:B------:R-:W-:Y:S01]  /*2250*/  IADD3 R7, R7, UR14, RZ ;  /* 0x0000000e07077c10 */ /* 0x000fe2000fffe0ff */
[----:B------:R-:W-:Y:S02]  /*2260*/  ULDC UR20, c[0x0][0x2e8] ;  /* 0x0000ba0000147ab9 */ /* 0x000fe40000000800 */
[----:B------:R-:W-:Y:S02]  /*2270*/  UIADD3 UR4, UR4, -UR20, URZ ;  /* 0x8000001404047290 */ /* 0x000fe4000fffe03f */
[----:B------:R-:W-:Y:S02]  /*2280*/  UMOV UR19, UR40 ;  /* 0x0000002800137c82 */ /* 0x000fe40008000000 */
[----:B------:R-:W-:Y:S02]  /*2290*/  USHF.R.S32.HI UR20, URZ, 0x1f, UR4 ;  /* 0x0000001f3f147899 */ /* 0x000fe40008011404 */
[----:B------:R-:W-:Y:S01]  /*22a0*/  UMOV UR18, UR41 ;  /* 0x0000002900127c82 */ /* 0x000fe20008000000 */
[----:B-1----:R-:W-:Y:S01]  /*22b0*/  IMAD R0, R0, UR48, R5 ;  /* 0x0000003000007c24 */ /* 0x002fe2000f8e0205 */
[----:B------:R-:W-:-:S04]  /*22c0*/  ULEA.HI UR20, UR20, UR4, URZ, 0x7 ;  /* 0x0000000414147291 */ /* 0x000fc8000f8f383f */
[----:B------:R-:W-:Y:S01]  /*22d0*/  USHF.R.S32.HI UR20, URZ, 0x7, UR20 ;  /* 0x000000073f147899 */ /* 0x000fe20008011414 */
[----:B------:R-:W-:-:S03]  /*22e0*/  IADD3 R178, P0, R0, UR51, RZ ;  /* 0x0000003300b27c10 */ /* 0x000fc6000ff1e0ff */
[----:B------:R-:W-:Y:S01]  /*22f0*/  UISETP.LT.AND UP1, UPT, URZ, UR20, UPT ;  /* 0x000000143f00728c */ /* 0x000fe2000bf21270 */
[----:B------:R-:W-:Y:S01]  /*2300*/  LEA.HI.X.SX32 R5, R0, UR47, 0x1, P0 ;  /* 0x0000002f00057c11 */ /* 0x000fe200080f0eff */
[----:B------:R-:W-:Y:S01]  /*2310*/  IMAD.U32 R0, RZ, RZ, UR58 ;  /* 0x0000003aff007e24 */ /* 0x000fe2000f8e00ff */
[----:B------:R-:W-:Y:S01]  /*2320*/  LEA R179, P2, R178, c[0x0][0x350], 0x2 ;  /* 0x0000d400b2b37a11 */ /* 0x000fe200078410ff */
[----:B------:R-:W-:Y:S02]  /*2330*/  USEL UR20, URZ, UR20, !UP1 ;  /* 0x000000143f147287 */ /* 0x000fe4000c800000 */
[----:B------:R-:W-:Y:S01]  /*2340*/  IMAD.WIDE.U32 R6, R0, c[0x0][0x378], R6 ;  /* 0x0000de0000067a25 */ /* 0x000fe200078e0006 */
[----:B------:R-:W-:Y:S01]  /*2350*/  LEA.HI.X R178, R178, c[0x0][0x354], R5, 0x2, P2 ;  /* 0x0000d500b2b27a11 */ /* 0x000fe200010f1405 */
[----:B------:R-:W-:Y:S02]  /*2360*/  UISETP.GT.AND UP1, UPT, UR50, UR20, UPT ;  /* 0x000000143200728c */ /* 0x000fe4000bf24270 */
[----:B------:R-:W-:Y:S01]  /*2370*/  IMAD.WIDE.U32 R8, R0, c[0x0][0x1a8], R8 ;  /* 0x00006a0000087a25 */ /* 0x000fe200078e0008 */
[----:B------:R-:W-:-:S03]  /*2380*/  IADD3 R7, R7, UR43, RZ ;  /* 0x0000002b07077c10 */ /* 0x000fc6000fffe0ff */
[----:B------:R-:W-:Y:S01]  /*2390*/  PLOP3.LUT P0, PT, PT, PT, UP1, 0x80, 0x0 ;  /* 0x000000000000781c */ /* 0x000fe20003f0f018 */
[----:B------:R-:W-:Y:S01]  /*23a0*/  IMAD R0, R15, c[0x0][0x370], RZ ;  /* 0x0000dc000f007a24 */ /* 0x000fe200078e02ff */
[----:B------:R-:W-:Y:S01]  /*23b0*/  IADD3 R9, R9, UR45, RZ ;  /* 0x0000002d09097c10 */ /* 0x000fe2000fffe0ff */
[----:B------:R-:W-:Y:S01]  /*23c0*/  IMAD.WIDE.U32 R6, R3, c[0x0][0x370], R6 ;  /* 0x0000dc0003067a25 */ /* 0x000fe200078e0006 */
[----:B------:R-:W-:-:S03]  /*23d0*/  LEA R194, P4, R8, c[0x0][0x160], 0x1 ;  /* 0x0000580008c27a11 */ /* 0x000fc600078808ff */
[----:B------:R-:W-:Y:S01]  /*23e0*/  IMAD R0, R3, c[0x0][0x374], R0 ;  /* 0x0000dd0003007a24 */ /* 0x000fe200078e0200 */
[----:B------:R-:W-:Y:S02]  /*23f0*/  LEA R192, P3, R6, c[0x0][0x330], 0x1 ;  /* 0x0000cc0006c07a11 */ /* 0x000fe400078608ff */
[----:B------:R-:W-:Y:S01]  /*2400*/  LEA.HI.X R195, R8, c[0x0][0x164], R9, 0x1, P4 ;  /* 0x0000590008c37a11 */ /* 0x000fe200020f0c09 */
[----:B------:R-:W-:-:S05]  /*2410*/  IMAD.IADD R0, R7, 0x1, R0 ;  /* 0x0000000107007824 */ /* 0x000fca00078e0200 */
[----:B------:R-:W-:Y:S01]  /*2420*/  LEA.HI.X R193, R6, c[0x0][0x334], R0, 0x1, P3 ;  /* 0x0000cd0006c17a11 */ /* 0x000fe200018f0c00 */
[----:B------:R-:W-:Y:S05]  /*2430*/  @P0 BRA `(.L_x_82) ;  /* 0x0000077000000947 */ /* 0x000fea0003800000 */
        /* <DEDUP_REMOVED lines=18> */
.L_x_83:
        /* <DEDUP_REMOVED lines=18> */
.L_x_84:
[----:B------:R-:W-:Y:S01]  /*2680*/  ULDC.64 UR10, c[0x0][0x3a0] ;  /* 0x0000e800000a7ab9 */ /* 0x000fe20000000a00 */
[----:B------:R-:W-:Y:S01]  /*2690*/  IMAD.U32 R11, RZ, RZ, UR5 ;  /* 0x00000005ff0b7e24 */ /* 0x000fe2000f8e00ff */
[----:B------:R-:W-:Y:S01]  /*26a0*/  UIMAD UR8, UR9, UR10, URZ ;  /* 0x0000000a090872a4 */ /* 0x000fe2000f8e023f */
[----:B------:R-:W-:Y:S01]  /*26b0*/  ISETP.GE.AND P2, PT, R238, c[0x0][0x220], PT ;  /* 0x00008800ee007a0c */ /* 0x000fe20003f46270 */
[----:B------:R-:W-:Y:S01]  /*26c0*/  UIMAD UR7, UR15, -0x80, UR7 ;  /* 0xffffff800f0778a4 */ /* 0x000fe2000f8e0207 */
[----:B------:R-:W-:Y:S01]  /*26d0*/  IMAD.WIDE.U32 R4, R11, c[0x0][0x3a0], R238 ;  /* 0x0000e8000b047a25 */ /* 0x000fe200078e00ee */
[----:B------:R-:W-:Y:S01]  /*26e0*/  UIMAD UR8, UR5, UR11, UR8 ;  /* 0x0000000b050872a4 */ /* 0x000fe2000f8e0208 */
[----:B------:R-:W-:Y:S01]  /*26f0*/  BSSY B0, `(.L_x_85) ;  /* 0x0000016000007945 */ /* 0x000fe20003800000 */
[----:B------:R-:W-:Y:S02]  /*2700*/  USHF.R.S32.HI UR16, URZ, 0x1f, UR58 ;  /* 0x0000001f3f107899 */ /* 0x000fe4000801143a */
[----:B------:R-:W-:Y:S01]  /*2710*/  IADD3 R4, P0, R4, UR14, RZ ;  /* 0x0000000e04047c10 */ /* 0x000fe2000ff1e0ff */
[----:B------:R-:W-:Y:S01]  /*2720*/  ULDC.64 UR10, c[0x0][0x3b8] ;  /* 0x0000ee00000a7ab9 */ /* 0x000fe20000000a00 */
[----:B------:R-:W-:Y:S01]  /*2730*/  IMAD.U32 R0, RZ, RZ, UR8 ;  /* 0x00000008ff007e24 */ /* 0x000fe2000f8e00ff */
[----:B------:R-:W-:Y:S01]  /*2740*/  ISETP.GE.OR P1, PT, R3, UR7, P2 ;  /* 0x0000000703007c0c */ /* 0x000fe20009726670 */
[----:B------:R-:W-:-:S03]  /*2750*/  UIMAD UR8, UR16, UR10, URZ ;  /* 0x0000000a100872a4 */ /* 0x000fc6000f8e023f */
        /* <DEDUP_REMOVED lines=14> */
[----:B------:R1:W-:Y:S04]  /*2840*/  STG.E.128 [R8.64], RZ ;  /* 0x000000ff08007986 */ /* 0x0003e8000c101d26 */
.L_x_86:
[----:B------:R-:W-:Y:S05]  /*2850*/  BSYNC B0 ;  /* 0x0000000000007941 */ /* 0x000fea0003800000 */
.L_x_85:
        /* <DEDUP_REMOVED lines=14> */
.L_x_88:
[----:B------:R-:W-:Y:S05]  /*2940*/  BSYNC B0 ;  /* 0x0000000000007941 */ /* 0x000fea0003800000 */
.L_x_87:
[----:B------:R-:W-:Y:S01]  /*2950*/  ULDC.64 UR10, c[0x0][0x3a8] ;  /* 0x0000ea00000a7ab9 */ /* 0x000fe20000000a00 */
[----:B-1----:R-:W-:Y:S01]  /*2960*/  IMAD.WIDE.U32 R4, R11, c[0x0][0x3a8], R238 ;  /* 0x0000ea000b047a25 */ /* 0x002fe200078e00ee */
[----:B------:R-:W-:Y:S01]  /*2970*/  UIMAD UR9, UR9, UR10, URZ ;  /* 0x0000000a090972a4 */ /* 0x000fe2000f8e023f */
[----:B------:R-:W-:Y:S01]  /*2980*/  BSSY B0, `(.L_x_89) ;  /* 0x0000016000007945 */ /* 0x000fe20003800000 */
[----:B------:R-:W-:Y:S02]  /*2990*/  USHF.R.S32.HI UR8, URZ, 0x1f, UR58 ;  /* 0x0000001f3f087899 */ /* 0x000fe4000801143a */
[----:B------:R-:W-:Y:S01]  /*29a0*/  UIMAD UR5, UR5, UR11, UR9 ;  /* 0x0000000b050572a4 */ /* 0x000fe2000f8e0209 */
[----:B------:R-:W-:Y:S01]  /*29b0*/  IADD3 R4, P2, R4, UR6, RZ ;  /* 0x0000000604047c10 */ /* 0x000fe2000ff5e0ff */
[----:B------:R-:W-:-:S04]  /*29c0*/  ULDC.64 UR6, c[0x0][0x3c0] ;  /* 0x0000f00000067ab9 */ /* 0x000fc80000000a00 */
[----:B------:R-:W-:Y:S01]  /*29d0*/  IMAD.U32 R0, RZ, RZ, UR5 ;  /* 0x00000005ff007e24 */ /* 0x000fe2000f8e00ff */
[----:B------:R-:W-:-:S04]  /*29e0*/  UIMAD UR5, UR8, UR6, URZ ;  /* 0x00000006080572a4 */ /* 0x000fc8000f8e023f */
[----:B------:R-:W-:Y:S01]  /*29f0*/  IADD3.X R5, R5, UR4, R0, P2, !PT ;  /* 0x0000000405057c10 */ /* 0x000fe200097fe400 */
[----:B------:R-:W-:Y:S01]  /*2a00*/  UIMAD UR5, UR58, UR7, UR5 ;  /* 0x000000073a0572a4 */ /* 0x000fe2000f8e0205 */
[----:B------:R-:W-:-:S05]  /*2a10*/  MOV R0, UR58 ;  /* 0x0000003a00007c02 */ /* 0x000fca0008000f00 */
        /* <DEDUP_REMOVED lines=12> */
.L_x_90:
[----:B------:R-:W-:Y:S05]  /*2ae0*/  BSYNC B0 ;  /* 0x0000000000007941 */ /* 0x000fea0003800000 */
.L_x_89:
        /* <DEDUP_REMOVED lines=10> */
[----:B------:R1:W-:Y:S01]  /*2b90*/  STG.E.128 [R4.64], RZ ;  /* 0x000000ff04007986 */ /* 0x0003e2000c101d26 */
[----:B------:R-:W-:Y:S05]  /*2ba0*/  BRA `(.L_x_91) ;  /* 0x00005f3000007947 */ /* 0x000fea0003800000 */
.L_x_82:
[----:B------:R-:W-:Y:S01]  /*2bb0*/  ULDC.64 UR40, c[0x0][0x1a0] ;  /* 0x0000680000287ab9 */ /* 0x000fe20000000a00 */
[----:B------:R-:W-:Y:S01]  /*2bc0*/  IMAD.U32 R13, RZ, RZ, UR5 ;  /* 0x00000005ff0d7e24 */ /* 0x000fe2000f8e00ff */
[----:B------:R-:W-:Y:S01]  /*2bd0*/  UIMAD UR4, UR9, UR40, URZ ;  /* 0x00000028090472a4 */ /* 0x000fe2000f8e023f */
[----:B------:R-:W-:Y:S01]  /*2be0*/  IMAD R5, R14, c[0x0][0x1b8], RZ ;  /* 0x00006e000e057a24 */ /* 0x000fe200078e02ff */
[----:B------:R-:W-:Y:S01]  /*2bf0*/  BSSY B0, `(.L_x_92) ;  /* 0x0000027000007945 */ /* 0x000fe20003800000 */
[----:B------:R-:W-:Y:S01]  /*2c00*/  IMAD.WIDE.U32 R6, R13, c[0x0][0x1a0], R238 ;  /* 0x000068000d067a25 */ /* 0x000fe200078e00ee */
[----:B------:R-:W-:-:S03]  /*2c10*/  UIMAD UR4, UR5, UR41, UR4 ;  /* 0x00000029050472a4 */ /* 0x000fc6000f8e0204 */
[----:B------:R-:W-:Y:S01]  /*2c20*/  IMAD R5, R4, c[0x0][0x1bc], R5 ;  /* 0x00006f0004057a24 */ /* 0x000fe200078e0205 */
[----:B------:R-:W-:Y:S02]  /*2c30*/  IADD3 R6, P0, R6, UR52, RZ ;  /* 0x0000003406067c10 */ /* 0x000fe4000ff1e0ff */
[----:B------:R-:W-:Y:S01]  /*2c40*/  IMAD.U32 R0, RZ, RZ, UR4 ;  /* 0x00000004ff007e24 */ /* 0x000fe2000f8e00ff */
[----:B------:R-:W-:-:S04]  /*2c50*/  ULEA.HI UR4, UR8, UR8, URZ, 0x1 ;  /* 0x0000000808047291 */ /* 0x000fc8000f8f083f */
[----:B------:R-:W-:Y:S01]  /*2c60*/  IADD3.X R7, R7, UR54, R0, P0, !PT ;  /* 0x0000003607077c10 */ /* 0x000fe200087fe400 */
[----:B------:R-:W-:Y:S01]  /*2c70*/  ULOP3.LUT UR4, UR4, 0xfffffffe, URZ, 0xc0, !UPT ;  /* 0xfffffffe04047892 */ /* 0x000fe2000f8ec03f */
[----:B------:R-:W-:Y:S02]  /*2c80*/  PLOP3.LUT P0, PT, PT, PT, UP6, 0x80, 0x0 ;  /* 0x000000000000781c */ /* 0x000fe40003f0f068 */
[----:B------:R-:W-:Y:S01]  /*2c90*/  SHF.L.U32 R0, R247, 0x1, RZ ;  /* 0x00000001f7007819 */ /* 0x000fe200000006ff */
[----:B------:R-:W-:Y:S01]  /*2ca0*/  UIADD3 UR4, UR8, -UR4, URZ ;  /* 0x8000000408047290 */ /* 0x000fe2000fffe03f */
[----:B------:R-:W-:-:S03]  /*2cb0*/  IMAD.WIDE.U32 R6, R4, c[0x0][0x1b8], R6 ;  /* 0x00006e0004067a25 */ /* 0x000fc600078e0006 */
[----:B------:R-:W-:Y:S02]  /*2cc0*/  UISETP.NE.AND UP0, UPT, UR4, 0x1, UPT ;  /* 0x000000010400788c */ /* 0x000fe4000bf05270 */
[----:B------:R-:W-:Y:S01]  /*2cd0*/  UIMAD UR4, UR15, -0x80, UR7 ;  /* 0xffffff800f0478a4 */ /* 0x000fe2000f8e0207 */
[----:B------:R-:W-:-:S03]  /*2ce0*/  IADD3 R12, R7, R5, RZ ;  /* 0x00000005070c7210 */ /* 0x000fc60007ffe0ff */
[----:B------:R-:W-:Y:S02]  /*2cf0*/  @P0 BAR.SYNC.DEFER_BLOCKING 0x0 ;  /* 0x0000000000000b1d */ /* 0x000fe40000010000 */
        /* <DEDUP_REMOVED lines=22> */
.L_x_93:
[----:B------:R-:W-:Y:S05]  /*2e60*/  BSYNC B0 ;  /* 0x0000000000007941 */ /* 0x000fea0003800000 */
.L_x_92:
        /* <DEDUP_REMOVED lines=21> */
.L_x_95:
[----:B------:R-:W-:Y:S05]  /*2fc0*/  BSYNC B0 ;  /* 0x0000000000007941 */ /* 0x000fea0003800000 */
.L_x_94:
        /* <DEDUP_REMOVED lines=17> */
.L_x_97:
[----:B------:R-:W-:Y:S05]  /*30e0*/  BSYNC B0 ;  /* 0x0000000000007941 */ /* 0x000fea0003800000 */
.L_x_96:
        /* <DEDUP_REMOVED lines=15> */
.L_x_99:
[----:B------:R-:W-:Y:S05]  /*31e0*/  BSYNC B0 ;  /* 0x0000000000007941 */ /* 0x000fea0003800000 */
.L_x_98:
        /* <DEDUP_REMOVED lines=20> */
.L_x_101:
[----:B------:R-:W-:Y:S05]  /*3330*/  BSYNC B0 ;  /* 0x0000000000007941 */ /* 0x000fea0003800000 */
.L_x_100:
        /* <DEDUP_REMOVED lines=20> */
.L_x_103:
[----:B------:R-:W-:Y:S05]  /*3480*/  BSYNC B0 ;  /* 0x0000000000007941 */ /* 0x000fea0003800000 */
.L_x_102:
[----:B------:R-:W-:Y:S01]  /*3490*/  ULDC.64 UR40, c[0x0][0x198] ;  /* 0x0000660000287ab9 */ /* 0x000fe20000000a00 */
[----:B---3--:R-:W-:Y:S01]  /*34a0*/  IMAD.WIDE.U32 R6, R13, c[0x0][0x198], R238 ;  /* 0x000066000d067a25 */ /* 0x008fe200078e00ee */
[----:B------:R-:W-:Y:S01]  /*34b0*/  UIMAD UR9, UR9, UR40, URZ ;  /* 0x00000028090972a4 */ /* 0x000fe2000f8e023f */
[----:B------:R-:W-:Y:S02]  /*34c0*/  SHF.R.S32.HI R13, RZ, 0x1f, R243 ;  /* 0x0000001fff0d7819 */ /* 0x000fe400000114f3 */
[C---:B------:R-:W-:Y:S01]  /*34d0*/  IADD3 R12, R243.reuse, 0x40, RZ ;  /* 0x00000040f30c7810 */ /* 0x040fe20007ffe0ff */
[----:B------:R-:W-:Y:S01]  /*34e0*/  UIMAD UR5, UR5, UR41, UR9 ;  /* 0x00000029050572a4 */ /* 0x000fe2000f8e0209 */
[----:B------:R-:W-:Y:S01]  /*34f0*/  IADD3 R8, P3, R6, UR44, RZ ;  /* 0x0000002c06087c10 */ /* 0x000fe2000ff7e0ff */
[----:B------:R-:W-:Y:S01]  /*3500*/  IMAD.MOV.U32 R241, RZ, RZ, 0x7f800000 ;  /* 0x7f800000fff17424 */ /* 0x000fe200078e00ff */
[----:B------:R-:W-:Y:S01]  /*3510*/  IADD3 R6, R243, 0x8, RZ ;  /* 0x00000008f3067810 */ /* 0x000fe20007ffe0ff */
[----:B------:R-:W-:-:S02]  /*3520*/  IMAD.MOV.U32 R242, RZ, RZ, 0x7f800000 ;  /* 0x7f800000fff27424 */ /* 0x000fc400078e00ff */
[----:B------:R-:W-:Y:S01]  /*3530*/  IMAD.U32 R5, RZ, RZ, UR5 ;  /* 0x00000005ff057e24 */ /* 0x000fe2000f8e00ff */
[----:B------:R-:W-:Y:S01]  /*3540*/  ISETP.GE.AND P6, PT, R6, UR4, PT ;  /* 0x0000000406007c0c */ /* 0x000fe2000bfc6270 */
[----:B------:R-:W-:Y:S02]  /*3550*/  IMAD.SHL.U32 R6, R243, 0x4, RZ ;  /* 0x00000004f3067824 */ /* 0x000fe400078e00ff */
[----:B------:R-:W-:Y:S01]  /*3560*/  IMAD.MOV.U32 R237, RZ, RZ, 0x7f800000 ;  /* 0x7f800000ffed7424 */ /* 0x000fe200078e00ff */
[----:B------:R-:W-:Y:S01]  /*3570*/  IADD3.X R9, R7, UR46, R5, P3, !PT ;  /* 0x0000002e07097c10 */ /* 0x000fe20009ffe405 */
[----:B------:R-:W-:Y:S01]  /*3580*/  IMAD.MOV.U32 R240, RZ, RZ, 0x7f800000 ;  /* 0x7f800000fff07424 */ /* 0x000fe200078e00ff */
[----:B------:R-:W-:Y:S02]  /*3590*/  IADD3 R5, R243, 0x48, RZ ;  /* 0x00000048f3057810 */ /* 0x000fe40007ffe0ff */
[----:B------:R-:W-:Y:S02]  /*35a0*/  IADD3 R6, P4, R6, UR17, RZ ;  /* 0x0000001106067c10 */ /* 0x000fe4000ff9e0ff */
[----:B------:R-:W-:-:S02]  /*35b0*/  ISETP.GE.AND P5, PT, R5, UR4, PT ;  /* 0x0000000405007c0c */ /* 0x000fc4000bfa6270 */
[----:B------:R-:W-:Y:S02]  /*35c0*/  SHF.R.S32.HI R11, RZ, 0x1f, R5 ;  /* 0x0000001fff0b7819 */ /* 0x000fe40000011405 */
[----:B------:R-:W-:-:S04]  /*35d0*/  SHF.L.U64.HI R7, R243, 0x2, R13 ;  /* 0x00000002f3077819 */ /* 0x000fc8000001020d */
[----:B------:R-:W-:Y:S02]  /*35e0*/  IADD3.X R7, R7, UR16, RZ, P4, !PT ;  /* 0x0000001007077c10 */ /* 0x000fe4000a7fe4ff */
[----:B------:R-:W-:-:S03]  /*35f0*/  ISETP.GE.AND P4, PT, R12, UR4, PT ;  /* 0x000000040c007c0c */ /* 0x000fc6000bf86270 */
[C---:B------:R-:W-:Y:S01]  /*3600*/  @!P5 LEA R10, P3, R5.reuse, UR17, 0x2 ;  /* 0x00000011050adc11 */ /* 0x040fe2000f8610ff */
[----:B------:R3:W5:Y:S03]  /*3610*/  @!P6 LDG.E R242, [R6.64+0x20] ;  /* 0x0000202606f2e981 */ /* 0x000766000c1e1900 */
[----:B------:R-:W-:Y:S02]  /*3620*/  @!P5 LEA.HI.X R11, R5, UR16, R11, 0x2, P3 ;  /* 0x00000010050bdc11 */ /* 0x000fe400098f140b */
[----:B------:R-:W-:-:S04]  /*3630*/  ISETP.GE.AND P3, PT, R243, UR4, PT ;  /* 0x00000004f3007c0c */ /* 0x000fc8000bf66270 */
[----:B------:R3:W5:Y:S04]  /*3640*/  @!P4 LDG.E R237, [R6.64+0x100] ;  /* 0x0001002606edc981 */ /* 0x000768000c1e1900 */
[----:B------:R3:W-:Y:S04]  /*3650*/  @P2 STS [R0+0x6000], RZ ;  /* 0x006000ff00002388 */ /* 0x0007e80000000800 */
[----:B------:R3:W-:Y:S04]  /*3660*/  @P2 STS [R0+0x6004], RZ ;  /* 0x006004ff00002388 */ /* 0x0007e80000000800 */
[----:B------:R3:W5:Y:S04]  /*3670*/  @!P3 LDG.E R241, [R6.64] ;  /* 0x0000002606f1b981 */ /* 0x000768000c1e1900 */
[----:B------:R3:W-:Y:S01]  /*3680*/  @P2 STS.64 [R0+0x6008], RZ ;  /* 0x006008ff00002388 */ /* 0x0007e20000000a00 */
[----:B------:R-:W-:-:S03]  /*3690*/  IMAD R5, R14, c[0x0][0x1b0], RZ ;  /* 0x00006c000e057a24 */ /* 0x000fc600078e02ff */
[----:B------:R1:W5:Y:S01]  /*36a0*/  @!P5 LDG.E R240, [R10.64] ;  /* 0x000000260af0d981 */ /* 0x000362000c1e1900 */
[----:B------:R-:W-:Y:S01]  /*36b0*/  BSSY B0, `(.L_x_104) ;  /* 0x0000016000007945 */ /* 0x000fe20003800000 */
[C---:B-1----:R-:W-:Y:S02]  /*36c0*/  IMAD R10, R4.reuse, c[0x0][0x1b4], R5 ;  /* 0x00006d00040a7a24 */ /* 0x042fe400078e0205 */
[----:B------:R-:W-:-:S04]  /*36d0*/  IMAD.WIDE.U32 R4, R4, c[0x0][0x1b0], R8 ;  /* 0x00006c0004047a25 */ /* 0x000fc800078e0008 */
[----:B------:R-:W-:Y:S01]  /*36e0*/  IMAD.IADD R10, R5, 0x1, R10 ;  /* 0x00000001050a7824 */ /* 0x000fe200078e020a */
[----:B------:R-:W-:Y:S05]  /*36f0*/  @P2 BRA `(.L_x_105) ;  /* 0x0000011000002947 */ /* 0x000fea0003800000 */
[----:B---3--:R-:W-:-:S13]  /*3700*/  ISETP.GE.AND P2, PT, R238, c[0x0][0x220], PT ;  /* 0x00008800ee007a0c */ /* 0x008fda0003f46270 */
        /* <DEDUP_REMOVED lines=16> */
.L_x_105:
[----:B---3--:R-:W-:Y:S05]  /*3810*/  BSYNC B0 ;  /* 0x0000000000007941 */ /* 0x008fea0003800000 */
.L_x_104:
        /* <DEDUP_REMOVED lines=19> */
.L_x_107:
[----:B------:R-:W-:Y:S05]  /*3950*/  BSYNC B0 ;  /* 0x0000000000007941 */ /* 0x000fea0003800000 */
.L_x_106:
[----:B------:R-:W0:Y:S01]  /*3960*/  LDGDEPBAR ;  /* 0x00000000000079af */ /* 0x000e220000000000 */
[----:B------:R-:W-:Y:S01]  /*3970*/  IADD3 R3, R168, 0x1000, RZ ;  /* 0x00001000a8037810 */ /* 0x000fe20007ffe0ff */
[----:B------:R-:W-:Y:S01]  /*3980*/  IMAD.MOV.U32 R228, RZ, RZ, R177 ;  /* 0x000000ffffe47224 */ /* 0x000fe200078e00b1 */
[----:B-1234-:R-:W-:Y:S01]  /*3990*/  IADD3 R0, R167, 0x1000, RZ ;  /* 0x00001000a7007810 */ /* 0x01efe20007ffe0ff */
[----:B------:R-:W-:Y:S01]  /*39a0*/  CS2R R94, SRZ ;  /* 0x00000000005e7805 */ /* 0x000fe2000001ff00 */
[----:B------:R-:W-:Y:S01]  /*39b0*/  SEL R3, R3, R168, !P0 ;  /* 0x000000a803037207 */ /* 0x000fe20004000000 */
[----:B------:R-:W-:Y:S01]  /*39c0*/  CS2R R92, SRZ ;  /* 0x00000000005c7805 */ /* 0x000fe2000001ff00 */
[----:B------:R-:W-:Y:S01]  /*39d0*/  SEL R0, R0, R167, !P0 ;  /* 0x000000a700007207 */ /* 0x000fe20004000000 */
[----:B------:R-:W-:Y:S01]  /*39e0*/  CS2R R98, SRZ ;  /* 0x0000000000627805 */ /* 0x000fe2000001ff00 */
[----:B------:R-:W-:Y:S01]  /*39f0*/  CS2R R96, SRZ ;  /* 0x0000000000607805 */ /* 0x000fe2000001ff00 */
[----:B------:R-:W-:Y:S01]  /*3a00*/  IMAD.SHL.U32 R160, R3, 0x2, RZ ;  /* 0x0000000203a07824 */ /* 0x000fe200078e00ff */
[----:B------:R-:W-:Y:S01]  /*3a10*/  CS2R R90, SRZ ;  /* 0x00000000005a7805 */ /* 0x000fe2000001ff00 */
[----:B------:R-:W-:Y:S01]  /*3a20*/  IMAD.SHL.U32 R3, R0, 0x2, RZ ;  /* 0x0000000200037824 */ /* 0x000fe200078e00ff */
[----:B------:R-:W-:Y:S01]  /*3a30*/  IADD3 R0, R243, -0x80, RZ ;  /* 0xffffff80f3007810 */ /* 0x000fe20007ffe0ff */
        /* <DEDUP_REMOVED lines=13> */
[C---:B------:R-:W-:Y:S01]  /*3b10*/  SHF.L.U64.HI R246, R243.reuse, 0x2, R13 ;  /* 0x00000002f3f67819 */ /* 0x040fe2000001020d */
[----:B------:R-:W-:Y:S02]  /*3b20*/  IMAD.SHL.U32 R245, R243, 0x4, RZ ;  /* 0x00000004f3f57824 */ /* 0x000fe400078e00ff */
[----:B------:R-:W-:Y:S01]  /*3b30*/  IMAD.SHL.U32 R244, R0, 0x4, RZ ;  /* 0x0000000400f47824 */ /* 0x000fe200078e00ff */
[----:B------:R-:W-:Y:S01]  /*3b40*/  ULDC UR14, c[0x0][0x2e4] ;  /* 0x0000b900000e7ab9 */ /* 0x000fe20000000800 */
        /* <DEDUP_REMOVED lines=8> */
.L_x_112:
[----:B------:R-:W0:Y:S01]  /*3bd0*/  LDGDEPBAR ;  /* 0x00000000000079af */ /* 0x000e220000000000 */
[----:B------:R-:W-:Y:S01]  /*3be0*/  IADD3 R4, P0, R245, UR19, RZ ;  /* 0x00000013f5047c10 */ /* 0x000fe2000ff1e0ff */
[----:B------:R-:W-:Y:S01]  /*3bf0*/  IMAD.IADD R112, R166, 0x1, R160 ;  /* 0x00000001a6707824 */ /* 0x000fe200078e02a0 */
[----:B------:R-:W-:Y:S01]  /*3c00*/  USHF.L.U32 UR10, UR15, 0x7, URZ ;  /* 0x000000070f0a7899 */ /* 0x000fe2000800063f */
[----:B------:R-:W-:Y:S01]  /*3c10*/  IMAD.MOV.U32 R226, RZ, RZ, R179 ;  /* 0x000000ffffe27224 */ /* 0x000fe200078e00b3 */
[----:B------:R-:W-:Y:S01]  /*3c20*/  IADD3.X R5, R246, UR18, RZ, P0, !PT ;  /* 0x00000012f6057c10 */ /* 0x000fe200087fe4ff */
[----:B------:R-:W-:Y:S01]  /*3c30*/  ULDC UR5, c[0x0][0x2e8] ;  /* 0x0000ba0000057ab9 */ /* 0x000fe20000000800 */
[----:B------:R-:W-:Y:S01]  /*3c40*/  IMAD.MOV.U32 R227, RZ, RZ, R178 ;  /* 0x000000ffffe37224 */ /* 0x000fe200078e00b2 */
[----:B------:R-:W-:Y:S02]  /*3c50*/  UIADD3 UR9, UR10, UR11, URZ ;  /* 0x0000000b0a097290 */ /* 0x000fe4000fffe03f */
[----:B------:R-:W-:Y:S02]  /*3c60*/  USHF.L.U32 UR6, UR8, 0x7, URZ ;  /* 0x0000000708067899 */ /* 0x000fe4000800063f */
[----:B------:R-:W-:Y:S04]  /*3c70*/  UIADD3 UR4, -UR7, 0x80, UR9 ;  /* 0x0000008007047890 */ /* 0x000fe8000fffe109 */
[----:B------:R-:W-:Y:S03]  /*3c80*/  UIADD3 UR4, UR4, -UR5, URZ ;  /* 0x8000000504047290 */ /* 0x000fe6000fffe03f */
[----:B------:R-:W-:Y:S02]  /*3c90*/  ULDC UR5, c[0x0][0x2e4] ;  /* 0x0000b90000057ab9 */ /* 0x000fe40000000800 */
[----:B------:R-:W-:Y:S01]  /*3ca0*/  UISETP.GE.AND UP0, UPT, UR6, UR4, UPT ;  /* 0x000000040600728c */ /* 0x000fe2000bf06270 */
[----:B------:R-:W-:Y:S04]  /*3cb0*/  DEPBAR.LE SB0, 0x0 ;  /* 0x000080000000791a */ /* 0x000fe80000000000 */
[----:B------:R-:W-:Y:S01]  /*3cc0*/  BAR.SYNC.DEFER_BLOCKING 0x0 ;  /* 0x0000000000007b1d */ /* 0x000fe20000010000 */
[----:B------:R-:W-:Y:S05]  /*3cd0*/  PLOP3.LUT P0, PT, PT, PT, UP0, 0x80, 0x0 ;  /* 0x000000000000781c */ /* 0x000fea0003f0f008 */
[----:B------:R-:W-:Y:S06]  /*3ce0*/  LDSM.16.M88.4 R64, [R160] ;  /* 0x00000000a040783b */ /* 0x000fec0000000200 */
[----:B------:R-:W4:Y:S06]  /*3cf0*/  LDSM.16.M88.4 R16, [R162+0x6000] ;  /* 0x00600000a210783b */ /* 0x000f2c0000000200 */
[----:B------:R-:W3:Y:S06]  /*3d00*/  LDSM.16.M88.4 R60, [R160+0x1000] ;  /* 0x00100000a03c783b */ /* 0x000eec0000000200 */
[----:B-----5:R4:W5:Y:S06]  /*3d10*/  LDG.E R176, [R4.64] ;  /* 0x0000002604b07981 */ /* 0x02096c000c1e1900 */
[----:B------:R4:W5:Y:S06]  /*3d20*/  LDG.E R175, [R4.64+0x20] ;  /* 0x0000202604af7981 */ /* 0x00096c000c1e1900 */
[----:B------:R4:W5:Y:S06]  /*3d30*/  LDG.E R174, [R4.64+0x100] ;  /* 0x0001002604ae7981 */ /* 0x00096c000c1e1900 */
[----:B------:R4:W5:Y:S06]  /*3d40*/  LDG.E R173, [R4.64+0x120] ;  /* 0x0001202604ad7981 */ /* 0x00096c000c1e1900 */
[----:B------:R-:W2:Y:S06]  /*3d50*/  LDSM.16.M88.4 R32, [R162+0x6400] ;  /* 0x00640000a220783b */ /* 0x000eac0000000200 */
[----:B------:R-:W1:Y:S06]  /*3d60*/  LDSM.16.M88.4 R48, [R162+0x6800] ;  /* 0x00680000a230783b */ /* 0x000e6c0000000200 */
[----:B------:R-:W1:Y:S06]  /*3d70*/  LDSM.16.M88.4 R100, [R162+0x6c00] ;  /* 0x006c0000a264783b */ /* 0x000e6c0000000200 */
[----:B------:R-:W-:Y:S01]  /*3d80*/  LDSM.16.M88.4 R104, [R112] ;  /* 0x000000007068783b */ /* 0x000fe20000000200 */
[-C--:B----4-:R-:W-:Y:S05]  /*3d90*/  HMMA.16816.F32.BF16 R4, R64, R16.reuse, RZ ;  /* 0x000000104004723c */ /* 0x090fea00000418ff */
[----:B------:R-:W4:Y:S03]  /*3da0*/  LDSM.16.M88.4 R108, [R161+0x6000] ;  /* 0x00600000a16c783b */ /* 0x000f260000000200 */
[C---:B---3--:R-:W-:Y:S03]  /*3db0*/  HMMA.16816.F32.BF16 R8, R60.reuse, R16, RZ ;  /* 0x000000103c08723c */ /* 0x048fe600000418ff */
[----:B------:R-:W3:Y:S05]  /*3dc0*/  LDSM.16.M88.4 R112, [R112+0x1000] ;  /* 0x001000007070783b */ /* 0x000eea0000000200 */
[-C--:B------:R-:W-:Y:S01]  /*3dd0*/  HMMA.16816.F32.BF16 R12, R60, R18.reuse, RZ ;  /* 0x000000123c0c723c */ /* 0x080fe200000418ff */
[----:B------:R-:W1:Y:S06]  /*3de0*/  LDSM.16.M88.4 R116, [R161+0x6400] ;  /* 0x00640000a174783b */ /* 0x000e6c0000000200 */
[----:B------:R-:W1:Y:S01]  /*3df0*/  LDSM.16.M88.4 R120, [R161+0x6800] ;  /* 0x00680000a178783b */ /* 0x000e620000000200 */
[C---:B------:R-:W-:Y:S05]  /*3e00*/  HMMA.16816.F32.BF16 R16, R64.reuse, R18, RZ ;  /* 0x000000124010723c */ /* 0x040fea00000418ff */
[----:B------:R-:W3:Y:S03]  /*3e10*/  LDSM.16.M88.4 R124, [R161+0x6c00] ;  /* 0x006c0000a17c783b */ /* 0x000ee60000000200 */
        /* <DEDUP_REMOVED lines=11> */
[----:B------:R-:W-:Y:S08]  /*3ed0*/  HMMA.16816.F32.BF16 R64, R64, R102, RZ ;  /* 0x000000664040723c */ /* 0x000ff000000418ff */
[-C--:B----4-:R-:W-:Y:S08]  /*3ee0*/  HMMA.16816.F32.BF16 R4, R104, R108.reuse, R4 ;  /* 0x0000006c6804723c */ /* 0x090ff00000041804 */
[C---:B---3--:R-:W-:Y:S08]  /*3ef0*/  HMMA.16816.F32.BF16 R8, R112.reuse, R108, R8 ;  /* 0x0000006c7008723c */ /* 0x048ff00000041808 */
[-C--:B------:R-:W-:Y:S08]  /*3f00*/  HMMA.16816.F32.BF16 R12, R112, R110.reuse, R12 ;  /* 0x0000006e700c723c */ /* 0x080ff0000004180c */
[C---:B------:R-:W-:Y:S08]  /*3f10*/  HMMA.16816.F32.BF16 R16, R104.reuse, R110, R16 ;  /* 0x0000006e6810723c */ /* 0x040ff00000041810 */
        /* <DEDUP_REMOVED lines=11> */
[----:B------:R-:W-:Y:S01]  /*3fd0*/  HMMA.16816.F32.BF16 R64, R104, R126, R64 ;  /* 0x0000007e6840723c */ /* 0x000fe20000041840 */
[----:B------:R-:W-:-:S07]  /*3fe0*/  @!P0 BRA `(.L_x_108) ;  /* 0x000000a000008947 */ /* 0x000fce0003800000 */
[----:B------:R-:W-:Y:S02]  /*3ff0*/  UIADD3 UR9, UR14, UR9, -UR7 ;  /* 0x000000090e097290 */ /* 0x000fe4000fffe807 */
[----:B------:R-:W-:Y:S02]  /*4000*/  UIADD3 UR4, UR6, 0x80, URZ ;  /* 0x0000008006047890 */ /* 0x000fe4000fffe03f */
[----:B------:R-:W-:Y:S02]  /*4010*/  UMOV UR5, UR14 ;  /* 0x0000000e00057c82 */ /* 0x000fe40008000000 */
[----:B------:R-:W-:Y:S02]  /*4020*/  UISETP.GE.AND UP0, UPT, UR4, UR9, UPT ;  /* 0x000000090400728c */ /* 0x000fe4000bf06270 */
[----:B------:R-:W-:Y:S04]  /*4030*/  UIADD3 UR4, UR10, 0x80, URZ ;  /* 0x000000800a047890 */ /* 0x000fe8000fffe03f */
[----:B------:R-:W-:Y:S02]  /*4040*/  PLOP3.LUT P1, PT, PT, PT, UP0, 0x80, 0x0 ;  /* 0x000000000000781c */ /* 0x000fe40003f2f008 */
[----:B------:R-:W-:Y:S05]  /*4050*/  IMAD.U32 R0, RZ, RZ, UR4 ;  /* 0x00000004ff007e24 */ /* 0x000fea000f8e00ff */
[----:B------:R-:W-:Y:S11]  /*4060*/  ISETP.LT.AND P0, PT, R0, UR7, PT ;  /* 0x0000000700007c0c */ /* 0x000ff6000bf01270 */
[----:B------:R-:W-:Y:S02]  /*4070*/  @!UPT UIADD3 URZ, URZ, URZ, URZ ;  /* 0x0000003f3f3ff290 */ /* 0x000fe4000fffe03f */
[----:B------:R-:W-:-:S05]  /*4080*/  @!P1 BRA P0, `(.L_x_109) ;  /* 0x00000ea000009947 */ /* 0x000fca0000000000 */
.L_x_108:
[----:B------:R-:W-:Y:S01]  /*4090*/  IADD3 R0, R243, UR6, RZ ;  /* 0x00000006f3007c10 */ /* 0x000fe2000fffe0ff */
[----:B------:R-:W-:Y:S02]  /*40a0*/  UIADD3 UR4, -UR5, UR7, -UR11 ;  /* 0x0000000705047290 */ /* 0x000fe4000fffe90b */
[----:B------:R-:W-:Y:S01]  /*40b0*/  ULDC UR9, c[0x0][0x2e8] ;  /* 0x0000ba0000097ab9 */ /* 0x000fe20000000800 */
[C---:B------:R-:W-:Y:S01]  /*40c0*/  IADD3 R102, R0.reuse, 0x8, RZ ;  /* 0x0000000800667810 */ /* 0x040fe20007ffe0ff */
[----:B------:R-:W-:Y:S01]  /*40d0*/  UMOV UR14, UR5 ;  /* 0x00000005000e7c82 */ /* 0x000fe20008000000 */
[C---:B------:R-:W-:Y:S02]  /*40e0*/  IADD3 R101, R0.reuse, 0x40, RZ ;  /* 0x0000004000657810 */ /* 0x040fe40007ffe0ff */
[C---:B------:R-:W-:Y:S02]  /*40f0*/  IADD3 R100, R0.reuse, 0x48, RZ ;  /* 0x0000004800647810 */ /* 0x040fe40007ffe0ff */
[----:B------:R-:W-:Y:S02]  /*4100*/  IADD3 R103, R0, UR4, RZ ;  /* 0x0000000400677c10 */ /* 0x000fe4000fffe0ff */
[----:B------:R-:W-:Y:S02]  /*4110*/  IADD3 R121, R102, UR4, RZ ;  /* 0x0000000466797c10 */ /* 0x000fe4000fffe0ff */
[----:B------:R-:W-:Y:S02]  /*4120*/  IADD3 R123, R101, UR4, RZ ;  /* 0x00000004657b7c10 */ /* 0x000fe4000fffe0ff */
[----:B------:R-:W-:Y:S01]  /*4130*/  IADD3 R124, R100, UR4, RZ ;  /* 0x00000004647c7c10 */ /* 0x000fe2000fffe0ff */
[----:B------:R-:W-:Y:S04]  /*4140*/  UIADD3 UR4, UR7, 0x1, -UR11 ;  /* 0x0000000107047890 */ /* 0x000fe8000fffe80b */
[----:B------:R-:W-:Y:S06]  /*4150*/  UIADD3 UR4, UR4, UR9, URZ ;  /* 0x0000000904047290 */ /* 0x000fec000fffe03f */
[----:B------:R-:W-:Y:S01]  /*4160*/  IADD3 R118, R0, UR4, RZ ;  /* 0x0000000400767c10 */ /* 0x000fe2000fffe0ff */
[----:B------:R-:W-:Y:S01]  /*4170*/  IMAD.U32 R0, RZ, RZ, UR15 ;  /* 0x0000000fff007e24 */ /* 0x000fe2000f8e00ff */
[----:B------:R-:W-:Y:S02]  /*4180*/  IADD3 R122, R100, UR4, RZ ;  /* 0x00000004647a7c10 */ /* 0x000fe4000fffe0ff */
[----:B------:R-:W-:Y:S01]  /*4190*/  IMNMX R100, RZ, R103, !PT ;  /* 0x00000067ff647217 */ /* 0x000fe20007800200 */
[----:B------:R-:W-:Y:S01]  /*41a0*/  IMAD R0, R0, 0x80, R248 ;  /* 0x0000008000007824 */ /* 0x000fe200078e02f8 */
[----:B------:R-:W-:Y:S02]  /*41b0*/  IADD3 R119, R102, UR4, RZ ;  /* 0x0000000466777c10 */ /* 0x000fe4000fffe0ff */
[----:B------:R-:W-:Y:S02]  /*41c0*/  IMNMX R102, R118, UR7, PT ;  /* 0x0000000776667c17 */ /* 0x000fe4000b800200 */
[C---:B------:R-:W-:Y:S02]  /*41d0*/  IADD3 R117, R0.reuse, 0x1, RZ ;  /* 0x0000000100757810 */ /* 0x040fe40007ffe0ff */
[C---:B------:R-:W-:Y:S02]  /*41e0*/  IADD3 R116, R0.reuse, 0x8, RZ ;  /* 0x0000000800747810 */ /* 0x040fe40007ffe0ff */
[C---:B------:R-:W-:Y:S02]  /*41f0*/  IADD3 R115, R0.reuse, 0x9, RZ ;  /* 0x0000000900737810 */ /* 0x040fe40007ffe0ff */
[-C--:B------:R-:W-:Y:S02]  /*4200*/  ISETP.GE.AND P0, PT, R0, R100.reuse, PT ;  /* 0x000000640000720c */ /* 0x080fe40003f06270 */
[-C--:B------:R-:W-:Y:S02]  /*4210*/  ISETP.GE.AND P6, PT, R117, R100.reuse, PT ;  /* 0x000000647500720c */ /* 0x080fe40003fc6270 */
[-C--:B------:R-:W-:Y:S02]  /*4220*/  ISETP.GE.AND P5, PT, R116, R100.reuse, PT ;  /* 0x000000647400720c */ /* 0x080fe40003fa6270 */
[----:B------:R-:W-:Y:S02]  /*4230*/  ISETP.GE.AND P4, PT, R115, R100, PT ;  /* 0x000000647300720c */ /* 0x000fe40003f86270 */
[C---:B------:R-:W-:Y:S02]  /*4240*/  IADD3 R114, R0.reuse, 0x10, RZ ;  /* 0x0000001000727810 */ /* 0x040fe40007ffe0ff */
[C---:B------:R-:W-:Y:S02]  /*4250*/  IADD3 R113, R0.reuse, 0x11, RZ ;  /* 0x0000001100717810 */ /* 0x040fe40007ffe0ff */
[C---:B------:R-:W-:Y:S02]  /*4260*/  IADD3 R112, R0.reuse, 0x18, RZ ;  /* 0x0000001800707810 */ /* 0x040fe40007ffe0ff */
[C---:B------:R-:W-:Y:S02]  /*4270*/  IADD3 R111, R0.reuse, 0x19, RZ ;  /* 0x00000019006f7810 */ /* 0x040fe40007ffe0ff */
[C---:B------:R-:W-:Y:S02]  /*4280*/  IADD3 R110, R0.reuse, 0x20, RZ ;  /* 0x00000020006e7810 */ /* 0x040fe40007ffe0ff */
[C---:B------:R-:W-:Y:S02]  /*4290*/  IADD3 R109, R0.reuse, 0x21, RZ ;  /* 0x00000021006d7810 */ /* 0x040fe40007ffe0ff */
[C---:B------:R-:W-:Y:S02]  /*42a0*/  IADD3 R108, R0.reuse, 0x28, RZ ;  /* 0x00000028006c7810 */ /* 0x040fe40007ffe0ff */
[-C--:B------:R-:W-:Y:S02]  /*42b0*/  ISETP.GE.OR P0, PT, R0, R102.reuse, !P0 ;  /* 0x000000660000720c */ /* 0x080fe40004706670 */
[-C--:B------:R-:W-:Y:S02]  /*42c0*/  ISETP.GE.OR P6, PT, R117, R102.reuse, !P6 ;  /* 0x000000667500720c */ /* 0x080fe400077c6670 */
[-C--:B------:R-:W-:Y:S02]  /*42d0*/  ISETP.GE.OR P5, PT, R116, R102.reuse, !P5 ;  /* 0x000000667400720c */ /* 0x080fe40006fa6670 */
[----:B------:R-:W-:Y:S02]  /*42e0*/  ISETP.GE.OR P4, PT, R115, R102, !P4 ;  /* 0x000000667300720c */ /* 0x000fe40006786670 */
[-C--:B------:R-:W-:Y:S02]  /*42f0*/  ISETP.GE.AND P3, PT, R114, R100.reuse, PT ;  /* 0x000000647200720c */ /* 0x080fe40003f66270 */
[-C--:B------:R-:W-:Y:S02]  /*4300*/  ISETP.GE.AND P2, PT, R113, R100.reuse, PT ;  /* 0x000000647100720c */ /* 0x080fe40003f46270 */
[-C--:B------:R-:W-:Y:S02]  /*4310*/  ISETP.GE.AND P1, PT, R112, R100.reuse, PT ;  /* 0x000000647000720c */ /* 0x080fe40003f26270 */
[----:B------:R-:W-:Y:S02]  /*4320*/  FSEL R4, R4, -INF , !P0 ;  /* 0xff80000004047808 */ /* 0x000fe40004000000 */
[-C--:B------:R-:W-:Y:S02]  /*4330*/  ISETP.GE.AND P0, PT, R111, R100.reuse, PT ;  /* 0x000000646f00720c */ /* 0x080fe40003f06270 */
[----:B------:R-:W-:Y:S02]  /*4340*/  FSEL R5, R5, -INF , !P6 ;  /* 0xff80000005057808 */ /* 0x000fe40007000000 */
[-C--:B------:R-:W-:Y:S02]  /*4350*/  ISETP.GE.AND P6, PT, R110, R100.reuse, PT ;  /* 0x000000646e00720c */ /* 0x080fe40003fc6270 */
[----:B------:R-:W-:Y:S02]  /*4360*/  FSEL R16, R16, -INF , !P5 ;  /* 0xff80000010107808 */ /* 0x000fe40006800000 */
[-C--:B------:R-:W-:Y:S02]  /*4370*/  ISETP.GE.AND P5, PT, R109, R100.reuse, PT ;  /* 0x000000646d00720c */ /* 0x080fe40003fa6270 */
[----:B------:R-:W-:Y:S02]  /*4380*/  FSEL R17, R17, -INF , !P4 ;  /* 0xff80000011117808 */ /* 0x000fe40006000000 */
[----:B------:R-:W-:Y:S02]  /*4390*/  ISETP.GE.AND P4, PT, R108, R100, PT ;  /* 0x000000646c00720c */ /* 0x000fe40003f86270 */
[----:B------:R-:W-:Y:S02]  /*43a0*/  IADD3 R120, R101, UR4, RZ ;  /* 0x0000000465787c10 */ /* 0x000fe4000fffe0ff */
[C---:B------:R-:W-:Y:S02]  /*43b0*/  IADD3 R107, R0.reuse, 0x29, RZ ;  /* 0x00000029006b7810 */ /* 0x040fe40007ffe0ff */
[C---:B------:R-:W-:Y:S02]  /*43c0*/  IADD3 R106, R0.reuse, 0x30, RZ ;  /* 0x00000030006a7810 */ /* 0x040fe40007ffe0ff */
[C---:B------:R-:W-:Y:S02]  /*43d0*/  IADD3 R105, R0.reuse, 0x31, RZ ;  /* 0x0000003100697810 */ /* 0x040fe40007ffe0ff */
[C---:B------:R-:W-:Y:S02]  /*43e0*/  IADD3 R104, R0.reuse, 0x38, RZ ;  /* 0x0000003800687810 */ /* 0x040fe40007ffe0ff */
[----:B------:R-:W-:Y:S02]  /*43f0*/  IADD3 R103, R0, 0x39, RZ ;  /* 0x0000003900677810 */ /* 0x000fe40007ffe0ff */
[-C--:B------:R-:W-:Y:S02]  /*4400*/  ISETP.GE.OR P3, PT, R114, R102.reuse, !P3 ;  /* 0x000000667200720c */ /* 0x080fe40005f66670 */
[-C--:B------:R-:W-:Y:S02]  /*4410*/  ISETP.GE.OR P2, PT, R113, R102.reuse, !P2 ;  /* 0x000000667100720c */ /* 0x080fe40005746670 */
[-C--:B------:R-:W-:Y:S02]  /*4420*/  ISETP.GE.OR P1, PT, R112, R102.reuse, !P1 ;  /* 0x000000667000720c */ /* 0x080fe40004f26670 */
[-C--:B------:R-:W-:Y:S02]  /*4430*/  ISETP.GE.OR P0, PT, R111, R102.reuse, !P0 ;  /* 0x000000666f00720c */ /* 0x080fe40004706670 */
[-C--:B------:R-:W-:Y:S02]  /*4440*/  ISETP.GE.OR P6, PT, R110, R102.reuse, !P6 ;  /* 0x000000666e00720c */ /* 0x080fe400077c6670 */
[----:B------:R-:W-:Y:S02]  /*4450*/  IMNMX R101, RZ, R121, !PT ;  /* 0x00000079ff657217 */ /* 0x000fe40007800200 */
[-C--:B------:R-:W-:Y:S02]  /*4460*/  ISETP.GE.OR P5, PT, R109, R102.reuse, !P5 ;  /* 0x000000666d00720c */ /* 0x080fe40006fa6670 */
[----:B------:R-:W-:Y:S02]  /*4470*/  ISETP.GE.OR P4, PT, R108, R102, !P4 ;  /* 0x000000666c00720c */ /* 0x000fe40006786670 */
[----:B------:R-:W-:Y:S02]  /*4480*/  FSEL R20, R20, -INF , !P3 ;  /* 0xff80000014147808 */ /* 0x000fe40005800000 */
        /* <DEDUP_REMOVED lines=9> */
[----:B------:R-:W-:Y:S02]  /*4520*/  IMNMX R100, R119, UR7, PT ;  /* 0x0000000777647c17 */ /* 0x000fe4000b800200 */
[----:B------:R-:W-:Y:S02]  /*4530*/  FSEL R37, R37, -INF , !P5 ;  /* 0xff80000025257808 */ /* 0x000fe40006800000 */
[-C--:B------:R-:W-:Y:S02]  /*4540*/  ISETP.GE.AND P5, PT, R0, R101.reuse, PT ;  /* 0x000000650000720c */ /* 0x080fe40003fa6270 */
[----:B------:R-:W-:Y:S02]  /*4550*/  FSEL R48, R48, -INF , !P4 ;  /* 0xff80000030307808 */ /* 0x000fe40006000000 */
[-C--:B------:R-:W-:Y:S02]  /*4560*/  ISETP.GE.AND P4, PT, R117, R101.reuse, PT ;  /* 0x000000657500720c */ /* 0x080fe40003f86270 */
[-C--:B------:R-:W-:Y:S02]  /*4570*/  ISETP.GE.OR P3, PT, R107, R102.reuse, !P3 ;  /* 0x000000666b00720c */ /* 0x080fe40005f66670 */
[-C--:B------:R-:W-:Y:S02]  /*4580*/  ISETP.GE.OR P2, PT, R106, R102.reuse, !P2 ;  /* 0x000000666a00720c */ /* 0x080fe40005746670 */
[-C--:B------:R-:W-:Y:S02]  /*4590*/  ISETP.GE.OR P1, PT, R105, R102.reuse, !P1 ;  /* 0x000000666900720c */ /* 0x080fe40004f26670 */
[-C--:B------:R-:W-:Y:S02]  /*45a0*/  ISETP.GE.OR P0, PT, R104, R102.reuse, !P0 ;  /* 0x000000666800720c */ /* 0x080fe40004706670 */
[----:B------:R-:W-:Y:S02]  /*45b0*/  ISETP.GE.OR P6, PT, R103, R102, !P6 ;  /* 0x000000666700720c */ /* 0x000fe400077c6670 */
[-C--:B------:R-:W-:Y:S02]  /*45c0*/  ISETP.GE.OR P5, PT, R0, R100.reuse, !P5 ;  /* 0x000000640000720c */ /* 0x080fe40006fa6670 */
[-C--:B------:R-:W-:Y:S02]  /*45d0*/  ISETP.GE.OR P4, PT, R117, R100.reuse, !P4 ;  /* 0x000000647500720c */ /* 0x080fe40006786670 */
        /* <DEDUP_REMOVED lines=18> */
[-C--:B------:R-:W-:Y:S02]  /*4700*/  ISETP.GE.OR P6, PT, R112, R100.reuse, !P6 ;  /* 0x000000647000720c */ /* 0x080fe400077c6670 */
        /* <DEDUP_REMOVED lines=16> */
[-C--:B------:R-:W-:Y:S02]  /*4810*/  ISETP.GE.OR P3, PT, R109, R100.reuse, !P3 ;  /* 0x000000646d00720c */ /* 0x080fe40005f66670 */
[-C--:B------:R-:W-:Y:S02]  /*4820*/  ISETP.GE.OR P2, PT, R108, R100.reuse, !P2 ;  /* 0x000000646c00720c */ /* 0x080fe40005746670 */
[-C--:B------:R-:W-:Y:S02]  /*4830*/  ISETP.GE.OR P1, PT, R107, R100.reuse, !P1 ;  /* 0x000000646b00720c */ /* 0x080fe40004f26670 */
[-C--:B------:R-:W-:Y:S02]  /*4840*/  ISETP.GE.OR P0, PT, R106, R100.reuse, !P0 ;  /* 0x000000646a00720c */ /* 0x080fe40004706670 */
[-C--:B------:R-:W-:Y:S02]  /*4850*/  ISETP.GE.OR P6, PT, R105, R100.reuse, !P6 ;  /* 0x000000646900720c */ /* 0x080fe400077c6670 */
[-C--:B------:R-:W-:Y:S02]  /*4860*/  ISETP.GE.OR P5, PT, R104, R100.reuse, !P5 ;  /* 0x000000646800720c */ /* 0x080fe40006fa6670 */
[----:B------:R-:W-:Y:S02]  /*4870*/  ISETP.GE.OR P4, PT, R103, R100, !P4 ;  /* 0x000000646700720c */ /* 0x000fe40006786670 */
[----:B------:R-:W-:Y:S02]  /*4880*/  IMNMX R100, RZ, R123, !PT ;  /* 0x0000007bff647217 */ /* 0x000fe40007800200 */
[----:B------:R-:W-:Y:S02]  /*4890*/  IMNMX R102, R120, UR7, PT ;  /* 0x0000000778667c17 */ /* 0x000fe4000b800200 */
        /* <DEDUP_REMOVED lines=26> */
[----:B------:R-:W-:Y:S02]  /*4a40*/  IMNMX R101, RZ, R124, !PT ;  /* 0x0000007cff657217 */ /* 0x000fe40007800200 */
[-C--:B------:R-:W-:Y:S02]  /*4a50*/  ISETP.GE.OR P6, PT, R114, R102.reuse, !P6 ;  /* 0x000000667200720c */ /* 0x080fe400077c6670 */
[-C--:B------:R-:W-:Y:S02]  /*4a60*/  ISETP.GE.OR P5, PT, R113, R102.reuse, !P5 ;  /* 0x000000667100720c */ /* 0x080fe40006fa6670 */
[-C--:B------:R-:W-:Y:S02]  /*4a70*/  ISETP.GE.OR P4, PT, R112, R102.reuse, !P4 ;  /* 0x000000667000720c */ /* 0x080fe40006786670 */
        /* <DEDUP_REMOVED lines=69> */
[----:B------:R-:W-:Y:S02]  /*4ed0*/  FSEL R46, R46, -INF , !P5 ;  /* 0xff8000002e2e7808 */ /* 0x000fe40006800000 */
[----:B------:R-:W-:Y:S02]  /*4ee0*/  FSEL R47, R47, -INF , !P4 ;  /* 0xff8000002f2f7808 */ /* 0x000fe40006000000 */
[----:B------:R-:W-:Y:S02]  /*4ef0*/  FSEL R58, R58, -INF , !P3 ;  /* 0xff8000003a3a7808 */ /* 0x000fe40005800000 */
[----:B------:R-:W-:Y:S02]  /*4f00*/  FSEL R59, R59, -INF , !P2 ;  /* 0xff8000003b3b7808 */ /* 0x000fe40005000000 */
[----:B------:R-:W-:Y:S02]  /*4f10*/  FSEL R62, R62, -INF , !P1 ;  /* 0xff8000003e3e7808 */ /* 0x000fe40004800000 */
[----:B------:R-:W-:Y:S02]  /*4f20*/  FSEL R63, R63, -INF , !P0 ;  /* 0xff8000003f3f7808 */ /* 0x000fe40004000000 */
.L_x_109:
[C---:B------:R-:W-:Y:S01]  /*4f30*/  FMUL.FTZ R100, R241.reuse, 1.4426950216293334961 ;  /* 0x3fb8aa3bf1647820 */ /* 0x040fe20000410000 */
[----:B------:R-:W-:Y:S01]  /*4f40*/  FSETP.NEU.FTZ.AND P0, PT, R241, -INF , PT ;  /* 0xff800000f100780b */ /* 0x000fe20003f1d000 */
[----:B------:R-:W-:Y:S01]  /*4f50*/  FMUL.FTZ R0, R242, 1.4426950216293334961 ;  /* 0x3fb8aa3bf2007820 */ /* 0x000fe20000410000 */
[----:B------:R-:W-:Y:S02]  /*4f60*/  UISETP.GT.AND UP3, UPT, UR8, UR20, UPT ;  /* 0x000000140800728c */ /* 0x000fe4000bf64270 */
[----:B------:R-:W-:Y:S02]  /*4f70*/  FSEL R100, R100, RZ, P0 ;  /* 0x000000ff64647208 */ /* 0x000fe40000000000 */
[----:B------:R-:W-:Y:S02]  /*4f80*/  FSETP.NEU.FTZ.AND P0, PT, R242, -INF , PT ;  /* 0xff800000f200780b */ /* 0x000fe40003f1d000 */
[----:B------:R-:W-:Y:S01]  /*4f90*/  PLOP3.LUT P1, PT, PT, PT, UP3, 0x80, 0x0 ;  /* 0x000000000000781c */ /* 0x000fe20003f2f038 */
[--C-:B------:R-:W-:Y:S02]  /*4fa0*/  FFMA.FTZ R64, R64, c[0x0][0x23c], -R100.reuse ;  /* 0x00008f0040407a23 */ /* 0x100fe40000010864 */
[--C-:B------:R-:W-:Y:S02]  /*4fb0*/  FFMA.FTZ R5, R5, c[0x0][0x23c], -R100.reuse ;  /* 0x00008f0005057a23 */ /* 0x100fe40000010864 */
[----:B------:R-:W-:Y:S01]  /*4fc0*/  MUFU.EX2 R236, R64 ;  /* 0x0000004000ec7308 */ /* 0x000fe20000000800 */
[--C-:B------:R-:W-:Y:S02]  /*4fd0*/  FFMA.FTZ R4, R4, c[0x0][0x23c], -R100.reuse ;  /* 0x00008f0004047a23 */ /* 0x100fe40000010864 */
[--C-:B------:R-:W-:Y:S02]  /*4fe0*/  FFMA.FTZ R16, R16, c[0x0][0x23c], -R100.reuse ;  /* 0x00008f0010107a23 */ /* 0x100fe40000010864 */
[--C-:B------:R-:W-:Y:S02]  /*4ff0*/  FFMA.FTZ R17, R17, c[0x0][0x23c], -R100.reuse ;  /* 0x00008f0011117a23 */ /* 0x100fe40000010864 */
[--C-:B------:R-:W-:Y:S02]  /*5000*/  FFMA.FTZ R20, R20, c[0x0][0x23c], -R100.reuse ;  /* 0x00008f0014147a23 */ /* 0x100fe40000010864 */
[--C-:B------:R-:W-:Y:S01]  /*5010*/  FFMA.FTZ R21, R21, c[0x0][0x23c], -R100.reuse ;  /* 0x00008f0015157a23 */ /* 0x100fe20000010864 */
[----:B------:R1:W-:Y:S01]  /*5020*/  MUFU.EX2 R181, R5 ;  /* 0x0000000500b57308 */ /* 0x0003e20000000800 */
[--C-:B------:R-:W-:Y:S02]  /*5030*/  FFMA.FTZ R32, R32, c[0x0][0x23c], -R100.reuse ;  /* 0x00008f0020207a23 */ /* 0x100fe40000010864 */
[--C-:B------:R-:W-:Y:S02]  /*5040*/  FFMA.FTZ R33, R33, c[0x0][0x23c], -R100.reuse ;  /* 0x00008f0021217a23 */ /* 0x100fe40000010864 */
[--C-:B------:R-:W-:Y:S02]  /*5050*/  FFMA.FTZ R36, R36, c[0x0][0x23c], -R100.reuse ;  /* 0x00008f0024247a23 */ /* 0x100fe40000010864 */
[--C-:B------:R-:W-:Y:S02]  /*5060*/  FFMA.FTZ R37, R37, c[0x0][0x23c], -R100.reuse ;  /* 0x00008f0025257a23 */ /* 0x100fe40000010864 */
[--C-:B------:R-:W-:Y:S01]  /*5070*/  FFMA.FTZ R48, R48, c[0x0][0x23c], -R100.reuse ;  /* 0x00008f0030307a23 */ /* 0x100fe20000010864 */
[----:B------:R2:W3:Y:S01]  /*5080*/  MUFU.EX2 R182, R4 ;  /* 0x0000000400b67308 */ /* 0x0004e20000000800 */
[--C-:B------:R-:W-:Y:S02]  /*5090*/  FFMA.FTZ R49, R49, c[0x0][0x23c], -R100.reuse ;  /* 0x00008f0031317a23 */ /* 0x100fe40000010864 */
[--C-:B------:R-:W-:Y:S02]  /*50a0*/  FFMA.FTZ R52, R52, c[0x0][0x23c], -R100.reuse ;  /* 0x00008f0034347a23 */ /* 0x100fe40000010864 */
[--C-:B------:R-:W-:Y:S02]  /*50b0*/  FFMA.FTZ R53, R53, c[0x0][0x23c], -R100.reuse ;  /* 0x00008f0035357a23 */ /* 0x100fe40000010864 */
[----:B------:R-:W-:Y:S03]  /*50c0*/  FFMA.FTZ R100, R65, c[0x0][0x23c], -R100 ;  /* 0x00008f0041647a23 */ /* 0x000fe60000010864 */
[----:B------:R-:W-:Y:S01]  /*50d0*/  MUFU.EX2 R120, R16 ;  /* 0x0000001000787308 */ /* 0x000fe20000000800 */
[----:B-1----:R-:W-:Y:S01]  /*50e0*/  FSEL R5, R0, RZ, P0 ;  /* 0x000000ff00057208 */ /* 0x002fe20000000000 */
[----:B------:R-:W-:Y:S01]  /*50f0*/  FMUL.FTZ R0, R240, 1.4426950216293334961 ;  /* 0x3fb8aa3bf0007820 */ /* 0x000fe20000410000 */
[----:B------:R-:W-:Y:S03]  /*5100*/  FSETP.NEU.FTZ.AND P0, PT, R237, -INF , PT ;  /* 0xff800000ed00780b */ /* 0x000fe60003f1d000 */
[--C-:B------:R-:W-:Y:S04]  /*5110*/  FFMA.FTZ R66, R66, c[0x0][0x23c], -R5.reuse ;  /* 0x00008f0042427a23 */ /* 0x100fe80000010805 */
[----:B------:R-:W-:Y:S01]  /*5120*/  MUFU.EX2 R235, R100 ;  /* 0x0000006400eb7308 */ /* 0x000fe20000000800 */
[--C-:B------:R-:W-:Y:S02]  /*5130*/  FFMA.FTZ R7, R7, c[0x0][0x23c], -R5.reuse ;  /* 0x00008f0007077a23 */ /* 0x100fe40000010805 */
[--C-:B------:R-:W-:Y:S02]  /*5140*/  FFMA.FTZ R6, R6, c[0x0][0x23c], -R5.reuse ;  /* 0x00008f0006067a23 */ /* 0x100fe40000010805 */
[--C-:B------:R-:W-:Y:S02]  /*5150*/  FFMA.FTZ R18, R18, c[0x0][0x23c], -R5.reuse ;  /* 0x00008f0012127a23 */ /* 0x100fe40000010805 */
[--C-:B------:R-:W-:Y:S02]  /*5160*/  FFMA.FTZ R19, R19, c[0x0][0x23c], -R5.reuse ;  /* 0x00008f0013137a23 */ /* 0x100fe40000010805 */
[--C-:B------:R-:W-:Y:S01]  /*5170*/  FFMA.FTZ R22, R22, c[0x0][0x23c], -R5.reuse ;  /* 0x00008f0016167a23 */ /* 0x100fe20000010805 */
        /* <DEDUP_REMOVED lines=11> */
[----:B------:R-:W-:Y:S01]  /*5230*/  FFMA.FTZ R5, R67, c[0x0][0x23c], -R5 ;  /* 0x00008f0043057a23 */ /* 0x000fe20000010805 */
[----:B------:R-:W1:Y:S01]  /*5240*/  MUFU.EX2 R180, R6 ;  /* 0x0000000600b47308 */ /* 0x000e620000000800 */
[----:B--2---:R-:W-:Y:S05]  /*5250*/  FMUL.FTZ R4, R237, 1.4426950216293334961 ;  /* 0x3fb8aa3bed047820 */ /* 0x004fea0000410000 */
[----:B------:R-:W-:Y:S02]  /*5260*/  FSEL R4, R4, RZ, P0 ;  /* 0x000000ff04047208 */ /* 0x000fe40000000000 */
[----:B------:R-:W-:Y:S02]  /*5270*/  FSETP.NEU.FTZ.AND P0, PT, R240, -INF , PT ;  /* 0xff800000f000780b */ /* 0x000fe40003f1d000 */
[----:B------:R-:W-:Y:S01]  /*5280*/  MUFU.EX2 R229, R5 ;  /* 0x0000000500e57308 */ /* 0x000fe20000000800 */
[--C-:B------:R-:W-:Y:S01]  /*5290*/  FFMA.FTZ R60, R60, c[0x0][0x23c], -R4.reuse ;  /* 0x00008f003c3c7a23 */ /* 0x100fe20000010804 */
[----:B------:R-:W-:Y:S01]  /*52a0*/  FSEL R0, R0, RZ, P0 ;  /* 0x000000ff00007208 */ /* 0x000fe20000000000 */
[--C-:B------:R-:W-:Y:S02]  /*52b0*/  FFMA.FTZ R8, R8, c[0x0][0x23c], -R4.reuse ;  /* 0x00008f0008087a23 */ /* 0x100fe40000010804 */
[----:B------:R-:W-:Y:S02]  /*52c0*/  FFMA.FTZ R9, R9, c[0x0][0x23c], -R4 ;  /* 0x00008f0009097a23 */ /* 0x000fe40000010804 */
[--C-:B------:R-:W-:Y:S02]  /*52d0*/  FFMA.FTZ R62, R62, c[0x0][0x23c], -R0.reuse ;  /* 0x00008f003e3e7a23 */ /* 0x100fe40000010800 */
[--C-:B------:R-:W-:Y:S01]  /*52e0*/  FFMA.FTZ R10, R10, c[0x0][0x23c], -R0.reuse ;  /* 0x00008f000a0a7a23 */ /* 0x100fe20000010800 */
[----:B------:R-:W-:Y:S01]  /*52f0*/  MUFU.EX2 R213, R60 ;  /* 0x0000003c00d57308 */ /* 0x000fe20000000800 */
[--C-:B------:R-:W-:Y:S02]  /*5300*/  FFMA.FTZ R11, R11, c[0x0][0x23c], -R0.reuse ;  /* 0x00008f000b0b7a23 */ /* 0x100fe40000010800 */
[--C-:B------:R-:W-:Y:S02]  /*5310*/  FFMA.FTZ R14, R14, c[0x0][0x23c], -R0.reuse ;  /* 0x00008f000e0e7a23 */ /* 0x100fe40000010800 */
[----:B------:R-:W-:Y:S02]  /*5320*/  FFMA.FTZ R15, R15, c[0x0][0x23c], -R0 ;  /* 0x00008f000f0f7a23 */ /* 0x000fe40000010800 */
        /* <DEDUP_REMOVED lines=8> */
[----:B------:R-:W2:Y:S01]  /*53b0*/  MUFU.EX2 R119, R17 ;  /* 0x0000001100777308 */ /* 0x000ea20000000800 */
[--C-:B------:R-:W-:Y:S02]  /*53c0*/  FFMA.FTZ R41, R41, c[0x0][0x23c], -R4.reuse ;  /* 0x00008f0029297a23 */ /* 0x100fe40000010804 */
[--C-:B------:R-:W-:Y:S02]  /*53d0*/  FFMA.FTZ R44, R44, c[0x0][0x23c], -R4.reuse ;  /* 0x00008f002c2c7a23 */ /* 0x100fe40000010804 */
[--C-:B------:R-:W-:Y:S02]  /*53e0*/  FFMA.FTZ R45, R45, c[0x0][0x23c], -R4.reuse ;  /* 0x00008f002d2d7a23 */ /* 0x100fe40000010804 */
[--C-:B------:R-:W-:Y:S02]  /*53f0*/  FFMA.FTZ R56, R56, c[0x0][0x23c], -R4.reuse ;  /* 0x00008f0038387a23 */ /* 0x100fe40000010804 */
[--C-:B------:R-:W-:Y:S01]  /*5400*/  FFMA.FTZ R57, R57, c[0x0][0x23c], -R4.reuse ;  /* 0x00008f0039397a23 */ /* 0x100fe20000010804 */
[----:B------:R-:W-:Y:S01]  /*5410*/  MUFU.EX2 R209, R44 ;  /* 0x0000002c00d17308 */ /* 0x000fe20000000800 */
[----:B------:R-:W-:Y:S02]  /*5420*/  FFMA.FTZ R4, R61, c[0x0][0x23c], -R4 ;  /* 0x00008f003d047a23 */ /* 0x000fe40000010804 */
        /* <DEDUP_REMOVED lines=12> */
[----:B------:R-:W-:Y:S07]  /*54f0*/  FFMA.FTZ R0, R63, c[0x0][0x23c], -R0 ;  /* 0x00008f003f007a23 */ /* 0x000fee0000010800 */
[----:B------:R-:W-:Y:S10]  /*5500*/  MUFU.EX2 R198, R0 ;  /* 0x0000000000c67308 */ /* 0x000ff40000000800 */
[----:B------:R-:W-:Y:S10]  /*5510*/  MUFU.EX2 R117, R19 ;  /* 0x0000001300757308 */ /* 0x000ff40000000800 */
[----:B------:R-:W-:Y:S10]  /*5520*/  MUFU.EX2 R178, R8 ;  /* 0x0000000800b27308 */ /* 0x000ff40000000800 */
[----:B------:R-:W4:Y:S10]  /*5530*/  MUFU.EX2 R127, R9 ;  /* 0x00000009007f7308 */ /* 0x000f340000000800 */
[----:B------:R-:W-:Y:S10]  /*5540*/  MUFU.EX2 R126, R10 ;  /* 0x0000000a007e7308 */ /* 0x000ff40000000800 */
[----:B------:R-:W1:Y:S10]  /*5550*/  MUFU.EX2 R125, R11 ;  /* 0x0000000b007d7308 */ /* 0x000e740000000800 */
[----:B------:R-:W-:Y:S10]  /*5560*/  MUFU.EX2 R122, R14 ;  /* 0x0000000e007a7308 */ /* 0x000ff40000000800 */
        /* <DEDUP_REMOVED lines=10> */
[----:B------:R-:W1:Y:S10]  /*5610*/  MUFU.EX2 R217, R35 ;  /* 0x0000002300d97308 */ /* 0x000e740000000800 */
[----:B------:R1:W-:Y:S10]  /*5620*/  MUFU.EX2 R204, R4 ;  /* 0x0000000400cc7308 */ /* 0x0003f40000000800 */
[----:B------:R-:W-:Y:S10]  /*5630*/  MUFU.EX2 R113, R24 ;  /* 0x0000001800717308 */ /* 0x000ff40000000800 */
[----:B------:R-:W1:Y:S10]  /*5640*/  MUFU.EX2 R109, R25 ;  /* 0x00000019006d7308 */ /* 0x000e740000000800 */
[----:B------:R-:W-:Y:S10]  /*5650*/  MUFU.EX2 R112, R26 ;  /* 0x0000001a00707308 */ /* 0x000ff40000000800 */
[----:B------:R-:W-:Y:S10]  /*5660*/  MUFU.EX2 R108, R27 ;  /* 0x0000001b006c7308 */ /* 0x000ff40000000800 */
[----:B------:R-:W-:Y:S10]  /*5670*/  MUFU.EX2 R111, R28 ;  /* 0x0000001c006f7308 */ /* 0x000ff40000000800 */
[----:B------:R-:W1:Y:S10]  /*5680*/  MUFU.EX2 R197, R29 ;  /* 0x0000001d00c57308 */ /* 0x000e740000000800 */
[----:B------:R-:W-:Y:S10]  /*5690*/  MUFU.EX2 R196, R30 ;  /* 0x0000001e00c47308 */ /* 0x000ff40000000800 */
[----:B------:R-:W-:Y:S10]  /*56a0*/  MUFU.EX2 R191, R31 ;  /* 0x0000001f00bf7308 */ /* 0x000ff40000000800 */
[----:B------:R-:W-:Y:S10]  /*56b0*/  MUFU.EX2 R210, R36 ;  /* 0x0000002400d27308 */ /* 0x000ff40000000800 */
[----:B------:R-:W1:Y:S10]  /*56c0*/  MUFU.EX2 R208, R37 ;  /* 0x0000002500d07308 */ /* 0x000e740000000800 */
[----:B------:R-:W-:Y:S10]  /*56d0*/  MUFU.EX2 R206, R38 ;  /* 0x0000002600ce7308 */ /* 0x000ff40000000800 */
[----:B------:R-:W1:Y:S10]  /*56e0*/  MUFU.EX2 R205, R39 ;  /* 0x0000002700cd7308 */ /* 0x000e740000000800 */
[----:B------:R-:W-:Y:S10]  /*56f0*/  MUFU.EX2 R231, R48 ;  /* 0x0000003000e77308 */ /* 0x000ff40000000800 */
[----:B------:R-:W-:Y:S10]  /*5700*/  MUFU.EX2 R230, R49 ;  /* 0x0000003100e67308 */ /* 0x000ff40000000800 */
        /* <DEDUP_REMOVED lines=13> */
[----:B------:R-:W2:Y:S10]  /*57e0*/  MUFU.EX2 R216, R57 ;  /* 0x0000003900d87308 */ /* 0x000eb40000000800 */
[----:B------:R-:W-:Y:S10]  /*57f0*/  MUFU.EX2 R215, R58 ;  /* 0x0000003a00d77308 */ /* 0x000ff40000000800 */
[----:B------:R-:W4:Y:S01]  /*5800*/  MUFU.EX2 R214, R59 ;  /* 0x0000003b00d67308 */ /* 0x000f220000000800 */
[----:B---3--:R-:W-:Y:S02]  /*5810*/  F2FP.BF16.PACK_AB R7, R181, R182 ;  /* 0x000000b6b507723e */ /* 0x008fe400000010ff */
[----:B-1----:R-:W-:Y:S02]  /*5820*/  F2FP.BF16.PACK_AB R6, R179, R180 ;  /* 0x000000b4b306723e */ /* 0x002fe400000010ff */
[----:B--2---:R-:W-:Y:S01]  /*5830*/  F2FP.BF16.PACK_AB R5, R119, R120 ;  /* 0x000000787705723e */ /* 0x004fe200000010ff */
[----:B------:R1:W-:Y:S01]  /*5840*/  STS [R190+0x10000], R7 ;  /* 0x01000007be007388 */ /* 0x0003e20000000800 */
[----:B----4-:R-:W-:Y:S02]  /*5850*/  F2FP.BF16.PACK_AB R9, R127, R178 ;  /* 0x000000b27f09723e */ /* 0x010fe400000010ff */
[----:B------:R-:W-:Y:S01]  /*5860*/  F2FP.BF16.PACK_AB R8, R125, R126 ;  /* 0x0000007e7d08723e */ /* 0x000fe200000010ff */
[----:B------:R2:W-:Y:S01]  /*5870*/  STS [R190+0x10400], R6 ;  /* 0x01040006be007388 */ /* 0x0005e20000000800 */
[----:B------:R-:W-:Y:S02]  /*5880*/  F2FP.BF16.PACK_AB R4, R217, R219 ;  /* 0x000000dbd904723e */ /* 0x000fe400000010ff */
[----:B------:R-:W-:Y:S01]  /*5890*/  F2FP.BF16.PACK_AB R0, R207, R209 ;  /* 0x000000d1cf00723e */ /* 0x000fe200000010ff */
[----:B------:R3:W-:Y:S01]  /*58a0*/  STS [R188+0x10000], R5 ;  /* 0x01000005bc007388 */ /* 0x0007e20000000800 */
[----:B-1----:R-:W-:Y:S02]  /*58b0*/  F2FP.BF16.PACK_AB R7, R117, R118 ;  /* 0x000000767507723e */ /* 0x002fe400000010ff */
[----:B--2---:R-:W-:Y:S03]  /*58c0*/  F2FP.BF16.PACK_AB R6, R123, R124 ;  /* 0x0000007c7b06723e */ /* 0x004fe600000010ff */
[----:B------:R1:W-:Y:S01]  /*58d0*/  STS [R188+0x10400], R7 ;  /* 0x01040007bc007388 */ /* 0x0003e20000000800 */
[----:B---3--:R-:W-:Y:S03]  /*58e0*/  F2FP.BF16.PACK_AB R5, R121, R122 ;  /* 0x0000007a7905723e */ /* 0x008fe600000010ff */
[----:B------:R-:W-:Y:S04]  /*58f0*/  STS [R190+0x12000], R9 ;  /* 0x01200009be007388 */ /* 0x000fe80000000800 */
[----:B------:R2:W-:Y:S04]  /*5900*/  STS [R190+0x12400], R8 ;  /* 0x01240008be007388 */ /* 0x0005e80000000800 */
[----:B------:R3:W-:Y:S04]  /*5910*/  STS [R188+0x12400], R5 ;  /* 0x01240005bc007388 */ /* 0x0007e80000000800 */
[----:B------:R4:W-:Y:S01]  /*5920*/  STS [R188+0x12000], R6 ;  /* 0x01200006bc007388 */ /* 0x0009e20000000800 */
[----:B-1----:R-:W-:Y:S05]  /*5930*/  F2FP.BF16.PACK_AB R7, R110, R114 ;  /* 0x000000726e07723e */ /* 0x002fea00000010ff */
[----:B------:R1:W-:Y:S01]  /*5940*/  STS [R189+0x10400], R7 ;  /* 0x01040007bd007388 */ /* 0x0003e20000000800 */
[----:B--2---:R-:W-:Y:S02]  /*5950*/  F2FP.BF16.PACK_AB R8, R115, R116 ;  /* 0x000000747308723e */ /* 0x004fe400000010ff */
[----:B---3--:R-:W-:Y:S03]  /*5960*/  F2FP.BF16.PACK_AB R5, R220, R221 ;  /* 0x000000dddc05723e */ /* 0x008fe600000010ff */
[----:B------:R2:W-:Y:S01]  /*5970*/  STS [R189+0x10000], R8 ;  /* 0x01000008bd007388 */ /* 0x0005e20000000800 */
[----:B----4-:R-:W-:Y:S03]  /*5980*/  F2FP.BF16.PACK_AB R6, R109, R113 ;  /* 0x000000716d06723e */ /* 0x010fe600000010ff */
[----:B------:R3:W-:Y:S04]  /*5990*/  STS [R187+0x10000], R5 ;  /* 0x01000005bb007388 */ /* 0x0007e80000000800 */
[----:B------:R4:W-:Y:S04]  /*59a0*/  STS [R187+0x10400], R4 ;  /* 0x01040004bb007388 */ /* 0x0009e80000000800 */
[----:B------:R4:W-:Y:S01]  /*59b0*/  STS [R189+0x12000], R6 ;  /* 0x01200006bd007388 */ /* 0x0009e20000000800 */
[----:B-1----:R-:W-:Y:S02]  /*59c0*/  F2FP.BF16.PACK_AB R7, R197, R111 ;  /* 0x0000006fc507723e */ /* 0x002fe400000010ff */
[----:B--2---:R-:W-:Y:S02]  /*59d0*/  F2FP.BF16.PACK_AB R8, R108, R112 ;  /* 0x000000706c08723e */ /* 0x004fe400000010ff */
[----:B---3--:R-:W-:Y:S03]  /*59e0*/  F2FP.BF16.PACK_AB R5, R208, R210 ;  /* 0x000000d2d005723e */ /* 0x008fe600000010ff */
[----:B------:R-:W-:Y:S01]  /*59f0*/  STS [R189+0x12400], R8 ;  /* 0x01240008bd007388 */ /* 0x000fe20000000800 */
[----:B----4-:R-:W-:Y:S03]  /*5a00*/  F2FP.BF16.PACK_AB R4, R205, R206 ;  /* 0x000000cecd04723e */ /* 0x010fe600000010ff */
[----:B------:R1:W-:Y:S01]  /*5a10*/  STS [R187+0x12000], R7 ;  /* 0x01200007bb007388 */ /* 0x0003e20000000800 */
[----:B------:R-:W-:Y:S05]  /*5a20*/  F2FP.BF16.PACK_AB R6, R191, R196 ;  /* 0x000000c4bf06723e */ /* 0x000fea00000010ff */
[----:B------:R2:W-:Y:S04]  /*5a30*/  STS [R187+0x12400], R6 ;  /* 0x01240006bb007388 */ /* 0x0005e80000000800 */
[----:B------:R3:W-:Y:S04]  /*5a40*/  STS [R183+0x10000], R5 ;  /* 0x01000005b7007388 */ /* 0x0007e80000000800 */
[----:B------:R4:W-:Y:S01]  /*5a50*/  STS [R183+0x10400], R4 ;  /* 0x01040004b7007388 */ /* 0x0009e20000000800 */
[----:B-1----:R-:W-:Y:S02]  /*5a60*/  F2FP.BF16.PACK_AB R7, R201, R202 ;  /* 0x000000cac907723e */ /* 0x002fe400000010ff */
[----:B--2---:R-:W-:Y:S02]  /*5a70*/  F2FP.BF16.PACK_AB R6, R203, R200 ;  /* 0x000000c8cb06723e */ /* 0x004fe400000010ff */
[----:B---3--:R-:W-:Y:S02]  /*5a80*/  F2FP.BF16.PACK_AB R5, R230, R231 ;  /* 0x000000e7e605723e */ /* 0x008fe400000010ff */
[----:B----4-:R-:W-:Y:S03]  /*5a90*/  F2FP.BF16.PACK_AB R4, R233, R234 ;  /* 0x000000eae904723e */ /* 0x010fe600000010ff */
[----:B------:R1:W-:Y:S04]  /*5aa0*/  STS [R184+0x10000], R5 ;  /* 0x01000005b8007388 */ /* 0x0003e80000000800 */
[----:B------:R2:W-:Y:S04]  /*5ab0*/  STS [R184+0x10400], R4 ;  /* 0x01040004b8007388 */ /* 0x0005e80000000800 */
[----:B------:R3:W-:Y:S04]  /*5ac0*/  STS [R183+0x12000], R7 ;  /* 0x01200007b7007388 */ /* 0x0007e80000000800 */
[----:B------:R4:W-:Y:S04]  /*5ad0*/  STS [R183+0x12400], R6 ;  /* 0x01240006b7007388 */ /* 0x0009e80000000800 */
[----:B------:R4:W-:Y:S01]  /*5ae0*/  STS [R184+0x12000], R0 ;  /* 0x01200000b8007388 */ /* 0x0009e20000000800 */
[----:B-1----:R-:W-:Y:S02]  /*5af0*/  F2FP.BF16.PACK_AB R5, R222, R223 ;  /* 0x000000dfde05723e */ /* 0x002fe400000010ff */
[----:B--2---:R-:W-:Y:S02]  /*5b00*/  F2FP.BF16.PACK_AB R4, R235, R236 ;  /* 0x000000eceb04723e */ /* 0x004fe400000010ff */
[----:B---3--:R-:W-:Y:S02]  /*5b10*/  F2FP.BF16.PACK_AB R7, R211, R212 ;  /* 0x000000d4d307723e */ /* 0x008fe400000010ff */
[----:B----4-:R-:W-:Y:S03]  /*5b20*/  F2FP.BF16.PACK_AB R6, R224, R225 ;  /* 0x000000e1e006723e */ /* 0x010fe600000010ff */
[----:B------:R1:W-:Y:S01]  /*5b30*/  STS [R184+0x12400], R7 ;  /* 0x01240007b8007388 */ /* 0x0003e20000000800 */
[----:B------:R-:W-:Y:S03]  /*5b40*/  F2FP.BF16.PACK_AB R0, R229, R232 ;  /* 0x000000e8e500723e */ /* 0x000fe600000010ff */
[----:B------:R2:W-:Y:S04]  /*5b50*/  STS [R186+0x10000], R6 ;  /* 0x01000006ba007388 */ /* 0x0005e80000000800 */
[----:B------:R3:W-:Y:S04]  /*5b60*/  STS [R186+0x10400], R5 ;  /* 0x01040005ba007388 */ /* 0x0007e80000000800 */
[----:B------:R4:W-:Y:S04]  /*5b70*/  STS [R185+0x10000], R4 ;  /* 0x01000004b9007388 */ /* 0x0009e80000000800 */
[----:B------:R4:W-:Y:S01]  /*5b80*/  STS [R185+0x10400], R0 ;  /* 0x01040000b9007388 */ /* 0x0009e20000000800 */
[----:B-1----:R-:W-:Y:S02]  /*5b90*/  F2FP.BF16.PACK_AB R7, R216, R218 ;  /* 0x000000dad807723e */ /* 0x002fe400000010ff */
[----:B--2---:R-:W-:Y:S03]  /*5ba0*/  F2FP.BF16.PACK_AB R6, R214, R215 ;  /* 0x000000d7d606723e */ /* 0x004fe600000010ff */
[----:B------:R-:W-:Y:S01]  /*5bb0*/  STS [R186+0x12000], R7 ;  /* 0x01200007ba007388 */ /* 0x000fe20000000800 */
[----:B---3--:R-:W-:Y:S03]  /*5bc0*/  F2FP.BF16.PACK_AB R5, R204, R213 ;  /* 0x000000d5cc05723e */ /* 0x008fe600000010ff */
[----:B------:R-:W-:Y:S01]  /*5bd0*/  STS [R186+0x12400], R6 ;  /* 0x01240006ba007388 */ /* 0x000fe20000000800 */
[----:B----4-:R-:W-:Y:S03]  /*5be0*/  F2FP.BF16.PACK_AB R4, R198, R199 ;  /* 0x000000c7c604723e */ /* 0x010fe600000010ff */
[----:B------:R-:W-:Y:S01]  /*5bf0*/  STS [R185+0x12000], R5 ;  /* 0x01200005b9007388 */ /* 0x000fe20000000800 */
[----:B------:R-:W-:Y:S03]  /*5c00*/  SHF.L.U32 R0, R168, 0x1, RZ ;  /* 0x00000001a8007819 */ /* 0x000fe600000006ff */
[----:B------:R-:W-:Y:S04]  /*5c10*/  STS [R185+0x12400], R4 ;  /* 0x01240004b9007388 */ /* 0x000fe80000000800 */
[----:B------:R-:W1:Y:S08]  /*5c20*/  LDSM.16.M88.4 R64, [R0+0x4000] ;  /* 0x004000000040783b */ /* 0x000e700000000200 */
[----:B------:R2:W3:Y:S02]  /*5c30*/  LDSM.16.M88.4 R60, [R0+0x5000] ;  /* 0x00500000003c783b */ /* 0x0004e40000000200 */
[----:B--2---:R-:W-:Y:S06]  /*5c40*/  IADD3 R0, R0, R166, RZ ;  /* 0x000000a600007210 */ /* 0x004fec0007ffe0ff */
[----:B------:R-:W2:Y:S01]  /*5c50*/  LDSM.16.M88.4 R100, [R0+0x4000] ;  /* 0x004000000064783b */ /* 0x000ea20000000200 */
[-C--:B-1----:R-:W-:Y:S07]  /*5c60*/  HMMA.16816.F32.BF16 R4, R64, R128.reuse, RZ ;  /* 0x000000804004723c */ /* 0x082fee00000418ff */
[----:B------:R-:W1:Y:S01]  /*5c70*/  LDSM.16.M88.4 R104, [R0+0x5000] ;  /* 0x005000000068783b */ /* 0x000e620000000200 */
[C---:B---3--:R-:W-:Y:S08]  /*5c80*/  HMMA.16816.F32.BF16 R8, R60.reuse, R128, RZ ;  /* 0x000000803c08723c */ /* 0x048ff000000418ff */
        /* <DEDUP_REMOVED lines=14> */
[-C--:B--2---:R-:W-:Y:S08]  /*5d70*/  HMMA.16816.F32.BF16 R4, R100, R144.reuse, R4 ;  /* 0x000000906404723c */ /* 0x084ff00000041804 */
[C---:B-1----:R-:W-:Y:S08]  /*5d80*/  HMMA.16816.F32.BF16 R8, R104.reuse, R144, R8 ;  /* 0x000000906808723c */ /* 0x042ff00000041808 */
[-C--:B------:R-:W-:Y:S08]  /*5d90*/  HMMA.16816.F32.BF16 R12, R104, R146.reuse, R12 ;  /* 0x00000092680c723c */ /* 0x080ff0000004180c */
[C---:B-----5:R-:W-:Y:S01]  /*5da0*/  FADD.FTZ R4, -R176.reuse, R4 ;  /* 0x00000004b0047221 */ /* 0x060fe20000010100 */
[C---:B------:R-:W-:Y:S04]  /*5db0*/  HMMA.16816.F32.BF16 R16, R100.reuse, R146, R16 ;  /* 0x000000926410723c */ /* 0x040fe80000041810 */
[----:B------:R-:W-:Y:S02]  /*5dc0*/  FADD.FTZ R5, -R176, R5 ;  /* 0x00000005b0057221 */ /* 0x000fe40000010100 */
[C---:B------:R-:W-:Y:S02]  /*5dd0*/  FADD.FTZ R6, -R175.reuse, R6 ;  /* 0x00000006af067221 */ /* 0x040fe40000010100 */
[----:B------:R-:W-:Y:S01]  /*5de0*/  FADD.FTZ R7, -R175, R7 ;  /* 0x00000007af077221 */ /* 0x000fe20000010100 */
[-C--:B------:R-:W-:Y:S03]  /*5df0*/  HMMA.16816.F32.BF16 R20, R100, R148.reuse, R20 ;  /* 0x000000946414723c */ /* 0x080fe60000041814 */
[C---:B------:R-:W-:Y:S02]  /*5e00*/  FADD.FTZ R8, -R174.reuse, R8 ;  /* 0x00000008ae087221 */ /* 0x040fe40000010100 */
[C---:B------:R-:W-:Y:S02]  /*5e10*/  FADD.FTZ R9, -R174.reuse, R9 ;  /* 0x00000009ae097221 */ /* 0x040fe40000010100 */
[C---:B------:R-:W-:Y:S01]  /*5e20*/  FADD.FTZ R10, -R173.reuse, R10 ;  /* 0x0000000aad0a7221 */ /* 0x040fe20000010100 */
[C---:B------:R-:W-:Y:S04]  /*5e30*/  HMMA.16816.F32.BF16 R24, R104.reuse, R148, R24 ;  /* 0x000000946818723c */ /* 0x040fe80000041818 */
[C---:B------:R-:W-:Y:S02]  /*5e40*/  FADD.FTZ R11, -R173.reuse, R11 ;  /* 0x0000000bad0b7221 */ /* 0x040fe40000010100 */
[C---:B------:R-:W-:Y:S02]  /*5e50*/  FADD.FTZ R12, -R174.reuse, R12 ;  /* 0x0000000cae0c7221 */ /* 0x040fe40000010100 */
[----:B------:R-:W-:Y:S01]  /*5e60*/  FADD.FTZ R13, -R174, R13 ;  /* 0x0000000dae0d7221 */ /* 0x000fe20000010100 */
[-C--:B------:R-:W-:Y:S03]  /*5e70*/  HMMA.16816.F32.BF16 R28, R104, R150.reuse, R28 ;  /* 0x00000096681c723c */ /* 0x080fe6000004181c */
[C---:B------:R-:W-:Y:S02]  /*5e80*/  FADD.FTZ R14, -R173.reuse, R14 ;  /* 0x0000000ead0e7221 */ /* 0x040fe40000010100 */
[----:B------:R-:W-:Y:S02]  /*5e90*/  FADD.FTZ R15, -R173, R15 ;  /* 0x0000000fad0f7221 */ /* 0x000fe40000010100 */
[C---:B------:R-:W-:Y:S01]  /*5ea0*/  FADD.FTZ R16, -R176.reuse, R16 ;  /* 0x00000010b0107221 */ /* 0x040fe20000010100 */
[C---:B------:R-:W-:Y:S04]  /*5eb0*/  HMMA.16816.F32.BF16 R32, R100.reuse, R150, R32 ;  /* 0x000000966420723c */ /* 0x040fe80000041820 */
[C---:B------:R-:W-:Y:S02]  /*5ec0*/  FADD.FTZ R17, -R176.reuse, R17 ;  /* 0x00000011b0117221 */ /* 0x040fe40000010100 */
[C---:B------:R-:W-:Y:S02]  /*5ed0*/  FADD.FTZ R18, -R175.reuse, R18 ;  /* 0x00000012af127221 */ /* 0x040fe40000010100 */
[C---:B------:R-:W-:Y:S01]  /*5ee0*/  FADD.FTZ R19, -R175.reuse, R19 ;  /* 0x00000013af137221 */ /* 0x040fe20000010100 */
[-C--:B------:R-:W-:Y:S03]  /*5ef0*/  HMMA.16816.F32.BF16 R36, R100, R152.reuse, R36 ;  /* 0x000000986424723c */ /* 0x080fe60000041824 */
[C---:B------:R-:W-:Y:S02]  /*5f00*/  FADD.FTZ R20, -R176.reuse, R20 ;  /* 0x00000014b0147221 */ /* 0x040fe40000010100 */
[----:B------:R-:W-:Y:S02]  /*5f10*/  FADD.FTZ R21, -R176, R21 ;  /* 0x00000015b0157221 */ /* 0x000fe40000010100 */
[C---:B------:R-:W-:Y:S01]  /*5f20*/  FADD.FTZ R22, -R175.reuse, R22 ;  /* 0x00000016af167221 */ /* 0x040fe20000010100 */
[C---:B------:R-:W-:Y:S04]  /*5f30*/  HMMA.16816.F32.BF16 R40, R104.reuse, R152, R40 ;  /* 0x000000986828723c */ /* 0x040fe80000041828 */
[----:B------:R-:W-:Y:S02]  /*5f40*/  FADD.FTZ R23, -R175, R23 ;  /* 0x00000017af177221 */ /* 0x000fe40000010100 */
[C---:B------:R-:W-:Y:S02]  /*5f50*/  FADD.FTZ R24, -R174.reuse, R24 ;  /* 0x00000018ae187221 */ /* 0x040fe40000010100 */
[C---:B------:R-:W-:Y:S01]  /*5f60*/  FADD.FTZ R25, -R174.reuse, R25 ;  /* 0x00000019ae197221 */ /* 0x040fe20000010100 */
[-C--:B------:R-:W-:Y:S03]  /*5f70*/  HMMA.16816.F32.BF16 R44, R104, R154.reuse, R44 ;  /* 0x0000009a682c723c */ /* 0x080fe6000004182c */
[C---:B------:R-:W-:Y:S02]  /*5f80*/  FADD.FTZ R26, -R173.reuse, R26 ;  /* 0x0000001aad1a7221 */ /* 0x040fe40000010100 */
[C---:B------:R-:W-:Y:S02]  /*5f90*/  FADD.FTZ R27, -R173.reuse, R27 ;  /* 0x0000001bad1b7221 */ /* 0x040fe40000010100 */
[C---:B------:R-:W-:Y:S01]  /*5fa0*/  FADD.FTZ R28, -R174.reuse, R28 ;  /* 0x0000001cae1c7221 */ /* 0x040fe20000010100 */
        /* <DEDUP_REMOVED lines=16> */
[----:B------:R-:W-:Y:S04]  /*60b0*/  HMMA.16816.F32.BF16 R64, R100, R158, R64 ;  /* 0x0000009e6440723c */ /* 0x000fe80000041840 */
[C---:B------:R-:W-:Y:S02]  /*60c0*/  FADD.FTZ R41, -R174.reuse, R41 ;  /* 0x00000029ae297221 */ /* 0x040fe40000010100 */
[C---:B------:R-:W-:Y:S02]  /*60d0*/  FADD.FTZ R42, -R173.reuse, R42 ;  /* 0x0000002aad2a7221 */ /* 0x040fe40000010100 */
[C---:B------:R-:W-:Y:S04]  /*60e0*/  FADD.FTZ R43, -R173.reuse, R43 ;  /* 0x0000002bad2b7221 */ /* 0x040fe80000010100 */
[C---:B------:R-:W-:Y:S02]  /*60f0*/  FADD.FTZ R44, -R174.reuse, R44 ;  /* 0x0000002cae2c7221 */ /* 0x040fe40000010100 */
[----:B------:R-:W-:Y:S02]  /*6100*/  FADD.FTZ R45, -R174, R45 ;  /* 0x0000002dae2d7221 */ /* 0x000fe40000010100 */
[C---:B------:R-:W-:Y:S02]  /*6110*/  FADD.FTZ R46, -R173.reuse, R46 ;  /* 0x0000002ead2e7221 */ /* 0x040fe40000010100 */
[----:B------:R-:W-:Y:S02]  /*6120*/  FADD.FTZ R47, -R173, R47 ;  /* 0x0000002fad2f7221 */ /* 0x000fe40000010100 */
[C---:B------:R-:W-:Y:S02]  /*6130*/  FADD.FTZ R48, -R176.reuse, R48 ;  /* 0x00000030b0307221 */ /* 0x040fe40000010100 */
[C---:B------:R-:W-:Y:S02]  /*6140*/  FADD.FTZ R49, -R176.reuse, R49 ;  /* 0x00000031b0317221 */ /* 0x040fe40000010100 */
[C---:B------:R-:W-:Y:S02]  /*6150*/  FADD.FTZ R50, -R175.reuse, R50 ;  /* 0x00000032af327221 */ /* 0x040fe40000010100 */
[C---:B------:R-:W-:Y:S02]  /*6160*/  FADD.FTZ R51, -R175.reuse, R51 ;  /* 0x00000033af337221 */ /* 0x040fe40000010100 */
        /* <DEDUP_REMOVED lines=13> */
[----:B------:R-:W-:Y:S02]  /*6240*/  FADD.FTZ R65, -R176, R65 ;  /* 0x00000041b0417221 */ /* 0x000fe40000010100 */
        /* <DEDUP_REMOVED lines=65> */
[----:B------:R-:W-:Y:S01]  /*6660*/  FMUL.FTZ R67, R229, R67 ;  /* 0x00000043e5437220 */ /* 0x000fe20000410000 */
        /* <DEDUP_REMOVED lines=14> */
[----:B------:R-:W-:Y:S01]  /*6750*/  @!P2 LEA R4, P0, R24, R194, 0x7 ;  /* 0x000000c21804a211 */ /* 0x000fe200078038ff */
        /* <DEDUP_REMOVED lines=19> */
.L_x_110:
        /* <DEDUP_REMOVED lines=38> */
[----:B------:R-:W-:Y:S01]  /*6af0*/  IMAD.SHL.U32 R52, R247, 0x2, RZ ;  /* 0x00000002f7347824 */ /* 0x000fe200078e00ff */
        /* <DEDUP_REMOVED lines=109> */
.L_x_111:
        /* <DEDUP_REMOVED lines=9> */
[----:B------:R-:W-:Y:S01]  /*7260*/  IMAD.U32 R55, RZ, RZ, UR24 ;  /* 0x00000018ff377e24 */ /* 0x000fe2000f8e00ff */
[----:B------:R-:W-:Y:S01]  /*7270*/  UISETP.GT.AND UP2, UPT, UR8, UR20, UPT ;  /* 0x000000140800728c */ /* 0x000fe2000bf44270 */
[----:B------:R-:W-:Y:S01]  /*7280*/  IMAD.U32 R54, RZ, RZ, UR23 ;  /* 0x00000017ff367e24 */ /* 0x000fe2000f8e00ff */
[----:B------:R-:W-:Y:S01]  /*7290*/  LDSM.16.M88.4 R24, [R169] ;  /* 0x00000000a918783b */ /* 0x000fe20000000200 */
[----:B------:R-:W-:Y:S01]  /*72a0*/  IMAD.U32 R53, RZ, RZ, UR22 ;  /* 0x00000016ff357e24 */ /* 0x000fe2000f8e00ff */
[----:B------:R-:W-:Y:S02]  /*72b0*/  UIADD3 UR4, UR8, -0x1, URZ ;  /* 0xffffffff08047890 */ /* 0x000fe4000fffe03f */
[----:B------:R-:W4:Y:S04]  /*72c0*/  LDSM.16.MT88.4 R28, [R0+0x6400] ;  /* 0x00640000001c783b */ /* 0x000f280000004200 */
[----:B------:R-:W1:Y:S01]  /*72d0*/  LDSM.16.M88.4 R32, [R172] ;  /* 0x00000000ac20783b */ /* 0x000e620000000200 */
[----:B------:R-:W-:Y:S03]  /*72e0*/  UMOV UR8, UR4 ;  /* 0x0000000400087c82 */ /* 0x000fe60008000000 */
        /* <DEDUP_REMOVED lines=133> */
[----:B------:R-:W-:Y:S01]  /*7b40*/  PLOP3.LUT P0, PT, PT, PT, UP2, 0x80, 0x0 ;  /* 0x000000000000781c */ /* 0x000fe20003f0f028 */
[----:B------:R-:W-:Y:S01]  /*7b50*/  @UP3 UIADD3 UR19, UP0, UR19, -0x200, URZ ;  /* 0xfffffe0013133890 */ /* 0x000fe2000ff1e03f */
[C---:B------:R-:W-:Y:S01]  /*7b60*/  IADD3 R0, R3.reuse, -0x2000, RZ ;  /* 0xffffe00003007810 */ /* 0x040fe20007ffe0ff */
[----:B------:R-:W-:Y:S02]  /*7b70*/  RED.E.ADD.F32.FTZ.RN.STRONG.GPU [R26.64], R13 ;  /* 0x0000000d1a00798e */ /* 0x000fe4000c10e78c */
[----:B------:R-:W-:Y:S02]  /*7b80*/  @UP3 UIADD3.X UR18, UR18, -0x1, URZ, UP0, !UPT ;  /* 0xffffffff12123890 */ /* 0x000fe400087fe43f */
        /* <DEDUP_REMOVED lines=130> */
.L_x_113:
        /* <DEDUP_REMOVED lines=10> */
[----:B------:R-:W-:Y:S02]  /*8450*/  ULDC.64 UR8, c[0x0][0x390] ;  /* 0x0000e40000087ab9 */ /* 0x000fe40000000a00 */
[----:B------:R-:W-:-:S02]  /*8460*/  UIMAD UR6, UR37, UR5, UR6 ;  /* 0x00000005250672a4 */ /* 0x000fc4000f8e0206 */
[----:B------:R-:W-:-:S04]  /*8470*/  UIMAD UR5, UR10, UR8, URZ ;  /* 0x000000080a0572a4 */ /* 0x000fc8000f8e023f */
[----:B------:R-:W-:Y:S02]  /*8480*/  UIMAD UR9, UR53, UR9, UR5 ;  /* 0x00000009350972a4 */ /* 0x000fe4000f8e0205 */
[----:B------:R-:W-:-:S04]  /*8490*/  UIMAD.WIDE.U32 UR4, UR37, UR4, URZ ;  /* 0x00000004250472a5 */ /* 0x000fc8000f8e003f */
[----:B------:R-:W-:-:S04]  /*84a0*/  UIADD3 UR5, UR5, UR6, URZ ;  /* 0x0000000605057290 */ /* 0x000fc8000fffe03f */
[----:B------:R-:W-:-:S04]  /*84b0*/  UIMAD.WIDE.U32 UR4, UR53, UR8, UR4 ;  /* 0x00000008350472a5 */ /* 0x000fc8000f8e0004 */
[----:B------:R-:W-:-:S03]  /*84c0*/  UIADD3 UR8, UR5, UR9, URZ ;  /* 0x0000000905087290 */ /* 0x000fc6000fffe03f */
[----:B------:R-:W-:Y:S02]  /*84d0*/  UMOV UR6, UR4 ;  /* 0x0000000400067c82 */ /* 0x000fe40008000000 */
.L_x_114:
[----:B------:R-:W-:Y:S01]  /*84e0*/  BAR.SYNC.DEFER_BLOCKING 0x0 ;  /* 0x0000000000007b1d */ /* 0x000fe20000010000 */
[----:B------:R-:W-:Y:S01]  /*84f0*/  USHF.L.U32 UR4, UR15, 0x7, URZ ;  /* 0x000000070f047899 */ /* 0x000fe2000800063f */
[--C-:B-1----:R-:W-:Y:S01]  /*8500*/  SHF.R.S32.HI R5, RZ, 0x1f, R238.reuse ;  /* 0x0000001fff057819 */ /* 0x102fe200000114ee */
[----:B------:R-:W-:Y:S01]  /*8510*/  IMAD.MOV.U32 R4, RZ, RZ, R238 ;  /* 0x000000ffff047224 */ /* 0x000fe200078e00ee */
[----:B------:R-:W-:Y:S01]  /*8520*/  UIMAD UR7, UR15, -0x80, UR7 ;  /* 0xffffff800f0778a4 */ /* 0x000fe2000f8e0207 */
[----:B------:R-:W-:Y:S01]  /*8530*/  ISETP.GE.AND P1, PT, R238, c[0x0][0x220], PT ;  /* 0x00008800ee007a0c */ /* 0x000fe20003f26270 */
[----:B------:R-:W-:Y:S01]  /*8540*/  USHF.R.S32.HI UR5, URZ, 0x1f, UR4 ;  /* 0x0000001f3f057899 */ /* 0x000fe20008011404 */
[----:B------:R-:W1:Y:S01]  /*8550*/  S2R R3, SR_TID.X ;  /* 0x0000000000037919 */ /* 0x000e620000002100 */
[----:B------:R-:W-:Y:S01]  /*8560*/  ULDC.64 UR10, c[0x0][0x3a0] ;  /* 0x0000e800000a7ab9 */ /* 0x000fe20000000a00 */
[----:B------:R-:W-:Y:S01]  /*8570*/  IMAD.U32 R13, RZ, RZ, UR4 ;  /* 0x00000004ff0d7e24 */ /* 0x000fe2000f8e00ff */
[----:B------:R-:W-:Y:S01]  /*8580*/  UIMAD UR9, UR5, UR10, URZ ;  /* 0x0000000a050972a4 */ /* 0x000fe2000f8e023f */
[----:B------:R-:W-:Y:S01]  /*8590*/  BSSY B0, `(.L_x_115) ;  /* 0x0000020000007945 */ /* 0x000fe20003800000 */
[----:B------:R-:W-:Y:S01]  /*85a0*/  USHF.R.S32.HI UR17, URZ, 0x1f, UR58 ;  /* 0x0000001f3f117899 */ /* 0x000fe2000801143a */
[----:B------:R-:W-:Y:S01]  /*85b0*/  IMAD.WIDE.U32 R6, R13, c[0x0][0x3a0], R4 ;  /* 0x0000e8000d067a25 */ /* 0x000fe200078e0004 */
[----:B------:R-:W-:-:S03]  /*85c0*/  UIMAD UR9, UR4, UR11, UR9 ;  /* 0x0000000b040972a4 */ /* 0x000fc6000f8e0209 */
[----:B------:R-:W-:Y:S01]  /*85d0*/  ULDC.64 UR10, c[0x0][0x3b8] ;  /* 0x0000ee00000a7ab9 */ /* 0x000fe20000000a00 */
[----:B------:R-:W-:Y:S02]  /*85e0*/  IADD3 R6, P0, R6, UR14, RZ ;  /* 0x0000000e06067c10 */ /* 0x000fe4000ff1e0ff */
[----:B------:R-:W-:Y:S01]  /*85f0*/  IMAD.U32 R0, RZ, RZ, UR9 ;  /* 0x00000009ff007e24 */ /* 0x000fe2000f8e00ff */
[----:B------:R-:W-:Y:S01]  /*8600*/  UIMAD UR9, UR17, UR10, URZ ;  /* 0x0000000a110972a4 */ /* 0x000fe2000f8e023f */
[----:B------:R2:W3:Y:S03]  /*8610*/  LDS.128 R16, [R52+0x7000] ;  /* 0x0070000034107984 */ /* 0x0004e60000000c00 */
[----:B------:R-:W-:Y:S01]  /*8620*/  IADD3.X R7, R7, UR16, R0, P0, !PT ;  /* 0x0000001007077c10 */ /* 0x000fe200087fe400 */
[----:B------:R-:W-:Y:S01]  /*8630*/  IMAD.U32 R0, RZ, RZ, UR58 ;  /* 0x0000003aff007e24 */ /* 0x000fe2000f8e00ff */
[----:B------:R-:W-:Y:S01]  /*8640*/  UIMAD UR9, UR58, UR11, UR9 ;  /* 0x0000000b3a0972a4 */ /* 0x000fe2000f8e0209 */
[----:B------:R2:W4:Y:S02]  /*8650*/  LDS.128 R20, [R52+0x8000] ;  /* 0x0080000034147984 */ /* 0x0005240000000c00 */
[----:B------:R-:W-:Y:S01]  /*8660*/  IMAD.WIDE.U32 R6, R0, c[0x0][0x3b8], R6 ;  /* 0x0000ee0000067a25 */ /* 0x000fe200078e0006 */
[----:B-1----:R-:W-:Y:S01]  /*8670*/  SHF.R.S32.HI R0, RZ, 0x1f, R3 ;  /* 0x0000001fff007819 */ /* 0x002fe20000011403 */
[----:B------:R2:W1:Y:S03]  /*8680*/  LDS.128 R24, [R52+0x9000] ;  /* 0x0090000034187984 */ /* 0x0004660000000c00 */
[----:B------:R-:W-:-:S02]  /*8690*/  LEA.HI R0, R0, R3, RZ, 0x2 ;  /* 0x0000000300007211 */ /* 0x000fc400078f10ff */
[----:B------:R-:W-:Y:S02]  /*86a0*/  IADD3 R12, R7, UR9, RZ ;  /* 0x00000009070c7c10 */ /* 0x000fe4000fffe0ff */
[----:B------:R-:W-:-:S04]  /*86b0*/  SHF.R.S32.HI R0, RZ, 0x2, R0 ;  /* 0x00000002ff007819 */ /* 0x000fc80000011400 */
[----:B------:R-:W-:Y:S02]  /*86c0*/  ISETP.GE.OR P2, PT, R0, UR7, P1 ;  /* 0x0000000700007c0c */ /* 0x000fe40008f46670 */
[----:B------:R-:W-:-:S11]  /*86d0*/  SHF.R.S32.HI R14, RZ, 0x1f, R0 ;  /* 0x0000001fff0e7819 */ /* 0x000fd60000011400 */
[----:B------:R-:W-:Y:S05]  /*86e0*/  @P2 BRA `(.L_x_116) ;  /* 0x000000a000002947 */ /* 0x000fea0003800000 */
[----:B--2---:R-:W2:Y:S01]  /*86f0*/  LDS.128 R52, [R52+0x6000] ;  /* 0x0060000034347984 */ /* 0x004ea20000000c00 */
        /* <DEDUP_REMOVED lines=8> */
[----:B--2---:R2:W-:Y:S04]  /*8780*/  STG.E.128 [R10.64], R52 ;  /* 0x000000340a007986 */ /* 0x0045e8000c101d0c */
.L_x_116:
[----:B--2---:R-:W-:Y:S05]  /*8790*/  BSYNC B0 ;  /* 0x0000000000007941 */ /* 0x004fea0003800000 */
.L_x_115:
        /* <DEDUP_REMOVED lines=13> */
[----:B---3--:R2:W-:Y:S02]  /*8870*/  STG.E.128 [R6.64], R16 ;  /* 0x0000001006007986 */ /* 0x0085e4000c101d0c */
.L_x_118:
[----:B------:R-:W-:Y:S05]  /*8880*/  BSYNC B0 ;  /* 0x0000000000007941 */ /* 0x000fea0003800000 */
.L_x_117:
        /* <DEDUP_REMOVED lines=16> */
[----:B--2---:R-:W-:Y:S01]  /*8990*/  MOV R6, R4 ;  /* 0x0000000400067202 */ /* 0x004fe20000000f00 */
[----:B------:R-:W-:Y:S01]  /*89a0*/  IMAD R8, R14, c[0x0][0x3a8], RZ ;  /* 0x0000ea000e087a24 */ /* 0x000fe200078e02ff */
[----:B------:R-:W-:-:S03]  /*89b0*/  MOV R7, R3 ;  /* 0x0000000300077202 */ /* 0x000fc60000000f00 */
[C---:B------:R-:W-:Y:S02]  /*89c0*/  IMAD R8, R0.reuse, c[0x0][0x3ac], R8 ;  /* 0x0000eb0000087a24 */ /* 0x040fe400078e0208 */
[----:B------:R-:W-:-:S05]  /*89d0*/  IMAD.WIDE.U32 R6, R0, c[0x0][0x3a8], R6 ;  /* 0x0000ea0000067a25 */ /* 0x000fca00078e0006 */
[----:B------:R-:W-:Y:S02]  /*89e0*/  IADD3 R7, R8, R7, RZ ;  /* 0x0000000708077210 */ /* 0x000fe40007ffe0ff */
[----:B------:R-:W-:-:S04]  /*89f0*/  LEA R8, P0, R6, c[0x0][0x348], 0x1 ;  /* 0x0000d20006087a11 */ /* 0x000fc800078008ff */
[----:B------:R-:W-:-:S05]  /*8a00*/  LEA.HI.X R9, R6, c[0x0][0x34c], R7, 0x1, P0 ;  /* 0x0000d30006097a11 */ /* 0x000fca00000f0c07 */
[----:B----4-:R2:W-:Y:S04]  /*8a10*/  STG.E.128 [R8.64], R20 ;  /* 0x0000001408007986 */ /* 0x0105e8000c101d0c */
.L_x_120:
[----:B------:R-:W-:Y:S05]  /*8a20*/  BSYNC B0 ;  /* 0x0000000000007941 */ /* 0x000fea0003800000 */
.L_x_119:
[----:B------:R-:W-:Y:S05]  /*8a30*/  @P1 BRA `(.L_x_91) ;  /* 0x000000a000001947 */ /* 0x000fea0003800000 */
[----:B------:R-:W-:-:S04]  /*8a40*/  IADD3 R0, P0, R0, 0x40, RZ ;  /* 0x0000004000007810 */ /* 0x000fc80007f1e0ff */
[----:B------:R-:W-:-:S05]  /*8a50*/  IADD3.X R5, RZ, R14, RZ, P0, !PT ;  /* 0x0000000eff057210 */ /* 0x000fca00007fe4ff */
[----:B--2---:R-:W-:Y:S01]  /*8a60*/  IMAD R6, R5, c[0x0][0x3a8], RZ ;  /* 0x0000ea0005067a24 */ /* 0x004fe200078e02ff */
[----:B------:R-:W-:-:S05]  /*8a70*/  MOV R5, R3 ;  /* 0x0000000300057202 */ /* 0x000fca0000000f00 */
[----:B------:R-:W-:-:S04]  /*8a80*/  IMAD.WIDE.U32 R8, R0, c[0x0][0x3a8], R4 ;  /* 0x0000ea0000087a25 */ /* 0x000fc800078e0004 */
[----:B------:R-:W-:Y:S01]  /*8a90*/  IMAD R0, R0, c[0x0][0x3ac], R6 ;  /* 0x0000eb0000007a24 */ /* 0x000fe200078e0206 */
[----:B------:R-:W-:-:S04]  /*8aa0*/  LEA R4, P0, R8, c[0x0][0x348], 0x1 ;  /* 0x0000d20008047a11 */ /* 0x000fc800078008ff */
[----:B------:R-:W-:-:S04]  /*8ab0*/  IADD3 R0, R0, R9, RZ ;  /* 0x0000000900007210 */ /* 0x000fc80007ffe0ff */
[----:B------:R-:W-:-:S05]  /*8ac0*/  LEA.HI.X R5, R8, c[0x0][0x34c], R0, 0x1, P0 ;  /* 0x0000d30008057a11 */ /* 0x000fca00000f0c00 */
[----:B-1----:R1:W-:Y:S02]  /*8ad0*/  STG.E.128 [R4.64], R24 ;  /* 0x0000001804007986 */ /* 0x0023e4000c101d0c */
.L_x_91:
[----:B------:R-:W-:Y:S05]  /*8ae0*/  BSYNC B1 ;  /* 0x0000000000017941 */ /* 0x000fea0003800000 */
.L_x_77:
        /* <DEDUP_REMOVED lines=11> */
.L_x_121:
[----:B------:R-:W-:Y:S05]  /*8ba0*/  EXIT ;  /* 0x000000000000794d */ /* 0x000fea0003800000 */
.L_x_123:
        /* <DEDUP_REMOVED lines=13> */
.L_x_1326:


//--------------------- .text._ZN5flash44flash_bwd_dq_dk_dv_loop_seqk_parallel_kernelI23Flash_bwd_kernel_traitsILi32ELi128ELi128ELi8ELi4ELi4ELi4ELb1ELb0EN7cutlass10bfloat16_tE19Flash_kernel_traitsILi32ELi128ELi128ELi8ES3_EELb0ELb0ELb0ELb0ELb1ELb1ELb0EEEvNS_16Flash_bwd_paramsE --------------------------
	.section	.text._ZN5flash44flash_bwd_dq_dk_dv_loop_seqk_parallel_kernelI23Flash_bwd_kernel_traitsILi32ELi128ELi128ELi8ELi4ELi4ELi4ELb1ELb0EN7cutlass10bfloat16_tE19Flash_kernel_traitsILi32ELi128ELi128ELi8ES3_EELb0ELb0ELb0ELb0ELb1ELb1ELb0EEEvNS_16Flash_bwd_paramsE,"ax",@progbits
	.sectioninfo	@"SHI_REGISTERS=255"
	.align	128
        .global         _ZN5flash44flash_bwd_dq_dk_dv_loop_seqk_parallel_kernelI23Flash_bwd_kernel_traitsILi32ELi128ELi128ELi8ELi4ELi4ELi4ELb1ELb0EN7cutlass10bfloat16_tE19Flash_kernel_traitsILi32ELi128ELi128ELi8ES3_EELb0ELb0ELb0ELb0ELb1ELb1ELb0EEEvNS_16Flash_bwd_paramsE
        .type           _ZN5flash44flash_bwd_dq_dk_dv_loop_seqk_parallel_kernelI23Flash_bwd_kernel_traitsILi32ELi128ELi128ELi8ELi4ELi4ELi4ELb1ELb0EN7cutlass10bfloat16_tE19Flash_kernel_traitsILi32ELi128ELi128ELi8ES3_EELb0ELb0ELb0ELb0ELb1ELb1ELb0EEEvNS_16Flash_bwd_paramsE,@function
        .size           _ZN5flash44flash_bwd_dq_dk_dv_loop_seqk_parallel_kernelI23Flash_bwd_kernel_traitsILi32ELi128ELi128ELi8ELi4ELi4ELi4ELb1ELb0EN7cutlass10bfloat16_tE19Flash_kernel_traitsILi32ELi128ELi128ELi8ES3_EELb0ELb0ELb0ELb0ELb1ELb1ELb0EEEvNS_16Flash_bwd_paramsE,(.L_x_1327 - _ZN5flash44flash_bwd_dq_dk_dv_loop_seqk_parallel_kernelI23Flash_bwd_kernel_traitsILi32ELi128ELi128ELi8ELi4ELi4ELi4ELb1ELb0EN7cutlass10bfloat16_tE19Flash_kernel_traitsILi32ELi128ELi128ELi8ES3_EELb0ELb0ELb0ELb0ELb1ELb1ELb0EEEvNS_16Flash_bwd_paramsE)
        .other          _ZN5flash44flash_bwd_dq_dk_dv_loop_seqk_parallel_kernelI23Flash_bwd_kernel_traitsILi32ELi128ELi128ELi8ELi4ELi4ELi4ELb1ELb0EN7cutlass10bfloat16_tE19Flash_kernel_traitsILi32ELi128ELi128ELi8ES3_EELb0ELb0ELb0ELb0ELb1ELb1ELb0EEEvNS_16Flash_bwd_paramsE,@"STO_CUDA_ENTRY STV_DEFAULT"
_ZN5flash44flash_bwd_dq_dk_dv_loop_seqk_parallel_kernelI23Flash_bwd_kernel_traitsILi32ELi128ELi128ELi8ELi4ELi4ELi4ELb1ELb0EN7cutlass10bfloat16_tE19Flash_kernel_traitsILi32ELi128ELi128ELi8ES3_EELb0ELb0ELb0ELb0ELb1ELb1ELb0EEEvNS_16Flash_bwd_paramsE:
.text._ZN5flash44flash_bwd_dq_dk_dv_loop_seqk_parallel_kernelI23Flash_bwd_kernel_traitsILi32ELi128ELi128ELi8ELi4ELi4ELi4ELb1ELb0EN7cutlass10bfloat16_tE19Flash_kernel_traitsILi32ELi128ELi128ELi8ES3_EELb0ELb0ELb0ELb0ELb1ELb1ELb0EEEvNS_16Flash_bwd_paramsE:
[----:B------:R-:W-:Y:S02]  /*0000*/  MOV R1, c[0x0][0x28] ;  /* 0x00000a0000017a02 */ /* 0x000fe40000000f00 */
[----:B------:R-:W1:Y:S01]  /*0010*/  S2UR UR41, SR_CTAID.X ;  /* 0x00000000002979c3 */ /* 0x000e620000002500 */
[----:B------:R-:W-:Y:S02]  /*0020*/  ULDC UR4, c[0x0][0x218] ;  /* 0x0000860000047ab9 */ /* 0x000fe40000000800 */
        /* <DEDUP_REMOVED lines=8> */
[----:B------:R-:W-:Y:S01]  /*00b0*/  IMAD.MOV.U32 R175, RZ, RZ, 0x20 ;  /* 0x00000020ffaf7424 */ /* 0x000fe200078e00ff */
[----:B------:R-:W-:Y:S01]  /*00c0*/  ULDC UR46, c[0x0][0x22c] ;  /* 0x00008b00002e7ab9 */ /* 0x000fe20000000800 */
[----:B------:R-:W-:Y:S01]  /*00d0*/  IMAD.MOV.U32 R188, RZ, RZ, -0x10 ;  /* 0xfffffff0ffbc7424 */ /* 0x000fe200078e00ff */
[----:B------:R-:W-:Y:S01]  /*00e0*/  ULDC UR54, c[0x0][0x1c0] ;  /* 0x0000700000367ab9 */ /* 0x000fe20000000800 */
[----:B------:R-:W-:Y:S01]  /*00f0*/  IMAD.MOV.U32 R165, RZ, RZ, 0x40 ;  /* 0x00000040ffa57424 */ /* 0x000fe200078e00ff */
[----:B------:R-:W-:Y:S02]  /*0100*/  UIMAD UR51, UR46, UR54, URZ ;  /* 0x000000362e3372a4 */ /* 0x000fe4000f8e023f */
[----:B------:R-:W-:Y:S02]  /*0110*/  UMOV UR56, 0x80 ;  /* 0x0000008000387882 */ /* 0x000fe40000000000 */
[----:B------:R-:W-:-:S02]  /*0120*/  ULDC UR6, c[0x0][0x210] ;  /* 0x0000840000067ab9 */ /* 0x000fc40000000800 */
[----:B------:R-:W-:Y:S02]  /*0130*/  ULDC UR57, c[0x0][0x234] ;  /* 0x00008d0000397ab9 */ /* 0x000fe40000000800 */
[----:B------:R-:W-:Y:S02]  /*0140*/  UIMAD UR57, UR56, UR6, UR57 ;  /* 0x00000006383972a4 */ /* 0x000fe4000f8e0239 */
[----:B------:R-:W-:Y:S02]  /*0150*/  USHF.R.S32.HI UR6, URZ, 0x1f, UR46 ;  /* 0x0000001f3f067899 */ /* 0x000fe4000801142e */
[----:B------:R-:W-:Y:S02]  /*0160*/  USHF.L.U32 UR53, UR51, 0x7, URZ ;  /* 0x0000000733357899 */ /* 0x000fe4000800063f */
[----:B------:R-:W-:Y:S02]  /*0170*/  ULDC UR7, c[0x0][0x224] ;  /* 0x0000890000077ab9 */ /* 0x000fe40000000800 */
[----:B------:R-:W-:Y:S01]  /*0180*/  UIMAD.WIDE.U32 UR46, UR46, UR54, URZ ;  /* 0x000000362e2e72a5 */ /* 0x000fe2000f8e003f */
[----:B-1----:R-:W-:Y:S01]  /*0190*/  SHF.R.S32.HI R4, RZ, 0x1f, R17 ;  /* 0x0000001fff047819 */ /* 0x002fe20000011411 */
[----:B------:R-:W-:-:S02]  /*01a0*/  UMOV UR59, 0x4 ;  /* 0x00000004003b7882 */ /* 0x000fc40000000000 */
[----:B------:R-:W-:Y:S01]  /*01b0*/  ULDC.64 UR4, c[0x0][0x118] ;  /* 0x0000460000047ab9 */ /* 0x000fe20000000a00 */
[CC--:B------:R-:W-:Y:S01]  /*01c0*/  LEA.HI R12, R4.reuse, R17.reuse, RZ, 0x3 ;  /* 0x00000011040c7211 */ /* 0x0c0fe200078f18ff */
[----:B------:R-:W-:Y:S01]  /*01d0*/  UMOV UR50, 0xffffe000 ;  /* 0xffffe00000327882 */ /* 0x000fe20000000000 */
[CC--:B------:R-:W-:Y:S01]  /*01e0*/  LEA.HI R11, R4.reuse, R17.reuse, RZ, 0x2 ;  /* 0x00000011040b7211 */ /* 0x0c0fe200078f10ff */
[----:B------:R-:W-:Y:S01]  /*01f0*/  UIADD3 UR56, UR56, UR7, URZ ;  /* 0x0000000738387290 */ /* 0x000fe2000fffe03f */
[CC--:B------:R-:W-:Y:S01]  /*0200*/  LEA.HI R0, R4.reuse, R17.reuse, RZ, 0x5 ;  /* 0x0000001104007211 */ /* 0x0c0fe200078f28ff */
[----:B------:R-:W-:Y:S01]  /*0210*/  UIMAD UR54, UR6, UR54, URZ ;  /* 0x00000036063672a4 */ /* 0x000fe2000f8e023f */
[CC--:B------:R-:W-:Y:S01]  /*0220*/  LEA.HI R2, R4.reuse, R17.reuse, RZ, 0x4 ;  /* 0x0000001104027211 */ /* 0x0c0fe200078f20ff */
[----:B------:R-:W-:Y:S01]  /*0230*/  USHF.L.U32 UR26, UR51, 0x3, URZ ;  /* 0x00000003331a7899 */ /* 0x000fe2000800063f */
[----:B------:R-:W-:Y:S01]  /*0240*/  LEA.HI R7, R4, R17, RZ, 0x7 ;  /* 0x0000001104077211 */ /* 0x000fe200078f38ff */
[----:B------:R-:W-:Y:S01]  /*0250*/  USHF.L.U32 UR25, UR51, 0x4, URZ ;  /* 0x0000000433197899 */ /* 0x000fe2000800063f */
[----:B------:R-:W-:Y:S01]  /*0260*/  LOP3.LUT R10, R11, 0xfffffffc, RZ, 0xc0, !PT ;  /* 0xfffffffc0b0a7812 */ /* 0x000fe200078ec0ff */
[----:B------:R-:W-:Y:S01]  /*0270*/  UIMAD UR24, UR51, 0x18, URZ ;  /* 0x00000018331878a4 */ /* 0x000fe2000f8e023f */
[----:B------:R-:W-:Y:S01]  /*0280*/  LOP3.LUT R6, R0, 0xffffffe0, RZ, 0xc0, !PT ;  /* 0xffffffe000067812 */ /* 0x000fe200078ec0ff */
[----:B------:R-:W-:Y:S01]  /*0290*/  USHF.L.U32 UR23, UR51, 0x5, URZ ;  /* 0x0000000533177899 */ /* 0x000fe2000800063f */
[----:B------:R-:W-:Y:S01]  /*02a0*/  LOP3.LUT R8, R12, 0xfffffff8, RZ, 0xc0, !PT ;  /* 0xfffffff80c087812 */ /* 0x000fe200078ec0ff */
[C---:B------:R-:W-:Y:S01]  /*02b0*/  IMAD.IADD R10, R17.reuse, 0x1, -R10 ;  /* 0x00000001110a7824 */ /* 0x040fe200078e0a0a */
[----:B------:R-:W-:Y:S01]  /*02c0*/  LOP3.LUT R4, R2, 0xfffffff0, RZ, 0xc0, !PT ;  /* 0xfffffff002047812 */ /* 0x000fe200078ec0ff */
[C---:B------:R-:W-:Y:S01]  /*02d0*/  IMAD.IADD R6, R17.reuse, 0x1, -R6 ;  /* 0x0000000111067824 */ /* 0x040fe200078e0a06 */
[--C-:B------:R-:W-:Y:S01]  /*02e0*/  SHF.R.S32.HI R14, RZ, 0x2, R11.reuse ;  /* 0x00000002ff0e7819 */ /* 0x100fe2000001140b */
[C---:B------:R-:W-:Y:S01]  /*02f0*/  IMAD.IADD R9, R17.reuse, 0x1, -R8 ;  /* 0x0000000111097824 */ /* 0x040fe200078e0a08 */
[----:B------:R-:W-:Y:S01]  /*0300*/  SHF.R.S32.HI R181, RZ, 0x5, R0 ;  /* 0x00000005ffb57819 */ /* 0x000fe20000011400 */
[----:B------:R-:W-:Y:S01]  /*0310*/  IMAD.IADD R17, R17, 0x1, -R4 ;  /* 0x0000000111117824 */ /* 0x000fe200078e0a04 */
[----:B------:R-:W-:Y:S01]  /*0320*/  SHF.R.S32.HI R4, RZ, 0x3, R12 ;  /* 0x00000003ff047819 */ /* 0x000fe2000001140c */
[C---:B------:R-:W-:Y:S01]  /*0330*/  IMAD.SHL.U32 R3, R10.reuse, 0x8, RZ ;  /* 0x000000080a037824 */ /* 0x040fe200078e00ff */
[----:B------:R-:W-:Y:S01]  /*0340*/  SHF.R.S32.HI R0, RZ, 0x1f, R0 ;  /* 0x0000001fff007819 */ /* 0x000fe20000011400 */
[----:B------:R-:W-:Y:S01]  /*0350*/  IMAD.SHL.U32 R10, R10, 0x2, RZ ;  /* 0x000000020a0a7824 */ /* 0x000fe200078e00ff */
[----:B------:R-:W-:Y:S01]  /*0360*/  SHF.R.S32.HI R13, RZ, 0x1f, R11 ;  /* 0x0000001fff0d7819 */ /* 0x000fe2000001140b */
[----:B------:R-:W-:Y:S01]  /*0370*/  IMAD.SHL.U32 R4, R4, 0x40, RZ ;  /* 0x0000004004047824 */ /* 0x000fe200078e00ff */
[----:B------:R-:W-:Y:S01]  /*0380*/  LEA.HI R11, R11, R14, RZ, 0x1 ;  /* 0x0000000e0b0b7211 */ /* 0x000fe200078f08ff */
[----:B------:R-:W-:Y:S01]  /*0390*/  UIMAD UR22, UR51, 0x28, URZ ;  /* 0x00000028331678a4 */ /* 0x000fe2000f8e023f */
[----:B------:R-:W-:Y:S01]  /*03a0*/  LEA.HI R0, R0, R181, RZ, 0x2 ;  /* 0x000000b500007211 */ /* 0x000fe200078f10ff */
[----:B------:R-:W-:Y:S01]  /*03b0*/  UIMAD UR21, UR51, 0x30, URZ ;  /* 0x00000030331578a4 */ /* 0x000fe2000f8e023f */
[----:B------:R-:W-:Y:S01]  /*03c0*/  LOP3.LUT R4, R4, 0xc0, RZ, 0xc0, !PT ;  /* 0x000000c004047812 */ /* 0x000fe200078ec0ff */
[----:B------:R-:W-:Y:S01]  /*03d0*/  UIMAD UR20, UR51, 0x38, URZ ;  /* 0x00000038331478a4 */ /* 0x000fe2000f8e023f */
[----:B------:R-:W-:Y:S01]  /*03e0*/  LOP3.LUT R11, R11, 0x7fffffe, RZ, 0xc0, !PT ;  /* 0x07fffffe0b0b7812 */ /* 0x000fe200078ec0ff */
[----:B------:R-:W-:Y:S01]  /*03f0*/  USHF.L.U32 UR19, UR51, 0x6, URZ ;  /* 0x0000000633137899 */ /* 0x000fe2000800063f */
[----:B------:R-:W-:Y:S01]  /*0400*/  LOP3.LUT R3, R4, 0x18, R3, 0xf8, !PT ;  /* 0x0000001804037812 */ /* 0x000fe200078ef803 */
[----:B------:R-:W-:Y:S01]  /*0410*/  UIMAD UR18, UR51, 0x48, URZ ;  /* 0x00000048331278a4 */ /* 0x000fe2000f8e023f */
[----:B------:R-:W-:Y:S01]  /*0420*/  LOP3.LUT R0, R0, 0xfffffffc, RZ, 0xc0, !PT ;  /* 0xfffffffc00007812 */ /* 0x000fe200078ec0ff */
[----:B------:R-:W-:Y:S01]  /*0430*/  IMAD.IADD R8, R14, 0x1, -R11 ;  /* 0x000000010e087824 */ /* 0x000fe200078e0a0b */
[----:B------:R-:W-:Y:S01]  /*0440*/  SHF.R.S32.HI R5, RZ, 0x4, R2 ;  /* 0x00000004ff057819 */ /* 0x000fe20000011402 */
[----:B------:R-:W-:Y:S01]  /*0450*/  UIMAD UR17, UR51, 0x50, URZ ;  /* 0x00000050331178a4 */ /* 0x000fe2000f8e023f */
[----:B------:R-:W-:Y:S01]  /*0460*/  SHF.R.U32.HI R4, RZ, 0x3, R4 ;  /* 0x00000003ff047819 */ /* 0x000fe20000011604 */
[C---:B------:R-:W-:Y:S01]  /*0470*/  IMAD.IADD R0, R181.reuse, 0x1, -R0 ;  /* 0x00000001b5007824 */ /* 0x040fe200078e0a00 */
[----:B------:R-:W-:Y:S01]  /*0480*/  LEA.HI R2, R2, R5, RZ, 0x1 ;  /* 0x0000000502027211 */ /* 0x000fe200078f08ff */
[----:B------:R-:W-:Y:S01]  /*0490*/  IMAD R181, R181, 0x8, R8 ;  /* 0x00000008b5b57824 */ /* 0x000fe200078e0208 */
[----:B------:R-:W-:Y:S01]  /*04a0*/  LOP3.LUT R4, R3, R4, RZ, 0x3c, !PT ;  /* 0x0000000403047212 */ /* 0x000fe200078e3cff */
[----:B------:R-:W-:Y:S01]  /*04b0*/  IMAD.SHL.U32 R16, R0, 0x10, RZ ;  /* 0x0000001000107824 */ /* 0x000fe200078e00ff */
[----:B------:R-:W-:Y:S01]  /*04c0*/  LOP3.LUT R2, R2, 0xfffffffe, RZ, 0xc0, !PT ;  /* 0xfffffffe02027812 */ /* 0x000fe200078ec0ff */
[----:B------:R-:W-:Y:S01]  /*04d0*/  UIMAD UR16, UR51, 0x58, URZ ;  /* 0x00000058331078a4 */ /* 0x000fe2000f8e023f */
[----:B------:R-:W-:Y:S01]  /*04e0*/  SHF.R.S32.HI R3, RZ, 0x1f, R6 ;  /* 0x0000001fff037819 */ /* 0x000fe20000011406 */
[----:B------:R-:W-:Y:S01]  /*04f0*/  IMAD.U32 R181, R181, 0x20, R4 ;  /* 0x00000020b5b57824 */ /* 0x000fe200078e0004 */
[----:B------:R-:W-:Y:S01]  /*0500*/  LEA.HI R11, R9, R9, RZ, 0x1 ;  /* 0x00000009090b7211 */ /* 0x000fe200078f08ff */
[----:B------:R-:W-:Y:S01]  /*0510*/  IMAD.IADD R2, R5, 0x1, -R2 ;  /* 0x0000000105027824 */ /* 0x000fe200078e0a02 */
[----:B------:R-:W-:Y:S01]  /*0520*/  SHF.R.S32.HI R4, RZ, 0x1f, R17 ;  /* 0x0000001fff047819 */ /* 0x000fe20000011411 */
[----:B------:R-:W-:Y:S01]  /*0530*/  UIMAD UR15, UR51, 0x60, URZ ;  /* 0x00000060330f78a4 */ /* 0x000fe2000f8e023f */
[----:B------:R-:W-:Y:S01]  /*0540*/  LEA.HI R3, R3, R6, RZ, 0x2 ;  /* 0x0000000603037211 */ /* 0x000fe200078f10ff */
[----:B------:R-:W-:Y:S01]  /*0550*/  IMAD.SHL.U32 R177, R2, 0x8, RZ ;  /* 0x0000000802b17824 */ /* 0x000fe200078e00ff */
[----:B------:R-:W-:Y:S01]  /*0560*/  LOP3.LUT R6, R11, 0x3fffffe, RZ, 0xc0, !PT ;  /* 0x03fffffe0b067812 */ /* 0x000fe200078ec0ff */
[----:B------:R-:W-:Y:S01]  /*0570*/  UIMAD UR14, UR51, 0x68, URZ ;  /* 0x00000068330e78a4 */ /* 0x000fe2000f8e023f */
[----:B------:R-:W-:Y:S01]  /*0580*/  LEA.HI R13, R13, R14, RZ, 0x3 ;  /* 0x0000000e0d0d7211 */ /* 0x000fe200078f18ff */
[----:B------:R-:W-:Y:S01]  /*0590*/  UIMAD UR13, UR51, 0x70, URZ ;  /* 0x00000070330d78a4 */ /* 0x000fe2000f8e023f */
[-C--:B------:R-:W-:Y:S01]  /*05a0*/  LEA.HI R5, R17, R17.reuse, RZ, 0x1 ;  /* 0x0000001111057211 */ /* 0x080fe200078f08ff */
[C---:B------:R-:W-:Y:S01]  /*05b0*/  IMAD.IADD R19, R9.reuse, 0x1, -R6 ;  /* 0x0000000109137824 */ /* 0x040fe200078e0a06 */
[----:B------:R-:W-:Y:S01]  /*05c0*/  LEA.HI R15, R4, R17, RZ, 0x3 ;  /* 0x00000011040f7211 */ /* 0x000fe200078f18ff */
[----:B------:R-:W-:Y:S01]  /*05d0*/  IMAD.SHL.U32 R9, R9, 0x40, RZ ;  /* 0x0000004009097824 */ /* 0x000fe200078e00ff */
[----:B------:R-:W-:Y:S01]  /*05e0*/  LOP3.LUT R13, R13, 0xfffffff8, RZ, 0xc0, !PT ;  /* 0xfffffff80d0d7812 */ /* 0x000fe200078ec0ff */
[----:B------:R-:W-:Y:S01]  /*05f0*/  UIMAD UR12, UR51, 0x78, URZ ;  /* 0x00000078330c78a4 */ /* 0x000fe2000f8e023f */
[----:B------:R-:W-:Y:S01]  /*0600*/  LOP3.LUT R8, R5, 0x7fffffe, RZ, 0xc0, !PT ;  /* 0x07fffffe05087812 */ /* 0x000fe200078ec0ff */
[----:B------:R-:W-:Y:S01]  /*0610*/  USHF.R.S32.HI UR55, URZ, 0x1f, UR53 ;  /* 0x0000001f3f377899 */ /* 0x000fe20008011435 */
[----:B------:R-:W-:Y:S01]  /*0620*/  LOP3.LUT R4, R15, 0xfffffff8, RZ, 0xc0, !PT ;  /* 0xfffffff80f047812 */ /* 0x000fe200078ec0ff */
[----:B------:R-:W-:Y:S01]  /*0630*/  IMAD.IADD R13, R14, 0x1, -R13 ;  /* 0x000000010e0d7824 */ /* 0x000fe200078e0a0d */
[--C-:B------:R-:W-:Y:S01]  /*0640*/  SHF.R.S32.HI R6, RZ, 0x1, R5.reuse ;  /* 0x00000001ff067819 */ /* 0x100fe20000011405 */
[C---:B------:R-:W-:Y:S01]  /*0650*/  IMAD.IADD R8, R17.reuse, 0x1, -R8 ;  /* 0x0000000111087824 */ /* 0x040fe200078e0a08 */
[----:B------:R-:W-:Y:S01]  /*0660*/  SHF.R.S32.HI R5, RZ, 0x1f, R5 ;  /* 0x0000001fff057819 */ /* 0x000fe20000011405 */
[----:B------:R-:W-:Y:S01]  /*0670*/  IMAD.IADD R4, R17, 0x1, -R4 ;  /* 0x0000000111047824 */ /* 0x000fe200078e0a04 */
[----:B------:R-:W-:Y:S01]  /*0680*/  LOP3.LUT R9, R9, 0x1c0, RZ, 0xc0, !PT ;  /* 0x000001c009097812 */ /* 0x000fe200078ec0ff */
[----:B------:R-:W-:Y:S01]  /*0690*/  IMAD.SHL.U32 R14, R0, 0x400, RZ ;  /* 0x00000400000e7824 */ /* 0x000fe200078e00ff */
[----:B------:R-:W-:Y:S01]  /*06a0*/  LEA.HI R17, R5, R6, RZ, 0x2 ;  /* 0x0000000605117211 */ /* 0x000fe200078f10ff */
[----:B------:R-:W-:Y:S01]  /*06b0*/  ULDC.64 UR60, c[0x0][0x118] ;  /* 0x00004600003c7ab9 */ /* 0x000fe20000000a00 */
[----:B------:R-:W-:-:S02]  /*06c0*/  LOP3.LUT R5, R13, 0x1, RZ, 0xc0, !PT ;  /* 0x000000010d057812 */ /* 0x000fc400078ec0ff */
[----:B------:R-:W-:Y:S02]  /*06d0*/  LOP3.LUT R17, R17, 0xfffffffc, RZ, 0xc0, !PT ;  /* 0xfffffffc11117812 */ /* 0x000fe400078ec0ff */
[----:B------:R-:W-:Y:S02]  /*06e0*/  ISETP.NE.U32.AND P6, PT, R5, 0x1, PT ;  /* 0x000000010500780c */ /* 0x000fe40003fc5070 */
[----:B------:R-:W-:Y:S01]  /*06f0*/  SHF.R.S32.HI R15, RZ, 0x3, R15 ;  /* 0x00000003ff0f7819 */ /* 0x000fe2000001140f */
[----:B------:R-:W-:Y:S01]  /*0700*/  IMAD.IADD R5, R6, 0x1, -R17 ;  /* 0x0000000106057824 */ /* 0x000fe200078e0a11 */
[----:B------:R-:W-:Y:S02]  /*0710*/  LEA.HI R6, R13, R13, RZ, 0x1 ;  /* 0x0000000d0d067211 */ /* 0x000fe400078f08ff */
[----:B------:R-:W-:Y:S01]  /*0720*/  LOP3.LUT R17, R9, 0x30, R16, 0xf8, !PT ;  /* 0x0000003009117812 */ /* 0x000fe200078ef810 */
[----:B------:R-:W-:Y:S01]  /*0730*/  IMAD R172, R15, 0x200, R14 ;  /* 0x000002000fac7824 */ /* 0x000fe200078e020e */
[----:B------:R-:W-:Y:S01]  /*0740*/  LEA.HI.SX32 R180, R3, R16, 0x1e ;  /* 0x0000001003b47211 */ /* 0x000fe200078ff2ff */
[----:B------:R-:W-:Y:S01]  /*0750*/  IMAD R3, R15, 0x8, R8 ;  /* 0x000000080f037824 */ /* 0x000fe200078e0208 */
[----:B------:R-:W-:-:S02]  /*0760*/  LOP3.LUT R190, R6, 0x3fffffe, RZ, 0xc0, !PT ;  /* 0x03fffffe06be7812 */ /* 0x000fc400078ec0ff */
[----:B------:R-:W-:Y:S01]  /*0770*/  LOP3.LUT R8, R17, 0x8, R12, 0xf8, !PT ;  /* 0x0000000811087812 */ /* 0x000fe200078ef80c */
[----:B------:R-:W-:Y:S01]  /*0780*/  IMAD.SHL.U32 R3, R3, 0x20, RZ ;  /* 0x0000002003037824 */ /* 0x000fe200078e00ff */
[----:B------:R-:W-:Y:S01]  /*0790*/  SHF.R.U32.HI R173, RZ, 0x3, R9 ;  /* 0x00000003ffad7819 */ /* 0x000fe20000011609 */
[----:B------:R-:W-:Y:S01]  /*07a0*/  IMAD.IADD R190, R13, 0x1, -R190 ;  /* 0x000000010dbe7824 */ /* 0x000fe200078e0abe */
[----:B------:R-:W-:Y:S01]  /*07b0*/  IADD3 R179, R180, -0x80, RZ ;  /* 0xffffff80b4b37810 */ /* 0x000fe20007ffe0ff */
[C---:B------:R-:W-:Y:S01]  /*07c0*/  IMAD R9, R0.reuse, 0x200, R10 ;  /* 0x0000020000097824 */ /* 0x040fe200078e020a */
[----:B------:R-:W-:Y:S01]  /*07d0*/  SHF.R.S32.HI R6, RZ, 0x1, R6 ;  /* 0x00000001ff067819 */ /* 0x000fe20000011406 */
[----:B------:R-:W-:Y:S01]  /*07e0*/  IMAD R0, R0, 0x200, R3 ;  /* 0x0000020000007824 */ /* 0x000fe200078e0203 */
[----:B------:R-:W-:Y:S01]  /*07f0*/  LOP3.LUT R173, R8, R173, RZ, 0x3c, !PT ;  /* 0x000000ad08ad7212 */ /* 0x000fe200078e3cff */
[----:B------:R-:W-:Y:S01]  /*0800*/  IMAD R190, R190, 0x20, R9 ;  /* 0x00000020bebe7824 */ /* 0x000fe200078e0209 */
[----:B------:R-:W-:Y:S01]  /*0810*/  SHF.R.S32.HI R7, RZ, 0x7, R7 ;  /* 0x00000007ff077819 */ /* 0x000fe20000011407 */
[C---:B------:R-:W-:Y:S01]  /*0820*/  IMAD.SHL.U32 R9, R2.reuse, 0x10, RZ ;  /* 0x0000001002097824 */ /* 0x040fe200078e00ff */
[----:B------:R-:W-:Y:S01]  /*0830*/  SHF.R.S32.HI R8, RZ, 0x1f, R179 ;  /* 0x0000001fff087819 */ /* 0x000fe200000114b3 */
[----:B------:R-:W-:Y:S01]  /*0840*/  IMAD R173, R2, 0x200, R173 ;  /* 0x0000020002ad7824 */ /* 0x000fe200078e02ad */
[C---:B------:R-:W-:Y:S01]  /*0850*/  LOP3.LUT P3, RZ, R6.reuse, 0x2, RZ, 0xc0, !PT ;  /* 0x0000000206ff7812 */ /* 0x040fe2000786c0ff */
[----:B------:R-:W-:Y:S01]  /*0860*/  IMAD.SHL.U32 R6, R6, 0x40, RZ ;  /* 0x0000004006067824 */ /* 0x000fe200078e00ff */
[----:B------:R-:W-:Y:S01]  /*0870*/  SHF.R.S32.HI R11, RZ, 0x1, R11 ;  /* 0x00000001ff0b7819 */ /* 0x000fe2000001140b */
[----:B------:R-:W-:Y:S01]  /*0880*/  IMAD R174, R7, 0x8, R2 ;  /* 0x0000000807ae7824 */ /* 0x000fe200078e0202 */
[----:B------:R-:W-:Y:S01]  /*0890*/  SHF.L.U64.HI R179, R179, 0x2, R8 ;  /* 0x00000002b3b37819 */ /* 0x000fe20000010208 */
[----:B------:R-:W-:Y:S01]  /*08a0*/  IMAD.SHL.U32 R8, R7, 0x8, RZ ;  /* 0x0000000807087824 */ /* 0x000fe200078e00ff */
[----:B------:R-:W-:Y:S01]  /*08b0*/  LOP3.LUT P0, RZ, R11, 0x2, RZ, 0xc0, !PT ;  /* 0x000000020bff7812 */ /* 0x000fe2000780c0ff */
[----:B------:R-:W-:Y:S01]  /*08c0*/  IMAD R182, R7, 0x2000, R10 ;  /* 0x0000200007b67824 */ /* 0x000fe200078e020a */
[----:B------:R-:W-:Y:S01]  /*08d0*/  LOP3.LUT P5, RZ, R13, 0x2, RZ, 0xc0, !PT ;  /* 0x000000020dff7812 */ /* 0x000fe200078ac0ff */
[----:B------:R-:W-:Y:S01]  /*08e0*/  IMAD.SHL.U32 R11, R11, 0x40, RZ ;  /* 0x000000400b0b7824 */ /* 0x000fe200078e00ff */
[C---:B------:R-:W-:Y:S01]  /*08f0*/  LOP3.LUT P4, RZ, R13.reuse, 0x4, RZ, 0xc0, !PT ;  /* 0x000000040dff7812 */ /* 0x040fe2000788c0ff */
[----:B------:R-:W-:Y:S01]  /*0900*/  IMAD.SHL.U32 R13, R13, 0x40, RZ ;  /* 0x000000400d0d7824 */ /* 0x000fe200078e00ff */
[----:B------:R-:W-:Y:S01]  /*0910*/  LOP3.LUT R6, R6, 0xc0, RZ, 0xc0, !PT ;  /* 0x000000c006067812 */ /* 0x000fe200078ec0ff */
[----:B------:R-:W-:Y:S01]  /*0920*/  IMAD R174, R174, 0x8, R19 ;  /* 0x00000008aeae7824 */ /* 0x000fe200078e0213 */
[----:B------:R-:W-:Y:S01]  /*0930*/  LOP3.LUT R8, R8, 0x8, RZ, 0xc0, !PT ;  /* 0x0000000808087812 */ /* 0x000fe200078ec0ff */
[----:B------:R-:W-:Y:S01]  /*0940*/  IMAD.SHL.U32 R173, R173, 0x2, RZ ;  /* 0x00000002adad7824 */ /* 0x000fe200078e00ff */
[----:B------:R-:W-:-:S02]  /*0950*/  SHF.R.U32.HI R7, RZ, 0x3, R6 ;  /* 0x00000003ff077819 */ /* 0x000fc40000011606 */
[C---:B------:R-:W-:Y:S01]  /*0960*/  R2P PR, R4.reuse, 0x6 ;  /* 0x0000000604007804 */ /* 0x040fe20000000000 */
[----:B------:R-:W-:Y:S01]  /*0970*/  IMAD.SHL.U32 R4, R4, 0x40, RZ ;  /* 0x0000004004047824 */ /* 0x000fe200078e00ff */
[----:B------:R-:W-:Y:S01]  /*0980*/  LOP3.LUT R7, R7, R6, R8, 0x1e, !PT ;  /* 0x0000000607077212 */ /* 0x000fe200078e1e08 */
[----:B------:R-:W-:Y:S01]  /*0990*/  IMAD.SHL.U32 R6, R5, 0x40, RZ ;  /* 0x0000004005067824 */ /* 0x000fe200078e00ff */
[----:B------:R-:W-:Y:S02]  /*09a0*/  SEL R167, R175, 0xffffffe0, !P0 ;  /* 0xffffffe0afa77807 */ /* 0x000fe40004000000 */
[----:B------:R-:W-:Y:S01]  /*09b0*/  LOP3.LUT P0, RZ, R5, 0x2, RZ, 0xc0, !PT ;  /* 0x0000000205ff7812 */ /* 0x000fe2000780c0ff */
[----:B------:R-:W-:Y:S01]  /*09c0*/  IMAD.IADD R190, R7, 0x1, R190 ;  /* 0x0000000107be7824 */ /* 0x000fe200078e02be */
[----:B------:R-:W-:Y:S02]  /*09d0*/  LOP3.LUT R13, R13, 0x1c0, RZ, 0xc0, !PT ;  /* 0x000001c00d0d7812 */ /* 0x000fe400078ec0ff */
[----:B------:R-:W-:-:S02]  /*09e0*/  LOP3.LUT R5, R4, 0x1c0, RZ, 0xc0, !PT ;  /* 0x000001c004057812 */ /* 0x000fc400078ec0ff */
[----:B------:R-:W-:Y:S02]  /*09f0*/  LEA.HI R13, R13, R13, RZ, 0x1d ;  /* 0x0000000d0d0d7211 */ /* 0x000fe400078fe8ff */
[----:B------:R-:W-:Y:S02]  /*0a00*/  LOP3.LUT R177, R177, 0x8, RZ, 0xc0, !PT ;  /* 0x00000008b1b17812 */ /* 0x000fe400078ec0ff */
[----:B------:R-:W-:Y:S02]  /*0a10*/  SHF.R.U32.HI R4, RZ, 0x3, R5 ;  /* 0x00000003ff047819 */ /* 0x000fe40000011605 */
[----:B------:R-:W-:Y:S02]  /*0a20*/  IADD3 R182, R13, R182, R14 ;  /* 0x000000b60db67210 */ /* 0x000fe40007ffe00e */
[----:B------:R-:W-:Y:S02]  /*0a30*/  LOP3.LUT R5, R4, R5, R177, 0x1e, !PT ;  /* 0x0000000504057212 */ /* 0x000fe400078e1eb1 */
[----:B------:R-:W-:Y:S01]  /*0a40*/  LOP3.LUT R11, R11, 0xc0, RZ, 0xc0, !PT ;  /* 0x000000c00b0b7812 */ /* 0x000fe200078ec0ff */
[----:B------:R-:W-:Y:S01]  /*0a50*/  IMAD.SHL.U32 R182, R182, 0x2, RZ ;  /* 0x00000002b6b67824 */ /* 0x000fe200078e00ff */
[----:B------:R-:W-:Y:S01]  /*0a60*/  LOP3.LUT R2, R6, 0xc0, RZ, 0xc0, !PT ;  /* 0x000000c006027812 */ /* 0x000fe200078ec0ff */
[----:B------:R-:W-:Y:S01]  /*0a70*/  IMAD.IADD R172, R172, 0x1, R5 ;  /* 0x00000001acac7824 */ /* 0x000fe200078e0205 */
[----:B------:R-:W-:-:S02]  /*0a80*/  LOP3.LUT R12, R11, 0x8, R12, 0xf8, !PT ;  /* 0x000000080b0c7812 */ /* 0x000fc400078ef80c */
[----:B------:R-:W-:Y:S02]  /*0a90*/  SHF.R.U32.HI R11, RZ, 0x3, R11 ;  /* 0x00000003ff0b7819 */ /* 0x000fe4000001160b */
[----:B------:R-:W-:Y:S02]  /*0aa0*/  LOP3.LUT R176, R8, 0x10, R9, 0xf8, !PT ;  /* 0x0000001008b07812 */ /* 0x000fe400078ef809 */
[----:B------:R-:W-:Y:S02]  /*0ab0*/  LOP3.LUT R11, R12, R11, RZ, 0x3c, !PT ;  /* 0x0000000b0c0b7212 */ /* 0x000fe400078e3cff */
[----:B------:R-:W-:Y:S02]  /*0ac0*/  SHF.R.U32.HI R9, RZ, 0x3, R2 ;  /* 0x00000003ff097819 */ /* 0x000fe40000011602 */
[----:B------:R-:W-:Y:S01]  /*0ad0*/  SEL R188, R188, 0x10, !P6 ;  /* 0x00000010bcbc7807 */ /* 0x000fe20007000000 */
[----:B------:R-:W-:Y:S01]  /*0ae0*/  IMAD.U32 R174, R174, 0x20, R11 ;  /* 0x00000020aeae7824 */ /* 0x000fe200078e000b */
[----:B------:R-:W-:-:S02]  /*0af0*/  IADD3 R183, R182, 0x40, RZ ;  /* 0x00000040b6b77810 */ /* 0x000fc40007ffe0ff */
[----:B------:R-:W-:Y:S01]  /*0b00*/  LEA R172, R172, 0x8000, 0x1 ;  /* 0x00008000acac7811 */ /* 0x000fe200078e08ff */
[C---:B------:R-:W-:Y:S01]  /*0b10*/  IMAD.IADD R185, R182.reuse, 0x1, R188 ;  /* 0x00000001b6b97824 */ /* 0x040fe200078e02bc */
[----:B------:R-:W-:Y:S01]  /*0b20*/  @P4 IADD3 R183, R182, -0x40, RZ ;  /* 0xffffffc0b6b74810 */ /* 0x000fe20007ffe0ff */
[C---:B------:R-:W-:Y:S01]  /*0b30*/  IMAD R167, R174.reuse, 0x2, R167 ;  /* 0x00000002aea77824 */ /* 0x040fe200078e02a7 */
[----:B------:R-:W-:Y:S01]  /*0b40*/  LOP3.LUT R176, R9, R176, R2, 0x1e, !PT ;  /* 0x000000b009b07212 */ /* 0x000fe200078e1e02 */
[----:B------:R-:W-:Y:S01]  /*0b50*/  IMAD.SHL.U32 R174, R174, 0x2, RZ ;  /* 0x00000002aeae7824 */ /* 0x000fe200078e00ff */
[----:B------:R-:W-:Y:S01]  /*0b60*/  SEL R186, R175, 0xffffffe0, !P5 ;  /* 0xffffffe0afba7807 */ /* 0x000fe20006800000 */
[----:B------:R-:W-:Y:S01]  /*0b70*/  IMAD.IADD R188, R188, 0x1, R183 ;  /* 0x00000001bcbc7824 */ /* 0x000fe200078e02b7 */
[----:B------:R-:W-:Y:S01]  /*0b80*/  SEL R165, R165, 0xffffffc0, !P2 ;  /* 0xffffffc0a5a57807 */ /* 0x000fe20005000000 */
[----:B------:R-:W-:Y:S01]  /*0b90*/  IMAD.IADD R176, R3, 0x1, R176 ;  /* 0x0000000103b07824 */ /* 0x000fe200078e02b0 */
[----:B------:R-:W-:Y:S01]  /*0ba0*/  IADD3 R171, R172, 0x20, RZ ;  /* 0x00000020acab7810 */ /* 0x000fe20007ffe0ff */
[--C-:B------:R-:W-:Y:S01]  /*0bb0*/  IMAD.IADD R184, R182, 0x1, R186.reuse ;  /* 0x00000001b6b87824 */ /* 0x100fe200078e02ba */
[----:B------:R-:W-:Y:S01]  /*0bc0*/  LOP3.LUT R177, R9, R2, R177, 0x1e, !PT ;  /* 0x0000000209b17212 */ /* 0x000fe200078e1eb1 */
[----:B------:R-:W-:Y:S01]  /*0bd0*/  IMAD.IADD R191, R185, 0x1, R186 ;  /* 0x00000001b9bf7824 */ /* 0x000fe200078e02ba */
[----:B------:R-:W-:Y:S01]  /*0be0*/  LEA R190, R190, 0x6000, 0x1 ;  /* 0x00006000bebe7811 */ /* 0x000fe200078e08ff */
[----:B------:R-:W-:Y:S01]  /*0bf0*/  IMAD.IADD R187, R186, 0x1, R183 ;  /* 0x00000001babb7824 */ /* 0x000fe200078e02b7 */
[C---:B------:R-:W-:Y:S01]  /*0c00*/  @P1 IADD3 R171, R172.reuse, -0x20, RZ ;  /* 0xffffffe0acab1810 */ /* 0x040fe20007ffe0ff */
[----:B------:R-:W-:Y:S01]  /*0c10*/  IMAD.IADD R170, R172, 0x1, R165 ;  /* 0x00000001acaa7824 */ /* 0x000fe200078e02a5 */
[----:B------:R-:W-:Y:S01]  /*0c20*/  IADD3 R189, R190, 0x20, RZ ;  /* 0x00000020bebd7810 */ /* 0x000fe20007ffe0ff */
[----:B------:R-:W-:Y:S01]  /*0c30*/  IMAD.IADD R177, R0, 0x1, R177 ;  /* 0x0000000100b17824 */ /* 0x000fe200078e02b1 */
[----:B------:R-:W-:Y:S01]  /*0c40*/  SEL R175, R175, 0xffffffe0, !P0 ;  /* 0xffffffe0afaf7807 */ /* 0x000fe20004000000 */
[----:B------:R-:W-:Y:S01]  /*0c50*/  IMAD.IADD R186, R186, 0x1, R188 ;  /* 0x00000001baba7824 */ /* 0x000fe200078e02bc */
[----:B------:R-:W-:Y:S01]  /*0c60*/  @P3 IADD3 R189, R190, -0x20, RZ ;  /* 0xffffffe0bebd3810 */ /* 0x000fe20007ffe0ff */
[----:B------:R-:W-:Y:S01]  /*0c70*/  IMAD.IADD R165, R165, 0x1, R171 ;  /* 0x00000001a5a57824 */ /* 0x000fe200078e02ab */
[----:B------:R-:W-:-:S02]  /*0c80*/  IADD3 R166, R171, 0x2000, RZ ;  /* 0x00002000aba67810 */ /* 0x000fc40007ffe0ff */
[C---:B------:R-:W-:Y:S02]  /*0c90*/  IADD3 R164, R171.reuse, 0x4000, RZ ;  /* 0x00004000aba47810 */ /* 0x040fe40007ffe0ff */
[----:B------:R-:W-:Y:S02]  /*0ca0*/  IADD3 R3, R171, 0x6000, RZ ;  /* 0x00006000ab037810 */ /* 0x000fe40007ffe0ff */
.L_x_132:
[----:B------:R-:W-:Y:S01]  /*0cb0*/  ULDC.64 UR6, c[0x0][0x258] ;  /* 0x0000960000067ab9 */ /* 0x000fe20000000a00 */
[----:B------:R-:W-:Y:S01]  /*0cc0*/  ISETP.NE.U32.AND P1, PT, RZ, c[0x0][0x250], PT ;  /* 0x00009400ff007a0c */ /* 0x000fe20003f25070 */
[----:B------:R-:W-:Y:S02]  /*0cd0*/  UISETP.NE.U32.AND UP1, UPT, URZ, UR6, UPT ;  /* 0x000000063f00728c */ /* 0x000fe4000bf25070 */
[----:B------:R-:W-:Y:S01]  /*0ce0*/  ULDC.64 UR8, c[0x0][0x258] ;  /* 0x0000960000087ab9 */ /* 0x000fe20000000a00 */
[----:B------:R-:W-:Y:S01]  /*0cf0*/  ISETP.NE.AND.EX P1, PT, RZ, c[0x0][0x254], PT, P1 ;  /* 0x00009500ff007a0c */ /* 0x000fe20003f25310 */
[----:B------:R-:W-:Y:S02]  /*0d00*/  UISETP.NE.AND.EX UP1, UPT, URZ, UR7, UPT, UP1 ;  /* 0x000000073f00728c */ /* 0x000fe4000bf25310 */
[----:B------:R-:W-:-:S04]  /*0d10*/  ULDC.64 UR28, c[0x0][0x118] ;  /* 0x00004600001c7ab9 */ /* 0x000fc80000000a00 */
[----:B------:R-:W-:-:S05]  /*0d20*/  PLOP3.LUT P0, PT, PT, PT, UP1, 0x80, 0x0 ;  /* 0x000000000000781c */ /* 0x000fca0003f0f018 */
[----:B------:R-:W-:Y:S01]  /*0d30*/  @UP1 UMOV UR6, 0x4 ;  /* 0x0000000400061882 */ /* 0x000fe20000000000 */
[----:B-1----:R-:W1:Y:S01]  /*0d40*/  @P1 S2R R5, SR_CTAID.Y ;  /* 0x0000000000051919 */ /* 0x002e620000002600 */
[----:B------:R-:W-:-:S06]  /*0d50*/  @P1 IMAD.MOV.U32 R0, RZ, RZ, 0x4 ;  /* 0x00000004ff001424 */ /* 0x000fcc00078e00ff */
[----:B------:R-:W2:Y:S01]  /*0d60*/  @P0 S2R R8, SR_CTAID.Y ;  /* 0x0000000000080919 */ /* 0x000ea20000002600 */
[----:B-1----:R-:W-:-:S05]  /*0d70*/  @P1 IMAD.WIDE R6, R5, R0, c[0x0][0x250] ;  /* 0x0000940005061625 */ /* 0x002fca00078e0200 */
[----:B------:R-:W3:Y:S01]  /*0d80*/  @P1 LDG.E R2, [R6.64] ;  /* 0x0000001c06021981 */ /* 0x000ee2000c1e1900 */
[----:B--2---:R-:W1:Y:S02]  /*0d90*/  @P0 R2UR UR7, R8 ;  /* 0x00000000080703c2 */ /* 0x004e6400000e0000 */
[----:B-1----:R-:W-:Y:S02]  /*0da0*/  @UP1 UIMAD.WIDE UR6, UR7, UR6, UR8 ;  /* 0x00000006070612a5 */ /* 0x002fe4000f8e0208 */
[----:B------:R-:W-:Y:S02]  /*0db0*/  UMOV UR27, URZ ;  /* 0x0000003f001b7c82 */ /* 0x000fe40008000000 */
[----:B------:R-:W-:Y:S02]  /*0dc0*/  ULDC.64 UR8, c[0x0][0x218] ;  /* 0x0000860000087ab9 */ /* 0x000fe40000000a00 */
[----:B------:R-:W-:Y:S02]  /*0dd0*/  IMAD.U32 R4, RZ, RZ, UR6 ;  /* 0x00000006ff047e24 */ /* 0x000fe4000f8e00ff */
[----:B------:R-:W-:Y:S01]  /*0de0*/  IMAD.U32 R5, RZ, RZ, UR7 ;  /* 0x00000007ff057e24 */ /* 0x000fe2000f8e00ff */
[----:B------:R-:W-:-:S04]  /*0df0*/  ULDC.64 UR6, c[0x0][0x268] ;  /* 0x00009a0000067ab9 */ /* 0x000fc80000000a00 */
[----:B------:R-:W2:Y:S01]  /*0e00*/  @P0 LDG.E R0, [R4.64] ;  /* 0x0000001c04000981 */ /* 0x000ea2000c1e1900 */
[----:B------:R-:W-:-:S04]  /*0e10*/  @!UP1 UISETP.NE.U32.AND UP0, UPT, URZ, UR6, UPT ;  /* 0x000000063f00928c */ /* 0x000fc8000bf05070 */
[----:B------:R-:W-:-:S04]  /*0e20*/  @!UP1 UISETP.NE.AND.EX UP0, UPT, URZ, UR7, UPT, UP0 ;  /* 0x000000073f00928c */ /* 0x000fc8000bf05300 */
[----:B------:R-:W-:Y:S02]  /*0e30*/  @!UP1 USEL UR9, URZ, UR9, !UP0 ;  /* 0x000000093f099287 */ /* 0x000fe4000c000000 */
[----:B------:R-:W-:Y:S01]  /*0e40*/  USHF.L.U32 UR6, UR41, 0x7, URZ ;  /* 0x0000000729067899 */ /* 0x000fe2000800063f */
[----:B---3--:R-:W1:Y:S08]  /*0e50*/  @P1 R2UR UR27, R2 ;  /* 0x00000000021b13c2 */ /* 0x008e7000000e0000 */
[----:B--2---:R-:W1:Y:S02]  /*0e60*/  @P0 R2UR UR10, R0 ;  /* 0x00000000000a03c2 */ /* 0x004e6400000e0000 */
[----:B-1----:R-:W-:-:S02]  /*0e70*/  @UP1 UIADD3 UR7, UR10, -UR27, URZ ;  /* 0x8000001b0a071290 */ /* 0x002fc4000fffe03f */
[----:B------:R-:W-:-:S04]  /*0e80*/  @!UP1 UIADD3 UR7, UR9, UR8, -UR27 ;  /* 0x0000000809079290 */ /* 0x000fc8000fffe81b */
[----:B------:R-:W-:-:S06]  /*0e90*/  UISETP.GE.AND UP0, UPT, UR6, UR7, UPT ;  /* 0x000000070600728c */ /* 0x000fcc000bf06270 */
[----:B------:R-:W-:-:S13]  /*0ea0*/  PLOP3.LUT P0, PT, PT, PT, UP0, 0x80, 0x0 ;  /* 0x000000000000781c */ /* 0x000fda0003f0f008 */
[----:B-----5:R-:W-:Y:S05]  /*0eb0*/  @P0 BRA `(.L_x_124) ;  /* 0x00004bf000000947 */ /* 0x020fea0003800000 */
[----:B------:R-:W-:Y:S01]  /*0ec0*/  IABS R4, c[0x0][0x1c8] ;  /* 0x0000720000047a13 */ /* 0x000fe20000000000 */
[----:B------:R-:W1:Y:S01]  /*0ed0*/  S2R R0, SR_CTAID.Z ;  /* 0x0000000000007919 */ /* 0x000e620000002700 */
[----:B------:R-:W2:Y:S01]  /*0ee0*/  S2UR UR32, SR_CTAID.Z ;  /* 0x00000000002079c3 */ /* 0x000ea20000002700 */
[----:B------:R-:W-:Y:S01]  /*0ef0*/  ULDC UR7, c[0x0][0x1c8] ;  /* 0x0000720000077ab9 */ /* 0x000fe20000000800 */
[----:B------:R-:W3:Y:S01]  /*0f00*/  I2F.RP R5, R4 ;  /* 0x0000000400057306 */ /* 0x000ee20000209400 */
[----:B------:R-:W-:Y:S02]  /*0f10*/  ULDC.64 UR8, c[0x0][0x240] ;  /* 0x0000900000087ab9 */ /* 0x000fe40000000a00 */
[----:B------:R-:W-:Y:S02]  /*0f20*/  UISETP.NE.U32.AND UP1, UPT, URZ, UR8, UPT ;  /* 0x000000083f00728c */ /* 0x000fe4000bf25070 */
[----:B------:R-:W-:Y:S01]  /*0f30*/  ULDC UR58, c[0x0][0x214] ;  /* 0x00008500003a7ab9 */ /* 0x000fe20000000800 */
[----:B------:R-:W4:Y:S01]  /*0f40*/  S2UR UR33, SR_CTAID.Y ;  /* 0x00000000002179c3 */ /* 0x000f220000002600 */
[----:B------:R-:W-:-:S02]  /*0f50*/  UISETP.NE.AND.EX UP1, UPT, URZ, UR9, UPT, UP1 ;  /* 0x000000093f00728c */ /* 0x000fc4000bf25310 */
[----:B------:R-:W-:Y:S02]  /*0f60*/  ULDC.U8 UR31, c[0x0][0x328] ;  /* 0x0000ca00001f7ab9 */ /* 0x000fe40000000000 */
[----:B------:R-:W-:Y:S02]  /*0f70*/  UIADD3 UR9, UR58, 0x7f, URZ ;  /* 0x0000007f3a097890 */ /* 0x000fe4000fffe03f */
[----:B------:R-:W-:Y:S02]  /*0f80*/  UISETP.NE.AND UP0, UPT, UR31, URZ, UPT ;  /* 0x0000003f1f00728c */ /* 0x000fe4000bf05270 */
[----:B------:R-:W-:Y:S01]  /*0f90*/  USHF.R.S32.HI UR8, URZ, 0x1f, UR9 ;  /* 0x0000001f3f087899 */ /* 0x000fe20008011409 */
[----:B---3--:R-:W3:Y:S01]  /*0fa0*/  MUFU.RCP R6, R5 ;  /* 0x0000000500067308 */ /* 0x008ee20000001000 */
[----:B------:R-:W-:Y:S02]  /*0fb0*/  ULDC UR30, c[0x0][0x214] ;  /* 0x00008500001e7ab9 */ /* 0x000fe40000000800 */
[----:B------:R-:W-:Y:S01]  /*0fc0*/  ULEA.HI UR35, UR8, UR9, URZ, 0x7 ;  /* 0x0000000908237291 */ /* 0x000fe2000f8f383f */
[----:B-1----:R-:W-:Y:S01]  /*0fd0*/  IABS R0, R0 ;  /* 0x0000000000007213 */ /* 0x002fe20000000000 */
[----:B--2---:R-:W-:-:S02]  /*0fe0*/  ULOP3.LUT UR7, UR32, UR7, URZ, 0x3c, !UPT ;  /* 0x0000000720077292 */ /* 0x004fc4000f8e3c3f */
[----:B------:R-:W-:Y:S02]  /*0ff0*/  ULDC UR36, c[0x0][0x22c] ;  /* 0x00008b0000247ab9 */ /* 0x000fe40000000800 */
[----:B------:R-:W-:Y:S02]  /*1000*/  ULDC UR8, c[0x0][0x1c0] ;  /* 0x0000700000087ab9 */ /* 0x000fe40000000800 */
[----:B------:R-:W-:Y:S01]  /*1010*/  ISETP.LE.AND P1, PT, RZ, UR7, PT ;  /* 0x00000007ff007c0c */ /* 0x000fe2000bf23270 */
[----:B------:R-:W-:Y:S02]  /*1020*/  ULDC.U8 UR34, c[0x0][0x3d0] ;  /* 0x0000f40000227ab9 */ /* 0x000fe40000000000 */
[----:B----4-:R-:W-:Y:S01]  /*1030*/  UIMAD.WIDE UR10, UR33, 0x80, URZ ;  /* 0x00000080210a78a5 */ /* 0x010fe2000f8e023f */
[----:B---3--:R-:W-:Y:S01]  /*1040*/  IADD3 R6, R6, 0xffffffe, RZ ;  /* 0x0ffffffe06067810 */ /* 0x008fe20007ffe0ff */
[----:B------:R-:W-:Y:S01]  /*1050*/  @UP0 UIMAD UR7, UR33, UR30, URZ ;  /* 0x0000001e210702a4 */ /* 0x000fe2000f8e023f */
[----:B------:R-:W-:Y:S01]  /*1060*/  ISETP.NE.AND P0, PT, RZ, UR34, PT ;  /* 0x00000022ff007c0c */ /* 0x000fe2000bf05270 */
[----:B------:R-:W-:Y:S01]  /*1070*/  USEL UR49, UR10, URZ, UP1 ;  /* 0x0000003f0a317287 */ /* 0x000fe20008800000 */
[----:B------:R-:W1:Y:S01]  /*1080*/  F2I.FTZ.U32.TRUNC.NTZ R7, R6 ;  /* 0x0000000600077305 */ /* 0x000e62000021f000 */
[----:B------:R-:W-:-:S02]  /*1090*/  ULOP3.LUT UR10, UR35, 0xffffff80, URZ, 0xc0, !UPT ;  /* 0xffffff80230a7892 */ /* 0x000fc4000f8ec03f */
[----:B------:R-:W-:Y:S02]  /*10a0*/  UIMAD UR36, UR32, UR36, URZ ;  /* 0x00000024202472a4 */ /* 0x000fe4000f8e023f */
[----:B------:R-:W-:Y:S02]  /*10b0*/  @!UP0 UIMAD UR8, UR33, UR8, UR32 ;  /* 0x00000008210882a4 */ /* 0x000fe4000f8e0220 */
[----:B------:R-:W-:Y:S02]  /*10c0*/  UIADD3 UR10, UR10, -0x80, URZ ;  /* 0xffffff800a0a7890 */ /* 0x000fe4000fffe03f */
[----:B------:R-:W-:Y:S02]  /*10d0*/  ULDC UR38, c[0x0][0x234] ;  /* 0x00008d0000267ab9 */ /* 0x000fe40000000800 */
[----:B------:R-:W-:Y:S02]  /*10e0*/  ULDC UR52, c[0x0][0x1c0] ;  /* 0x0000700000347ab9 */ /* 0x000fe40000000800 */
[----:B------:R-:W-:-:S02]  /*10f0*/  USEL UR48, UR11, URZ, UP1 ;  /* 0x0000003f0b307287 */ /* 0x000fc40008800000 */
[----:B------:R-:W-:Y:S01]  /*1100*/  @UP0 UIMAD UR34, UR32, UR38, UR7 ;  /* 0x00000026202202a4 */ /* 0x000fe2000f8e0207 */
[--C-:B-1----:R-:W-:Y:S01]  /*1110*/  IMAD.MOV R2, RZ, RZ, -R7.reuse ;  /* 0x000000ffff027224 */ /* 0x102fe200078e0a07 */
[----:B------:R-:W-:Y:S01]  /*1120*/  USHF.R.S32.HI UR43, URZ, 0x1f, UR27 ;  /* 0x0000001f3f2b7899 */ /* 0x000fe2000801141b */
[----:B------:R-:W-:Y:S01]  /*1130*/  IMAD.MOV.U32 R6, RZ, RZ, RZ ;  /* 0x000000ffff067224 */ /* 0x000fe200078e00ff */
[----:B------:R-:W-:Y:S01]  /*1140*/  USHF.R.S32.HI UR42, URZ, 0x1f, UR6 ;  /* 0x0000001f3f2a7899 */ /* 0x000fe20008011406 */
[----:B------:R-:W-:Y:S01]  /*1150*/  IMAD R2, R2, R4, RZ ;  /* 0x0000000402027224 */ /* 0x000fe200078e02ff */
[----:B------:R-:W-:Y:S02]  /*1160*/  USHF.R.S32.HI UR44, URZ, 0x1f, UR33 ;  /* 0x0000001f3f2c7899 */ /* 0x000fe40008011421 */
[----:B------:R-:W-:Y:S01]  /*1170*/  USHF.R.S32.HI UR37, URZ, 0x1f, UR32 ;  /* 0x0000001f3f257899 */ /* 0x000fe20008011420 */
[----:B------:R-:W-:Y:S01]  /*1180*/  IMAD.HI.U32 R7, R7, R2, R6 ;  /* 0x0000000207077227 */ /* 0x000fe200078e0006 */
[----:B------:R-:W-:-:S02]  /*1190*/  USHF.R.S32.HI UR52, URZ, 0x1f, UR52 ;  /* 0x0000001f3f347899 */ /* 0x000fc40008011434 */
[----:B------:R-:W-:Y:S02]  /*11a0*/  @!UP0 UIMAD UR34, UR8, UR30, URZ ;  /* 0x0000001e082282a4 */ /* 0x000fe4000f8e023f */
[----:B------:R-:W-:Y:S01]  /*11b0*/  USHF.R.S32.HI UR45, URZ, 0x1f, UR36 ;  /* 0x0000001f3f2d7899 */ /* 0x000fe20008011424 */
[----:B------:R-:W-:Y:S01]  /*11c0*/  IMAD.HI.U32 R10, R7, R0, RZ ;  /* 0x00000000070a7227 */ /* 0x000fe200078e00ff */
[----:B------:R-:W-:-:S03]  /*11d0*/  USHF.R.S32.HI UR11, URZ, 0x1f, UR10 ;  /* 0x0000001f3f0b7899 */ /* 0x000fc6000801140a */
[----:B------:R-:W-:-:S04]  /*11e0*/  IMAD.MOV R5, RZ, RZ, -R10 ;  /* 0x000000ffff057224 */ /* 0x000fc800078e0a0a */
[C---:B------:R-:W-:Y:S02]  /*11f0*/  IMAD R5, R4.reuse, R5, R0 ;  /* 0x0000000504057224 */ /* 0x040fe400078e0200 */
[----:B------:R-:W1:Y:S03]  /*1200*/  S2R R0, SR_CTAID.X ;  /* 0x0000000000007919 */ /* 0x000e660000002500 */
[----:B------:R-:W-:-:S13]  /*1210*/  ISETP.GT.U32.AND P2, PT, R4, R5, PT ;  /* 0x000000050400720c */ /* 0x000fda0003f44070 */
[----:B------:R-:W-:Y:S01]  /*1220*/  @!P2 IMAD.IADD R5, R5, 0x1, -R4 ;  /* 0x000000010505a824 */ /* 0x000fe200078e0a04 */
[----:B------:R-:W-:Y:S02]  /*1230*/  @!P2 IADD3 R10, R10, 0x1, RZ ;  /* 0x000000010a0aa810 */ /* 0x000fe40007ffe0ff */
[----:B------:R-:W-:Y:S02]  /*1240*/  ISETP.NE.AND P2, PT, RZ, c[0x0][0x1c8], PT ;  /* 0x00007200ff007a0c */ /* 0x000fe40003f45270 */
[----:B------:R-:W-:Y:S01]  /*1250*/  ISETP.GE.U32.AND P3, PT, R5, R4, PT ;  /* 0x000000040500720c */ /* 0x000fe20003f66070 */
[----:B-1----:R-:W-:-:S04]  /*1260*/  IMAD.WIDE.U32 R4, R0, c[0x0][0x3d8], RZ ;  /* 0x0000f60000047a25 */ /* 0x002fc800078e00ff */
[----:B------:R-:W-:Y:S01]  /*1270*/  IMAD R2, R0, c[0x0][0x3dc], R5 ;  /* 0x0000f70000027a24 */ /* 0x000fe200078e0205 */
[----:B------:R-:W-:-:S04]  /*1280*/  SEL R4, R4, RZ, P0 ;  /* 0x000000ff04047207 */ /* 0x000fc80000000000 */
[----:B------:R-:W-:-:S03]  /*1290*/  SEL R2, R2, RZ, P0 ;  /* 0x000000ff02027207 */ /* 0x000fc60000000000 */
[----:B------:R-:W-:-:S05]  /*12a0*/  @P3 IADD3 R10, R10, 0x1, RZ ;  /* 0x000000010a0a3810 */ /* 0x000fca0007ffe0ff */
[----:B------:R-:W-:Y:S01]  /*12b0*/  @!P1 IMAD.MOV R10, RZ, RZ, -R10 ;  /* 0x000000ffff0a9224 */ /* 0x000fe200078e0a0a */
[----:B------:R-:W-:Y:S02]  /*12c0*/  PLOP3.LUT P1, PT, PT, PT, UP0, 0x80, 0x0 ;  /* 0x000000000000781c */ /* 0x000fe40003f2f008 */
[----:B------:R-:W-:-:S04]  /*12d0*/  @!P2 LOP3.LUT R10, RZ, c[0x0][0x1c8], RZ, 0x33, !PT ;  /* 0x00007200ff0aaa12 */ /* 0x000fc800078e33ff */
[----:B------:R-:W-:-:S07]  /*12e0*/  SHF.R.S32.HI R9, RZ, 0x1f, R10 ;  /* 0x0000001fff097819 */ /* 0x000fce000001140a */
[----:B------:R-:W-:Y:S05]  /*12f0*/  @!P1 BRA `(.L_x_125) ;  /* 0x0000003000009947 */ /* 0x000fea0003800000 */
[----:B------:R-:W-:-:S04]  /*1300*/  UIMAD UR7, UR56, UR33, URZ ;  /* 0x00000021380772a4 */ /* 0x000fc8000f8e023f */
[----:B------:R-:W-:Y:S01]  /*1310*/  UIMAD UR38, UR57, UR32, UR7 ;  /* 0x00000020392672a4 */ /* 0x000fe2000f8e0207 */
[----:B------:R-:W-:Y:S05]  /*1320*/  BRA `(.L_x_126) ;  /* 0x0000004000007947 */ /* 0x000fea0003800000 */
.L_x_125:
[----:B------:R-:W-:Y:S02]  /*1330*/  ULDC UR7, c[0x0][0x1c0] ;  /* 0x0000700000077ab9 */ /* 0x000fe40000000800 */
[----:B------:R-:W-:Y:S02]  /*1340*/  UIMAD UR7, UR33, UR7, UR32 ;  /* 0x00000007210772a4 */ /* 0x000fe4000f8e0220 */
[----:B------:R-:W-:Y:S02]  /*1350*/  ULDC UR8, c[0x0][0x224] ;  /* 0x0000890000087ab9 */ /* 0x000fe40000000800 */
[----:B------:R-:W-:Y:S02]  /*1360*/  UIMAD UR38, UR7, UR8, URZ ;  /* 0x00000008072672a4 */ /* 0x000fe4000f8e023f */
.L_x_126:
[----:B------:R-:W1:Y:S01]  /*1370*/  S2R R5, SR_TID.X ;  /* 0x0000000000057919 */ /* 0x000e620000002100 */
[----:B------:R-:W-:Y:S01]  /*1380*/  ULDC.64 UR30, c[0x0][0x1a8] ;  /* 0x00006a00001e7ab9 */ /* 0x000fe20000000a00 */
[----:B------:R-:W-:Y:S01]  /*1390*/  SHF.R.S32.HI R193, RZ, 0x1f, R180 ;  /* 0x0000001fffc17819 */ /* 0x000fe200000114b4 */
[----:B------:R-:W-:Y:S01]  /*13a0*/  ULDC.64 UR8, c[0x0][0x378] ;  /* 0x0000de0000087ab9 */ /* 0x000fe20000000a00 */
[----:B------:R-:W2:Y:S01]  /*13b0*/  S2R R6, SR_CTAID.Y ;  /* 0x0000000000067919 */ /* 0x000ea20000002600 */
[----:B------:R-:W-:-:S02]  /*13c0*/  UIMAD UR30, UR37, UR30, URZ ;  /* 0x0000001e251e72a4 */ /* 0x000fc4000f8e023f */
[----:B------:R-:W-:Y:S02]  /*13d0*/  UIMAD UR7, UR37, UR8, URZ ;  /* 0x00000008250772a4 */ /* 0x000fe4000f8e023f */
[----:B------:R-:W-:Y:S02]  /*13e0*/  UIMAD UR40, UR32, UR31, UR30 ;  /* 0x0000001f202872a4 */ /* 0x000fe4000f8e021e */
[----:B------:R-:W-:Y:S02]  /*13f0*/  UIMAD UR39, UR32, UR9, UR7 ;  /* 0x00000009202772a4 */ /* 0x000fe4000f8e0207 */
[----:B------:R-:W-:Y:S02]  /*1400*/  ULDC.64 UR30, c[0x0][0x188] ;  /* 0x00006200001e7ab9 */ /* 0x000fe40000000a00 */
[----:B------:R-:W-:Y:S02]  /*1410*/  ULDC.64 UR8, c[0x0][0x178] ;  /* 0x00005e0000087ab9 */ /* 0x000fe40000000a00 */
[----:B------:R-:W-:-:S02]  /*1420*/  UIMAD UR7, UR44, UR8, URZ ;  /* 0x000000082c0772a4 */ /* 0x000fc4000f8e023f */
[----:B------:R-:W-:Y:S02]  /*1430*/  UIMAD UR30, UR44, UR30, URZ ;  /* 0x0000001e2c1e72a4 */ /* 0x000fe4000f8e023f */
[----:B------:R-:W-:Y:S02]  /*1440*/  UIMAD UR37, UR33, UR9, UR7 ;  /* 0x00000009212572a4 */ /* 0x000fe4000f8e0207 */
[----:B------:R-:W-:Y:S01]  /*1450*/  UIMAD UR31, UR33, UR31, UR30 ;  /* 0x0000001f211f72a4 */ /* 0x000fe2000f8e021e */
[----:B-1----:R-:W-:Y:S01]  /*1460*/  SHF.R.S32.HI R0, RZ, 0x1f, R5 ;  /* 0x0000001fff007819 */ /* 0x002fe20000011405 */
[----:B------:R-:W-:Y:S02]  /*1470*/  ULDC.64 UR8, c[0x0][0x368] ;  /* 0x0000da0000087ab9 */ /* 0x000fe40000000a00 */
[----:B------:R-:W-:Y:S01]  /*1480*/  UIMAD UR7, UR44, UR8, URZ ;  /* 0x000000082c0772a4 */ /* 0x000fe2000f8e023f */
[----:B------:R-:W-:Y:S01]  /*1490*/  LEA.HI R8, R0, R5, RZ, 0x2 ;  /* 0x0000000500087211 */ /* 0x000fe200078f10ff */
[----:B------:R-:W-:-:S02]  /*14a0*/  UIADD3 UR27, UP0, UR6, UR27, URZ ;  /* 0x0000001b061b7290 */ /* 0x000fc4000ff1e03f */
[----:B------:R-:W-:Y:S01]  /*14b0*/  UIMAD UR32, UR33, UR9, UR7 ;  /* 0x00000009212072a4 */ /* 0x000fe2000f8e0207 */
[----:B------:R-:W-:Y:S01]  /*14c0*/  LOP3.LUT R22, R8, 0xfffffffc, RZ, 0xc0, !PT ;  /* 0xfffffffc08167812 */ /* 0x000fe200078ec0ff */
[----:B------:R-:W-:Y:S01]  /*14d0*/  UIADD3.X UR30, UR43, UR42, URZ, UP0, !UPT ;  /* 0x0000002a2b1e7290 */ /* 0x000fe200087fe43f */
[----:B------:R-:W-:Y:S01]  /*14e0*/  SHF.R.S32.HI R8, RZ, 0x2, R8 ;  /* 0x00000002ff087819 */ /* 0x000fe20000011408 */
[----:B------:R-:W-:Y:S02]  /*14f0*/  ULDC.64 UR6, c[0x0][0x1a0] ;  /* 0x0000680000067ab9 */ /* 0x000fe40000000a00 */
[----:B------:R-:W-:Y:S01]  /*1500*/  IMAD.IADD R22, R5, 0x1, -R22 ;  /* 0x0000000105167824 */ /* 0x000fe200078e0a16 */
[----:B------:R-:W-:Y:S01]  /*1510*/  SHF.R.S32.HI R7, RZ, 0x1f, R8 ;  /* 0x0000001fff077819 */ /* 0x000fe20000011408 */
[----:B------:R-:W-:Y:S01]  /*1520*/  IMAD.WIDE.U32 R12, R8, c[0x0][0x1a0], RZ ;  /* 0x00006800080c7a25 */ /* 0x000fe200078e00ff */
[----:B------:R-:W-:Y:S02]  /*1530*/  UIMAD UR6, UR30, UR6, URZ ;  /* 0x000000061e0672a4 */ /* 0x000fe4000f8e023f */
[----:B------:R-:W-:Y:S01]  /*1540*/  ULDC.64 UR8, c[0x0][0x180] ;  /* 0x0000600000087ab9 */ /* 0x000fe20000000a00 */
[----:B------:R-:W-:Y:S01]  /*1550*/  IMAD.SHL.U32 R22, R22, 0x8, RZ ;  /* 0x0000000816167824 */ /* 0x000fe200078e00ff */
[----:B------:R-:W-:Y:S01]  /*1560*/  UIMAD UR6, UR27, UR7, UR6 ;  /* 0x000000071b0672a4 */ /* 0x000fe2000f8e0206 */
[----:B------:R-:W-:Y:S01]  /*1570*/  IMAD R11, R7, c[0x0][0x1a0], RZ ;  /* 0x00006800070b7a24 */ /* 0x000fe200078e02ff */
[----:B------:R-:W-:Y:S01]  /*1580*/  UIMAD UR8, UR44, UR8, URZ ;  /* 0x000000082c0872a4 */ /* 0x000fe2000f8e023f */
[----:B------:R-:W-:Y:S01]  /*1590*/  IMAD.MOV.U32 R16, RZ, RZ, R12 ;  /* 0x000000ffff107224 */ /* 0x000fe200078e000c */
[----:B------:R-:W-:Y:S01]  /*15a0*/  SHF.R.S32.HI R23, RZ, 0x1f, R22 ;  /* 0x0000001fff177819 */ /* 0x000fe20000011416 */
[C---:B------:R-:W-:Y:S01]  /*15b0*/  IMAD R11, R8.reuse, c[0x0][0x1a4], R11 ;  /* 0x00006900080b7a24 */ /* 0x040fe200078e020b */
[----:B------:R-:W-:Y:S01]  /*15c0*/  UIMAD UR8, UR33, UR9, UR8 ;  /* 0x00000009210872a4 */ /* 0x000fe2000f8e0208 */
[----:B------:R-:W-:Y:S01]  /*15d0*/  IMAD.WIDE.U32 R24, R8, c[0x0][0x198], RZ ;  /* 0x0000660008187a25 */ /* 0x000fe200078e00ff */
[----:B------:R-:W-:-:S03]  /*15e0*/  ULDC.64 UR42, c[0x0][0x200] ;  /* 0x00008000002a7ab9 */ /* 0x000fc60000000a00 */
[----:B--2---:R-:W-:-:S04]  /*15f0*/  IMAD.WIDE.U32 R14, R6, c[0x0][0x188], R22 ;  /* 0x00006200060e7a25 */ /* 0x004fc800078e0016 */
[----:B------:R-:W-:Y:S01]  /*1600*/  IMAD.IADD R17, R13, 0x1, R11 ;  /* 0x000000010d117824 */ /* 0x000fe200078e020b */
[----:B------:R-:W-:Y:S01]  /*1610*/  IADD3 R15, R15, UR31, RZ ;  /* 0x0000001f0f0f7c10 */ /* 0x000fe2000fffe0ff */
[----:B------:R-:W-:Y:S02]  /*1620*/  IMAD R13, R9, c[0x0][0x1b8], RZ ;  /* 0x00006e00090d7a24 */ /* 0x000fe400078e02ff */
[----:B------:R-:W-:Y:S02]  /*1630*/  IMAD.U32 R11, RZ, RZ, UR27 ;  /* 0x0000001bff0b7e24 */ /* 0x000fe4000f8e00ff */
[C---:B------:R-:W-:Y:S02]  /*1640*/  IMAD R13, R10.reuse, c[0x0][0x1bc], R13 ;  /* 0x00006f000a0d7a24 */ /* 0x040fe400078e020d */
[----:B------:R-:W-:-:S04]  /*1650*/  IMAD.WIDE.U32 R14, R10, c[0x0][0x1b8], R14 ;  /* 0x00006e000a0e7a25 */ /* 0x000fc800078e000e */
[----:B------:R-:W-:-:S04]  /*1660*/  IMAD.WIDE.U32 R16, R11, c[0x0][0x1a0], R16 ;  /* 0x000068000b107a25 */ /* 0x000fc800078e0010 */
[----:B------:R-:W-:Y:S01]  /*1670*/  IMAD.IADD R13, R15, 0x1, R13 ;  /* 0x000000010f0d7824 */ /* 0x000fe200078e020d */
[----:B------:R-:W-:Y:S01]  /*1680*/  IADD3 R15, P1, R14, R16, RZ ;  /* 0x000000100e0f7210 */ /* 0x000fe20007f3e0ff */
[----:B------:R-:W-:-:S03]  /*1690*/  IMAD.WIDE.U32 R18, R6, c[0x0][0x368], R22 ;  /* 0x0000da0006127a25 */ /* 0x000fc600078e0016 */
[----:B------:R-:W-:Y:S01]  /*16a0*/  IADD3.X R14, R13, UR6, R17, P1, !PT ;  /* 0x000000060d0e7c10 */ /* 0x000fe20008ffe411 */
[--C-:B------:R-:W-:Y:S01]  /*16b0*/  IMAD.WIDE.U32 R20, R6, c[0x0][0x180], R22.reuse ;  /* 0x0000600006147a25 */ /* 0x100fe200078e0016 */
[----:B------:R-:W-:Y:S01]  /*16c0*/  IADD3 R13, P1, R8, UR10, RZ ;  /* 0x0000000a080d7c10 */ /* 0x000fe2000ff3e0ff */
[----:B------:R-:W-:Y:S01]  /*16d0*/  ULDC.64 UR6, c[0x0][0x198] ;  /* 0x0000660000067ab9 */ /* 0x000fe20000000a00 */
[----:B------:R-:W-:Y:S01]  /*16e0*/  IADD3 R19, R19, UR32, RZ ;  /* 0x0000002013137c10 */ /* 0x000fe2000fffe0ff */
[----:B------:R-:W-:Y:S01]  /*16f0*/  IMAD R9, R9, c[0x0][0x1b0], RZ ;  /* 0x00006c0009097a24 */ /* 0x000fe200078e02ff */
[----:B------:R-:W-:Y:S01]  /*1700*/  IADD3.X R12, R7, UR11, RZ, P1, !PT ;  /* 0x0000000b070c7c10 */ /* 0x000fe20008ffe4ff */
[----:B------:R-:W-:Y:S01]  /*1710*/  IMAD.WIDE.U32 R22, R13, c[0x0][0x190], R22 ;  /* 0x000064000d167a25 */ /* 0x000fe200078e0016 */
[----:B------:R-:W-:Y:S01]  /*1720*/  IADD3 R17, R21, UR8, RZ ;  /* 0x0000000815117c10 */ /* 0x000fe2000fffe0ff */
[----:B------:R-:W-:Y:S02]  /*1730*/  UIMAD UR6, UR30, UR6, URZ ;  /* 0x000000061e0672a4 */ /* 0x000fe4000f8e023f */
[----:B------:R-:W-:Y:S01]  /*1740*/  IMAD R16, R12, c[0x0][0x190], RZ ;  /* 0x000064000c107a24 */ /* 0x000fe200078e02ff */
[----:B------:R-:W-:Y:S01]  /*1750*/  UIADD3 UR8, UR10, UR34, URZ ;  /* 0x000000220a087290 */ /* 0x000fe2000fffe03f */
[----:B------:R-:W-:Y:S01]  /*1760*/  IMAD R7, R7, c[0x0][0x198], RZ ;  /* 0x0000660007077a24 */ /* 0x000fe200078e02ff */
[----:B------:R-:W-:Y:S01]  /*1770*/  UIMAD UR6, UR27, UR7, UR6 ;  /* 0x000000071b0672a4 */ /* 0x000fe2000f8e0206 */
[----:B------:R-:W-:Y:S01]  /*1780*/  IMAD R11, R13, c[0x0][0x194], R16 ;  /* 0x000065000d0b7a24 */ /* 0x000fe200078e0210 */
[----:B------:R-:W-:Y:S01]  /*1790*/  UIMAD.WIDE UR8, UR8, UR59, UR42 ;  /* 0x0000003b080872a5 */ /* 0x000fe2000f8e022a */
[----:B------:R-:W-:-:S02]  /*17a0*/  IMAD.MOV.U32 R16, RZ, RZ, R20 ;  /* 0x000000ffff107224 */ /* 0x000fc400078e0014 */
[----:B------:R-:W-:Y:S02]  /*17b0*/  IMAD.IADD R23, R23, 0x1, R11 ;  /* 0x0000000117177824 */ /* 0x000fe400078e020b */
[----:B------:R-:W-:Y:S02]  /*17c0*/  IMAD R9, R10, c[0x0][0x1b4], R9 ;  /* 0x00006d000a097a24 */ /* 0x000fe400078e0209 */
[----:B------:R-:W-:-:S04]  /*17d0*/  IMAD.WIDE.U32 R22, R6, c[0x0][0x178], R22 ;  /* 0x00005e0006167a25 */ /* 0x000fc800078e0016 */
[----:B------:R-:W-:Y:S01]  /*17e0*/  IMAD R6, R8, c[0x0][0x19c], R7 ;  /* 0x0000670008067a24 */ /* 0x000fe200078e0207 */
[----:B------:R-:W-:Y:S01]  /*17f0*/  IADD3 R23, R23, UR37, RZ ;  /* 0x0000002517177c10 */ /* 0x000fe2000fffe0ff */
[----:B------:R-:W-:-:S03]  /*1800*/  IMAD.WIDE.U32 R10, R10, c[0x0][0x1b0], R16 ;  /* 0x00006c000a0a7a25 */ /* 0x000fc600078e0010 */
[----:B------:R-:W-:Y:S01]  /*1810*/  IADD3 R25, R25, R6, RZ ;  /* 0x0000000619197210 */ /* 0x000fe20007ffe0ff */
[----:B------:R-:W-:Y:S02]  /*1820*/  IMAD.U32 R6, RZ, RZ, UR27 ;  /* 0x0000001bff067e24 */ /* 0x000fe4000f8e00ff */
[----:B------:R-:W-:Y:S02]  /*1830*/  IMAD R12, R12, c[0x0][0x370], RZ ;  /* 0x0000dc000c0c7a24 */ /* 0x000fe400078e02ff */
[----:B------:R-:W-:Y:S02]  /*1840*/  IMAD.WIDE.U32 R24, R6, c[0x0][0x198], R24 ;  /* 0x0000660006187a25 */ /* 0x000fe400078e0018 */
[----:B------:R-:W1:Y:S02]  /*1850*/  S2R R6, SR_CTAID.Z ;  /* 0x0000000000067919 */ /* 0x000e640000002700 */
[----:B------:R-:W-:Y:S01]  /*1860*/  IMAD.IADD R9, R11, 0x1, R9 ;  /* 0x000000010b097824 */ /* 0x000fe200078e0209 */
[----:B------:R-:W-:Y:S01]  /*1870*/  IADD3 R7, P1, R10, R24, RZ ;  /* 0x000000180a077210 */ /* 0x000fe20007f3e0ff */
[----:B------:R-:W-:Y:S01]  /*1880*/  IMAD R12, R13, c[0x0][0x374], R12 ;  /* 0x0000dd000d0c7a24 */ /* 0x000fe200078e020c */
[----:B------:R-:W-:Y:S01]  /*1890*/  LEA R10, P2, R15, c[0x0][0x170], 0x1 ;  /* 0x00005c000f0a7a11 */ /* 0x000fe200078408ff */
[----:B------:R-:W-:Y:S01]  /*18a0*/  IMAD.WIDE.U32 R18, R13, c[0x0][0x370], R18 ;  /* 0x0000dc000d127a25 */ /* 0x000fe200078e0012 */
[----:B------:R-:W-:Y:S01]  /*18b0*/  IADD3.X R24, R9, UR6, R25, P1, !PT ;  /* 0x0000000609187c10 */ /* 0x000fe20008ffe419 */
[----:B------:R-:W-:Y:S01]  /*18c0*/  ULEA.HI.SX32 UR6, UR35, 0xffffffff, 0x19 ;  /* 0xffffffff23067891 */ /* 0x000fe2000f8fca3f */
[----:B------:R-:W-:Y:S01]  /*18d0*/  LEA R8, P1, R7, c[0x0][0x168], 0x1 ;  /* 0x00005a0007087a11 */ /* 0x000fe200078208ff */
[----:B------:R-:W-:Y:S01]  /*18e0*/  IMAD.IADD R19, R19, 0x1, R12 ;  /* 0x0000000113137824 */ /* 0x000fe200078e020c */
[----:B------:R-:W-:Y:S01]  /*18f0*/  MOV R13, c[0x0][0x198] ;  /* 0x00006600000d7a02 */ /* 0x000fe20000000f00 */
[----:B------:R-:W-:Y:S01]  /*1900*/  ULEA.HI UR7, UR6, UR6, URZ, 0x1 ;  /* 0x0000000606077291 */ /* 0x000fe2000f8f083f */
[----:B------:R-:W-:Y:S01]  /*1910*/  IMAD.MOV.U32 R17, RZ, RZ, c[0x0][0x1a0] ;  /* 0x00006800ff117624 */ /* 0x000fe200078e00ff */
[----:B------:R-:W-:Y:S01]  /*1920*/  LEA.HI.X R11, R15, c[0x0][0x174], R14, 0x1, P2 ;  /* 0x00005d000f0b7a11 */ /* 0x000fe200010f0c0e */
[----:B------:R-:W-:Y:S01]  /*1930*/  IMAD.MOV.U32 R15, RZ, RZ, c[0x0][0x1a4] ;  /* 0x00006900ff0f7624 */ /* 0x000fe200078e00ff */
[----:B------:R-:W-:Y:S01]  /*1940*/  ULOP3.LUT UR7, UR7, 0xfffffffe, URZ, 0xc0, !UPT ;  /* 0xfffffffe07077892 */ /* 0x000fe2000f8ec03f */
[----:B------:R-:W-:Y:S01]  /*1950*/  LEA.HI.X R9, R7, c[0x0][0x16c], R24, 0x1, P1 ;  /* 0x00005b0007097a11 */ /* 0x000fe200008f0c18 */
[----:B------:R-:W-:Y:S01]  /*1960*/  IMAD.MOV.U32 R7, RZ, RZ, c[0x0][0x19c] ;  /* 0x00006700ff077624 */ /* 0x000fe200078e00ff */
[----:B------:R-:W-:Y:S01]  /*1970*/  LEA R16, P2, R17, R10, 0x7 ;  /* 0x0000000a11107211 */ /* 0x000fe200078438ff */
[----:B------:R-:W-:Y:S01]  /*1980*/  UIADD3 UR7, UR6, -UR7, URZ ;  /* 0x8000000706077290 */ /* 0x000fe2000fffe03f */
[----:B------:R-:W-:-:S02]  /*1990*/  LEA R14, P1, R13, R8, 0x7 ;  /* 0x000000080d0e7211 */ /* 0x000fc400078238ff */
[----:B------:R-:W-:Y:S01]  /*19a0*/  LEA.HI.X R17, R17, R11, R15, 0x7, P2 ;  /* 0x0000000b11117211 */ /* 0x000fe200010f3c0f */
[C---:B-1----:R-:W-:Y:S01]  /*19b0*/  IMAD.WIDE.U32 R18, R6.reuse, c[0x0][0x378], R18 ;  /* 0x0000de0006127a25 */ /* 0x042fe200078e0012 */
[----:B------:R-:W-:Y:S01]  /*19c0*/  @P0 BAR.SYNC.DEFER_BLOCKING 0x0 ;  /* 0x0000000000000b1d */ /* 0x000fe20000010000 */
[----:B------:R-:W-:Y:S01]  /*19d0*/  LEA.HI.X R15, R13, R9, R7, 0x7, P1 ;  /* 0x000000090d0f7211 */ /* 0x000fe200008f3c07 */
[----:B------:R-:W-:Y:S01]  /*19e0*/  UISETP.NE.AND UP0, UPT, UR7, 0x1, UPT ;  /* 0x000000010700788c */ /* 0x000fe2000bf05270 */
[----:B------:R-:W-:Y:S01]  /*19f0*/  IMAD.WIDE.U32 R22, R6, c[0x0][0x1a8], R22 ;  /* 0x00006a0006167a25 */ /* 0x000fe200078e0016 */
[----:B------:R-:W-:Y:S02]  /*1a00*/  IADD3 R12, R19, UR39, RZ ;  /* 0x00000027130c7c10 */ /* 0x000fe4000fffe0ff */
[C---:B------:R-:W-:Y:S01]  /*1a10*/  LEA R202, P0, R18.reuse, c[0x0][0x330], 0x1 ;  /* 0x0000cc0012ca7a11 */ /* 0x040fe200078008ff */
[----:B------:R-:W-:Y:S01]  /*1a20*/  IMAD.MOV.U32 R19, RZ, RZ, c[0x0][0x370] ;  /* 0x0000dc00ff137624 */ /* 0x000fe200078e00ff */
[----:B------:R-:W-:Y:S01]  /*1a30*/  IADD3 R6, R23, UR40, RZ ;  /* 0x0000002817067c10 */ /* 0x000fe2000fffe0ff */
[----:B------:R-:W-:Y:S01]  /*1a40*/  IMAD.MOV.U32 R13, RZ, RZ, c[0x0][0x374] ;  /* 0x0000dd00ff0d7624 */ /* 0x000fe200078e00ff */
[----:B------:R-:W-:Y:S01]  /*1a50*/  LEA.HI.X R203, R18, c[0x0][0x334], R12, 0x1, P0 ;  /* 0x0000cd0012cb7a11 */ /* 0x000fe200000f0c0c */
[----:B------:R-:W-:Y:S01]  /*1a60*/  IMAD.SHL.U32 R7, R181, 0x2, RZ ;  /* 0x00000002b5077824 */ /* 0x000fe200078e00ff */
[----:B------:R-:W-:Y:S01]  /*1a70*/  LEA R204, P1, R22, c[0x0][0x160], 0x1 ;  /* 0x0000580016cc7a11 */ /* 0x000fe200078208ff */
[----:B------:R-:W-:Y:S01]  /*1a80*/  IMAD.SHL.U32 R12, R180, 0x4, RZ ;  /* 0x00000004b40c7824 */ /* 0x000fe200078e00ff */
[----:B------:R-:W-:Y:S01]  /*1a90*/  LEA R18, P0, R19, R202, 0x7 ;  /* 0x000000ca13127211 */ /* 0x000fe200078038ff */
[----:B------:R-:W-:Y:S01]  /*1aa0*/  UMOV UR7, UR9 ;  /* 0x0000000900077c82 */ /* 0x000fe20008000000 */
[----:B------:R-:W-:-:S02]  /*1ab0*/  LEA.HI.X R205, R22, c[0x0][0x164], R6, 0x1, P1 ;  /* 0x0000590016cd7a11 */ /* 0x000fc400008f0c06 */
[----:B------:R-:W-:Y:S02]  /*1ac0*/  LEA.HI.X R19, R19, R203, R13, 0x7, P0 ;  /* 0x000000cb13137211 */ /* 0x000fe400000f3c0d */
[----:B------:R-:W-:Y:S02]  /*1ad0*/  IADD3 R6, R181, 0x1000, RZ ;  /* 0x00001000b5067810 */ /* 0x000fe40007ffe0ff */
[----:B------:R-:W-:Y:S02]  /*1ae0*/  PLOP3.LUT P0, PT, PT, PT, UP0, 0x80, 0x0 ;  /* 0x000000000000781c */ /* 0x000fe40003f0f008 */
[----:B------:R-:W-:Y:S01]  /*1af0*/  MOV R13, c[0x0][0x190] ;  /* 0x00006400000d7a02 */ /* 0x000fe20000000f00 */
[----:B------:R-:W-:Y:S01]  /*1b00*/  @!PT LDS RZ, [RZ] ;  /* 0x00000000fffff984 */ /* 0x000fe20000000800 */
[----:B------:R-:W-:Y:S01]  /*1b10*/  @!PT LDS RZ, [RZ] ;  /* 0x00000000fffff984 */ /* 0x000fe20000000800 */
[----:B------:R-:W-:Y:S01]  /*1b20*/  @!PT LDS RZ, [RZ] ;  /* 0x00000000fffff984 */ /* 0x000fe20000000800 */
[----:B------:R1:W-:Y:S01]  /*1b30*/  LDGSTS.E.BYPASS.LTC128B.128 [R7+0x8000], [R10.64] ;  /* 0x080000000a077fae */ /* 0x0003e2000b901d5c */
[----:B------:R-:W-:Y:S02]  /*1b40*/  SEL R6, R6, R181, !P0 ;  /* 0x000000b506067207 */ /* 0x000fe40004000000 */
[----:B------:R-:W-:Y:S01]  /*1b50*/  IADD3 R12, P1, R12, UR8, RZ ;  /* 0x000000080c0c7c10 */ /* 0x000fe2000ff3e0ff */
[----:B------:R2:W-:Y:S02]  /*1b60*/  LDGSTS.E.BYPASS.LTC128B.128 [R7+0x9000], [R16.64] ;  /* 0x0900000010077fae */ /* 0x0005e4000b901d5c */
[----:B------:R-:W-:Y:S01]  /*1b70*/  IMAD.SHL.U32 R200, R6, 0x2, RZ ;  /* 0x0000000206c87824 */ /* 0x000fe200078e00ff */
[----:B------:R-:W-:Y:S01]  /*1b80*/  LEA.HI R6, R0, R5, RZ, 0x5 ;  /* 0x0000000500067211 */ /* 0x000fe200078f28ff */
[----:B------:R-:W0:Y:S04]  /*1b90*/  LDGDEPBAR ;  /* 0x00000000000079af */ /* 0x000e280000000000 */
[----:B------:R3:W-:Y:S01]  /*1ba0*/  LDGSTS.E.BYPASS.LTC128B.128 [R7+0x4000], [R202.64] ;  /* 0x04000000ca077fae */ /* 0x0007e2000b901d5c */
[----:B------:R-:W-:-:S03]  /*1bb0*/  LOP3.LUT R0, R6, 0xffffffe0, RZ, 0xc0, !PT ;  /* 0xffffffe006007812 */ /* 0x000fc600078ec0ff */
[----:B------:R3:W-:Y:S04]  /*1bc0*/  LDGSTS.E.BYPASS.LTC128B.128 [R7+0x5000], [R18.64] ;  /* 0x0500000012077fae */ /* 0x0007e8000b901d5c */
[----:B------:R4:W-:Y:S01]  /*1bd0*/  LDGSTS.E.BYPASS.LTC128B.128 [R200], [R204.64] ;  /* 0x00000000ccc87fae */ /* 0x0009e2000b901d5c */
[----:B-1----:R-:W-:Y:S01]  /*1be0*/  IMAD.MOV.U32 R11, RZ, RZ, c[0x0][0x194] ;  /* 0x00006500ff0b7624 */ /* 0x002fe200078e00ff */
[----:B------:R-:W-:Y:S02]  /*1bf0*/  SHF.L.U64.HI R10, R180, 0x2, R193 ;  /* 0x00000002b40a7819 */ /* 0x000fe400000102c1 */
[----:B--2---:R-:W-:-:S04]  /*1c00*/  LEA R16, P2, R13, R204, 0x7 ;  /* 0x000000cc0d107211 */ /* 0x004fc800078438ff */
[----:B------:R-:W-:Y:S01]  /*1c10*/  LEA.HI.X R17, R13, R205, R11, 0x7, P2 ;  /* 0x000000cd0d117211 */ /* 0x000fe200010f3c0b */
[----:B------:R-:W-:Y:S01]  /*1c20*/  IMAD.IADD R0, R5, 0x1, -R0 ;  /* 0x0000000105007824 */ /* 0x000fe200078e0a00 */
[----:B------:R-:W-:Y:S01]  /*1c30*/  ULDC UR32, c[0x0][0x224] ;  /* 0x0000890000207ab9 */ /* 0x000fe20000000800 */
[----:B------:R-:W-:Y:S02]  /*1c40*/  IADD3.X R13, R10, UR7, RZ, P1, !PT ;  /* 0x000000070a0d7c10 */ /* 0x000fe40008ffe4ff */
[----:B------:R4:W-:Y:S04]  /*1c50*/  LDGSTS.E.BYPASS.LTC128B.128 [R200+0x1000], [R16.64] ;  /* 0x0100000010c87fae */ /* 0x0009e8000b901d5c */
[----:B------:R3:W-:Y:S04]  /*1c60*/  LDGSTS.E.BYPASS.LTC128B.128 [R7+0x6000], [R8.64] ;  /* 0x0600000008077fae */ /* 0x0007e8000b901d5c */
[----:B------:R3:W-:Y:S04]  /*1c70*/  LDGSTS.E.BYPASS.LTC128B.128 [R7+0x7000], [R14.64] ;  /* 0x070000000e077fae */ /* 0x0007e8000b901d5c */
[----:B------:R-:W0:Y:S01]  /*1c80*/  LDGDEPBAR ;  /* 0x00000000000079af */ /* 0x000e220000000000 */
[----:B------:R-:W-:Y:S01]  /*1c90*/  SHF.R.S32.HI R5, RZ, 0x5, R6 ;  /* 0x00000005ff057819 */ /* 0x000fe20000011406 */
[----:B------:R-:W-:-:S02]  /*1ca0*/  ULDC UR31, c[0x0][0x22c] ;  /* 0x00008b00001f7ab9 */ /* 0x000fc40000000800 */
[----:B------:R-:W-:Y:S01]  /*1cb0*/  UIMAD.WIDE UR32, UR33, UR32, UR10 ;  /* 0x00000020212072a5 */ /* 0x000fe2000f8e020a */
[----:B------:R4:W5:Y:S01]  /*1cc0*/  LDG.E R199, [R12.64] ;  /* 0x0000001c0cc77981 */ /* 0x000962000c1e1900 */
[----:B------:R-:W-:Y:S02]  /*1cd0*/  IMAD R6, R5, UR51, R0 ;  /* 0x0000003305067c24 */ /* 0x000fe4000f8e0200 */
[----:B------:R-:W-:Y:S01]  /*1ce0*/  IMAD.U32 R5, RZ, RZ, UR36 ;  /* 0x00000024ff057e24 */ /* 0x000fe2000f8e00ff */
[----:B------:R-:W-:Y:S01]  /*1cf0*/  MOV R0, UR45 ;  /* 0x0000002d00007c02 */ /* 0x000fe20008000f00 */
[----:B------:R-:W-:Y:S01]  /*1d00*/  UIMAD UR11, UR52, UR31, UR54 ;  /* 0x0000001f340b72a4 */ /* 0x000fe2000f8e0236 */
[----:B------:R4:W5:Y:S02]  /*1d10*/  LDG.E R198, [R12.64+0x20] ;  /* 0x0000201c0cc67981 */ /* 0x000964000c1e1900 */
[----:B------:R-:W-:Y:S01]  /*1d20*/  IADD3 R5, P2, P1, R6, UR53, R5 ;  /* 0x0000003506057c10 */ /* 0x000fe2000f95e005 */
[----:B------:R-:W-:Y:S01]  /*1d30*/  UIADD3 UR9, UP0, UR32, UR49, URZ ;  /* 0x0000003120097290 */ /* 0x000fe2000ff1e03f */
[----:B------:R4:W5:Y:S01]  /*1d40*/  LDG.E R197, [R12.64+0x100] ;  /* 0x0001001c0cc57981 */ /* 0x000962000c1e1900 */
[----:B------:R-:W-:-:S03]  /*1d50*/  UIADD3 UR11, UR47, UR11, URZ ;  /* 0x0000000b2f0b7290 */ /* 0x000fc6000fffe03f */
[----:B------:R4:W5:Y:S01]  /*1d60*/  LDG.E R196, [R12.64+0x120] ;  /* 0x0001201c0cc47981 */ /* 0x000962000c1e1900 */
[----:B------:R-:W-:Y:S01]  /*1d70*/  UIADD3.X UR32, UR33, UR48, URZ, UP0, !UPT ;  /* 0x0000003021207290 */ /* 0x000fe200087fe43f */
[----:B------:R-:W-:Y:S01]  /*1d80*/  CS2R R94, SRZ ;  /* 0x00000000005e7805 */ /* 0x000fe2000001ff00 */
[----:B------:R-:W-:Y:S01]  /*1d90*/  UIMAD UR11, UR11, UR9, URZ ;  /* 0x000000090b0b72a4 */ /* 0x000fe2000f8e023f */
[----:B---3--:R-:W-:Y:S01]  /*1da0*/  SHF.R.S32.HI R7, RZ, 0x1f, R6 ;  /* 0x0000001fff077819 */ /* 0x008fe20000011406 */
[----:B------:R-:W-:Y:S01]  /*1db0*/  IMAD.U32 R6, RZ, RZ, UR46 ;  /* 0x0000002eff067e24 */ /* 0x000fe2000f8e00ff */
[----:B------:R-:W-:-:S04]  /*1dc0*/  DEPBAR.LE SB0, 0x1 ;  /* 0x000080400000791a */ /* 0x000fc80000000000 */
[----:B------:R-:W-:Y:S01]  /*1dd0*/  IADD3.X R7, R7, UR55, R0, P2, P1 ;  /* 0x0000003707077c10 */ /* 0x000fe200097e2400 */
[----:B------:R-:W-:Y:S01]  /*1de0*/  BAR.SYNC.DEFER_BLOCKING 0x0 ;  /* 0x0000000000007b1d */ /* 0x000fe20000010000 */
[----:B------:R-:W-:Y:S01]  /*1df0*/  IADD3 R4, P1, R5, R4, RZ ;  /* 0x0000000405047210 */ /* 0x000fe20007f3e0ff */
[----:B------:R-:W-:Y:S01]  /*1e00*/  UIMAD UR11, UR32, UR46, UR11 ;  /* 0x0000002e200b72a4 */ /* 0x000fe2000f8e020b */
[----:B------:R-:W-:Y:S01]  /*1e10*/  CS2R R92, SRZ ;  /* 0x00000000005c7805 */ /* 0x000fe2000001ff00 */
[----:B------:R-:W-:Y:S01]  /*1e20*/  UISETP.GE.AND UP0, UPT, UR58, 0x1, UPT ;  /* 0x000000013a00788c */ /* 0x000fe2000bf06270 */
[----:B------:R-:W-:Y:S01]  /*1e30*/  CS2R R98, SRZ ;  /* 0x0000000000627805 */ /* 0x000fe2000001ff00 */
[----:B------:R-:W-:Y:S01]  /*1e40*/  IMAD.X R5, R7, 0x1, R2, P1 ;  /* 0x0000000107057824 */ /* 0x000fe200008e0602 */
[----:B------:R-:W-:Y:S01]  /*1e50*/  UIADD3 UR10, UR10, UR38, URZ ;  /* 0x000000260a0a7290 */ /* 0x000fe2000fffe03f */
[----:B------:R-:W-:Y:S01]  /*1e60*/  IMAD.U32 R7, RZ, RZ, UR47 ;  /* 0x0000002fff077e24 */ /* 0x000fe2000f8e00ff */
[----:B------:R-:W-:Y:S01]  /*1e70*/  ULDC.64 UR34, c[0x0][0x3c8] ;  /* 0x0000f20000227ab9 */ /* 0x000fe20000000a00 */
[----:B------:R-:W-:Y:S01]  /*1e80*/  IMAD.WIDE.U32 R4, R6, UR9, R4 ;  /* 0x0000000906047c25 */ /* 0x000fe2000f8e0004 */
[----:B------:R-:W-:Y:S01]  /*1e90*/  CS2R R96, SRZ ;  /* 0x0000000000607805 */ /* 0x000fe2000001ff00 */
[----:B------:R-:W-:Y:S01]  /*1ea0*/  CS2R R90, SRZ ;  /* 0x00000000005a7805 */ /* 0x000fe2000001ff00 */
[----:B------:R-:W-:Y:S01]  /*1eb0*/  CS2R R88, SRZ ;  /* 0x0000000000587805 */ /* 0x000fe2000001ff00 */
[----:B------:R-:W-:Y:S01]  /*1ec0*/  CS2R R86, SRZ ;  /* 0x0000000000567805 */ /* 0x000fe2000001ff00 */
[----:B------:R-:W-:Y:S01]  /*1ed0*/  IADD3 R0, R5, UR11, RZ ;  /* 0x0000000b05007c10 */ /* 0x000fe2000fffe0ff */
[----:B------:R-:W-:Y:S01]  /*1ee0*/  UIMAD.WIDE UR10, UR10, UR59, UR34 ;  /* 0x0000003b0a0a72a5 */ /* 0x000fe2000f8e0222 */
[C---:B------:R-:W-:Y:S01]  /*1ef0*/  LEA R206, P1, R4.reuse, c[0x0][0x350], 0x2 ;  /* 0x0000d40004ce7a11 */ /* 0x040fe200078210ff */
[----:B------:R-:W-:Y:S01]  /*1f00*/  CS2R R84, SRZ ;  /* 0x0000000000547805 */ /* 0x000fe2000001ff00 */
[----:B------:R-:W-:Y:S01]  /*1f10*/  CS2R R78, SRZ ;  /* 0x00000000004e7805 */ /* 0x000fe2000001ff00 */
[----:B------:R-:W-:Y:S01]  /*1f20*/  CS2R R76, SRZ ;  /* 0x00000000004c7805 */ /* 0x000fe2000001ff00 */
[----:B------:R-:W-:Y:S01]  /*1f30*/  LEA.HI.X R207, R4, c[0x0][0x354], R0, 0x2, P1 ;  /* 0x0000d50004cf7a11 */ /* 0x000fe200008f1400 */
[----:B------:R-:W-:Y:S01]  /*1f40*/  CS2R R82, SRZ ;  /* 0x0000000000527805 */ /* 0x000fe2000001ff00 */
[----:B------:R-:W-:Y:S01]  /*1f50*/  PLOP3.LUT P1, PT, PT, PT, UP0, 0x80, 0x0 ;  /* 0x000000000000781c */ /* 0x000fe20003f2f008 */
[----:B------:R4:W1:Y:S01]  /*1f60*/  LDSM.16.M88.4 R132, [R174+0x8000] ;  /* 0x00800000ae84783b */ /* 0x0008620000000200 */
[----:B------:R-:W-:Y:S01]  /*1f70*/  CS2R R80, SRZ ;  /* 0x0000000000507805 */ /* 0x000fe2000001ff00 */
[----:B------:R-:W-:Y:S01]  /*1f80*/  CS2R R74, SRZ ;  /* 0x00000000004a7805 */ /* 0x000fe2000001ff00 */
[----:B------:R-:W-:Y:S01]  /*1f90*/  CS2R R72, SRZ ;  /* 0x0000000000487805 */ /* 0x000fe2000001ff00 */
[----:B------:R4:W2:Y:S01]  /*1fa0*/  LDSM.16.M88.4 R136, [R174+0x8400] ;  /* 0x00840000ae88783b */ /* 0x0008a20000000200 */
[----:B------:R-:W-:Y:S01]  /*1fb0*/  CS2R R70, SRZ ;  /* 0x0000000000467805 */ /* 0x000fe2000001ff00 */
[----:B------:R-:W-:-:S02]  /*1fc0*/  CS2R R68, SRZ ;  /* 0x0000000000447805 */ /* 0x000fc4000001ff00 */
[----:B------:R4:W3:Y:S04]  /*1fd0*/  LDSM.16.M88.4 R140, [R174+0x8800] ;  /* 0x00880000ae8c783b */ /* 0x0008e80000000200 */
[----:B------:R4:W1:Y:S04]  /*1fe0*/  LDSM.16.M88.4 R144, [R174+0x8c00] ;  /* 0x008c0000ae90783b */ /* 0x0008680000000200 */
[----:B------:R4:W1:Y:S04]  /*1ff0*/  LDSM.16.M88.4 R148, [R167+0x8000] ;  /* 0x00800000a794783b */ /* 0x0008680000000200 */
[----:B------:R4:W1:Y:S04]  /*2000*/  LDSM.16.M88.4 R152, [R167+0x8400] ;  /* 0x00840000a798783b */ /* 0x0008680000000200 */
[----:B------:R4:W1:Y:S04]  /*2010*/  LDSM.16.M88.4 R156, [R167+0x8800] ;  /* 0x00880000a79c783b */ /* 0x0008680000000200 */
[----:B------:R4:W1:Y:S01]  /*2020*/  LDSM.16.M88.4 R160, [R167+0x8c00] ;  /* 0x008c0000a7a0783b */ /* 0x0008620000000200 */
[----:B------:R-:W-:Y:S05]  /*2030*/  @!P1 BRA `(.L_x_127) ;  /* 0x000032a000009947 */ /* 0x000fea0003800000 */
[----:B------:R-:W-:Y:S01]  /*2040*/  IADD3 R169, R176, 0x1000, RZ ;  /* 0x00001000b0a97810 */ /* 0x000fe20007ffe0ff */
[----:B------:R-:W-:Y:S01]  /*2050*/  IMAD.MOV.U32 R95, RZ, RZ, RZ ;  /* 0x000000ffff5f7224 */ /* 0x000fe200078e00ff */
[----:B------:R-:W-:Y:S01]  /*2060*/  IADD3 R168, R177, 0x1000, RZ ;  /* 0x00001000b1a87810 */ /* 0x000fe20007ffe0ff */
[----:B------:R-:W-:Y:S01]  /*2070*/  UMOV UR9, UR11 ;  /* 0x0000000b00097c82 */ /* 0x000fe20008000000 */
[----:B------:R-:W-:-:S02]  /*2080*/  SEL R169, R169, R176, !P0 ;  /* 0x000000b0a9a97207 */ /* 0x000fc40004000000 */
[----:B------:R-:W-:-:S03]  /*2090*/  SEL R168, R168, R177, !P0 ;  /* 0x000000b1a8a87207 */ /* 0x000fc60004000000 */
[----:B------:R-:W-:Y:S02]  /*20a0*/  IMAD.SHL.U32 R169, R169, 0x2, RZ ;  /* 0x00000002a9a97824 */ /* 0x000fe400078e00ff */
[----:B------:R-:W-:Y:S02]  /*20b0*/  IMAD.SHL.U32 R168, R168, 0x2, RZ ;  /* 0x00000002a8a87824 */ /* 0x000fe400078e00ff */
[----:B------:R-:W-:Y:S01]  /*20c0*/  IMAD.MOV.U32 R195, RZ, RZ, c[0x0][0x22c] ;  /* 0x00008b00ffc37624 */ /* 0x000fe200078e00ff */
[C---:B------:R-:W-:Y:S01]  /*20d0*/  IADD3 R192, R180.reuse, -0x80, RZ ;  /* 0xffffff80b4c07810 */ /* 0x040fe20007ffe0ff */
[----:B------:R-:W-:Y:S01]  /*20e0*/  IMAD.SHL.U32 R2, R177, 0x2, RZ ;  /* 0x00000002b1027824 */ /* 0x000fe200078e00ff */
[C---:B------:R-:W-:Y:S01]  /*20f0*/  SHF.L.U64.HI R193, R180.reuse, 0x2, R193 ;  /* 0x00000002b4c17819 */ /* 0x040fe200000102c1 */
[----:B------:R-:W-:Y:S01]  /*2100*/  IMAD R195, R195, c[0x0][0x1c0], RZ ;  /* 0x00007000c3c37a24 */ /* 0x000fe200078e02ff */
[----:B------:R-:W-:Y:S01]  /*2110*/  SHF.L.U32 R194, R180, 0x2, RZ ;  /* 0x00000002b4c27819 */ /* 0x000fe200000006ff */
[----:B------:R-:W-:Y:S01]  /*2120*/  IMAD.SHL.U32 R192, R192, 0x4, RZ ;  /* 0x00000004c0c07824 */ /* 0x000fe200078e00ff */
[----:B------:R-:W-:Y:S02]  /*2130*/  IADD3 R0, R2, R175, RZ ;  /* 0x000000af02007210 */ /* 0x000fe40007ffe0ff */
[----:B------:R-:W-:-:S02]  /*2140*/  LEA R195, -R195, RZ, 0x7 ;  /* 0x000000ffc3c37211 */ /* 0x000fc400078e39ff */
.L_x_130:
[----:B------:R-:W0:Y:S01]  /*2150*/  LDGDEPBAR ;  /* 0x00000000000079af */ /* 0x000e220000000000 */
[----:B------:R-:W-:Y:S01]  /*2160*/  IADD3 R178, R175, R168, RZ ;  /* 0x000000a8afb27210 */ /* 0x000fe20007ffe0ff */
[C---:B-----5:R-:W-:Y:S01]  /*2170*/  FMUL.FTZ R209, R199.reuse, 1.4426950216293334961 ;  /* 0x3fb8aa3bc7d17820 */ /* 0x060fe20000410000 */
[----:B------:R-:W-:Y:S01]  /*2180*/  FSETP.NEU.FTZ.AND P0, PT, R199, -INF , PT ;  /* 0xff800000c700780b */ /* 0x000fe20003f1d000 */
[----:B------:R-:W-:Y:S01]  /*2190*/  FMUL.FTZ R213, R197, 1.4426950216293334961 ;  /* 0x3fb8aa3bc5d57820 */ /* 0x000fe20000410000 */
[----:B------:R-:W-:Y:S06]  /*21a0*/  UISETP.GE.AND UP2, UPT, UR6, 0x1, UPT ;  /* 0x000000010600788c */ /* 0x000fec000bf46270 */
[----:B------:R-:W-:Y:S01]  /*21b0*/  PLOP3.LUT P2, PT, PT, PT, UP2, 0x80, 0x0 ;  /* 0x000000000000781c */ /* 0x000fe20003f4f028 */
[----:B------:R-:W-:Y:S04]  /*21c0*/  DEPBAR.LE SB0, 0x0 ;  /* 0x000080000000791a */ /* 0x000fe80000000000 */
[----:B------:R-:W-:Y:S08]  /*21d0*/  BAR.SYNC.DEFER_BLOCKING 0x0 ;  /* 0x0000000000007b1d */ /* 0x000ff00000010000 */
        /* <DEDUP_REMOVED lines=11> */
[C---:B------:R-:W-:Y:S01]  /*2290*/  HMMA.16816.F32.BF16 R16, R100.reuse, R106, RZ ;  /* 0x0000006a6410723c */ /* 0x040fe200000418ff */
[----:B------:R-:W-:Y:S07]  /*22a0*/  LDSM.16.M88.4 R104, [R167+0x6400] ;  /* 0x00640000a768783b */ /* 0x000fee0000000200 */
        /* <DEDUP_REMOVED lines=9> */
[C---:B------:R-:W-:Y:S07]  /*2340*/  HMMA.16816.F32.BF16 R56, R108.reuse, R120, RZ ;  /* 0x000000786c38723c */ /* 0x040fee00000418ff */
[----:B------:R-:W-:Y:S01]  /*2350*/  FSEL R120, R209, RZ, P0 ;  /* 0x000000ffd1787208 */ /* 0x000fe20000000000 */
[-C--:B------:R-:W-:Y:S01]  /*2360*/  HMMA.16816.F32.BF16 R60, R108, R122.reuse, RZ ;  /* 0x0000007a6c3c723c */ /* 0x080fe200000418ff */
[----:B------:R-:W-:Y:S01]  /*2370*/  LDSM.16.M88.4 R108, [R167+0x6800] ;  /* 0x00680000a76c783b */ /* 0x000fe20000000200 */
[C---:B------:R-:W-:Y:S02]  /*2380*/  FSETP.NEU.FTZ.AND P0, PT, R198.reuse, -INF , PT ;  /* 0xff800000c600780b */ /* 0x040fe40003f1d000 */
[----:B------:R-:W-:Y:S04]  /*2390*/  FMUL.FTZ R209, R198, 1.4426950216293334961 ;  /* 0x3fb8aa3bc6d17820 */ /* 0x000fe80000410000 */
[----:B------:R-:W-:Y:S01]  /*23a0*/  HMMA.16816.F32.BF16 R64, R100, R122, RZ ;  /* 0x0000007a6440723c */ /* 0x000fe200000418ff */
[----:B------:R-:W1:Y:S07]  /*23b0*/  LDSM.16.M88.4 R100, [R178+0x1000] ;  /* 0x00100000b264783b */ /* 0x000e6e0000000200 */
[-C--:B---3--:R-:W-:Y:S11]  /*23c0*/  HMMA.16816.F32.BF16 R4, R124, R128.reuse, R4 ;  /* 0x000000807c04723c */ /* 0x088ff60000041804 */
[----:B------:R-:W-:Y:S11]  /*23d0*/  @!UPT UIADD3 URZ, URZ, URZ, URZ ;  /* 0x0000003f3f3ff290 */ /* 0x000ff6000fffe03f */
[----:B------:R-:W-:Y:S02]  /*23e0*/  @!UPT UIADD3 URZ, URZ, URZ, URZ ;  /* 0x0000003f3f3ff290 */ /* 0x000fe4000fffe03f */
[--C-:B------:R-:W-:Y:S01]  /*23f0*/  FFMA.FTZ R208, R5, c[0x0][0x23c], -R120.reuse ;  /* 0x00008f0005d07a23 */ /* 0x100fe20000010878 */
[----:B------:R-:W-:Y:S01]  /*2400*/  FSEL R5, R209, RZ, P0 ;  /* 0x000000ffd1057208 */ /* 0x000fe20000000000 */
[----:B------:R-:W-:Y:S01]  /*2410*/  FFMA.FTZ R201, R4, c[0x0][0x23c], -R120 ;  /* 0x00008f0004c97a23 */ /* 0x000fe20000010878 */
[----:B------:R-:W-:Y:S03]  /*2420*/  FSETP.NEU.FTZ.AND P0, PT, R197, -INF , PT ;  /* 0xff800000c500780b */ /* 0x000fe60003f1d000 */
[----:B------:R-:W-:Y:S01]  /*2430*/  MUFU.EX2 R208, R208 ;  /* 0x000000d000d07308 */ /* 0x000fe20000000800 */
[--C-:B------:R-:W-:Y:S01]  /*2440*/  FFMA.FTZ R214, R6, c[0x0][0x23c], -R5.reuse ;  /* 0x00008f0006d67a23 */ /* 0x100fe20000010805 */
[C---:B-1----:R-:W-:Y:S04]  /*2450*/  HMMA.16816.F32.BF16 R8, R100.reuse, R128, R8 ;  /* 0x000000806408723c */ /* 0x042fe80000041808 */
[----:B------:R-:W-:Y:S01]  /*2460*/  FFMA.FTZ R210, R7, c[0x0][0x23c], -R5 ;  /* 0x00008f0007d27a23 */ /* 0x000fe20000010805 */
[----:B------:R-:W-:Y:S01]  /*2470*/  FSEL R7, R213, RZ, P0 ;  /* 0x000000ffd5077208 */ /* 0x000fe20000000000 */
[C---:B------:R-:W-:Y:S02]  /*2480*/  FMUL.FTZ R213, R196.reuse, 1.4426950216293334961 ;  /* 0x3fb8aa3bc4d57820 */ /* 0x040fe40000410000 */
[----:B------:R1:W-:Y:S01]  /*2490*/  MUFU.EX2 R209, R214 ;  /* 0x000000d600d17308 */ /* 0x0003e20000000800 */
[-C--:B------:R-:W-:Y:S03]  /*24a0*/  HMMA.16816.F32.BF16 R12, R100, R130.reuse, R12 ;  /* 0x00000082640c723c */ /* 0x080fe6000004180c */
[----:B------:R-:W-:Y:S04]  /*24b0*/  FSETP.NEU.FTZ.AND P0, PT, R196, -INF , PT ;  /* 0xff800000c400780b */ /* 0x000fe80003f1d000 */
[----:B------:R-:W-:Y:S01]  /*24c0*/  FSEL R6, R213, RZ, P0 ;  /* 0x000000ffd5067208 */ /* 0x000fe20000000000 */
[C---:B------:R-:W-:Y:S01]  /*24d0*/  HMMA.16816.F32.BF16 R16, R124.reuse, R130, R16 ;  /* 0x000000827c10723c */ /* 0x040fe20000041810 */
[----:B------:R-:W-:Y:S07]  /*24e0*/  MUFU.EX2 R201, R201 ;  /* 0x000000c900c97308 */ /* 0x000fee0000000800 */
[-C--:B------:R-:W-:Y:S03]  /*24f0*/  HMMA.16816.F32.BF16 R20, R124, R104.reuse, R20 ;  /* 0x000000687c14723c */ /* 0x080fe60000041814 */
[----:B------:R-:W-:Y:S01]  /*2500*/  MUFU.EX2 R210, R210 ;  /* 0x000000d200d27308 */ /* 0x000fe20000000800 */
[--C-:B------:R-:W-:Y:S01]  /*2510*/  FFMA.FTZ R218, R10, c[0x0][0x23c], -R6.reuse ;  /* 0x00008f000ada7a23 */ /* 0x100fe20000010806 */
[----:B------:R-:W-:Y:S01]  /*2520*/  IADD3 R10, P0, R194, UR10, RZ ;  /* 0x0000000ac20a7c10 */ /* 0x000fe2000ff1e0ff */
[----:B------:R-:W-:Y:S02]  /*2530*/  FFMA.FTZ R212, R9, c[0x0][0x23c], -R7 ;  /* 0x00008f0009d47a23 */ /* 0x000fe40000010807 */
[C---:B------:R-:W-:Y:S04]  /*2540*/  HMMA.16816.F32.BF16 R24, R100.reuse, R104, R24 ;  /* 0x000000686418723c */ /* 0x040fe80000041818 */
[--C-:B-1----:R-:W-:Y:S01]  /*2550*/  FFMA.FTZ R214, R11, c[0x0][0x23c], -R6.reuse ;  /* 0x00008f000bd67a23 */ /* 0x102fe20000010806 */
[----:B------:R-:W-:Y:S01]  /*2560*/  MUFU.EX2 R213, R218 ;  /* 0x000000da00d57308 */ /* 0x000fe20000000800 */
[----:B------:R-:W-:Y:S01]  /*2570*/  IADD3.X R11, R193, UR9, RZ, P0, !PT ;  /* 0x00000009c10b7c10 */ /* 0x000fe200087fe4ff */
[----:B------:R-:W-:Y:S01]  /*2580*/  FFMA.FTZ R217, R14, c[0x0][0x23c], -R6 ;  /* 0x00008f000ed97a23 */ /* 0x000fe20000010806 */
[-C--:B------:R-:W-:Y:S03]  /*2590*/  HMMA.16816.F32.BF16 R28, R100, R106.reuse, R28 ;  /* 0x0000006a641c723c */ /* 0x080fe6000004181c */
[----:B------:R1:W2:Y:S01]  /*25a0*/  LDG.E R244, [R10.64] ;  /* 0x0000001c0af47981 */ /* 0x0002a2000c1e1900 */
[--C-:B------:R-:W-:Y:S01]  /*25b0*/  FFMA.FTZ R221, R18, c[0x0][0x23c], -R5.reuse ;  /* 0x00008f0012dd7a23 */ /* 0x100fe20000010805 */
[C---:B------:R-:W-:Y:S01]  /*25c0*/  LEA R206, P0, R195.reuse, R206, 0x2 ;  /* 0x000000cec3ce7211 */ /* 0x040fe200078010ff */
[--C-:B------:R-:W-:Y:S01]  /*25d0*/  FFMA.FTZ R219, R16, c[0x0][0x23c], -R120.reuse ;  /* 0x00008f0010db7a23 */ /* 0x100fe20000010878 */
[----:B------:R-:W-:Y:S01]  /*25e0*/  MUFU.EX2 R212, R212 ;  /* 0x000000d400d47308 */ /* 0x000fe20000000800 */
[----:B------:R1:W3:Y:S01]  /*25f0*/  LDG.E R251, [R10.64+0x20] ;  /* 0x0000201c0afb7981 */ /* 0x0002e2000c1e1900 */
[C---:B------:R-:W-:Y:S03]  /*2600*/  HMMA.16816.F32.BF16 R32, R124.reuse, R106, R32 ;  /* 0x0000006a7c20723c */ /* 0x040fe60000041820 */
[----:B------:R-:W4:Y:S01]  /*2610*/  LDSM.16.M88.4 R104, [R167+0x6c00] ;  /* 0x006c0000a768783b */ /* 0x000f220000000200 */
[----:B------:R-:W-:Y:S01]  /*2620*/  FFMA.FTZ R225, R22, c[0x0][0x23c], -R5 ;  /* 0x00008f0016e17a23 */ /* 0x000fe20000010805 */
[----:B------:R-:W-:Y:S01]  /*2630*/  LEA.HI.X.SX32 R207, R195, R207, 0x2, P0 ;  /* 0x000000cfc3cf7211 */ /* 0x000fe200000f16ff */
[----:B------:R-:W-:Y:S02]  /*2640*/  FFMA.FTZ R220, R17, c[0x0][0x23c], -R120 ;  /* 0x00008f0011dc7a23 */ /* 0x000fe40000010878 */
[----:B------:R-:W-:Y:S01]  /*2650*/  MUFU.EX2 R219, R219 ;  /* 0x000000db00db7308 */ /* 0x000fe20000000800 */
[-C--:B------:R-:W-:Y:S02]  /*2660*/  HMMA.16816.F32.BF16 R36, R124, R108.reuse, R36 ;  /* 0x0000006c7c24723c */ /* 0x080fe40000041824 */
[----:B------:R1:W2:Y:S01]  /*2670*/  LDG.E R131, [R10.64+0x100] ;  /* 0x0001001c0a837981 */ /* 0x0002a2000c1e1900 */
[--C-:B------:R-:W-:Y:S02]  /*2680*/  FFMA.FTZ R228, R25, c[0x0][0x23c], -R7.reuse ;  /* 0x00008f0019e47a23 */ /* 0x100fe40000010807 */
[----:B------:R-:W-:Y:S01]  /*2690*/  FFMA.FTZ R223, R15, c[0x0][0x23c], -R6 ;  /* 0x00008f000fdf7a23 */ /* 0x000fe20000010806 */
[----:B------:R1:W2:Y:S01]  /*26a0*/  LDG.E R117, [R10.64+0x120] ;  /* 0x0001201c0a757981 */ /* 0x0002a2000c1e1900 */
[----:B------:R-:W-:Y:S01]  /*26b0*/  FFMA.FTZ R232, R29, c[0x0][0x23c], -R7 ;  /* 0x00008f001de87a23 */ /* 0x000fe20000010807 */
[C---:B------:R-:W-:Y:S01]  /*26c0*/  HMMA.16816.F32.BF16 R40, R100.reuse, R108, R40 ;  /* 0x0000006c6428723c */ /* 0x040fe20000041828 */
[----:B------:R1:W-:Y:S03]  /*26d0*/  MUFU.EX2 R218, R223 ;  /* 0x000000df00da7308 */ /* 0x0003e60000000800 */
[----:B------:R-:W-:Y:S02]  /*26e0*/  FFMA.FTZ R222, R19, c[0x0][0x23c], -R5 ;  /* 0x00008f0013de7a23 */ /* 0x000fe40000010805 */
[--C-:B------:R-:W-:Y:S02]  /*26f0*/  FFMA.FTZ R211, R8, c[0x0][0x23c], -R7.reuse ;  /* 0x00008f0008d37a23 */ /* 0x100fe40000010807 */
[-C--:B------:R-:W-:Y:S03]  /*2700*/  HMMA.16816.F32.BF16 R44, R100, R110.reuse, R44 ;  /* 0x0000006e642c723c */ /* 0x080fe6000004182c */
[----:B------:R-:W1:Y:S01]  /*2710*/  MUFU.EX2 R220, R220 ;  /* 0x000000dc00dc7308 */ /* 0x000e620000000800 */
[--C-:B------:R-:W-:Y:S02]  /*2720*/  FFMA.FTZ R215, R12, c[0x0][0x23c], -R7.reuse ;  /* 0x00008f000cd77a23 */ /* 0x100fe40000010807 */
[--C-:B------:R-:W-:Y:S02]  /*2730*/  FFMA.FTZ R216, R13, c[0x0][0x23c], -R7.reuse ;  /* 0x00008f000dd87a23 */ /* 0x100fe40000010807 */
[C---:B------:R-:W-:Y:S04]  /*2740*/  HMMA.16816.F32.BF16 R48, R124.reuse, R110, R48 ;  /* 0x0000006e7c30723c */ /* 0x040fe80000041830 */
[--C-:B------:R-:W-:Y:S01]  /*2750*/  FFMA.FTZ R227, R24, c[0x0][0x23c], -R7.reuse ;  /* 0x00008f0018e37a23 */ /* 0x100fe20000010807 */
[----:B------:R-:W-:Y:S01]  /*2760*/  MUFU.EX2 R221, R221 ;  /* 0x000000dd00dd7308 */ /* 0x000fe20000000800 */
[--C-:B------:R-:W-:Y:S02]  /*2770*/  FFMA.FTZ R231, R28, c[0x0][0x23c], -R7.reuse ;  /* 0x00008f001ce77a23 */ /* 0x100fe40000010807 */
[--C-:B------:R-:W-:Y:S01]  /*2780*/  FFMA.FTZ R243, R40, c[0x0][0x23c], -R7.reuse ;  /* 0x00008f0028f37a23 */ /* 0x100fe20000010807 */
[-C--:B----4-:R-:W-:Y:S03]  /*2790*/  HMMA.16816.F32.BF16 R52, R124, R104.reuse, R52 ;  /* 0x000000687c34723c */ /* 0x090fe60000041834 */
[--C-:B------:R-:W-:Y:S03]  /*27a0*/  FFMA.FTZ R246, R41, c[0x0][0x23c], -R7.reuse ;  /* 0x00008f0029f67a23 */ /* 0x100fe60000010807 */
[----:B------:R-:W4:Y:S01]  /*27b0*/  MUFU.EX2 R222, R222 ;  /* 0x000000de00de7308 */ /* 0x000f220000000800 */
[--C-:B------:R-:W-:Y:S01]  /*27c0*/  FFMA.FTZ R247, R44, c[0x0][0x23c], -R7.reuse ;  /* 0x00008f002cf77a23 */ /* 0x100fe20000010807 */
[C---:B------:R-:W-:Y:S04]  /*27d0*/  HMMA.16816.F32.BF16 R56, R100.reuse, R104, R56 ;  /* 0x000000686438723c */ /* 0x040fe80000041838 */
[----:B------:R-:W-:Y:S02]  /*27e0*/  FFMA.FTZ R250, R45, c[0x0][0x23c], -R7 ;  /* 0x00008f002dfa7a23 */ /* 0x000fe40000010807 */
[--C-:B-1----:R-:W-:Y:S02]  /*27f0*/  FFMA.FTZ R223, R20, c[0x0][0x23c], -R120.reuse ;  /* 0x00008f0014df7a23 */ /* 0x102fe40000010878 */
[----:B------:R-:W1:Y:S01]  /*2800*/  MUFU.EX2 R211, R211 ;  /* 0x000000d300d37308 */ /* 0x000e620000000800 */
[-C--:B------:R-:W-:Y:S03]  /*2810*/  HMMA.16816.F32.BF16 R60, R100, R106.reuse, R60 ;  /* 0x0000006a643c723c */ /* 0x080fe6000004183c */
[--C-:B------:R-:W-:Y:S02]  /*2820*/  FFMA.FTZ R224, R21, c[0x0][0x23c], -R120.reuse ;  /* 0x00008f0015e07a23 */ /* 0x100fe40000010878 */
[----:B------:R-:W-:Y:S03]  /*2830*/  FFMA.FTZ R226, R23, c[0x0][0x23c], -R5 ;  /* 0x00008f0017e27a23 */ /* 0x000fe60000010805 */
[----:B------:R-:W-:Y:S01]  /*2840*/  HMMA.16816.F32.BF16 R64, R124, R106, R64 ;  /* 0x0000006a7c40723c */ /* 0x000fe20000041840 */
[----:B------:R-:W1:Y:S03]  /*2850*/  MUFU.EX2 R217, R217 ;  /* 0x000000d900d97308 */ /* 0x000e660000000800 */
[--C-:B------:R-:W-:Y:S02]  /*2860*/  FFMA.FTZ R9, R52, c[0x0][0x23c], -R120.reuse ;  /* 0x00008f0034097a23 */ /* 0x100fe40000010878 */
[--C-:B------:R-:W-:Y:S02]  /*2870*/  FFMA.FTZ R235, R32, c[0x0][0x23c], -R120.reuse ;  /* 0x00008f0020eb7a23 */ /* 0x100fe40000010878 */
[--C-:B------:R-:W-:Y:S03]  /*2880*/  FFMA.FTZ R13, R56, c[0x0][0x23c], -R7.reuse ;  /* 0x00008f00380d7a23 */ /* 0x100fe60000010807 */
[----:B------:R1:W-:Y:S01]  /*2890*/  MUFU.EX2 R178, R9 ;  /* 0x0000000900b27308 */ /* 0x0003e20000000800 */
[--C-:B------:R-:W-:Y:S02]  /*28a0*/  FFMA.FTZ R57, R57, c[0x0][0x23c], -R7.reuse ;  /* 0x00008f0039397a23 */ /* 0x100fe40000010807 */
[----:B------:R-:W-:Y:S02]  /*28b0*/  FFMA.FTZ R236, R33, c[0x0][0x23c], -R120 ;  /* 0x00008f0021ec7a23 */ /* 0x000fe40000010878 */
[--C-:B------:R-:W-:Y:S01]  /*28c0*/  FFMA.FTZ R125, R60, c[0x0][0x23c], -R7.reuse ;  /* 0x00008f003c7d7a23 */ /* 0x100fe20000010807 */
[----:B------:R-:W-:Y:S01]  /*28d0*/  F2FP.BF16.PACK_AB R60, R220, R219 ;  /* 0x000000dbdc3c723e */ /* 0x000fe200000010ff */
[----:B------:R-:W-:Y:S01]  /*28e0*/  FFMA.FTZ R7, R61, c[0x0][0x23c], -R7 ;  /* 0x00008f003d077a23 */ /* 0x000fe20000010807 */
[----:B------:R-:W-:Y:S01]  /*28f0*/  F2FP.BF16.PACK_AB R61, R208, R201 ;  /* 0x000000c9d03d723e */ /* 0x000fe200000010ff */
[----:B------:R-:W-:Y:S01]  /*2900*/  FFMA.FTZ R10, R62, c[0x0][0x23c], -R6 ;  /* 0x00008f003e0a7a23 */ /* 0x000fe20000010806 */
[----:B------:R-:W-:Y:S01]  /*2910*/  MUFU.EX2 R223, R223 ;  /* 0x000000df00df7308 */ /* 0x000fe20000000800 */
[----:B------:R-:W-:Y:S01]  /*2920*/  F2FP.BF16.PACK_AB R62, R210, R209 ;  /* 0x000000d1d23e723e */ /* 0x000fe200000010ff */
[--C-:B------:R-:W-:Y:S01]  /*2930*/  FFMA.FTZ R237, R34, c[0x0][0x23c], -R5.reuse ;  /* 0x00008f0022ed7a23 */ /* 0x100fe20000010805 */
[----:B------:R4:W-:Y:S01]  /*2940*/  STS [R182+0x10000], R61 ;  /* 0x0100003db6007388 */ /* 0x0009e20000000800 */
[--C-:B------:R-:W-:Y:S02]  /*2950*/  FFMA.FTZ R66, R66, c[0x0][0x23c], -R5.reuse ;  /* 0x00008f0042427a23 */ /* 0x100fe40000010805 */
[--C-:B------:R-:W-:Y:S01]  /*2960*/  FFMA.FTZ R238, R35, c[0x0][0x23c], -R5.reuse ;  /* 0x00008f0023ee7a23 */ /* 0x100fe20000010805 */
[----:B------:R-:W-:Y:S01]  /*2970*/  STS [R182+0x10400], R62 ;  /* 0x0104003eb6007388 */ /* 0x000fe20000000800 */
[--C-:B------:R-:W-:Y:S02]  /*2980*/  FFMA.FTZ R239, R36, c[0x0][0x23c], -R120.reuse ;  /* 0x00008f0024ef7a23 */ /* 0x100fe40000010878 */
[----:B------:R-:W4:Y:S01]  /*2990*/  MUFU.EX2 R224, R224 ;  /* 0x000000e000e07308 */ /* 0x000f220000000800 */
[----:B------:R4:W-:Y:S01]  /*29a0*/  STS [R185+0x10000], R60 ;  /* 0x0100003cb9007388 */ /* 0x0009e20000000800 */
[--C-:B------:R-:W-:Y:S02]  /*29b0*/  FFMA.FTZ R240, R37, c[0x0][0x23c], -R120.reuse ;  /* 0x00008f0025f07a23 */ /* 0x100fe40000010878 */
[--C-:B-1----:R-:W-:Y:S01]  /*29c0*/  FFMA.FTZ R9, R64, c[0x0][0x23c], -R120.reuse ;  /* 0x00008f0040097a23 */ /* 0x102fe20000010878 */
[----:B----4-:R-:W-:Y:S01]  /*29d0*/  F2FP.BF16.PACK_AB R64, R222, R221 ;  /* 0x000000ddde40723e */ /* 0x010fe200000010ff */
[--C-:B------:R-:W-:Y:S02]  /*29e0*/  FFMA.FTZ R122, R48, c[0x0][0x23c], -R120.reuse ;  /* 0x00008f00307a7a23 */ /* 0x100fe40000010878 */
[--C-:B------:R-:W-:Y:S02]  /*29f0*/  FFMA.FTZ R49, R49, c[0x0][0x23c], -R120.reuse ;  /* 0x00008f0031317a23 */ /* 0x100fe40000010878 */
[----:B------:R-:W-:Y:S01]  /*2a00*/  MUFU.EX2 R225, R225 ;  /* 0x000000e100e17308 */ /* 0x000fe20000000800 */
[----:B------:R1:W-:Y:S01]  /*2a10*/  STS [R185+0x10400], R64 ;  /* 0x01040040b9007388 */ /* 0x0003e20000000800 */
[--C-:B------:R-:W-:Y:S02]  /*2a20*/  FFMA.FTZ R53, R53, c[0x0][0x23c], -R120.reuse ;  /* 0x00008f0035357a23 */ /* 0x100fe40000010878 */
[----:B------:R-:W-:Y:S01]  /*2a30*/  FFMA.FTZ R120, R65, c[0x0][0x23c], -R120 ;  /* 0x00008f0041787a23 */ /* 0x000fe20000010878 */
[----:B------:R-:W-:Y:S01]  /*2a40*/  F2FP.BF16.PACK_AB R65, R212, R211 ;  /* 0x000000d3d441723e */ /* 0x000fe200000010ff */
[--C-:B------:R-:W-:Y:S01]  /*2a50*/  FFMA.FTZ R229, R26, c[0x0][0x23c], -R6.reuse ;  /* 0x00008f001ae57a23 */ /* 0x100fe20000010806 */
[----:B------:R-:W-:Y:S01]  /*2a60*/  F2FP.BF16.PACK_AB R61, R218, R217 ;  /* 0x000000d9da3d723e */ /* 0x000fe200000010ff */
[--C-:B------:R-:W-:Y:S02]  /*2a70*/  FFMA.FTZ R230, R27, c[0x0][0x23c], -R6.reuse ;  /* 0x00008f001be67a23 */ /* 0x100fe40000010806 */
[----:B------:R-:W1:Y:S01]  /*2a80*/  MUFU.EX2 R226, R226 ;  /* 0x000000e200e27308 */ /* 0x000e620000000800 */
[----:B------:R4:W-:Y:S01]  /*2a90*/  STS [R182+0x12000], R65 ;  /* 0x01200041b6007388 */ /* 0x0009e20000000800 */
[--C-:B------:R-:W-:Y:S02]  /*2aa0*/  FFMA.FTZ R233, R30, c[0x0][0x23c], -R6.reuse ;  /* 0x00008f001ee97a23 */ /* 0x100fe40000010806 */
[--C-:B------:R-:W-:Y:S01]  /*2ab0*/  FFMA.FTZ R234, R31, c[0x0][0x23c], -R6.reuse ;  /* 0x00008f001fea7a23 */ /* 0x100fe20000010806 */
[----:B------:R-:W-:Y:S01]  /*2ac0*/  F2FP.BF16.PACK_AB R60, R224, R223 ;  /* 0x000000dfe03c723e */ /* 0x000fe200000010ff */
[--C-:B------:R-:W-:Y:S02]  /*2ad0*/  FFMA.FTZ R241, R38, c[0x0][0x23c], -R5.reuse ;  /* 0x00008f0026f17a23 */ /* 0x100fe40000010805 */
[--C-:B------:R-:W-:Y:S02]  /*2ae0*/  FFMA.FTZ R242, R39, c[0x0][0x23c], -R5.reuse ;  /* 0x00008f0027f27a23 */ /* 0x100fe40000010805 */
[----:B------:R-:W-:Y:S01]  /*2af0*/  MUFU.EX2 R235, R235 ;  /* 0x000000eb00eb7308 */ /* 0x000fe20000000800 */
[--C-:B------:R-:W-:Y:S02]  /*2b00*/  FFMA.FTZ R50, R50, c[0x0][0x23c], -R5.reuse ;  /* 0x00008f0032327a23 */ /* 0x100fe40000010805 */
[--C-:B------:R-:W-:Y:S02]  /*2b10*/  FFMA.FTZ R51, R51, c[0x0][0x23c], -R5.reuse ;  /* 0x00008f0033337a23 */ /* 0x100fe40000010805 */
[--C-:B------:R-:W-:Y:S02]  /*2b20*/  FFMA.FTZ R54, R54, c[0x0][0x23c], -R5.reuse ;  /* 0x00008f0036367a23 */ /* 0x100fe40000010805 */
[--C-:B------:R-:W-:Y:S02]  /*2b30*/  FFMA.FTZ R55, R55, c[0x0][0x23c], -R5.reuse ;  /* 0x00008f0037377a23 */ /* 0x100fe40000010805 */
[----:B------:R-:W-:Y:S01]  /*2b40*/  FFMA.FTZ R5, R67, c[0x0][0x23c], -R5 ;  /* 0x00008f0043057a23 */ /* 0x000fe20000010805 */
[----:B------:R-:W4:Y:S01]  /*2b50*/  MUFU.EX2 R236, R236 ;  /* 0x000000ec00ec7308 */ /* 0x000f220000000800 */
[--C-:B------:R-:W-:Y:S02]  /*2b60*/  FFMA.FTZ R245, R42, c[0x0][0x23c], -R6.reuse ;  /* 0x00008f002af57a23 */ /* 0x100fe40000010806 */
[--C-:B------:R-:W-:Y:S01]  /*2b70*/  FFMA.FTZ R248, R43, c[0x0][0x23c], -R6.reuse ;  /* 0x00008f002bf87a23 */ /* 0x100fe20000010806 */
[----:B-1----:R-:W-:Y:S01]  /*2b80*/  F2FP.BF16.PACK_AB R64, R226, R225 ;  /* 0x000000e1e240723e */ /* 0x002fe200000010ff */
[--C-:B------:R-:W-:Y:S02]  /*2b90*/  FFMA.FTZ R249, R46, c[0x0][0x23c], -R6.reuse ;  /* 0x00008f002ef97a23 */ /* 0x100fe40000010806 */
[--C-:B------:R-:W-:Y:S02]  /*2ba0*/  FFMA.FTZ R252, R47, c[0x0][0x23c], -R6.reuse ;  /* 0x00008f002ffc7a23 */ /* 0x100fe40000010806 */
[--C-:B------:R-:W-:Y:S01]  /*2bb0*/  FFMA.FTZ R58, R58, c[0x0][0x23c], -R6.reuse ;  /* 0x00008f003a3a7a23 */ /* 0x100fe20000010806 */
[----:B------:R-:W-:Y:S01]  /*2bc0*/  MUFU.EX2 R237, R237 ;  /* 0x000000ed00ed7308 */ /* 0x000fe20000000800 */
[--C-:B------:R-:W-:Y:S02]  /*2bd0*/  FFMA.FTZ R59, R59, c[0x0][0x23c], -R6.reuse ;  /* 0x00008f003b3b7a23 */ /* 0x100fe40000010806 */
[----:B------:R-:W-:Y:S07]  /*2be0*/  FFMA.FTZ R6, R63, c[0x0][0x23c], -R6 ;  /* 0x00008f003f067a23 */ /* 0x000fee0000010806 */
[----:B------:R-:W1:Y:S01]  /*2bf0*/  MUFU.EX2 R238, R238 ;  /* 0x000000ee00ee7308 */ /* 0x000e620000000800 */
[----:B----4-:R-:W-:Y:S09]  /*2c00*/  F2FP.BF16.PACK_AB R62, R236, R235 ;  /* 0x000000ebec3e723e */ /* 0x010ff200000010ff */
[----:B------:R-:W-:Y:S10]  /*2c10*/  MUFU.EX2 R227, R227 ;  /* 0x000000e300e37308 */ /* 0x000ff40000000800 */
[----:B------:R-:W4:Y:S01]  /*2c20*/  MUFU.EX2 R228, R228 ;  /* 0x000000e400e47308 */ /* 0x000f220000000800 */
[----:B-1----:R-:W-:Y:S09]  /*2c30*/  F2FP.BF16.PACK_AB R65, R238, R237 ;  /* 0x000000edee41723e */ /* 0x002ff200000010ff */
[----:B------:R-:W-:Y:S10]  /*2c40*/  MUFU.EX2 R233, R233 ;  /* 0x000000e900e97308 */ /* 0x000ff40000000800 */
[----:B------:R-:W-:Y:S01]  /*2c50*/  MUFU.EX2 R234, R234 ;  /* 0x000000ea00ea7308 */ /* 0x000fe20000000800 */
[----:B----4-:R-:W-:Y:S09]  /*2c60*/  F2FP.BF16.PACK_AB R67, R228, R227 ;  /* 0x000000e3e443723e */ /* 0x010ff200000010ff */
        /* <DEDUP_REMOVED lines=10> */
[----:B------:R-:W-:Y:S01]  /*2d10*/  MUFU.EX2 R250, R250 ;  /* 0x000000fa00fa7308 */ /* 0x000fe20000000800 */
[----:B-1----:R-:W-:Y:S09]  /*2d20*/  F2FP.BF16.PACK_AB R66, R248, R245 ;  /* 0x000000f5f842723e */ /* 0x002ff200000010ff */
[----:B------:R-:W-:Y:S10]  /*2d30*/  MUFU.EX2 R249, R249 ;  /* 0x000000f900f97308 */ /* 0x000ff40000000800 */
[----:B------:R-:W1:Y:S10]  /*2d40*/  MUFU.EX2 R252, R252 ;  /* 0x000000fc00fc7308 */ /* 0x000e740000000800 */
[----:B------:R-:W4:Y:S10]  /*2d50*/  MUFU.EX2 R214, R214 ;  /* 0x000000d600d67308 */ /* 0x000f340000000800 */
[----:B------:R4:W-:Y:S01]  /*2d60*/  MUFU.EX2 R127, R7 ;  /* 0x00000007007f7308 */ /* 0x0009e20000000800 */
[----:B-1----:R-:W-:Y:S09]  /*2d70*/  F2FP.BF16.PACK_AB R63, R252, R249 ;  /* 0x000000f9fc3f723e */ /* 0x002ff200000010ff */
[----:B------:R-:W-:Y:S10]  /*2d80*/  MUFU.EX2 R215, R215 ;  /* 0x000000d700d77308 */ /* 0x000ff40000000800 */
[----:B------:R-:W1:Y:S01]  /*2d90*/  MUFU.EX2 R216, R216 ;  /* 0x000000d800d87308 */ /* 0x000e620000000800 */
[----:B----4-:R-:W-:Y:S05]  /*2da0*/  F2FP.BF16.PACK_AB R7, R214, R213 ;  /* 0x000000d5d607723e */ /* 0x010fea00000010ff */
[----:B------:R-:W-:Y:S04]  /*2db0*/  STS [R182+0x12400], R7 ;  /* 0x01240007b6007388 */ /* 0x000fe80000000800 */
[----:B------:R1:W-:Y:S01]  /*2dc0*/  MUFU.EX2 R124, R10 ;  /* 0x0000000a007c7308 */ /* 0x0003e20000000800 */
[----:B------:R4:W-:Y:S09]  /*2dd0*/  STS [R185+0x12400], R61 ;  /* 0x0124003db9007388 */ /* 0x0009f20000000800 */
[----:B------:R-:W-:Y:S10]  /*2de0*/  MUFU.EX2 R229, R229 ;  /* 0x000000e500e57308 */ /* 0x000ff40000000800 */
[----:B------:R-:W2:Y:S01]  /*2df0*/  MUFU.EX2 R230, R230 ;  /* 0x000000e600e67308 */ /* 0x000ea20000000800 */
[----:B-1----:R-:W-:Y:S02]  /*2e00*/  F2FP.BF16.PACK_AB R10, R216, R215 ;  /* 0x000000d7d80a723e */ /* 0x002fe400000010ff */
[----:B----4-:R-:W-:Y:S03]  /*2e10*/  F2FP.BF16.PACK_AB R61, R234, R233 ;  /* 0x000000e9ea3d723e */ /* 0x010fe600000010ff */
[----:B------:R-:W-:Y:S04]  /*2e20*/  STS [R185+0x12000], R10 ;  /* 0x0120000ab9007388 */ /* 0x000fe80000000800 */
[----:B------:R-:W-:Y:S01]  /*2e30*/  MUFU.EX2 R231, R231 ;  /* 0x000000e700e77308 */ /* 0x000fe20000000800 */
[----:B------:R1:W-:Y:S04]  /*2e40*/  STS [R184+0x10000], R60 ;  /* 0x0100003cb8007388 */ /* 0x0003e80000000800 */
[----:B------:R4:W-:Y:S05]  /*2e50*/  STS [R184+0x10400], R64 ;  /* 0x01040040b8007388 */ /* 0x0009ea0000000800 */
[----:B------:R-:W3:Y:S01]  /*2e60*/  MUFU.EX2 R232, R232 ;  /* 0x000000e800e87308 */ /* 0x000ee20000000800 */
[----:B------:R-:W-:Y:S01]  /*2e70*/  STS [R191+0x10000], R62 ;  /* 0x0100003ebf007388 */ /* 0x000fe20000000800 */
[----:B--2---:R-:W-:Y:S03]  /*2e80*/  F2FP.BF16.PACK_AB R7, R230, R229 ;  /* 0x000000e5e607723e */ /* 0x004fe600000010ff */
[----:B------:R2:W-:Y:S04]  /*2e90*/  STS [R191+0x10400], R65 ;  /* 0x01040041bf007388 */ /* 0x0005e80000000800 */
[----:B------:R2:W-:Y:S01]  /*2ea0*/  STS [R184+0x12000], R67 ;  /* 0x01200043b8007388 */ /* 0x0005e20000000800 */
[----:B------:R-:W-:Y:S03]  /*2eb0*/  MUFU.EX2 R241, R241 ;  /* 0x000000f100f17308 */ /* 0x000fe60000000800 */
[----:B------:R-:W-:Y:S04]  /*2ec0*/  STS [R184+0x12400], R7 ;  /* 0x01240007b8007388 */ /* 0x000fe80000000800 */
[----:B------:R-:W-:Y:S01]  /*2ed0*/  STS [R191+0x12400], R61 ;  /* 0x0124003dbf007388 */ /* 0x000fe20000000800 */
[----:B-1----:R-:W-:Y:S02]  /*2ee0*/  F2FP.BF16.PACK_AB R60, R240, R239 ;  /* 0x000000eff03c723e */ /* 0x002fe400000010ff */
[----:B------:R-:W1:Y:S01]  /*2ef0*/  MUFU.EX2 R242, R242 ;  /* 0x000000f200f27308 */ /* 0x000e620000000800 */
[----:B----4-:R-:W-:Y:S02]  /*2f00*/  F2FP.BF16.PACK_AB R64, R123, R122 ;  /* 0x0000007a7b40723e */ /* 0x010fe400000010ff */
[----:B---3--:R-:W-:Y:S05]  /*2f10*/  F2FP.BF16.PACK_AB R18, R232, R231 ;  /* 0x000000e7e812723e */ /* 0x008fea00000010ff */
[----:B------:R-:W-:Y:S02]  /*2f20*/  STS [R191+0x12000], R18 ;  /* 0x01200012bf007388 */ /* 0x000fe40000000800 */
[----:B------:R-:W-:Y:S01]  /*2f30*/  MUFU.EX2 R243, R243 ;  /* 0x000000f300f37308 */ /* 0x000fe20000000800 */
[----:B--2---:R-:W-:Y:S01]  /*2f40*/  F2FP.BF16.PACK_AB R65, R250, R247 ;  /* 0x000000f7fa41723e */ /* 0x004fe200000010ff */
[----:B------:R2:W-:Y:S01]  /*2f50*/  STS [R183+0x10000], R60 ;  /* 0x0100003cb7007388 */ /* 0x0005e20000000800 */
[----:B------:R-:W-:Y:S07]  /*2f60*/  F2FP.BF16.PACK_AB R67, R130, R129 ;  /* 0x000000818243723e */ /* 0x000fee00000010ff */
[----:B------:R-:W3:Y:S01]  /*2f70*/  MUFU.EX2 R246, R246 ;  /* 0x000000f600f67308 */ /* 0x000ee20000000800 */
[----:B-1----:R-:W-:Y:S05]  /*2f80*/  F2FP.BF16.PACK_AB R14, R242, R241 ;  /* 0x000000f1f20e723e */ /* 0x002fea00000010ff */
[----:B------:R-:W-:Y:S04]  /*2f90*/  STS [R183+0x10400], R14 ;  /* 0x0104000eb7007388 */ /* 0x000fe80000000800 */
[----:B------:R-:W1:Y:S01]  /*2fa0*/  MUFU.EX2 R113, R53 ;  /* 0x0000003500717308 */ /* 0x000e620000000800 */
[----:B------:R-:W-:Y:S04]  /*2fb0*/  STS [R188+0x10000], R64 ;  /* 0x01000040bc007388 */ /* 0x000fe80000000800 */
[----:B------:R-:W-:Y:S05]  /*2fc0*/  STS [R188+0x10400], R67 ;  /* 0x01040043bc007388 */ /* 0x000fea0000000800 */
[----:B------:R-:W-:Y:S01]  /*2fd0*/  MUFU.EX2 R114, R54 ;  /* 0x0000003600727308 */ /* 0x000fe20000000800 */
[----:B------:R-:W-:Y:S01]  /*2fe0*/  STS [R183+0x12400], R66 ;  /* 0x01240042b7007388 */ /* 0x000fe20000000800 */
[----:B---3--:R-:W-:Y:S05]  /*2ff0*/  F2FP.BF16.PACK_AB R10, R246, R243 ;  /* 0x000000f3f60a723e */ /* 0x008fea00000010ff */
[----:B------:R-:W-:Y:S03]  /*3000*/  STS [R183+0x12000], R10 ;  /* 0x0120000ab7007388 */ /* 0x000fe60000000800 */
[----:B------:R-:W2:Y:S01]  /*3010*/  MUFU.EX2 R115, R55 ;  /* 0x0000003700737308 */ /* 0x000ea20000000800 */
[----:B------:R-:W-:Y:S01]  /*3020*/  STS [R188+0x12000], R65 ;  /* 0x01200041bc007388 */ /* 0x000fe20000000800 */
[----:B-1----:R-:W-:Y:S03]  /*3030*/  F2FP.BF16.PACK_AB R62, R113, R178 ;  /* 0x000000b2713e723e */ /* 0x002fe600000010ff */
[----:B------:R-:W-:Y:S05]  /*3040*/  STS [R188+0x12400], R63 ;  /* 0x0124003fbc007388 */ /* 0x000fea0000000800 */
[----:B------:R-:W-:Y:S01]  /*3050*/  MUFU.EX2 R128, R9 ;  /* 0x0000000900807308 */ /* 0x000fe20000000800 */
[----:B------:R-:W-:Y:S09]  /*3060*/  STS [R187+0x10000], R62 ;  /* 0x0100003ebb007388 */ /* 0x000ff20000000800 */
[----:B------:R-:W1:Y:S01]  /*3070*/  MUFU.EX2 R109, R120 ;  /* 0x00000078006d7308 */ /* 0x000e620000000800 */
[----:B--2---:R-:W-:Y:S05]  /*3080*/  F2FP.BF16.PACK_AB R60, R115, R114 ;  /* 0x00000072733c723e */ /* 0x004fea00000010ff */
[----:B------:R-:W-:Y:S04]  /*3090*/  STS [R187+0x10400], R60 ;  /* 0x0104003cbb007388 */ /* 0x000fe80000000800 */
[----:B------:R-:W-:Y:S10]  /*30a0*/  MUFU.EX2 R118, R13 ;  /* 0x0000000d00767308 */ /* 0x000ff40000000800 */
[----:B------:R-:W2:Y:S01]  /*30b0*/  MUFU.EX2 R111, R5 ;  /* 0x00000005006f7308 */ /* 0x000ea20000000800 */
[----:B-1----:R-:W-:Y:S05]  /*30c0*/  F2FP.BF16.PACK_AB R61, R109, R128 ;  /* 0x000000806d3d723e */ /* 0x002fea00000010ff */
[----:B------:R-:W-:Y:S04]  /*30d0*/  STS [R186+0x10000], R61 ;  /* 0x0100003dba007388 */ /* 0x000fe80000000800 */
[----:B------:R-:W1:Y:S10]  /*30e0*/  MUFU.EX2 R119, R57 ;  /* 0x0000003900777308 */ /* 0x000e740000000800 */
[----:B------:R-:W-:Y:S01]  /*30f0*/  MUFU.EX2 R121, R58 ;  /* 0x0000003a00797308 */ /* 0x000fe20000000800 */
[----:B--2---:R-:W-:Y:S05]  /*3100*/  F2FP.BF16.PACK_AB R13, R111, R110 ;  /* 0x0000006e6f0d723e */ /* 0x004fea00000010ff */
[----:B------:R-:W-:Y:S04]  /*3110*/  STS [R186+0x10400], R13 ;  /* 0x0104000dba007388 */ /* 0x000fe80000000800 */
[----:B------:R-:W2:Y:S01]  /*3120*/  MUFU.EX2 R126, R59 ;  /* 0x0000003b007e7308 */ /* 0x000ea20000000800 */
[----:B-1----:R-:W-:Y:S05]  /*3130*/  F2FP.BF16.PACK_AB R18, R119, R118 ;  /* 0x000000767712723e */ /* 0x002fea00000010ff */
[----:B------:R-:W-:Y:S04]  /*3140*/  STS [R187+0x12000], R18 ;  /* 0x01200012bb007388 */ /* 0x000fe80000000800 */
[----:B------:R-:W1:Y:S10]  /*3150*/  MUFU.EX2 R125, R125 ;  /* 0x0000007d007d7308 */ /* 0x000e740000000800 */
[----:B------:R-:W3:Y:S01]  /*3160*/  MUFU.EX2 R120, R6 ;  /* 0x0000000600787308 */ /* 0x000ee20000000800 */
[----:B--2---:R-:W-:Y:S05]  /*3170*/  F2FP.BF16.PACK_AB R22, R126, R121 ;  /* 0x000000797e16723e */ /* 0x004fea00000010ff */
[----:B------:R-:W-:Y:S01]  /*3180*/  STS [R187+0x12400], R22 ;  /* 0x01240016bb007388 */ /* 0x000fe20000000800 */
[----:B-1----:R-:W-:Y:S05]  /*3190*/  F2FP.BF16.PACK_AB R25, R127, R125 ;  /* 0x0000007d7f19723e */ /* 0x002fea00000010ff */
[----:B------:R-:W-:Y:S01]  /*31a0*/  STS [R186+0x12000], R25 ;  /* 0x01200019ba007388 */ /* 0x000fe20000000800 */
[----:B---3--:R-:W-:Y:S05]  /*31b0*/  F2FP.BF16.PACK_AB R29, R120, R124 ;  /* 0x0000007c781d723e */ /* 0x008fea00000010ff */
        /* <DEDUP_REMOVED lines=24> */
[----:B------:R-:W-:Y:S01]  /*3340*/  FADD.FTZ R5, -R244, R5 ;  /* 0x00000005f4057221 */ /* 0x000fe20000010100 */
[C---:B------:R-:W-:Y:S04]  /*3350*/  HMMA.16816.F32.BF16 R16, R100.reuse, R150, R16 ;  /* 0x000000966410723c */ /* 0x040fe80000041810 */
[----:B------:R-:W-:Y:S02]  /*3360*/  FMUL.FTZ R208, R208, R5 ;  /* 0x00000005d0d07220 */ /* 0x000fe40000410000 */
[C---:B------:R-:W-:Y:S02]  /*3370*/  FADD.FTZ R6, -R251.reuse, R6 ;  /* 0x00000006fb067221 */ /* 0x040fe40000010100 */
[----:B------:R-:W-:Y:S01]  /*3380*/  FADD.FTZ R7, -R251, R7 ;  /* 0x00000007fb077221 */ /* 0x000fe20000010100 */
[-C--:B------:R-:W-:Y:S03]  /*3390*/  HMMA.16816.F32.BF16 R20, R100, R152.reuse, R20 ;  /* 0x000000986414723c */ /* 0x080fe60000041814 */
[----:B------:R-:W-:Y:S02]  /*33a0*/  FMUL.FTZ R209, R209, R6 ;  /* 0x00000006d1d17220 */ /* 0x000fe40000410000 */
[C---:B------:R-:W-:Y:S02]  /*33b0*/  FADD.FTZ R9, -R131.reuse, R9 ;  /* 0x0000000983097221 */ /* 0x040fe40000010100 */
[----:B------:R-:W-:Y:S01]  /*33c0*/  FADD.FTZ R13, -R131, R13 ;  /* 0x0000000d830d7221 */ /* 0x000fe20000010100 */
[C---:B------:R-:W-:Y:S04]  /*33d0*/  HMMA.16816.F32.BF16 R24, R104.reuse, R152, R24 ;  /* 0x000000986818723c */ /* 0x040fe80000041818 */
[C---:B------:R-:W-:Y:S02]  /*33e0*/  FADD.FTZ R10, -R117.reuse, R10 ;  /* 0x0000000a750a7221 */ /* 0x040fe40000010100 */
[----:B------:R-:W-:Y:S02]  /*33f0*/  FADD.FTZ R11, -R117, R11 ;  /* 0x0000000b750b7221 */ /* 0x000fe40000010100 */
[----:B------:R-:W-:Y:S01]  /*3400*/  FADD.FTZ R17, -R244, R17 ;  /* 0x00000011f4117221 */ /* 0x000fe20000010100 */
[-C--:B------:R-:W-:Y:S03]  /*3410*/  HMMA.16816.F32.BF16 R28, R104, R154.reuse, R28 ;  /* 0x0000009a681c723c */ /* 0x080fe6000004181c */
[----:B------:R-:W-:Y:S02]  /*3420*/  FADD.FTZ R18, -R251, R18 ;  /* 0x00000012fb127221 */ /* 0x000fe40000010100 */
[----:B------:R-:W-:Y:S02]  /*3430*/  FMUL.FTZ R220, R220, R17 ;  /* 0x00000011dcdc7220 */ /* 0x000fe40000410000 */
[C---:B------:R-:W-:Y:S01]  /*3440*/  FADD.FTZ R5, -R244.reuse, R20 ;  /* 0x00000014f4057221 */ /* 0x040fe20000010100 */
[C---:B------:R-:W-:Y:S04]  /*3450*/  HMMA.16816.F32.BF16 R32, R100.reuse, R154, R32 ;  /* 0x0000009a6420723c */ /* 0x040fe80000041820 */
[----:B------:R-:W-:Y:S02]  /*3460*/  FMUL.FTZ R223, R223, R5 ;  /* 0x00000005dfdf7220 */ /* 0x000fe40000410000 */
[----:B------:R-:W-:Y:S02]  /*3470*/  FADD.FTZ R22, -R251, R22 ;  /* 0x00000016fb167221 */ /* 0x000fe40000010100 */
[----:B------:R-:W-:Y:S01]  /*3480*/  FMUL.FTZ R221, R221, R18 ;  /* 0x00000012dddd7220 */ /* 0x000fe20000410000 */
[-C--:B------:R-:W-:Y:S03]  /*3490*/  HMMA.16816.F32.BF16 R36, R100, R156.reuse, R36 ;  /* 0x0000009c6424723c */ /* 0x080fe60000041824 */
[----:B------:R-:W-:Y:S02]  /*34a0*/  FMUL.FTZ R225, R225, R22 ;  /* 0x00000016e1e17220 */ /* 0x000fe40000410000 */
[C---:B------:R-:W-:Y:S02]  /*34b0*/  FADD.FTZ R18, -R131.reuse, R8 ;  /* 0x0000000883127221 */ /* 0x040fe40000010100 */
[----:B------:R-:W-:Y:S01]  /*34c0*/  FADD.FTZ R22, -R131, R12 ;  /* 0x0000000c83167221 */ /* 0x000fe20000010100 */
[C---:B------:R-:W-:Y:S04]  /*34d0*/  HMMA.16816.F32.BF16 R40, R104.reuse, R156, R40 ;  /* 0x0000009c6828723c */ /* 0x040fe80000041828 */
[C---:B------:R-:W-:Y:S02]  /*34e0*/  FADD.FTZ R21, -R244.reuse, R21 ;  /* 0x00000015f4157221 */ /* 0x040fe40000010100 */
[----:B------:R-:W-:Y:S02]  /*34f0*/  FMUL.FTZ R211, R211, R18 ;  /* 0x00000012d3d37220 */ /* 0x000fe40000410000 */
[C---:B------:R-:W-:Y:S01]  /*3500*/  FADD.FTZ R17, -R244.reuse, R32 ;  /* 0x00000020f4117221 */ /* 0x040fe20000010100 */
[-C--:B------:R-:W-:Y:S03]  /*3510*/  HMMA.16816.F32.BF16 R44, R104, R158.reuse, R44 ;  /* 0x0000009e682c723c */ /* 0x080fe6000004182c */
[C---:B------:R-:W-:Y:S02]  /*3520*/  FADD.FTZ R33, -R244.reuse, R33 ;  /* 0x00000021f4217221 */ /* 0x040fe40000010100 */
[----:B------:R-:W-:Y:S02]  /*3530*/  FMUL.FTZ R235, R235, R17 ;  /* 0x00000011ebeb7220 */ /* 0x000fe40000410000 */
[C---:B------:R-:W-:Y:S01]  /*3540*/  FADD.FTZ R5, -R244.reuse, R36 ;  /* 0x00000024f4057221 */ /* 0x040fe20000010100 */
[C---:B------:R-:W-:Y:S04]  /*3550*/  HMMA.16816.F32.BF16 R48, R100.reuse, R158, R48 ;  /* 0x0000009e6430723c */ /* 0x040fe80000041830 */
[----:B------:R-:W-:Y:S02]  /*3560*/  FMUL.FTZ R239, R239, R5 ;  /* 0x00000005efef7220 */ /* 0x000fe40000410000 */
[C---:B------:R-:W-:Y:S02]  /*3570*/  FADD.FTZ R37, -R244.reuse, R37 ;  /* 0x00000025f4257221 */ /* 0x040fe40000010100 */
[----:B------:R-:W-:Y:S01]  /*3580*/  FMUL.FTZ R215, R215, R22 ;  /* 0x00000016d7d77220 */ /* 0x000fe20000410000 */
        /* <DEDUP_REMOVED lines=10> */
[C---:B------:R-:W-:Y:S02]  /*3630*/  FADD.FTZ R35, -R251.reuse, R35 ;  /* 0x00000023fb237221 */ /* 0x040fe40000010100 */
[C---:B------:R-:W-:Y:S01]  /*3640*/  FADD.FTZ R5, -R244.reuse, R52 ;  /* 0x00000034f4057221 */ /* 0x040fe20000010100 */
[----:B------:R-:W-:Y:S04]  /*3650*/  HMMA.16816.F32.BF16 R64, R100, R162, R64 ;  /* 0x000000a26440723c */ /* 0x000fe80000041840 */
[C---:B------:R-:W-:Y:S02]  /*3660*/  FADD.FTZ R106, -R244.reuse, R4 ;  /* 0x00000004f46a7221 */ /* 0x040fe40000010100 */
[C---:B------:R-:W-:Y:S02]  /*3670*/  FADD.FTZ R105, -R244.reuse, R16 ;  /* 0x00000010f4697221 */ /* 0x040fe40000010100 */
[C---:B------:R-:W-:Y:S04]  /*3680*/  FADD.FTZ R53, -R244.reuse, R53 ;  /* 0x00000035f4357221 */ /* 0x040fe80000010100 */
[C---:B------:R-:W-:Y:S02]  /*3690*/  FADD.FTZ R38, -R251.reuse, R38 ;  /* 0x00000026fb267221 */ /* 0x040fe40000010100 */
[C---:B------:R-:W-:Y:S02]  /*36a0*/  FADD.FTZ R39, -R251.reuse, R39 ;  /* 0x00000027fb277221 */ /* 0x040fe40000010100 */
[C---:B------:R-:W-:Y:S02]  /*36b0*/  FADD.FTZ R50, -R251.reuse, R50 ;  /* 0x00000032fb327221 */ /* 0x040fe40000010100 */
[C---:B------:R-:W-:Y:S02]  /*36c0*/  FADD.FTZ R51, -R251.reuse, R51 ;  /* 0x00000033fb337221 */ /* 0x040fe40000010100 */
[----:B------:R-:W-:Y:S02]  /*36d0*/  FADD.FTZ R6, -R251, R55 ;  /* 0x00000037fb067221 */ /* 0x000fe40000010100 */
[----:B------:R-:W-:Y:S02]  /*36e0*/  FMUL.FTZ R227, R227, R18 ;  /* 0x00000012e3e37220 */ /* 0x000fe40000410000 */
[C---:B------:R-:W-:Y:S02]  /*36f0*/  FADD.FTZ R64, -R244.reuse, R64 ;  /* 0x00000040f4407221 */ /* 0x040fe40000010100 */
[----:B------:R-:W-:Y:S02]  /*3700*/  FADD.FTZ R244, -R244, R65 ;  /* 0x00000041f4f47221 */ /* 0x000fe40000010100 */
[----:B------:R-:W-:Y:S02]  /*3710*/  FMUL.FTZ R65, R178, R5 ;  /* 0x00000005b2417220 */ /* 0x000fe40000410000 */
[C---:B------:R-:W-:Y:S02]  /*3720*/  FADD.FTZ R5, -R251.reuse, R54 ;  /* 0x00000036fb057221 */ /* 0x040fe40000010100 */
[C---:B------:R-:W-:Y:S02]  /*3730*/  FADD.FTZ R66, -R251.reuse, R66 ;  /* 0x00000042fb427221 */ /* 0x040fe40000010100 */
[----:B------:R-:W-:Y:S02]  /*3740*/  FADD.FTZ R251, -R251, R67 ;  /* 0x00000043fbfb7221 */ /* 0x000fe40000010100 */
        /* <DEDUP_REMOVED lines=78> */
[----:B------:R-:W-:Y:S03]  /*3c30*/  ULOP3.LUT UR11, UR6, 0x1, URZ, 0xc0, !UPT ;  /* 0x00000001060b7892 */ /* 0x000fe6000f8ec03f */
[----:B------:R-:W-:Y:S01]  /*3c40*/  IMAD.U32 R7, R9, -0x80, RZ ;  /* 0xffffff8009077824 */ /* 0x000fe200078e00ff */
[----:B------:R-:W-:Y:S04]  /*3c50*/  UISETP.NE.U32.AND UP0, UPT, UR11, 0x1, UPT ;  /* 0x000000010b00788c */ /* 0x000fe8000bf05070 */
[----:B------:R-:W-:Y:S01]  /*3c60*/  USEL UR11, UR50, 0x2000, !UP0 ;  /* 0x00002000320b7887 */ /* 0x000fe2000c000000 */
[C---:B------:R-:W-:Y:S04]  /*3c70*/  LEA R204, P0, R7.reuse, R204, 0x1 ;  /* 0x000000cc07cc7211 */ /* 0x040fe800078008ff */
[----:B------:R-:W-:Y:S01]  /*3c80*/  LEA.HI.X.SX32 R205, R7, R205, 0x1, P0 ;  /* 0x000000cd07cd7211 */ /* 0x000fe200000f0eff */
[----:B------:R-:W-:Y:S01]  /*3c90*/  IMAD.MOV.U32 R7, RZ, RZ, c[0x0][0x194] ;  /* 0x00006500ff077624 */ /* 0x000fe200078e00ff */
[C---:B------:R-:W-:Y:S02]  /*3ca0*/  LEA R8, P0, R9.reuse, R204, 0x7 ;  /* 0x000000cc09087211 */ /* 0x040fe400078038ff */
[----:B------:R-:W-:Y:S02]  /*3cb0*/  IADD3 R200, R200, UR11, RZ ;  /* 0x0000000bc8c87c10 */ /* 0x000fe4000fffe0ff */
[----:B------:R-:W-:Y:S02]  /*3cc0*/  LEA.HI.X R9, R9, R205, R7, 0x7, P0 ;  /* 0x000000cd09097211 */ /* 0x000fe400000f3c07 */
[----:B------:R-:W-:Y:S01]  /*3cd0*/  IADD3 R168, R168, UR11, RZ ;  /* 0x0000000ba8a87c10 */ /* 0x000fe2000fffe0ff */
[----:B------:R-:W-:Y:S01]  /*3ce0*/  @!PT LDS RZ, [RZ] ;  /* 0x00000000fffff984 */ /* 0x000fe20000000800 */
[----:B------:R-:W-:Y:S01]  /*3cf0*/  @!PT LDS RZ, [RZ] ;  /* 0x00000000fffff984 */ /* 0x000fe20000000800 */
[----:B------:R-:W-:Y:S01]  /*3d00*/  @!PT LDS RZ, [RZ] ;  /* 0x00000000fffff984 */ /* 0x000fe20000000800 */
[----:B------:R1:W-:Y:S04]  /*3d10*/  LDGSTS.E.BYPASS.LTC128B.128 [R200], [R204.64] ;  /* 0x00000000ccc87fae */ /* 0x0003e8000b901d44 */
[----:B------:R1:W-:Y:S04]  /*3d20*/  LDGSTS.E.BYPASS.LTC128B.128 [R200+0x1000], [R8.64] ;  /* 0x0100000008c87fae */ /* 0x0003e8000b901d44 */
[----:B------:R-:W0:Y:S02]  /*3d30*/  LDGDEPBAR ;  /* 0x00000000000079af */ /* 0x000e240000000000 */
.L_x_128:
        /* <DEDUP_REMOVED lines=65> */
[----:B------:R-:W-:Y:S06]  /*4150*/  BAR.SYNC.DEFER_BLOCKING 0x0 ;  /* 0x0000000000007b1d */ /* 0x000fec0000010000 */
        /* <DEDUP_REMOVED lines=58> */
[----:B------:R-:W-:Y:S02]  /*4500*/  IMAD.MOV.U32 R7, RZ, RZ, c[0x0][0x370] ;  /* 0x0000dc00ff077624 */ /* 0x000fe400078e00ff */
[----:B------:R-:W-:Y:S02]  /*4510*/  IMAD.SHL.U32 R9, R181, 0x2, RZ ;  /* 0x00000002b5097824 */ /* 0x000fe400078e00ff */
[----:B------:R-:W-:Y:S05]  /*4520*/  IMAD.U32 R5, R7, -0x80, RZ ;  /* 0xffffff8007057824 */ /* 0x000fea00078e00ff */
[C---:B------:R-:W-:Y:S04]  /*4530*/  LEA R202, P0, R5.reuse, R202, 0x1 ;  /* 0x000000ca05ca7211 */ /* 0x040fe800078008ff */
[----:B------:R-:W-:Y:S01]  /*4540*/  LEA.HI.X.SX32 R203, R5, R203, 0x1, P0 ;  /* 0x000000cb05cb7211 */ /* 0x000fe200000f0eff */
[----:B------:R-:W-:Y:S01]  /*4550*/  IMAD.MOV.U32 R5, RZ, RZ, c[0x0][0x374] ;  /* 0x0000dd00ff057624 */ /* 0x000fe200078e00ff */
        /* <DEDUP_REMOVED lines=8> */
.L_x_129:
[----:B------:R-:W-:Y:S01]  /*45e0*/  LDSM.16.M88.4 R20, [R172] ;  /* 0x00000000ac14783b */ /* 0x000fe20000000200 */
[----:B------:R-:W-:Y:S03]  /*45f0*/  ULOP3.LUT UR11, UR6, 0x1, URZ, 0xc0, !UPT ;  /* 0x00000001060b7892 */ /* 0x000fe6000f8ec03f */
[----:B------:R-:W2:Y:S01]  /*4600*/  LDSM.16.MT88.4 R16, [R52+0x6000] ;  /* 0x006000003410783b */ /* 0x000ea20000004200 */
[----:B------:R-:W-:Y:S02]  /*4610*/  UISETP.NE.U32.AND UP0, UPT, UR11, 0x1, UPT ;  /* 0x000000010b00788c */ /* 0x000fe4000bf05070 */
[----:B------:R-:W-:Y:S01]  /*4620*/  UIADD3 UR11, UR6, -0x1, URZ ;  /* 0xffffffff060b7890 */ /* 0x000fe2000fffe03f */
[----:B------:R-:W3:Y:S04]  /*4630*/  LDSM.16.M88.4 R12, [R172+0x2000] ;  /* 0x00200000ac0c783b */ /* 0x000ee80000000200 */
[----:B------:R-:W-:Y:S04]  /*4640*/  LDSM.16.M88.4 R24, [R171] ;  /* 0x00000000ab18783b */ /* 0x000fe80000000200 */
[----:B------:R-:W4:Y:S04]  /*4650*/  LDSM.16.MT88.4 R28, [R52+0x6400] ;  /* 0x00640000341c783b */ /* 0x000f280000004200 */
[----:B------:R-:W1:Y:S04]  /*4660*/  LDSM.16.M88.4 R32, [R166] ;  /* 0x00000000a620783b */ /* 0x000e680000000200 */
[----:B------:R-:W-:Y:S04]  /*4670*/  LDSM.16.M88.4 R36, [R170] ;  /* 0x00000000aa24783b */ /* 0x000fe80000000200 */
[----:B------:R-:W1:Y:S04]  /*4680*/  LDSM.16.MT88.4 R40, [R52+0x6800] ;  /* 0x006800003428783b */ /* 0x000e680000004200 */
[----:B------:R-:W1:Y:S04]  /*4690*/  LDSM.16.M88.4 R44, [R170+0x2000] ;  /* 0x00200000aa2c783b */ /* 0x000e680000000200 */
[----:B------:R-:W-:Y:S01]  /*46a0*/  LDSM.16.MT88.4 R48, [R52+0x6c00] ;  /* 0x006c00003430783b */ /* 0x000fe20000004200 */
[-C--:B--2---:R-:W-:Y:S08]  /*46b0*/  HMMA.16816.F32.BF16 R4, R20, R16.reuse, RZ ;  /* 0x000000101404723c */ /* 0x084ff000000418ff */
[C---:B-1-3--:R-:W-:Y:S08]  /*46c0*/  HMMA.16816.F32.BF16 R8, R12.reuse, R16, RZ ;  /* 0x000000100c08723c */ /* 0x04aff000000418ff */
        /* <DEDUP_REMOVED lines=29> */
[----:B------:R-:W-:Y:S04]  /*48a0*/  LDSM.16.MT88.4 R28, [R52+0x7c00] ;  /* 0x007c0000341c783b */ /* 0x000fe80000004200 */
[----:B------:R-:W4:Y:S03]  /*48b0*/  LDSM.16.M88.4 R24, [R165+0x4000] ;  /* 0x00400000a518783b */ /* 0x000f260000000200 */
[-C--:B------:R-:W-:Y:S08]  /*48c0*/  HMMA.16816.F32.BF16 R4, R36, R40.reuse, R4 ;  /* 0x000000282404723c */ /* 0x080ff00000041804 */
[C---:B-1----:R-:W-:Y:S07]  /*48d0*/  HMMA.16816.F32.BF16 R8, R32.reuse, R40, R8 ;  /* 0x000000282008723c */ /* 0x042fee0000041808 */
[----:B------:R-:W-:Y:S01]  /*48e0*/  IMAD.U32 R41, RZ, RZ, UR24 ;  /* 0x00000018ff297e24 */ /* 0x000fe2000f8e00ff */
[-C--:B------:R-:W-:Y:S01]  /*48f0*/  HMMA.16816.F32.BF16 R12, R32, R42.reuse, R12 ;  /* 0x0000002a200c723c */ /* 0x080fe2000004180c */
[----:B------:R-:W1:Y:S07]  /*4900*/  LDSM.16.M88.4 R32, [R165+0x6000] ;  /* 0x00600000a520783b */ /* 0x000e6e0000000200 */
[----:B------:R-:W-:Y:S07]  /*4910*/  HMMA.16816.F32.BF16 R16, R36, R42, R16 ;  /* 0x0000002a2410723c */ /* 0x000fee0000041810 */
[----:B------:R-:W-:Y:S01]  /*4920*/  @P2 IADD3 R36, P0, R192, UR8, RZ ;  /* 0x00000008c0242c10 */ /* 0x000fe2000ff1e0ff */
[-C--:B--2---:R-:W-:Y:S01]  /*4930*/  HMMA.16816.F32.BF16 R4, R20, R48.reuse, R4 ;  /* 0x000000301404723c */ /* 0x084fe20000041804 */
[----:B------:R-:W-:Y:S01]  /*4940*/  IMAD.U32 R39, RZ, RZ, UR23 ;  /* 0x00000017ff277e24 */ /* 0x000fe2000f8e00ff */
[----:B------:R-:W-:Y:S03]  /*4950*/  @UP2 UIADD3 UR8, UP1, UR8, -0x200, URZ ;  /* 0xfffffe0008082890 */ /* 0x000fe6000ff3e03f */
[----:B------:R-:W-:Y:S01]  /*4960*/  @P2 IADD3.X R37, R179, UR7, RZ, P0, !PT ;  /* 0x00000007b3252c10 */ /* 0x000fe200087fe4ff */
[----:B------:R-:W-:Y:S02]  /*4970*/  @UP2 UIADD3.X UR7, UR7, -0x1, URZ, UP1, !UPT ;  /* 0xffffffff07072890 */ /* 0x000fe40008ffe43f */
[C---:B---3--:R-:W-:Y:S02]  /*4980*/  HMMA.16816.F32.BF16 R8, R44.reuse, R48, R8 ;  /* 0x000000302c08723c */ /* 0x048fe40000041808 */
[----:B------:R2:W5:Y:S04]  /*4990*/  @P2 LDG.E R199, [R36.64] ;  /* 0x0000000424c72981 */ /* 0x000568000c1e1900 */
[----:B------:R2:W5:Y:S02]  /*49a0*/  @P2 LDG.E R198, [R36.64+0x20] ;  /* 0x0000200424c62981 */ /* 0x000564000c1e1900 */
[-C--:B------:R-:W-:Y:S02]  /*49b0*/  HMMA.16816.F32.BF16 R12, R44, R50.reuse, R12 ;  /* 0x000000322c0c723c */ /* 0x080fe4000004180c */
[----:B------:R2:W5:Y:S04]  /*49c0*/  @P2 LDG.E R197, [R36.64+0x100] ;  /* 0x0001000424c52981 */ /* 0x000568000c1e1900 */
[----:B------:R2:W5:Y:S02]  /*49d0*/  @P2 LDG.E R196, [R36.64+0x120] ;  /* 0x0001200424c42981 */ /* 0x000564000c1e1900 */
[----:B------:R-:W-:Y:S02]  /*49e0*/  HMMA.16816.F32.BF16 R16, R20, R50, R16 ;  /* 0x000000321410723c */ /* 0x000fe40000041810 */
[----:B------:R-:W-:Y:S06]  /*49f0*/  LDSM.16.MT88.4 R20, [R173+0xc000] ;  /* 0x00c00000ad14783b */ /* 0x000fec0000004200 */
[-C--:B----4-:R-:W-:Y:S08]  /*4a00*/  HMMA.16816.F32.BF16 R4, R24, R28.reuse, R4 ;  /* 0x0000001c1804723c */ /* 0x090ff00000041804 */
[C---:B-1----:R-:W-:Y:S07]  /*4a10*/  HMMA.16816.F32.BF16 R8, R32.reuse, R28, R8 ;  /* 0x0000001c2008723c */ /* 0x042fee0000041808 */
[----:B------:R-:W-:Y:S01]  /*4a20*/  IMAD.U32 R29, RZ, RZ, UR26 ;  /* 0x0000001aff1d7e24 */ /* 0x000fe2000f8e00ff */
[-C--:B------:R-:W-:Y:S01]  /*4a30*/  HMMA.16816.F32.BF16 R12, R32, R30.reuse, R12 ;  /* 0x0000001e200c723c */ /* 0x080fe2000004180c */
[----:B--2---:R-:W-:Y:S06]  /*4a40*/  IMAD.U32 R37, RZ, RZ, UR19 ;  /* 0x00000013ff257e24 */ /* 0x004fec000f8e00ff */
[----:B------:R-:W-:Y:S01]  /*4a50*/  IMAD.U32 R33, RZ, RZ, UR25 ;  /* 0x00000019ff217e24 */ /* 0x000fe2000f8e00ff */
[----:B------:R-:W-:Y:S01]  /*4a60*/  HMMA.16816.F32.BF16 R16, R24, R30, R16 ;  /* 0x0000001e1810723c */ /* 0x000fe20000041810 */
[----:B------:R-:W-:Y:S01]  /*4a70*/  IMAD.U32 R35, RZ, RZ, UR26 ;  /* 0x0000001aff237e24 */ /* 0x000fe2000f8e00ff */
[----:B------:R-:W-:Y:S02]  /*4a80*/  RED.E.ADD.F32.FTZ.RN.STRONG.GPU [R206.64], R4 ;  /* 0x00000004ce00798e */ /* 0x000fe4000c10e784 */
[-C--:B------:R-:W-:Y:S01]  /*4a90*/  LEA R32, P1, R29, R206.reuse, 0x2 ;  /* 0x000000ce1d207211 */ /* 0x080fe200078210ff */
[----:B------:R-:W-:Y:S01]  /*4aa0*/  IMAD.U32 R29, RZ, RZ, UR25 ;  /* 0x00000019ff1d7e24 */ /* 0x000fe2000f8e00ff */
[-C--:B------:R-:W-:Y:S01]  /*4ab0*/  LEA R28, P0, R33, R206.reuse, 0x2 ;  /* 0x000000ce211c7211 */ /* 0x080fe200078010ff */
[----:B------:R-:W-:Y:S01]  /*4ac0*/  IMAD.U32 R25, RZ, RZ, UR24 ;  /* 0x00000018ff197e24 */ /* 0x000fe2000f8e00ff */
[-C--:B------:R-:W-:Y:S01]  /*4ad0*/  LEA.HI.X.SX32 R33, R35, R207.reuse, 0x2, P1 ;  /* 0x000000cf23217211 */ /* 0x080fe200008f16ff */
[----:B------:R-:W-:Y:S03]  /*4ae0*/  IMAD.U32 R31, RZ, RZ, UR22 ;  /* 0x00000016ff1f7e24 */ /* 0x000fe6000f8e00ff */
[-C--:B------:R-:W-:Y:S01]  /*4af0*/  LEA.HI.X.SX32 R29, R29, R207.reuse, 0x2, P0 ;  /* 0x000000cf1d1d7211 */ /* 0x080fe200000f16ff */
[----:B------:R1:W-:Y:S01]  /*4b00*/  RED.E.ADD.F32.FTZ.RN.STRONG.GPU [R32.64], R5 ;  /* 0x000000052000798e */ /* 0x0003e2000c10e784 */
[-C--:B------:R-:W-:Y:S01]  /*4b10*/  LEA R30, P0, R25, R206.reuse, 0x2 ;  /* 0x000000ce191e7211 */ /* 0x080fe200078010ff */
[----:B------:R-:W-:Y:S01]  /*4b20*/  IMAD.U32 R27, RZ, RZ, UR21 ;  /* 0x00000015ff1b7e24 */ /* 0x000fe2000f8e00ff */
[-C--:B------:R-:W-:Y:S01]  /*4b30*/  LEA R24, P1, R31, R206.reuse, 0x2 ;  /* 0x000000ce1f187211 */ /* 0x080fe200078210ff */
[----:B------:R2:W-:Y:S01]  /*4b40*/  RED.E.ADD.F32.FTZ.RN.STRONG.GPU [R28.64], R6 ;  /* 0x000000061c00798e */ /* 0x0005e2000c10e784 */
[-C--:B------:R-:W-:Y:S01]  /*4b50*/  LEA.HI.X.SX32 R31, R41, R207.reuse, 0x2, P0 ;  /* 0x000000cf291f7211 */ /* 0x080fe200000f16ff */
[----:B------:R-:W-:Y:S01]  /*4b60*/  IMAD.U32 R35, RZ, RZ, UR23 ;  /* 0x00000017ff237e24 */ /* 0x000fe2000f8e00ff */
[-C--:B------:R-:W-:Y:S01]  /*4b70*/  LEA R26, P2, R39, R206.reuse, 0x2 ;  /* 0x000000ce271a7211 */ /* 0x080fe200078410ff */
[----:B------:R-:W-:Y:S02]  /*4b80*/  IMAD.U32 R25, RZ, RZ, UR22 ;  /* 0x00000016ff197e24 */ /* 0x000fe4000f8e00ff */
[----:B------:R3:W-:Y:S01]  /*4b90*/  RED.E.ADD.F32.FTZ.RN.STRONG.GPU [R30.64], R7 ;  /* 0x000000071e00798e */ /* 0x0007e2000c10e784 */
[----:B------:R-:W-:Y:S02]  /*4ba0*/  IMAD.U32 R39, RZ, RZ, UR20 ;  /* 0x00000014ff277e24 */ /* 0x000fe4000f8e00ff */
[-C--:B------:R-:W-:Y:S01]  /*4bb0*/  LEA.HI.X.SX32 R25, R25, R207.reuse, 0x2, P1 ;  /* 0x000000cf19197211 */ /* 0x080fe200008f16ff */
[----:B-1----:R-:W-:Y:S02]  /*4bc0*/  IMAD.U32 R5, RZ, RZ, UR21 ;  /* 0x00000015ff057e24 */ /* 0x002fe4000f8e00ff */
[----:B------:R-:W-:Y:S01]  /*4bd0*/  IMAD.U32 R33, RZ, RZ, UR17 ;  /* 0x00000011ff217e24 */ /* 0x000fe2000f8e00ff */
[-C--:B--2---:R-:W-:Y:S02]  /*4be0*/  LEA R28, P0, R27, R206.reuse, 0x2 ;  /* 0x000000ce1b1c7211 */ /* 0x084fe400078010ff */
[-C--:B------:R-:W-:Y:S01]  /*4bf0*/  LEA.HI.X.SX32 R27, R35, R207.reuse, 0x2, P2 ;  /* 0x000000cf231b7211 */ /* 0x080fe200010f16ff */
[----:B------:R-:W-:Y:S01]  /*4c00*/  IMAD.U32 R35, RZ, RZ, UR18 ;  /* 0x00000012ff237e24 */ /* 0x000fe2000f8e00ff */
[-C--:B------:R-:W-:Y:S01]  /*4c10*/  LEA.HI.X.SX32 R29, R5, R207.reuse, 0x2, P0 ;  /* 0x000000cf051d7211 */ /* 0x080fe200000f16ff */
[----:B------:R-:W-:Y:S01]  /*4c20*/  IMAD.U32 R5, RZ, RZ, UR20 ;  /* 0x00000014ff057e24 */ /* 0x000fe2000f8e00ff */
[-C--:B------:R-:W-:Y:S01]  /*4c30*/  LEA R6, P2, R37, R206.reuse, 0x2 ;  /* 0x000000ce25067211 */ /* 0x080fe200078410ff */
[----:B------:R1:W-:Y:S01]  /*4c40*/  RED.E.ADD.F32.FTZ.RN.STRONG.GPU [R26.64], R8 ;  /* 0x000000081a00798e */ /* 0x0003e2000c10e784 */
[----:B---3--:R-:W-:Y:S01]  /*4c50*/  IMAD.U32 R7, RZ, RZ, UR19 ;  /* 0x00000013ff077e24 */ /* 0x008fe2000f8e00ff */
[-C--:B------:R-:W-:Y:S01]  /*4c60*/  LEA R4, P1, R35, R206.reuse, 0x2 ;  /* 0x000000ce23047211 */ /* 0x080fe200078210ff */
[----:B------:R-:W-:Y:S01]  /*4c70*/  IMAD.U32 R35, RZ, RZ, UR15 ;  /* 0x0000000fff237e24 */ /* 0x000fe2000f8e00ff */
[-C--:B------:R-:W-:Y:S01]  /*4c80*/  LEA R36, P0, R5, R206.reuse, 0x2 ;  /* 0x000000ce05247211 */ /* 0x080fe200078010ff */
[----:B------:R2:W-:Y:S01]  /*4c90*/  RED.E.ADD.F32.FTZ.RN.STRONG.GPU [R24.64], R9 ;  /* 0x000000091800798e */ /* 0x0005e2000c10e784 */
[----:B------:R-:W-:Y:S01]  /*4ca0*/  IMAD.U32 R5, RZ, RZ, UR18 ;  /* 0x00000012ff057e24 */ /* 0x000fe2000f8e00ff */
[-C--:B------:R-:W-:Y:S01]  /*4cb0*/  LEA.HI.X.SX32 R7, R7, R207.reuse, 0x2, P2 ;  /* 0x000000cf07077211 */ /* 0x080fe200010f16ff */
[----:B------:R-:W-:Y:S01]  /*4cc0*/  IMAD.U32 R31, RZ, RZ, UR14 ;  /* 0x0000000eff1f7e24 */ /* 0x000fe2000f8e00ff */
[-C--:B------:R-:W-:Y:S01]  /*4cd0*/  LEA.HI.X.SX32 R37, R39, R207.reuse, 0x2, P0 ;  /* 0x000000cf27257211 */ /* 0x080fe200000f16ff */
[----:B------:R3:W-:Y:S01]  /*4ce0*/  RED.E.ADD.F32.FTZ.RN.STRONG.GPU [R28.64], R10 ;  /* 0x0000000a1c00798e */ /* 0x0007e2000c10e784 */
[-C--:B------:R-:W-:Y:S01]  /*4cf0*/  LEA.HI.X.SX32 R5, R5, R207.reuse, 0x2, P1 ;  /* 0x000000cf05057211 */ /* 0x080fe200008f16ff */
[----:B------:R-:W-:Y:S02]  /*4d00*/  IMAD.U32 R39, RZ, RZ, UR16 ;  /* 0x00000010ff277e24 */ /* 0x000fe4000f8e00ff */
[----:B------:R4:W-:Y:S04]  /*4d10*/  RED.E.ADD.F32.FTZ.RN.STRONG.GPU [R36.64], R11 ;  /* 0x0000000b2400798e */ /* 0x0009e8000c10e784 */
[----:B------:R4:W-:Y:S04]  /*4d20*/  RED.E.ADD.F32.FTZ.RN.STRONG.GPU [R6.64], R16 ;  /* 0x000000100600798e */ /* 0x0009e8000c10e784 */
[----:B------:R4:W-:Y:S01]  /*4d30*/  RED.E.ADD.F32.FTZ.RN.STRONG.GPU [R4.64], R17 ;  /* 0x000000110400798e */ /* 0x0009e2000c10e784 */
[-C--:B-1----:R-:W-:Y:S01]  /*4d40*/  LEA R8, P0, R33, R206.reuse, 0x2 ;  /* 0x000000ce21087211 */ /* 0x082fe200078010ff */
[----:B------:R-:W-:Y:S02]  /*4d50*/  IMAD.U32 R27, RZ, RZ, UR15 ;  /* 0x0000000fff1b7e24 */ /* 0x000fe4000f8e00ff */
[----:B------:R-:W-:Y:S02]  /*4d60*/  IMAD.U32 R33, RZ, RZ, UR14 ;  /* 0x0000000eff217e24 */ /* 0x000fe4000f8e00ff */
[----:B--2---:R-:W-:Y:S01]  /*4d70*/  IMAD.U32 R9, RZ, RZ, UR17 ;  /* 0x00000011ff097e24 */ /* 0x004fe2000f8e00ff */
[-C--:B------:R-:W-:Y:S01]  /*4d80*/  LEA R32, P3, R27, R206.reuse, 0x2 ;  /* 0x000000ce1b207211 */ /* 0x080fe200078610ff */
[----:B------:R-:W-:Y:S01]  /*4d90*/  IMAD.U32 R25, RZ, RZ, UR16 ;  /* 0x00000010ff197e24 */ /* 0x000fe2000f8e00ff */
[-C--:B------:R-:W-:Y:S02]  /*4da0*/  LEA R34, P2, R33, R206.reuse, 0x2 ;  /* 0x000000ce21227211 */ /* 0x080fe400078410ff */
[-C--:B------:R-:W-:Y:S01]  /*4db0*/  LEA.HI.X.SX32 R9, R9, R207.reuse, 0x2, P0 ;  /* 0x000000cf09097211 */ /* 0x080fe200000f16ff */
[----:B---3--:R-:W-:Y:S01]  /*4dc0*/  IMAD.U32 R29, RZ, RZ, UR13 ;  /* 0x0000000dff1d7e24 */ /* 0x008fe2000f8e00ff */
[-C--:B------:R-:W-:Y:S01]  /*4dd0*/  LEA R24, P0, R25, R206.reuse, 0x2 ;  /* 0x000000ce19187211 */ /* 0x080fe200078010ff */
[----:B----4-:R-:W-:Y:S02]  /*4de0*/  IMAD.U32 R11, RZ, RZ, UR12 ;  /* 0x0000000cff0b7e24 */ /* 0x010fe4000f8e00ff */
[----:B------:R-:W-:Y:S01]  /*4df0*/  RED.E.ADD.F32.FTZ.RN.STRONG.GPU [R8.64], R18 ;  /* 0x000000120800798e */ /* 0x000fe2000c10e784 */
[-C--:B------:R-:W-:Y:S01]  /*4e00*/  LEA.HI.X.SX32 R25, R39, R207.reuse, 0x2, P0 ;  /* 0x000000cf27197211 */ /* 0x080fe200000f16ff */
[----:B------:R-:W-:Y:S01]  /*4e10*/  IMAD.U32 R7, RZ, RZ, UR13 ;  /* 0x0000000dff077e24 */ /* 0x000fe2000f8e00ff */
[-C--:B------:R-:W-:Y:S03]  /*4e20*/  LEA.HI.X.SX32 R33, R35, R207.reuse, 0x2, P3 ;  /* 0x000000cf23217211 */ /* 0x080fe600018f16ff */
[----:B------:R-:W-:Y:S01]  /*4e30*/  RED.E.ADD.F32.FTZ.RN.STRONG.GPU [R24.64], R19 ;  /* 0x000000131800798e */ /* 0x000fe2000c10e784 */
[----:B------:R-:W-:Y:S01]  /*4e40*/  IMAD.U32 R5, RZ, RZ, UR12 ;  /* 0x0000000cff057e24 */ /* 0x000fe2000f8e00ff */
[-C--:B------:R-:W-:Y:S02]  /*4e50*/  LEA R36, P1, R29, R206.reuse, 0x2 ;  /* 0x000000ce1d247211 */ /* 0x080fe400078210ff */
[----:B------:R-:W-:Y:S01]  /*4e60*/  LEA R38, P0, R11, R206, 0x2 ;  /* 0x000000ce0b267211 */ /* 0x000fe200078010ff */
[----:B------:R-:W-:Y:S01]  /*4e70*/  RED.E.ADD.F32.FTZ.RN.STRONG.GPU [R32.64], R12 ;  /* 0x0000000c2000798e */ /* 0x000fe2000c10e784 */
[-C--:B------:R-:W-:Y:S02]  /*4e80*/  LEA.HI.X.SX32 R35, R31, R207.reuse, 0x2, P2 ;  /* 0x000000cf1f237211 */ /* 0x080fe400010f16ff */
[-C--:B------:R-:W-:Y:S01]  /*4e90*/  LEA.HI.X.SX32 R37, R7, R207.reuse, 0x2, P1 ;  /* 0x000000cf07257211 */ /* 0x080fe200008f16ff */
[----:B------:R-:W-:Y:S01]  /*4ea0*/  LDSM.16.MT88.4 R8, [R169] ;  /* 0x00000000a908783b */ /* 0x000fe20000004200 */
[----:B------:R-:W-:Y:S02]  /*4eb0*/  LEA.HI.X.SX32 R39, R5, R207, 0x2, P0 ;  /* 0x000000cf05277211 */ /* 0x000fe400000f16ff */
[----:B------:R-:W-:Y:S01]  /*4ec0*/  PLOP3.LUT P0, PT, PT, PT, UP0, 0x80, 0x0 ;  /* 0x000000000000781c */ /* 0x000fe20003f0f008 */
[----:B------:R-:W1:Y:S01]  /*4ed0*/  LDSM.16.MT88.4 R4, [R173+0x8000] ;  /* 0x00800000ad04783b */ /* 0x000e620000004200 */
[----:B------:R-:W-:Y:S01]  /*4ee0*/  ISETP.LT.AND P1, PT, RZ, UR6, PT ;  /* 0x00000006ff007c0c */ /* 0x000fe2000bf21270 */
[----:B------:R-:W-:Y:S02]  /*4ef0*/  @UP2 UIADD3 UR10, UP0, UR10, -0x200, URZ ;  /* 0xfffffe000a0a2890 */ /* 0x000fe4000ff1e03f */
[----:B------:R-:W-:Y:S01]  /*4f00*/  RED.E.ADD.F32.FTZ.RN.STRONG.GPU [R34.64], R13 ;  /* 0x0000000d2200798e */ /* 0x000fe2000c10e784 */
[----:B------:R-:W-:Y:S02]  /*4f10*/  UMOV UR6, UR11 ;  /* 0x0000000b00067c82 */ /* 0x000fe40008000000 */
[----:B------:R-:W-:Y:S01]  /*4f20*/  @UP2 UIADD3.X UR9, UR9, -0x1, URZ, UP0, !UPT ;  /* 0xffffffff09092890 */ /* 0x000fe200087fe43f */
[----:B------:R-:W-:Y:S04]  /*4f30*/  RED.E.ADD.F32.FTZ.RN.STRONG.GPU [R36.64], R14 ;  /* 0x0000000e2400798e */ /* 0x000fe8000c10e784 */
[----:B------:R-:W-:Y:S04]  /*4f40*/  RED.E.ADD.F32.FTZ.RN.STRONG.GPU [R38.64], R15 ;  /* 0x0000000f2600798e */ /* 0x000fe8000c10e784 */
[----:B------:R-:W-:Y:S04]  /*4f50*/  LDSM.16.MT88.4 R16, [R173+0x8800] ;  /* 0x00880000ad10783b */ /* 0x000fe80000004200 */
[----:B------:R-:W2:Y:S04]  /*4f60*/  LDSM.16.MT88.4 R24, [R169+0x400] ;  /* 0x00040000a918783b */ /* 0x000ea80000004200 */
[----:B------:R-:W3:Y:S04]  /*4f70*/  LDSM.16.MT88.4 R28, [R173+0xc800] ;  /* 0x00c80000ad1c783b */ /* 0x000ee80000004200 */
[----:B------:R-:W-:Y:S04]  /*4f80*/  LDSM.16.MT88.4 R12, [R169+0x800] ;  /* 0x00080000a90c783b */ /* 0x000fe80000004200 */
[----:B------:R-:W-:Y:S01]  /*4f90*/  LDSM.16.MT88.4 R32, [R173+0xd000] ;  /* 0x00d00000ad20783b */ /* 0x000fe20000004200 */
[-C--:B-1----:R-:W-:Y:S08]  /*4fa0*/  HMMA.16816.F32.BF16 R84, R4, R8.reuse, R84 ;  /* 0x000000080454723c */ /* 0x082ff00000041854 */
[C---:B------:R-:W-:Y:S08]  /*4fb0*/  HMMA.16816.F32.BF16 R88, R20.reuse, R8, R88 ;  /* 0x000000081458723c */ /* 0x040ff00000041858 */
[-C--:B------:R-:W-:Y:S01]  /*4fc0*/  HMMA.16816.F32.BF16 R92, R20, R10.reuse, R92 ;  /* 0x0000000a145c723c */ /* 0x080fe2000004185c */
[----:B------:R-:W1:Y:S07]  /*4fd0*/  LDSM.16.MT88.4 R20, [R173+0x9000] ;  /* 0x00900000ad14783b */ /* 0x000e6e0000004200 */
[----:B------:R-:W-:Y:S01]  /*4fe0*/  HMMA.16816.F32.BF16 R96, R4, R10, R96 ;  /* 0x0000000a0460723c */ /* 0x000fe20000041860 */
[----:B------:R-:W-:Y:S04]  /*4ff0*/  LDSM.16.MT88.4 R4, [R173+0x9800] ;  /* 0x00980000ad04783b */ /* 0x000fe80000004200 */
[----:B------:R-:W4:Y:S03]  /*5000*/  LDSM.16.MT88.4 R8, [R169+0xc00] ;  /* 0x000c0000a908783b */ /* 0x000f260000004200 */
[-C--:B--2---:R-:W-:Y:S08]  /*5010*/  HMMA.16816.F32.BF16 R84, R16, R24.reuse, R84 ;  /* 0x000000181054723c */ /* 0x084ff00000041854 */
[C---:B---3--:R-:W-:Y:S08]  /*5020*/  HMMA.16816.F32.BF16 R88, R28.reuse, R24, R88 ;  /* 0x000000181c58723c */ /* 0x048ff00000041858 */
[-C--:B------:R-:W-:Y:S01]  /*5030*/  HMMA.16816.F32.BF16 R92, R28, R26.reuse, R92 ;  /* 0x0000001a1c5c723c */ /* 0x080fe2000004185c */
[----:B------:R-:W2:Y:S07]  /*5040*/  LDSM.16.MT88.4 R28, [R173+0xd800] ;  /* 0x00d80000ad1c783b */ /* 0x000eae0000004200 */
[----:B------:R-:W-:Y:S01]  /*5050*/  HMMA.16816.F32.BF16 R96, R16, R26, R96 ;  /* 0x0000001a1060723c */ /* 0x000fe20000041860 */
[----:B------:R-:W-:Y:S04]  /*5060*/  LDSM.16.MT88.4 R16, [R173+0xa000] ;  /* 0x00a00000ad10783b */ /* 0x000fe80000004200 */
[----:B------:R-:W3:Y:S03]  /*5070*/  LDSM.16.MT88.4 R24, [R169+0x1000] ;  /* 0x00100000a918783b */ /* 0x000ee60000004200 */
[-C--:B-1----:R-:W-:Y:S08]  /*5080*/  HMMA.16816.F32.BF16 R84, R20, R12.reuse, R84 ;  /* 0x0000000c1454723c */ /* 0x082ff00000041854 */
[C---:B------:R-:W-:Y:S08]  /*5090*/  HMMA.16816.F32.BF16 R88, R32.reuse, R12, R88 ;  /* 0x0000000c2058723c */ /* 0x040ff00000041858 */
[-C--:B------:R-:W-:Y:S01]  /*50a0*/  HMMA.16816.F32.BF16 R92, R32, R14.reuse, R92 ;  /* 0x0000000e205c723c */ /* 0x080fe2000004185c */
[----:B------:R-:W1:Y:S07]  /*50b0*/  LDSM.16.MT88.4 R32, [R173+0xe000] ;  /* 0x00e00000ad20783b */ /* 0x000e6e0000004200 */
[----:B------:R-:W-:Y:S01]  /*50c0*/  HMMA.16816.F32.BF16 R96, R20, R14, R96 ;  /* 0x0000000e1460723c */ /* 0x000fe20000041860 */
[----:B------:R-:W-:Y:S04]  /*50d0*/  LDSM.16.MT88.4 R12, [R173+0xa800] ;  /* 0x00a80000ad0c783b */ /* 0x000fe80000004200 */
[----:B------:R-:W1:Y:S03]  /*50e0*/  LDSM.16.MT88.4 R20, [R169+0x1400] ;  /* 0x00140000a914783b */ /* 0x000e660000004200 */
[-C--:B----4-:R-:W-:Y:S08]  /*50f0*/  HMMA.16816.F32.BF16 R84, R4, R8.reuse, R84 ;  /* 0x000000080454723c */ /* 0x090ff00000041854 */
[C---:B--2---:R-:W-:Y:S08]  /*5100*/  HMMA.16816.F32.BF16 R88, R28.reuse, R8, R88 ;  /* 0x000000081c58723c */ /* 0x044ff00000041858 */
[-C--:B------:R-:W-:Y:S01]  /*5110*/  HMMA.16816.F32.BF16 R92, R28, R10.reuse, R92 ;  /* 0x0000000a1c5c723c */ /* 0x080fe2000004185c */
[----:B------:R-:W2:Y:S07]  /*5120*/  LDSM.16.MT88.4 R28, [R173+0xe800] ;  /* 0x00e80000ad1c783b */ /* 0x000eae0000004200 */
[----:B------:R-:W-:Y:S01]  /*5130*/  HMMA.16816.F32.BF16 R96, R4, R10, R96 ;  /* 0x0000000a0460723c */ /* 0x000fe20000041860 */
[----:B------:R-:W-:Y:S04]  /*5140*/  LDSM.16.MT88.4 R4, [R173+0xb000] ;  /* 0x00b00000ad04783b */ /* 0x000fe80000004200 */
[----:B------:R-:W4:Y:S03]  /*5150*/  LDSM.16.MT88.4 R8, [R169+0x1800] ;  /* 0x00180000a908783b */ /* 0x000f260000004200 */
[-C--:B---3--:R-:W-:Y:S08]  /*5160*/  HMMA.16816.F32.BF16 R84, R16, R24.reuse, R84 ;  /* 0x000000181054723c */ /* 0x088ff00000041854 */
[C---:B-1----:R-:W-:Y:S08]  /*5170*/  HMMA.16816.F32.BF16 R88, R32.reuse, R24, R88 ;  /* 0x000000182058723c */ /* 0x042ff00000041858 */
[-C--:B------:R-:W-:Y:S01]  /*5180*/  HMMA.16816.F32.BF16 R92, R32, R26.reuse, R92 ;  /* 0x0000001a205c723c */ /* 0x080fe2000004185c */
[----:B------:R-:W1:Y:S07]  /*5190*/  LDSM.16.MT88.4 R32, [R173+0xf000] ;  /* 0x00f00000ad20783b */ /* 0x000e6e0000004200 */
[----:B------:R-:W-:Y:S01]  /*51a0*/  HMMA.16816.F32.BF16 R96, R16, R26, R96 ;  /* 0x0000001a1060723c */ /* 0x000fe20000041860 */
[----:B------:R-:W-:Y:S04]  /*51b0*/  LDSM.16.MT88.4 R16, [R173+0xb800] ;  /* 0x00b80000ad10783b */ /* 0x000fe80000004200 */
[----:B------:R-:W3:Y:S03]  /*51c0*/  LDSM.16.MT88.4 R24, [R169+0x1c00] ;  /* 0x001c0000a918783b */ /* 0x000ee60000004200 */
[-C--:B------:R-:W-:Y:S08]  /*51d0*/  HMMA.16816.F32.BF16 R84, R12, R20.reuse, R84 ;  /* 0x000000140c54723c */ /* 0x080ff00000041854 */
[C---:B--2---:R-:W-:Y:S08]  /*51e0*/  HMMA.16816.F32.BF16 R88, R28.reuse, R20, R88 ;  /* 0x000000141c58723c */ /* 0x044ff00000041858 */
[-C--:B------:R-:W-:Y:S01]  /*51f0*/  HMMA.16816.F32.BF16 R92, R28, R22.reuse, R92 ;  /* 0x000000161c5c723c */ /* 0x080fe2000004185c */
[----:B------:R-:W2:Y:S07]  /*5200*/  LDSM.16.MT88.4 R28, [R173+0xf800] ;  /* 0x00f80000ad1c783b */ /* 0x000eae0000004200 */
[----:B------:R-:W-:Y:S08]  /*5210*/  HMMA.16816.F32.BF16 R96, R12, R22, R96 ;  /* 0x000000160c60723c */ /* 0x000ff00000041860 */
[-C--:B----4-:R-:W-:Y:S08]  /*5220*/  HMMA.16816.F32.BF16 R84, R4, R8.reuse, R84 ;  /* 0x000000080454723c */ /* 0x090ff00000041854 */
[C---:B-1----:R-:W-:Y:S08]  /*5230*/  HMMA.16816.F32.BF16 R88, R32.reuse, R8, R88 ;  /* 0x000000082058723c */ /* 0x042ff00000041858 */
[-C--:B------:R-:W-:Y:S08]  /*5240*/  HMMA.16816.F32.BF16 R92, R32, R10.reuse, R92 ;  /* 0x0000000a205c723c */ /* 0x080ff0000004185c */
[----:B------:R-:W-:Y:S07]  /*5250*/  HMMA.16816.F32.BF16 R96, R4, R10, R96 ;  /* 0x0000000a0460723c */ /* 0x000fee0000041860 */
[C---:B------:R-:W-:Y:S01]  /*5260*/  IADD3 R4, R169.reuse, -0x2000, RZ ;  /* 0xffffe000a9047810 */ /* 0x040fe20007ffe0ff */
[-C--:B---3--:R-:W-:Y:S05]  /*5270*/  HMMA.16816.F32.BF16 R84, R16, R24.reuse, R84 ;  /* 0x000000181054723c */ /* 0x088fea0000041854 */
[----:B------:R-:W-:Y:S03]  /*5280*/  @P0 IADD3 R4, R169, 0x2000, RZ ;  /* 0x00002000a9040810 */ /* 0x000fe60007ffe0ff */
[C---:B--2---:R-:W-:Y:S04]  /*5290*/  HMMA.16816.F32.BF16 R88, R28.reuse, R24, R88 ;  /* 0x000000181c58723c */ /* 0x044fe80000041858 */
[----:B------:R-:W-:Y:S04]  /*52a0*/  IMAD.MOV.U32 R169, RZ, RZ, R4 ;  /* 0x000000ffffa97224 */ /* 0x000fe800078e0004 */
[-C--:B------:R-:W-:Y:S08]  /*52b0*/  HMMA.16816.F32.BF16 R92, R28, R26.reuse, R92 ;  /* 0x0000001a1c5c723c */ /* 0x080ff0000004185c */
[----:B------:R-:W-:Y:S01]  /*52c0*/  HMMA.16816.F32.BF16 R96, R16, R26, R96 ;  /* 0x0000001a1060723c */ /* 0x000fe20000041860 */
[----:B------:R-:W-:-:S07]  /*52d0*/  @P1 BRA `(.L_x_130) ;  /* 0xffffce7000001947 */ /* 0x000fce000383ffff */
.L_x_127:
[----:B------:R-:W-:Y:S07]  /*52e0*/  @!UPT UIADD3 URZ, URZ, URZ, URZ ;  /* 0x0000003f3f3ff290 */ /* 0x000fee000fffe03f */
[----:B------:R-:W4:Y:S01]  /*52f0*/  S2R R0, SR_TID.X ;  /* 0x0000000000007919 */ /* 0x000f220000002100 */
[----:B------:R-:W-:Y:S01]  /*5300*/  FMUL.FTZ R84, R84, c[0x0][0x2e0] ;  /* 0x0000b80054547a20 */ /* 0x000fe20000410000 */
[----:B------:R-:W-:Y:S01]  /*5310*/  F2FP.BF16.PACK_AB R69, R69, R68 ;  /* 0x000000444545723e */ /* 0x000fe200000010ff */
[----:B------:R-:W-:Y:S01]  /*5320*/  FMUL.FTZ R85, R85, c[0x0][0x2e0] ;  /* 0x0000b80055557a20 */ /* 0x000fe20000410000 */
[----:B------:R-:W-:Y:S01]  /*5330*/  BAR.SYNC.DEFER_BLOCKING 0x0 ;  /* 0x0000000000007b1d */ /* 0x000fe20000010000 */
[----:B------:R-:W-:Y:S01]  /*5340*/  FMUL.FTZ R86, R86, c[0x0][0x2e0] ;  /* 0x0000b80056567a20 */ /* 0x000fe20000410000 */
[----:B------:R-:W-:Y:S01]  /*5350*/  F2FP.BF16.PACK_AB R71, R71, R70 ;  /* 0x000000464747723e */ /* 0x000fe200000010ff */
[----:B------:R-:W-:Y:S01]  /*5360*/  FMUL.FTZ R87, R87, c[0x0][0x2e0] ;  /* 0x0000b80057577a20 */ /* 0x000fe20000410000 */
[----:B------:R-:W-:Y:S01]  /*5370*/  F2FP.BF16.PACK_AB R85, R85, R84 ;  /* 0x000000545555723e */ /* 0x000fe200000010ff */
[----:B------:R-:W-:Y:S01]  /*5380*/  FMUL.FTZ R96, R96, c[0x0][0x2e0] ;  /* 0x0000b80060607a20 */ /* 0x000fe20000410000 */
[----:B------:R-:W3:Y:S01]  /*5390*/  S2R R2, SR_CTAID.Y ;  /* 0x0000000000027919 */ /* 0x000ee20000002600 */
        /* <DEDUP_REMOVED lines=13> */
[----:B----4-:R-:W-:Y:S01]  /*5470*/  SHF.R.S32.HI R5, RZ, 0x1f, R0 ;  /* 0x0000001fff057819 */ /* 0x010fe20000011400 */
[----:B------:R-:W-:Y:S01]  /*5480*/  FMUL.FTZ R92, R92, c[0x0][0x2e0] ;  /* 0x0000b8005c5c7a20 */ /* 0x000fe20000410000 */
[----:B------:R-:W-:Y:S01]  /*5490*/  F2FP.BF16.PACK_AB R89, R89, R88 ;  /* 0x000000585959723e */ /* 0x000fe200000010ff */
[----:B------:R-:W-:Y:S01]  /*54a0*/  FMUL.FTZ R93, R93, c[0x0][0x2e0] ;  /* 0x0000b8005d5d7a20 */ /* 0x000fe20000410000 */
[----:B------:R-:W-:Y:S01]  /*54b0*/  LEA.HI R5, R5, R0, RZ, 0x2 ;  /* 0x0000000005057211 */ /* 0x000fe200078f10ff */
[----:B------:R-:W-:Y:S01]  /*54c0*/  FMUL.FTZ R94, R94, c[0x0][0x2e0] ;  /* 0x0000b8005e5e7a20 */ /* 0x000fe20000410000 */
[----:B------:R-:W-:Y:S01]  /*54d0*/  F2FP.BF16.PACK_AB R91, R91, R90 ;  /* 0x0000005a5b5b723e */ /* 0x000fe200000010ff */
[----:B------:R-:W-:Y:S01]  /*54e0*/  FMUL.FTZ R95, R95, c[0x0][0x2e0] ;  /* 0x0000b8005f5f7a20 */ /* 0x000fe20000410000 */
[----:B------:R-:W-:Y:S01]  /*54f0*/  LOP3.LUT R7, R5, 0xfffffffc, RZ, 0xc0, !PT ;  /* 0xfffffffc05077812 */ /* 0x000fe200078ec0ff */
[----:B------:R-:W-:Y:S01]  /*5500*/  STS [R190], R85 ;  /* 0x00000055be007388 */ /* 0x000fe20000000800 */
[----:B------:R-:W-:Y:S01]  /*5510*/  SHF.R.S32.HI R5, RZ, 0x2, R5 ;  /* 0x00000002ff057819 */ /* 0x000fe20000011405 */
[----:B------:R-:W-:Y:S01]  /*5520*/  IMAD.SHL.U32 R22, R181, 0x2, RZ ;  /* 0x00000002b5167824 */ /* 0x000fe200078e00ff */
[----:B------:R-:W-:Y:S01]  /*5530*/  F2FP.BF16.PACK_AB R92, R93, R92 ;  /* 0x0000005c5d5c723e */ /* 0x000fe200000010ff */
[----:B------:R-:W-:Y:S01]  /*5540*/  STS [R190+0x200], R87 ;  /* 0x00020057be007388 */ /* 0x000fe20000000800 */
[----:B------:R-:W-:Y:S01]  /*5550*/  F2FP.BF16.PACK_AB R94, R95, R94 ;  /* 0x0000005e5f5e723e */ /* 0x000fe200000010ff */
[----:B------:R-:W-:Y:S01]  /*5560*/  IMAD.WIDE.U32 R8, R5, c[0x0][0x3a0], RZ ;  /* 0x0000e80005087a25 */ /* 0x000fe200078e00ff */
[----:B------:R-:W-:Y:S01]  /*5570*/  F2FP.BF16.PACK_AB R75, R75, R74 ;  /* 0x0000004a4b4b723e */ /* 0x000fe200000010ff */
[----:B------:R-:W-:Y:S01]  /*5580*/  STS [R189], R96 ;  /* 0x00000060bd007388 */ /* 0x000fe20000000800 */
[----:B------:R-:W-:Y:S01]  /*5590*/  SHF.R.S32.HI R4, RZ, 0x1f, R5 ;  /* 0x0000001fff047819 */ /* 0x000fe20000011405 */
[----:B------:R-:W-:Y:S01]  /*55a0*/  IMAD.U32 R24, RZ, RZ, UR27 ;  /* 0x0000001bff187e24 */ /* 0x000fe2000f8e00ff */
[----:B------:R-:W-:Y:S01]  /*55b0*/  F2FP.BF16.PACK_AB R76, R77, R76 ;  /* 0x0000004c4d4c723e */ /* 0x000fe200000010ff */
[----:B------:R-:W-:Y:S01]  /*55c0*/  STS [R189+0x200], R98 ;  /* 0x00020062bd007388 */ /* 0x000fe20000000800 */
[----:B------:R-:W-:Y:S01]  /*55d0*/  F2FP.BF16.PACK_AB R78, R79, R78 ;  /* 0x0000004e4f4e723e */ /* 0x000fe200000010ff */
[C---:B------:R-:W-:Y:S01]  /*55e0*/  IMAD R6, R4.reuse, c[0x0][0x3a8], RZ ;  /* 0x0000ea0004067a24 */ /* 0x040fe200078e02ff */
[----:B------:R-:W-:Y:S01]  /*55f0*/  IADD3 R7, -R7, R0, RZ ;  /* 0x0000000007077210 */ /* 0x000fe20007ffe1ff */
[----:B------:R-:W-:Y:S01]  /*5600*/  STS [R190+0x1000], R89 ;  /* 0x00100059be007388 */ /* 0x000fe20000000800 */
[----:B------:R-:W-:Y:S01]  /*5610*/  IMAD R0, R4, c[0x0][0x3a0], RZ ;  /* 0x0000e80004007a24 */ /* 0x000fe200078e02ff */
[----:B---3--:R-:W-:Y:S01]  /*5620*/  SHF.R.S32.HI R11, RZ, 0x1f, R2 ;  /* 0x0000001fff0b7819 */ /* 0x008fe20000011402 */
[C---:B------:R-:W-:Y:S01]  /*5630*/  IMAD R6, R5.reuse, c[0x0][0x3ac], R6 ;  /* 0x0000eb0005067a24 */ /* 0x040fe200078e0206 */
[----:B------:R-:W-:Y:S01]  /*5640*/  STS [R190+0x1200], R91 ;  /* 0x0012005bbe007388 */ /* 0x000fe20000000800 */
[----:B------:R-:W-:Y:S01]  /*5650*/  IMAD R15, R5, c[0x0][0x3a4], R0 ;  /* 0x0000e900050f7a24 */ /* 0x000fe200078e0200 */
[----:B------:R-:W-:Y:S01]  /*5660*/  SHF.L.U32 R32, R7, 0x3, RZ ;  /* 0x0000000307207819 */ /* 0x000fe200000006ff */
[----:B------:R-:W-:Y:S01]  /*5670*/  IMAD R13, R11, c[0x0][0x388], RZ ;  /* 0x0000e2000b0d7a24 */ /* 0x000fe200078e02ff */
[----:B------:R-:W-:Y:S01]  /*5680*/  STS [R189+0x1000], R92 ;  /* 0x0010005cbd007388 */ /* 0x000fe20000000800 */
[----:B------:R-:W-:Y:S01]  /*5690*/  IMAD.IADD R9, R9, 0x1, R15 ;  /* 0x0000000109097824 */ /* 0x000fe200078e020f */
[--C-:B------:R-:W-:Y:S01]  /*56a0*/  SHF.R.S32.HI R33, RZ, 0x1f, R32.reuse ;  /* 0x0000001fff217819 */ /* 0x100fe20000011420 */
[----:B------:R-:W-:Y:S01]  /*56b0*/  IMAD.WIDE.U32 R14, R5, c[0x0][0x3a8], RZ ;  /* 0x0000ea00050e7a25 */ /* 0x000fe200078e00ff */
[----:B------:R-:W-:Y:S01]  /*56c0*/  STS [R189+0x1200], R94 ;  /* 0x0012005ebd007388 */ /* 0x000fe20000000800 */
[----:B------:R-:W-:Y:S01]  /*56d0*/  MOV R26, UR27 ;  /* 0x0000001b001a7c02 */ /* 0x000fe20008000f00 */
[----:B------:R-:W-:Y:S01]  /*56e0*/  ULDC.64 UR6, c[0x0][0x3a0] ;  /* 0x0000e80000067ab9 */ /* 0x000fe20000000a00 */
[----:B------:R-:W-:Y:S01]  /*56f0*/  IMAD R11, R11, c[0x0][0x390], RZ ;  /* 0x0000e4000b0b7a24 */ /* 0x000fe200078e02ff */
[----:B------:R-:W-:Y:S01]  /*5700*/  STS [R190+0x2000], R69 ;  /* 0x00200045be007388 */ /* 0x000fe20000000800 */
[----:B------:R-:W-:Y:S01]  /*5710*/  IADD3 R7, R15, R6, RZ ;  /* 0x000000060f077210 */ /* 0x000fe20007ffe0ff */
[C---:B------:R-:W-:Y:S01]  /*5720*/  IMAD R5, R2.reuse, c[0x0][0x38c], R13 ;  /* 0x0000e30002057a24 */ /* 0x040fe200078e020d */
[----:B------:R-:W-:Y:S01]  /*5730*/  ULDC.64 UR8, c[0x0][0x3a8] ;  /* 0x0000ea0000087ab9 */ /* 0x000fe20000000a00 */
[----:B------:R-:W-:Y:S01]  /*5740*/  STS [R190+0x2200], R71 ;  /* 0x00220047be007388 */ /* 0x000fe20000000800 */
[----:B------:R-:W-:Y:S01]  /*5750*/  IMAD.WIDE.U32 R30, R2, c[0x0][0x388], R32 ;  /* 0x0000e200021e7a25 */ /* 0x000fe200078e0020 */
[----:B------:R-:W-:-:S02]  /*5760*/  UIMAD UR6, UR30, UR6, URZ ;  /* 0x000000061e0672a4 */ /* 0x000fc4000f8e023f */
[----:B------:R-:W-:Y:S01]  /*5770*/  STS [R189+0x2000], R80 ;  /* 0x00200050bd007388 */ /* 0x000fe20000000800 */
[----:B------:R-:W-:Y:S01]  /*5780*/  IMAD.MOV.U32 R6, RZ, RZ, R14 ;  /* 0x000000ffff067224 */ /* 0x000fe200078e000e */
[----:B------:R-:W-:Y:S01]  /*5790*/  IADD3 R31, R31, R5, RZ ;  /* 0x000000051f1f7210 */ /* 0x000fe20007ffe0ff */
[----:B------:R-:W-:Y:S01]  /*57a0*/  IMAD R28, R2, c[0x0][0x394], R11 ;  /* 0x0000e500021c7a24 */ /* 0x000fe200078e020b */
[----:B------:R-:W-:Y:S01]  /*57b0*/  STS [R189+0x2200], R82 ;  /* 0x00220052bd007388 */ /* 0x000fe20000000800 */
[----:B------:R-:W-:Y:S01]  /*57c0*/  IMAD.WIDE.U32 R26, R26, c[0x0][0x3a0], R8 ;  /* 0x0000e8001a1a7a25 */ /* 0x000fe200078e0008 */
[----:B------:R-:W-:Y:S02]  /*57d0*/  UIMAD UR30, UR30, UR8, URZ ;  /* 0x000000081e1e72a4 */ /* 0x000fe4000f8e023f */
[----:B------:R-:W-:Y:S01]  /*57e0*/  STS [R190+0x3000], R73 ;  /* 0x00300049be007388 */ /* 0x000fe20000000800 */
[----:B------:R-:W-:Y:S01]  /*57f0*/  IMAD.WIDE.U32 R24, R24, c[0x0][0x3a8], R6 ;  /* 0x0000ea0018187a25 */ /* 0x000fe200078e0006 */
[----:B------:R-:W-:-:S02]  /*5800*/  UIMAD UR6, UR27, UR7, UR6 ;  /* 0x000000071b0672a4 */ /* 0x000fc4000f8e0206 */
[----:B------:R-:W-:Y:S01]  /*5810*/  STS [R190+0x3200], R75 ;  /* 0x0032004bbe007388 */ /* 0x000fe20000000800 */
[----:B------:R-:W-:Y:S01]  /*5820*/  IMAD.WIDE.U32 R32, R2, c[0x0][0x390], R32 ;  /* 0x0000e40002207a25 */ /* 0x000fe200078e0020 */
[----:B------:R-:W-:Y:S02]  /*5830*/  UIMAD UR27, UR27, UR9, UR30 ;  /* 0x000000091b1b72a4 */ /* 0x000fe4000f8e021e */
[----:B------:R-:W-:Y:S02]  /*5840*/  STS [R189+0x3000], R76 ;  /* 0x0030004cbd007388 */ /* 0x000fe40000000800 */
[----:B------:R-:W-:Y:S01]  /*5850*/  IADD3 R29, R33, R28, RZ ;  /* 0x0000001c211d7210 */ /* 0x000fe20007ffe0ff */
[----:B------:R-:W-:Y:S01]  /*5860*/  IMAD.MOV.U32 R28, RZ, RZ, R32 ;  /* 0x000000ffff1c7224 */ /* 0x000fe200078e0020 */
[----:B------:R-:W-:Y:S04]  /*5870*/  STS [R189+0x3200], R78 ;  /* 0x0032004ebd007388 */ /* 0x000fe80000000800 */
[----:B------:R-:W-:Y:S06]  /*5880*/  BAR.SYNC.DEFER_BLOCKING 0x0 ;  /* 0x0000000000007b1d */ /* 0x000fec0000010000 */
[----:B------:R-:W3:Y:S04]  /*5890*/  S2R R0, SR_CTAID.Z ;  /* 0x0000000000007919 */ /* 0x000ee80000002700 */
[----:B------:R-:W4:Y:S04]  /*58a0*/  LDS.128 R16, [R22+0x6000] ;  /* 0x0060000016107984 */ /* 0x000f280000000c00 */
[----:B------:R-:W2:Y:S01]  /*58b0*/  LDS.128 R12, [R22+0x7000] ;  /* 0x00700000160c7984 */ /* 0x000ea20000000c00 */
[----:B---3--:R-:W-:Y:S01]  /*58c0*/  SHF.R.S32.HI R21, RZ, 0x1f, R0 ;  /* 0x0000001fff157819 */ /* 0x008fe20000011400 */
[----:B------:R-:W-:-:S02]  /*58d0*/  IMAD.WIDE.U32 R28, R0, c[0x0][0x3c0], R28 ;  /* 0x0000f000001c7a25 */ /* 0x000fc400078e001c */
[----:B------:R-:W3:Y:S02]  /*58e0*/  LDS.128 R8, [R22+0x8000] ;  /* 0x0080000016087984 */ /* 0x000ee40000000c00 */
[C---:B------:R-:W-:Y:S02]  /*58f0*/  IMAD R23, R21.reuse, c[0x0][0x3b8], RZ ;  /* 0x0000ee0015177a24 */ /* 0x040fe400078e02ff */
[----:B------:R1:W2:Y:S01]  /*5900*/  LDS.128 R4, [R22+0x9000] ;  /* 0x0090000016047984 */ /* 0x0002a20000000c00 */
[----:B------:R-:W-:Y:S02]  /*5910*/  IMAD R21, R21, c[0x0][0x3c0], RZ ;  /* 0x0000f00015157a24 */ /* 0x000fe400078e02ff */
[C---:B------:R-:W-:Y:S02]  /*5920*/  IMAD R20, R0.reuse, c[0x0][0x3bc], R23 ;  /* 0x0000ef0000147a24 */ /* 0x040fe400078e0217 */
[----:B------:R-:W-:Y:S01]  /*5930*/  IMAD R2, R0, c[0x0][0x3c4], R21 ;  /* 0x0000f10000027a24 */ /* 0x000fe200078e0215 */
[----:B------:R-:W-:Y:S01]  /*5940*/  IADD3 R21, P0, R28, R24, RZ ;  /* 0x000000181c157210 */ /* 0x000fe20007f1e0ff */
[----:B------:R-:W-:-:S04]  /*5950*/  IMAD.WIDE.U32 R30, R0, c[0x0][0x3b8], R30 ;  /* 0x0000ee00001e7a25 */ /* 0x000fc800078e001e */
[----:B------:R-:W-:Y:S01]  /*5960*/  IMAD.IADD R2, R29, 0x1, R2 ;  /* 0x000000011d027824 */ /* 0x000fe200078e0202 */
[----:B------:R-:W-:Y:S02]  /*5970*/  IADD3 R0, R31, R20, RZ ;  /* 0x000000141f007210 */ /* 0x000fe40007ffe0ff */
[----:B------:R-:W-:Y:S02]  /*5980*/  IADD3 R20, P1, R30, R26, RZ ;  /* 0x0000001a1e147210 */ /* 0x000fe40007f3e0ff */
[----:B------:R-:W-:Y:S02]  /*5990*/  IADD3.X R2, R2, UR27, R25, P0, !PT ;  /* 0x0000001b02027c10 */ /* 0x000fe400087fe419 */
[----:B------:R-:W-:Y:S02]  /*59a0*/  LEA R26, P0, R21, c[0x0][0x348], 0x1 ;  /* 0x0000d200151a7a11 */ /* 0x000fe400078008ff */
[----:B------:R-:W-:Y:S02]  /*59b0*/  IADD3.X R23, R0, UR6, R27, P1, !PT ;  /* 0x0000000600177c10 */ /* 0x000fe40008ffe41b */
[----:B------:R-:W-:-:S02]  /*59c0*/  LEA R24, P1, R20, c[0x0][0x340], 0x1 ;  /* 0x0000d00014187a11 */ /* 0x000fc400078208ff */
[----:B------:R-:W-:Y:S02]  /*59d0*/  MOV R0, c[0x0][0x3a0] ;  /* 0x0000e80000007a02 */ /* 0x000fe40000000f00 */
[----:B------:R-:W-:Y:S01]  /*59e0*/  LEA.HI.X R27, R21, c[0x0][0x34c], R2, 0x1, P0 ;  /* 0x0000d300151b7a11 */ /* 0x000fe200000f0c02 */
[----:B------:R-:W-:Y:S01]  /*59f0*/  IMAD.MOV.U32 R21, RZ, RZ, c[0x0][0x3a8] ;  /* 0x0000ea00ff157624 */ /* 0x000fe200078e00ff */
[----:B------:R-:W-:Y:S01]  /*5a00*/  LEA.HI.X R25, R20, c[0x0][0x344], R23, 0x1, P1 ;  /* 0x0000d10014197a11 */ /* 0x000fe200008f0c17 */
[----:B------:R-:W-:Y:S01]  /*5a10*/  IMAD.MOV.U32 R2, RZ, RZ, c[0x0][0x3ac] ;  /* 0x0000eb00ff027624 */ /* 0x000fe200078e00ff */
[----:B------:R-:W-:Y:S02]  /*5a20*/  MOV R23, c[0x0][0x3a4] ;  /* 0x0000e90000177a02 */ /* 0x000fe40000000f00 */
[----:B-1----:R-:W-:Y:S01]  /*5a30*/  LEA R22, P1, R0, R24, 0x7 ;  /* 0x0000001800167211 */ /* 0x002fe200078238ff */
[----:B----4-:R1:W-:Y:S01]  /*5a40*/  STG.E.128 [R24.64], R16 ;  /* 0x0000001018007986 */ /* 0x0103e2000c101d3c */
[----:B------:R-:W-:-:S02]  /*5a50*/  LEA R20, P0, R21, R26, 0x7 ;  /* 0x0000001a15147211 */ /* 0x000fc400078038ff */
[----:B------:R-:W-:Y:S02]  /*5a60*/  LEA.HI.X R23, R0, R25, R23, 0x7, P1 ;  /* 0x0000001900177211 */ /* 0x000fe400008f3c17 */
[----:B------:R-:W-:-:S03]  /*5a70*/  LEA.HI.X R21, R21, R27, R2, 0x7, P0 ;  /* 0x0000001b15157211 */ /* 0x000fc600000f3c02 */
[----:B--2---:R1:W-:Y:S04]  /*5a80*/  STG.E.128 [R22.64], R12 ;  /* 0x0000000c16007986 */ /* 0x0043e8000c101d3c */
[----:B---3--:R1:W-:Y:S04]  /*5a90*/  STG.E.128 [R26.64], R8 ;  /* 0x000000081a007986 */ /* 0x0083e8000c101d3c */
[----:B------:R1:W-:Y:S02]  /*5aa0*/  STG.E.128 [R20.64], R4 ;  /* 0x0000000414007986 */ /* 0x0003e4000c101d3c */
.L_x_124:
        /* <DEDUP_REMOVED lines=11> */
.L_x_131:
[----:B------:R-:W-:Y:S05]  /*5b60*/  EXIT ;  /* 0x000000000000794d */ /* 0x000fea0003800000 */
.L_x_133:
        /* <DEDUP_REMOVED lines=9> */
.L_x_1327:


//--------------------- .text._ZN5flash44flash_bwd_dq_dk_dv_loop_seqk_parallel_kernelI23Flash_bwd_kernel_traitsILi32ELi128ELi128ELi8ELi4ELi4ELi4ELb1ELb0EN7cutlass10bfloat16_tE19Flash_kernel_traitsILi32ELi128ELi128ELi8ES3_EELb0ELb0ELb0ELb1ELb0ELb0ELb0EEEvNS_16Flash_bwd_paramsE --------------------------
	.section	.text._ZN5flash44flash_bwd_dq_dk_dv_loop_seqk_parallel_kernelI23Flash_bwd_kernel_traitsILi32ELi128ELi128ELi8ELi4ELi4ELi4ELb1ELb0EN7cutlass10bfloat16_tE19Flash_kernel_traitsILi32ELi128ELi128ELi8ES3_EELb0ELb0ELb0ELb1ELb0ELb0ELb0EEEvNS_16Flash_bwd_paramsE,"ax",@progbits
	.sectioninfo	@"SHI_REGISTERS=255"
	.align	128
        .global         _ZN5flash44flash_bwd_dq_dk_dv_loop_seqk_parallel_kernelI23Flash_bwd_kernel_traitsILi32ELi128ELi128ELi8ELi4ELi4ELi4ELb1ELb0EN7cutlass10bfloat16_tE19Flash_kernel_traitsILi32ELi128ELi128ELi8ES3_EELb0ELb0ELb0ELb1ELb0ELb0ELb0EEEvNS_16Flash_bwd_paramsE
        .type           _ZN5flash44flash_bwd_dq_dk_dv_loop_seqk_parallel_kernelI23Flash_bwd_kernel_traitsILi32ELi128ELi128ELi8ELi4ELi4ELi4ELb1ELb0EN7cutlass10bfloat16_tE19Flash_kernel_traitsILi32ELi128ELi128ELi8ES3_EELb0ELb0ELb0ELb1ELb0ELb0ELb0EEEvNS_16Flash_bwd_paramsE,@function
        .size           _ZN5flash44flash_bwd_dq_dk_dv_loop_seqk_parallel_kernelI23Flash_bwd_kernel_traitsILi32ELi128ELi128ELi8ELi4ELi4ELi4ELb1ELb0EN7cutlass10bfloat16_tE19Flash_kernel_traitsILi32ELi128ELi128ELi8ES3_EELb0ELb0ELb0ELb1ELb0ELb0ELb0EEEvNS_16Flash_bwd_paramsE,(.L_x_1328 - _ZN5flash44flash_bwd_dq_dk_dv_loop_seqk_parallel_kernelI23Flash_bwd_kernel_traitsILi32ELi128ELi128ELi8ELi4ELi4ELi4ELb1ELb0EN7cutlass10bfloat16_tE19Flash_kernel_traitsILi32ELi128ELi128ELi8ES3_EELb0ELb0ELb0ELb1ELb0ELb0ELb0EEEvNS_16Flash_bwd_paramsE)
        .other          _ZN5flash44flash_bwd_dq_dk_dv_loop_seqk_parallel_kernelI23Flash_bwd_kernel_traitsILi32ELi128ELi128ELi8ELi4ELi4ELi4ELb1ELb0EN7cutlass10bfloat16_tE19Flash_kernel_traitsILi32ELi128ELi128ELi8ES3_EELb0ELb0ELb0ELb1ELb0ELb0ELb0EEEvNS_16Flash_bwd_paramsE,@"STO_CUDA_ENTRY STV_DEFAULT"
_ZN5flash44flash_bwd_dq_dk_dv_loop_seqk_parallel_kernelI23Flash_bwd_kernel_traitsILi32ELi128ELi128ELi8ELi4ELi4ELi4ELb1ELb0EN7cutlass10bfloat16_tE19Flash_kernel_traitsILi32ELi128ELi128ELi8ES3_EELb0ELb0ELb0ELb1ELb0ELb0ELb0EEEvNS_16Flash_bwd_paramsE:
.text._ZN5flash44flash_bwd_dq_dk_dv_loop_seqk_parallel_kernelI23Flash_bwd_kernel_traitsILi32ELi128ELi128ELi8ELi4ELi4ELi4ELb1ELb0EN7cutlass10bfloat16_tE19Flash_kernel_traitsILi32ELi128ELi128ELi8ES3_EELb0ELb0ELb0ELb1ELb0ELb0ELb0EEEvNS_16Flash_bwd_paramsE:
        /* <DEDUP_REMOVED lines=28> */
[----:B------:R-:W-:Y:S01]  /*01c0*/  ULDC UR17, c[0x0][0x224] ;  /* 0x0000890000117ab9 */ /* 0x000fe20000000800 */
[----:B-1----:R-:W-:Y:S01]  /*01d0*/  SHF.R.S32.HI R8, RZ, 0x1f, R19 ;  /* 0x0000001fff087819 */ /* 0x002fe20000011413 */
[----:B------:R-:W-:-:S02]  /*01e0*/  USHF.R.S32.HI UR5, URZ, 0x1f, UR19 ;  /* 0x0000001f3f057899 */ /* 0x000fc40008011413 */
[----:B--2---:R-:W-:Y:S01]  /*01f0*/  UIMAD UR18, UR50, UR57, URZ ;  /* 0x00000039321272a4 */ /* 0x004fe2000f8e023f */
[CC--:B------:R-:W-:Y:S01]  /*0200*/  LEA.HI R5, R8.reuse, R19.reuse, RZ, 0x5 ;  /* 0x0000001308057211 */ /* 0x0c0fe200078f28ff */
[----:B------:R-:W-:Y:S01]  /*0210*/  ULOP3.LUT UR6, UR50, UR14, URZ, 0x3c, !UPT ;  /* 0x0000000e32067292 */ /* 0x000fe2000f8e3c3f */
[CC--:B------:R-:W-:Y:S01]  /*0220*/  LEA.HI R9, R8.reuse, R19.reuse, RZ, 0x4 ;  /* 0x0000001308097211 */ /* 0x0c0fe200078f20ff */
[----:B------:R-:W-:Y:S01]  /*0230*/  ULDC UR52, c[0x0][0x1c0] ;  /* 0x0000700000347ab9 */ /* 0x000fe20000000800 */
[----:B------:R-:W-:Y:S01]  /*0240*/  LOP3.LUT R0, R5, 0xffffffe0, RZ, 0xc0, !PT ;  /* 0xffffffe005007812 */ /* 0x000fe200078ec0ff */
[----:B------:R-:W-:Y:S01]  /*0250*/  ULDC UR13, c[0x0][0x1c0] ;  /* 0x00007000000d7ab9 */ /* 0x000fe20000000800 */
[----:B------:R-:W-:Y:S01]  /*0260*/  SHF.R.S32.HI R2, RZ, 0x4, R9 ;  /* 0x00000004ff027819 */ /* 0x000fe20000011409 */
[----:B---3--:R-:W-:Y:S01]  /*0270*/  UIMAD UR5, UR5, UR46, URZ ;  /* 0x0000002e050572a4 */ /* 0x008fe2000f8e023f */
[CC--:B------:R-:W-:Y:S01]  /*0280*/  LEA.HI R6, R8.reuse, R19.reuse, RZ, 0x2 ;  /* 0x0000001308067211 */ /* 0x0c0fe200078f10ff */
[----:B------:R-:W-:Y:S01]  /*0290*/  IMAD.IADD R0, R19, 0x1, -R0 ;  /* 0x0000000113007824 */ /* 0x000fe200078e0a00 */
[----:B------:R-:W-:Y:S01]  /*02a0*/  LEA.HI R4, R9, R2, RZ, 0x1 ;  /* 0x0000000209047211 */ /* 0x000fe200078f08ff */
[----:B------:R-:W-:Y:S01]  /*02b0*/  UIMAD.WIDE UR52, UR57, UR52, URZ ;  /* 0x00000034393472a5 */ /* 0x000fe2000f8e023f */
[----:B------:R-:W-:Y:S01]  /*02c0*/  SHF.R.S32.HI R7, RZ, 0x2, R6 ;  /* 0x00000002ff077819 */ /* 0x000fe20000011406 */
[----:B------:R-:W-:Y:S01]  /*02d0*/  UIMAD.WIDE.U32 UR60, UR46, UR19, URZ ;  /* 0x000000132e3c72a5 */ /* 0x000fe2000f8e003f */
[----:B------:R-:W-:Y:S01]  /*02e0*/  SHF.R.S32.HI R3, RZ, 0x1f, R0 ;  /* 0x0000001fff037819 */ /* 0x000fe20000011400 */
[----:B------:R-:W-:Y:S01]  /*02f0*/  UIMAD UR57, UR57, UR13, URZ ;  /* 0x0000000d393972a4 */ /* 0x000fe2000f8e023f */
[----:B------:R-:W-:Y:S01]  /*0300*/  LEA.HI R20, R8, R19, RZ, 0x3 ;  /* 0x0000001308147211 */ /* 0x000fe200078f18ff */
[----:B------:R-:W-:Y:S01]  /*0310*/  ULDC UR16, c[0x0][0x1c0] ;  /* 0x0000700000107ab9 */ /* 0x000fe20000000800 */
[----:B------:R-:W-:Y:S01]  /*0320*/  LEA.HI R18, R3, R0, RZ, 0x2 ;  /* 0x0000000003127211 */ /* 0x000fe200078f10ff */
[----:B------:R-:W-:Y:S01]  /*0330*/  ULDC.U8 UR12, c[0x0][0x3d0] ;  /* 0x0000f400000c7ab9 */ /* 0x000fe20000000000 */
[----:B------:R-:W-:Y:S01]  /*0340*/  LOP3.LUT R0, R4, 0xfffffffe, RZ, 0xc0, !PT ;  /* 0xfffffffe04007812 */ /* 0x000fe200078ec0ff */
[----:B------:R-:W-:Y:S01]  /*0350*/  ULDC.64 UR8, c[0x0][0x118] ;  /* 0x0000460000087ab9 */ /* 0x000fe20000000a00 */
[----:B------:R-:W-:Y:S01]  /*0360*/  SHF.R.S32.HI R3, RZ, 0x1f, R6 ;  /* 0x0000001fff037819 */ /* 0x000fe20000011406 */
[----:B------:R-:W-:-:S02]  /*0370*/  UMOV UR56, 0xffffe000 ;  /* 0xffffe00000387882 */ /* 0x000fc40000000000 */
[----:B------:R-:W-:Y:S01]  /*0380*/  IMAD.IADD R15, R2, 0x1, -R0 ;  /* 0x00000001020f7824 */ /* 0x000fe200078e0a00 */
[--C-:B------:R-:W-:Y:S01]  /*0390*/  SHF.R.S32.HI R2, RZ, 0x5, R5.reuse ;  /* 0x00000005ff027819 */ /* 0x100fe20000011405 */
[----:B------:R-:W-:Y:S01]  /*03a0*/  UISETP.NE.AND UP3, UPT, UR12, URZ, UPT ;  /* 0x0000003f0c00728c */ /* 0x000fe2000bf65270 */
[----:B------:R-:W-:Y:S01]  /*03b0*/  SHF.R.S32.HI R0, RZ, 0x1f, R5 ;  /* 0x0000001fff007819 */ /* 0x000fe20000011405 */
[----:B------:R-:W-:Y:S01]  /*03c0*/  UIMAD.WIDE.U32 UR58, UR52, UR60, URZ ;  /* 0x0000003c343a72a5 */ /* 0x000fe2000f8e003f */
[-C--:B------:R-:W-:Y:S01]  /*03d0*/  LEA.HI R5, R6, R7.reuse, RZ, 0x1 ;  /* 0x0000000706057211 */ /* 0x080fe200078f08ff */
[----:B------:R-:W-:Y:S01]  /*03e0*/  USHF.L.U32 UR30, UR57, 0x3, URZ ;  /* 0x00000003391e7899 */ /* 0x000fe2000800063f */
[----:B------:R-:W-:Y:S01]  /*03f0*/  LEA.HI R3, R3, R7, RZ, 0x3 ;  /* 0x0000000703037211 */ /* 0x000fe200078f18ff */
[----:B------:R-:W-:Y:S01]  /*0400*/  USHF.L.U32 UR29, UR57, 0x4, URZ ;  /* 0x00000004391d7899 */ /* 0x000fe2000800063f */
[----:B------:R-:W-:Y:S01]  /*0410*/  LEA.HI R0, R0, R2, RZ, 0x2 ;  /* 0x0000000200007211 */ /* 0x000fe200078f10ff */
[----:B------:R-:W-:Y:S01]  /*0420*/  UIMAD UR28, UR57, 0x18, URZ ;  /* 0x00000018391c78a4 */ /* 0x000fe2000f8e023f */
[----:B------:R-:W-:Y:S01]  /*0430*/  LOP3.LUT R5, R5, 0x7fffffe, RZ, 0xc0, !PT ;  /* 0x07fffffe05057812 */ /* 0x000fe200078ec0ff */
[----:B------:R-:W-:Y:S01]  /*0440*/  USHF.L.U32 UR27, UR57, 0x5, URZ ;  /* 0x00000005391b7899 */ /* 0x000fe2000800063f */
[----:B------:R-:W-:Y:S01]  /*0450*/  LOP3.LUT R4, R3, 0xfffffff8, RZ, 0xc0, !PT ;  /* 0xfffffff803047812 */ /* 0x000fe200078ec0ff */
[----:B------:R-:W-:Y:S01]  /*0460*/  UIMAD UR26, UR57, 0x28, URZ ;  /* 0x00000028391a78a4 */ /* 0x000fe2000f8e023f */
[----:B------:R-:W-:Y:S01]  /*0470*/  LOP3.LUT R0, R0, 0xfffffffc, RZ, 0xc0, !PT ;  /* 0xfffffffc00007812 */ /* 0x000fe200078ec0ff */
[C---:B------:R-:W-:Y:S01]  /*0480*/  IMAD.IADD R3, R7.reuse, 0x1, -R5 ;  /* 0x0000000107037824 */ /* 0x040fe200078e0a05 */
[----:B------:R-:W-:Y:S01]  /*0490*/  LEA.HI R5, R8, R19, RZ, 0x7 ;  /* 0x0000001308057211 */ /* 0x000fe200078f38ff */
[----:B------:R-:W-:Y:S01]  /*04a0*/  IMAD.IADD R4, R7, 0x1, -R4 ;  /* 0x0000000107047824 */ /* 0x000fe200078e0a04 */
[----:B------:R-:W-:Y:S01]  /*04b0*/  UIMAD UR25, UR57, 0x30, URZ ;  /* 0x00000030391978a4 */ /* 0x000fe2000f8e023f */
[----:B------:R-:W-:Y:S01]  /*04c0*/  IMAD.IADD R158, R2, 0x1, -R0 ;  /* 0x00000001029e7824 */ /* 0x000fe200078e0a00 */
[----:B------:R-:W-:Y:S01]  /*04d0*/  LOP3.LUT R0, R20, 0xfffffff8, RZ, 0xc0, !PT ;  /* 0xfffffff814007812 */ /* 0x000fe200078ec0ff */
[----:B------:R-:W-:Y:S01]  /*04e0*/  IMAD.U32 R7, RZ, RZ, UR4 ;  /* 0x00000004ff077e24 */ /* 0x000fe2000f8e00ff */
[----:B------:R-:W-:Y:S01]  /*04f0*/  SHF.R.S32.HI R11, RZ, 0x7, R5 ;  /* 0x00000007ff0b7819 */ /* 0x000fe20000011405 */
[----:B------:R-:W-:Y:S01]  /*0500*/  IMAD R12, R2, 0x8, R3 ;  /* 0x00000008020c7824 */ /* 0x000fe200078e0203 */
[----:B------:R-:W-:Y:S01]  /*0510*/  SHF.R.S32.HI R3, RZ, 0x3, R20 ;  /* 0x00000003ff037819 */ /* 0x000fe20000011414 */
[----:B------:R-:W-:Y:S01]  /*0520*/  UIMAD UR4, UR46, UR7, UR50 ;  /* 0x000000072e0472a4 */ /* 0x000fe2000f8e0232 */
[----:B------:R-:W-:Y:S01]  /*0530*/  LOP3.LUT R2, R6, 0xfffffffc, RZ, 0xc0, !PT ;  /* 0xfffffffc06027812 */ /* 0x000fe200078ec0ff */
[----:B------:R1:W-:Y:S01]  /*0540*/  STL [R1+0x48], R7 ;  /* 0x0000480701007387 */ /* 0x0003e20000100800 */
[C---:B------:R-:W-:Y:S01]  /*0550*/  LOP3.LUT P5, RZ, R4.reuse, 0x2, RZ, 0xc0, !PT ;  /* 0x0000000204ff7812 */ /* 0x040fe200078ac0ff */
[----:B------:R-:W-:Y:S01]  /*0560*/  USHF.L.U32 UR7, UR46, 0x7, URZ ;  /* 0x000000072e077899 */ /* 0x000fe2000800063f */
[----:B------:R-:W-:Y:S01]  /*0570*/  LOP3.LUT P4, RZ, R4, 0x4, RZ, 0xc0, !PT ;  /* 0x0000000404ff7812 */ /* 0x000fe2000788c0ff */
[----:B------:R-:W-:Y:S01]  /*0580*/  IMAD.IADD R8, R19, 0x1, -R2 ;  /* 0x0000000113087824 */ /* 0x000fe200078e0a02 */
[----:B------:R-:W-:Y:S01]  /*0590*/  LOP3.LUT R2, R9, 0xfffffff0, RZ, 0xc0, !PT ;  /* 0xfffffff009027812 */ /* 0x000fe200078ec0ff */
[----:B------:R-:W-:Y:S01]  /*05a0*/  UIMAD UR4, UR4, UR17, URZ ;  /* 0x00000011040472a4 */ /* 0x000fe2000f8e023f */
[----:B------:R-:W-:Y:S01]  /*05b0*/  SEL R200, R153, 0xffffffe0, !P5 ;  /* 0xffffffe099c87807 */ /* 0x000fe20006800000 */
[C---:B------:R-:W-:Y:S01]  /*05c0*/  IMAD.SHL.U32 R226, R8.reuse, 0x8, RZ ;  /* 0x0000000808e27824 */ /* 0x040fe200078e00ff */
[----:B------:R-:W-:Y:S01]  /*05d0*/  UIMAD UR24, UR57, 0x38, URZ ;  /* 0x00000038391878a4 */ /* 0x000fe2000f8e023f */
[----:B------:R-:W-:Y:S01]  /*05e0*/  IMAD.SHL.U32 R8, R8, 0x2, RZ ;  /* 0x0000000208087824 */ /* 0x000fe200078e00ff */
[----:B------:R-:W-:-:S02]  /*05f0*/  USHF.L.U32 UR23, UR57, 0x6, URZ ;  /* 0x0000000639177899 */ /* 0x000fc4000800063f */
[----:B------:R-:W-:Y:S01]  /*0600*/  UIMAD UR22, UR57, 0x48, URZ ;  /* 0x00000048391678a4 */ /* 0x000fe2000f8e023f */
[----:B------:R-:W-:Y:S01]  /*0610*/  IMAD R17, R11, 0x2000, R8 ;  /* 0x000020000b117824 */ /* 0x000fe200078e0208 */
[----:B------:R-:W-:Y:S02]  /*0620*/  UIMAD UR21, UR57, 0x50, URZ ;  /* 0x00000050391578a4 */ /* 0x000fe4000f8e023f */
[----:B------:R-:W-:Y:S02]  /*0630*/  UIMAD UR20, UR57, 0x58, URZ ;  /* 0x00000058391478a4 */ /* 0x000fe4000f8e023f */
[----:B------:R-:W-:Y:S02]  /*0640*/  UIMAD UR19, UR57, 0x60, URZ ;  /* 0x00000060391378a4 */ /* 0x000fe4000f8e023f */
[----:B------:R-:W-:Y:S01]  /*0650*/  UIMAD UR17, UR57, 0x70, URZ ;  /* 0x00000070391178a4 */ /* 0x000fe2000f8e023f */
[----:B-1----:R-:W-:Y:S02]  /*0660*/  IMAD.IADD R7, R19, 0x1, -R0 ;  /* 0x0000000113077824 */ /* 0x002fe400078e0a00 */
[----:B------:R-:W-:-:S03]  /*0670*/  IMAD.SHL.U32 R0, R3, 0x40, RZ ;  /* 0x0000004003007824 */ /* 0x000fc600078e00ff */
[----:B------:R-:W-:Y:S02]  /*0680*/  LEA.HI R10, R7, R7, RZ, 0x1 ;  /* 0x00000007070a7211 */ /* 0x000fe400078f08ff */
[----:B------:R-:W-:Y:S02]  /*0690*/  LOP3.LUT R0, R0, 0xc0, RZ, 0xc0, !PT ;  /* 0x000000c000007812 */ /* 0x000fe400078ec0ff */
[----:B------:R-:W-:Y:S02]  /*06a0*/  LOP3.LUT R3, R10, 0x3fffffe, RZ, 0xc0, !PT ;  /* 0x03fffffe0a037812 */ /* 0x000fe400078ec0ff */
[----:B------:R-:W-:Y:S02]  /*06b0*/  SHF.R.U32.HI R6, RZ, 0x3, R0 ;  /* 0x00000003ff067819 */ /* 0x000fe40000011600 */
[----:B------:R-:W-:Y:S01]  /*06c0*/  LOP3.LUT R5, R0, 0x18, R226, 0xf8, !PT ;  /* 0x0000001800057812 */ /* 0x000fe200078ef8e2 */
[----:B------:R-:W-:Y:S02]  /*06d0*/  IMAD.IADD R0, R19, 0x1, -R2 ;  /* 0x0000000113007824 */ /* 0x000fe400078e0a02 */
[----:B------:R-:W-:Y:S01]  /*06e0*/  IMAD.IADD R3, R7, 0x1, -R3 ;  /* 0x0000000107037824 */ /* 0x000fe200078e0a03 */
[----:B------:R-:W-:Y:S01]  /*06f0*/  LOP3.LUT R5, R5, R6, RZ, 0x3c, !PT ;  /* 0x0000000605057212 */ /* 0x000fe200078e3cff */
[----:B------:R-:W-:Y:S01]  /*0700*/  IMAD R2, R11, 0x8, R15 ;  /* 0x000000080b027824 */ /* 0x000fe200078e020f */
[----:B------:R-:W-:-:S03]  /*0710*/  SHF.R.S32.HI R9, RZ, 0x1f, R0 ;  /* 0x0000001fff097819 */ /* 0x000fc60000011400 */
[----:B------:R-:W-:Y:S01]  /*0720*/  IMAD R146, R2, 0x8, R3 ;  /* 0x0000000802927824 */ /* 0x000fe200078e0203 */
[-C--:B------:R-:W-:Y:S01]  /*0730*/  LEA.HI R2, R0, R0.reuse, RZ, 0x1 ;  /* 0x0000000000027211 */ /* 0x080fe200078f08ff */
[----:B------:R-:W-:Y:S01]  /*0740*/  IMAD.U32 R3, R12, 0x20, R5 ;  /* 0x000000200c037824 */ /* 0x000fe200078e0005 */
[----:B------:R-:W-:Y:S02]  /*0750*/  LEA.HI R9, R9, R0, RZ, 0x3 ;  /* 0x0000000009097211 */ /* 0x000fe400078f18ff */
[----:B------:R-:W-:Y:S02]  /*0760*/  LOP3.LUT R6, R2, 0x7fffffe, RZ, 0xc0, !PT ;  /* 0x07fffffe02067812 */ /* 0x000fe400078ec0ff */
[----:B------:R1:W-:Y:S01]  /*0770*/  STL [R1+0x10], R3 ;  /* 0x0000100301007387 */ /* 0x0003e20000100800 */
[----:B------:R-:W-:Y:S02]  /*0780*/  LOP3.LUT R5, R9, 0xfffffff8, RZ, 0xc0, !PT ;  /* 0xfffffff809057812 */ /* 0x000fe400078ec0ff */
[----:B------:R-:W-:Y:S01]  /*0790*/  IMAD.IADD R14, R0, 0x1, -R6 ;  /* 0x00000001000e7824 */ /* 0x000fe200078e0a06 */
[----:B------:R-:W-:-:S02]  /*07a0*/  LEA.HI R12, R4, R4, RZ, 0x1 ;  /* 0x00000004040c7211 */ /* 0x000fc400078f08ff */
[----:B------:R-:W-:Y:S02]  /*07b0*/  IMAD.IADD R16, R0, 0x1, -R5 ;  /* 0x0000000100107824 */ /* 0x000fe400078e0a05 */
[----:B------:R-:W-:-:S05]  /*07c0*/  IMAD.U32 R5, RZ, RZ, UR18 ;  /* 0x00000012ff057e24 */ /* 0x000fca000f8e00ff */
[----:B------:R-:W-:Y:S01]  /*07d0*/  STL [R1+0x44], R5 ;  /* 0x0000440501007387 */ /* 0x000fe20000100800 */
[--C-:B-1----:R-:W-:Y:S02]  /*07e0*/  SHF.R.S32.HI R3, RZ, 0x1, R2.reuse ;  /* 0x00000001ff037819 */ /* 0x102fe40000011402 */
[----:B------:R-:W-:-:S04]  /*07f0*/  SHF.R.S32.HI R2, RZ, 0x1f, R2 ;  /* 0x0000001fff027819 */ /* 0x000fc80000011402 */
[----:B------:R-:W-:Y:S02]  /*0800*/  LEA.HI R0, R2, R3, RZ, 0x2 ;  /* 0x0000000302007211 */ /* 0x000fe400078f10ff */
[----:B------:R-:W-:Y:S02]  /*0810*/  LOP3.LUT R2, R4, 0x1, RZ, 0xc0, !PT ;  /* 0x0000000104027812 */ /* 0x000fe400078ec0ff */
[----:B------:R-:W-:Y:S02]  /*0820*/  LOP3.LUT R0, R0, 0xfffffffc, RZ, 0xc0, !PT ;  /* 0xfffffffc00007812 */ /* 0x000fe400078ec0ff */
[----:B------:R-:W-:Y:S01]  /*0830*/  ISETP.NE.U32.AND P6, PT, R2, 0x1, PT ;  /* 0x000000010200780c */ /* 0x000fe20003fc5070 */
[----:B------:R-:W-:Y:S01]  /*0840*/  IMAD.U32 R2, RZ, RZ, UR6 ;  /* 0x00000006ff027e24 */ /* 0x000fe2000f8e00ff */
[----:B------:R-:W-:Y:S01]  /*0850*/  USHF.R.S32.HI UR6, URZ, 0x1f, UR50 ;  /* 0x0000001f3f067899 */ /* 0x000fe20008011432 */
[----:B------:R-:W-:Y:S01]  /*0860*/  IMAD.IADD R13, R3, 0x1, -R0 ;  /* 0x00000001030d7824 */ /* 0x000fe200078e0a00 */
[----:B------:R-:W-:-:S02]  /*0870*/  SHF.R.S32.HI R0, RZ, 0x1, R10 ;  /* 0x00000001ff007819 */ /* 0x000fc4000001140a */
[----:B------:R1:W-:Y:S01]  /*0880*/  STL [R1+0x40], R2 ;  /* 0x0000400201007387 */ /* 0x0003e20000100800 */
[----:B------:R-:W-:Y:S01]  /*0890*/  SEL R199, R199, 0x10, !P6 ;  /* 0x00000010c7c77807 */ /* 0x000fe20007000000 */
[----:B------:R-:W-:Y:S01]  /*08a0*/  IMAD.U32 R3, RZ, RZ, UR6 ;  /* 0x00000006ff037e24 */ /* 0x000fe2000f8e00ff */
[----:B------:R-:W-:Y:S01]  /*08b0*/  LOP3.LUT P0, RZ, R0, 0x2, RZ, 0xc0, !PT ;  /* 0x0000000200ff7812 */ /* 0x000fe2000780c0ff */
[----:B------:R-:W-:Y:S01]  /*08c0*/  IMAD.SHL.U32 R3, R4, 0x40, RZ ;  /* 0x0000004004037824 */ /* 0x000fe200078e00ff */
[----:B------:R-:W-:Y:S01]  /*08d0*/  USHF.R.S32.HI UR6, URZ, 0x1f, UR46 ;  /* 0x0000001f3f067899 */ /* 0x000fe2000801142e */
[----:B------:R-:W-:Y:S01]  /*08e0*/  IMAD.SHL.U32 R6, R0, 0x40, RZ ;  /* 0x0000004000067824 */ /* 0x000fe200078e00ff */
[----:B------:R-:W-:Y:S01]  /*08f0*/  SEL R145, R153, 0xffffffe0, !P0 ;  /* 0xffffffe099917807 */ /* 0x000fe20004000000 */
[----:B------:R-:W-:Y:S01]  /*0900*/  IMAD.SHL.U32 R0, R158, 0x10, RZ ;  /* 0x000000109e007824 */ /* 0x000fe200078e00ff */
[----:B------:R-:W-:-:S04]  /*0910*/  LOP3.LUT R3, R3, 0x1c0, RZ, 0xc0, !PT ;  /* 0x000001c003037812 */ /* 0x000fc800078ec0ff */
[----:B------:R-:W-:Y:S02]  /*0920*/  LEA.HI R3, R3, R3, RZ, 0x1d ;  /* 0x0000000303037211 */ /* 0x000fe400078fe8ff */
[----:B------:R-:W-:-:S05]  /*0930*/  LEA.HI.SX32 R18, R18, R0, 0x1e ;  /* 0x0000000012127211 */ /* 0x000fca00078ff2ff */
[----:B------:R-:W-:Y:S01]  /*0940*/  STL [R1+0x1c], R18 ;  /* 0x00001c1201007387 */ /* 0x000fe20000100800 */
[----:B-1----:R-:W-:-:S05]  /*0950*/  IMAD.SHL.U32 R2, R7, 0x40, RZ ;  /* 0x0000004007027824 */ /* 0x002fca00078e00ff */
[----:B------:R-:W-:Y:S02]  /*0960*/  LOP3.LUT R7, R2, 0x1c0, RZ, 0xc0, !PT ;  /* 0x000001c002077812 */ /* 0x000fe400078ec0ff */
[----:B------:R-:W-:Y:S02]  /*0970*/  LOP3.LUT R2, R12, 0x3fffffe, RZ, 0xc0, !PT ;  /* 0x03fffffe0c027812 */ /* 0x000fe400078ec0ff */
[----:B------:R-:W-:Y:S02]  /*0980*/  LOP3.LUT R5, R7, 0x30, R0, 0xf8, !PT ;  /* 0x0000003007057812 */ /* 0x000fe400078ef800 */
[----:B------:R-:W-:Y:S01]  /*0990*/  LOP3.LUT R0, R6, 0xc0, RZ, 0xc0, !PT ;  /* 0x000000c006007812 */ /* 0x000fe200078ec0ff */
[----:B------:R-:W-:Y:S01]  /*09a0*/  IMAD.IADD R10, R4, 0x1, -R2 ;  /* 0x00000001040a7824 */ /* 0x000fe200078e0a02 */
[----:B------:R-:W-:Y:S01]  /*09b0*/  SHF.R.S32.HI R4, RZ, 0x3, R9 ;  /* 0x00000003ff047819 */ /* 0x000fe20000011409 */
[----:B------:R-:W-:-:S04]  /*09c0*/  IMAD.SHL.U32 R2, R158, 0x400, RZ ;  /* 0x000004009e027824 */ /* 0x000fc800078e00ff */
[C---:B------:R-:W-:Y:S01]  /*09d0*/  IMAD R14, R4.reuse, 0x8, R14 ;  /* 0x00000008040e7824 */ /* 0x040fe200078e020e */
[--C-:B------:R-:W-:Y:S01]  /*09e0*/  IADD3 R17, R3, R17, R2.reuse ;  /* 0x0000001103117210 */ /* 0x100fe20007ffe002 */
[----:B------:R-:W-:Y:S01]  /*09f0*/  IMAD R147, R4, 0x200, R2 ;  /* 0x0000020004937824 */ /* 0x000fe200078e0202 */
[--C-:B------:R-:W-:Y:S01]  /*0a00*/  LOP3.LUT R3, R5, 0x8, R20.reuse, 0xf8, !PT ;  /* 0x0000000805037812 */ /* 0x100fe200078ef814 */
[----:B------:R-:W-:Y:S01]  /*0a10*/  IMAD.U32 R5, RZ, RZ, UR7 ;  /* 0x00000007ff057e24 */ /* 0x000fe2000f8e00ff */
[----:B------:R-:W-:Y:S01]  /*0a20*/  LOP3.LUT R4, R0, 0x8, R20, 0xf8, !PT ;  /* 0x0000000800047812 */ /* 0x000fe200078ef814 */
[----:B------:R-:W-:Y:S01]  /*0a30*/  USHF.R.S32.HI UR7, URZ, 0x1f, UR50 ;  /* 0x0000001f3f077899 */ /* 0x000fe20008011432 */
[----:B------:R-:W-:Y:S01]  /*0a40*/  SHF.R.U32.HI R2, RZ, 0x3, R0 ;  /* 0x00000003ff027819 */ /* 0x000fe20000011600 */
[----:B------:R-:W-:Y:S01]  /*0a50*/  IMAD.SHL.U32 R205, R17, 0x2, RZ ;  /* 0x0000000211cd7824 */ /* 0x000fe200078e00ff */
[----:B------:R-:W-:Y:S02]  /*0a60*/  SHF.R.U32.HI R0, RZ, 0x3, R7 ;  /* 0x00000003ff007819 */ /* 0x000fe40000011607 */
        /* <DEDUP_REMOVED lines=16> */
[C---:B------:R-:W-:Y:S01]  /*0b70*/  @P4 IADD3 R198, R205.reuse, -0x40, RZ ;  /* 0xffffffc0cdc64810 */ /* 0x040fe20007ffe0ff */
[----:B------:R-:W-:Y:S01]  /*0b80*/  IMAD.IADD R203, R205, 0x1, R199 ;  /* 0x00000001cdcb7824 */ /* 0x000fe200078e02c7 */
[----:B------:R-:W-:Y:S01]  /*0b90*/  SHF.L.U64.HI R2, R0, 0x2, R2 ;  /* 0x0000000200027819 */ /* 0x000fe20000010202 */
[----:B------:R-:W-:Y:S01]  /*0ba0*/  IMAD.U32 R0, RZ, RZ, UR5 ;  /* 0x00000005ff007e24 */ /* 0x000fe2000f8e00ff */
[----:B------:R1:W-:Y:S01]  /*0bb0*/  STL [R1+0x3c], R3 ;  /* 0x00003c0301007387 */ /* 0x0003e20000100800 */
[----:B------:R-:W-:Y:S01]  /*0bc0*/  UIMAD UR5, UR53, UR60, URZ ;  /* 0x0000003c350572a4 */ /* 0x000fe2000f8e023f */
[----:B------:R-:W-:Y:S01]  /*0bd0*/  IMAD.IADD R199, R199, 0x1, R198 ;  /* 0x00000001c7c77824 */ /* 0x000fe200078e02c6 */
[----:B------:R-:W-:Y:S01]  /*0be0*/  UIMAD UR16, UR57, 0x78, URZ ;  /* 0x00000078391078a4 */ /* 0x000fe2000f8e023f */
[----:B------:R-:W-:-:S02]  /*0bf0*/  IMAD R145, R146, 0x2, R145 ;  /* 0x0000000292917824 */ /* 0x000fc400078e0291 */
[--C-:B------:R-:W-:Y:S02]  /*0c00*/  IMAD.IADD R204, R205, 0x1, R200.reuse ;  /* 0x00000001cdcc7824 */ /* 0x100fe400078e02c8 */
[----:B------:R-:W-:Y:S02]  /*0c10*/  IMAD.IADD R202, R203, 0x1, R200 ;  /* 0x00000001cbca7824 */ /* 0x000fe400078e02c8 */
[----:B------:R-:W-:Y:S02]  /*0c20*/  IMAD.IADD R201, R200, 0x1, R198 ;  /* 0x00000001c8c97824 */ /* 0x000fe400078e02c6 */
[----:B------:R-:W-:Y:S02]  /*0c30*/  IMAD.SHL.U32 R146, R146, 0x2, RZ ;  /* 0x0000000292927824 */ /* 0x000fe400078e00ff */
[----:B------:R-:W-:Y:S02]  /*0c40*/  IMAD.IADD R200, R200, 0x1, R199 ;  /* 0x00000001c8c87824 */ /* 0x000fe400078e02c7 */
[----:B-1----:R-:W-:Y:S01]  /*0c50*/  IMAD.U32 R3, RZ, RZ, UR4 ;  /* 0x00000004ff037e24 */ /* 0x002fe2000f8e00ff */
[----:B------:R-:W-:-:S02]  /*0c60*/  USHF.R.S32.HI UR4, URZ, 0x1f, UR18 ;  /* 0x0000001f3f047899 */ /* 0x000fc40008011412 */
[----:B------:R-:W-:Y:S02]  /*0c70*/  UIMAD UR18, UR57, 0x68, URZ ;  /* 0x00000068391278a4 */ /* 0x000fe4000f8e023f */
[----:B------:R1:W-:Y:S04]  /*0c80*/  STL [R1+0x38], R3 ;  /* 0x0000380301007387 */ /* 0x0003e80000100800 */
[----:B------:R2:W-:Y:S04]  /*0c90*/  STL [R1+0x18], R2 ;  /* 0x0000180201007387 */ /* 0x0005e80000100800 */
[----:B------:R3:W-:Y:S01]  /*0ca0*/  STL [R1+0x34], R0 ;  /* 0x0000340001007387 */ /* 0x0007e20000100800 */
[----:B-1----:R-:W-:Y:S01]  /*0cb0*/  IMAD.U32 R3, RZ, RZ, UR4 ;  /* 0x00000004ff037e24 */ /* 0x002fe2000f8e00ff */
[----:B------:R-:W-:Y:S01]  /*0cc0*/  USHF.L.U32 UR4, UR57, 0x7, URZ ;  /* 0x0000000739047899 */ /* 0x000fe2000800063f */
[----:B--2---:R-:W-:-:S03]  /*0cd0*/  IMAD.SHL.U32 R2, R19, 0x2, RZ ;  /* 0x0000000213027824 */ /* 0x004fc600078e00ff */
[----:B------:R1:W-:Y:S01]  /*0ce0*/  STL [R1+0x28], R3 ;  /* 0x0000280301007387 */ /* 0x0003e20000100800 */
[----:B------:R-:W-:Y:S01]  /*0cf0*/  UIADD3 UR15, -UR4, URZ, URZ ;  /* 0x0000003f040f7290 */ /* 0x000fe2000fffe13f */
[----:B---3--:R-:W-:Y:S02]  /*0d00*/  SHF.R.S32.HI R0, RZ, 0x1, R12 ;  /* 0x00000001ff007819 */ /* 0x008fe4000001140c */
[----:B------:R-:W-:Y:S02]  /*0d10*/  LOP3.LUT R2, R2, 0x6, RZ, 0xc0, !PT ;  /* 0x0000000602027812 */ /* 0x000fe400078ec0ff */
[C---:B------:R-:W-:Y:S01]  /*0d20*/  LOP3.LUT P3, RZ, R0.reuse, 0x2, RZ, 0xc0, !PT ;  /* 0x0000000200ff7812 */ /* 0x040fe2000786c0ff */
[----:B------:R-:W-:Y:S02]  /*0d30*/  IMAD.SHL.U32 R0, R0, 0x40, RZ ;  /* 0x0000004000007824 */ /* 0x000fe400078e00ff */
[C---:B------:R-:W-:Y:S01]  /*0d40*/  IMAD R4, R11.reuse, 0x40, R2 ;  /* 0x000000400b047824 */ /* 0x040fe200078e0202 */
[----:B------:R-:W-:Y:S01]  /*0d50*/  R2P PR, R16, 0x6 ;  /* 0x0000000610007804 */ /* 0x000fe20000000000 */
[----:B------:R-:W-:Y:S01]  /*0d60*/  IMAD.SHL.U32 R2, R11, 0x8, RZ ;  /* 0x000000080b027824 */ /* 0x000fe200078e00ff */
[----:B------:R-:W-:-:S02]  /*0d70*/  LOP3.LUT R0, R0, 0xc0, RZ, 0xc0, !PT ;  /* 0x000000c000007812 */ /* 0x000fc400078ec0ff */
[----:B------:R2:W-:Y:S01]  /*0d80*/  STL [R1+0x14], R4 ;  /* 0x0000140401007387 */ /* 0x0005e20000100800 */
[----:B------:R-:W-:Y:S02]  /*0d90*/  SEL R148, R148, 0xffffffc0, !P2 ;  /* 0xffffffc094947807 */ /* 0x000fe40005000000 */
[----:B------:R-:W-:Y:S02]  /*0da0*/  LOP3.LUT R2, R2, 0x8, RZ, 0xc0, !PT ;  /* 0x0000000802027812 */ /* 0x000fe400078ec0ff */
[----:B------:R-:W-:-:S04]  /*0db0*/  LOP3.LUT P0, RZ, R13, 0x2, RZ, 0xc0, !PT ;  /* 0x000000020dff7812 */ /* 0x000fc8000780c0ff */
[----:B------:R-:W-:Y:S01]  /*0dc0*/  SEL R153, R153, 0xffffffe0, !P0 ;  /* 0xffffffe099997807 */ /* 0x000fe20004000000 */
[----:B-1----:R-:W-:Y:S01]  /*0dd0*/  IMAD.U32 R3, RZ, RZ, UR5 ;  /* 0x00000005ff037e24 */ /* 0x002fe2000f8e00ff */
[----:B------:R-:W-:Y:S01]  /*0de0*/  USHF.R.S32.HI UR5, URZ, 0x1f, UR4 ;  /* 0x0000001f3f057899 */ /* 0x000fe20008011404 */
[----:B------:R-:W-:Y:S01]  /*0df0*/  IMAD.U32 R3, RZ, RZ, UR4 ;  /* 0x00000004ff037e24 */ /* 0x000fe2000f8e00ff */
[----:B------:R-:W-:-:S04]  /*0e00*/  SHF.R.U32.HI R3, RZ, 0x3, R0 ;  /* 0x00000003ff037819 */ /* 0x000fc80000011600 */
[----:B------:R-:W-:Y:S01]  /*0e10*/  LOP3.LUT R8, R3, R0, R2, 0x1e, !PT ;  /* 0x0000000003087212 */ /* 0x000fe200078e1e02 */
[----:B------:R-:W-:Y:S02]  /*0e20*/  IMAD.SHL.U32 R0, R16, 0x40, RZ ;  /* 0x0000004010007824 */ /* 0x000fe400078e00ff */
[C---:B------:R-:W-:Y:S02]  /*0e30*/  IMAD R3, R15.reuse, 0x200, R5 ;  /* 0x000002000f037824 */ /* 0x040fe400078e0205 */
[C---:B------:R-:W-:Y:S01]  /*0e40*/  IMAD.SHL.U32 R5, R15.reuse, 0x8, RZ ;  /* 0x000000080f057824 */ /* 0x040fe200078e00ff */
[----:B------:R-:W-:Y:S01]  /*0e50*/  LOP3.LUT R0, R0, 0x1c0, RZ, 0xc0, !PT ;  /* 0x000001c000007812 */ /* 0x000fe200078ec0ff */
[----:B------:R-:W-:Y:S02]  /*0e60*/  IMAD.IADD R8, R8, 0x1, R10 ;  /* 0x0000000108087824 */ /* 0x000fe400078e020a */
[----:B--2---:R-:W-:Y:S01]  /*0e70*/  IMAD.SHL.U32 R4, R15, 0x10, RZ ;  /* 0x000000100f047824 */ /* 0x004fe200078e00ff */
[----:B------:R-:W-:-:S02]  /*0e80*/  LOP3.LUT R5, R5, 0x8, RZ, 0xc0, !PT ;  /* 0x0000000805057812 */ /* 0x000fc400078ec0ff */
[----:B------:R-:W-:Y:S02]  /*0e90*/  SHF.R.U32.HI R6, RZ, 0x3, R0 ;  /* 0x00000003ff067819 */ /* 0x000fe40000011600 */
[----:B------:R-:W-:Y:S01]  /*0ea0*/  LOP3.LUT R7, R2, 0x10, R4, 0xf8, !PT ;  /* 0x0000001002077812 */ /* 0x000fe200078ef804 */
[----:B------:R-:W-:Y:S01]  /*0eb0*/  IMAD.SHL.U32 R2, R13, 0x40, RZ ;  /* 0x000000400d027824 */ /* 0x000fe200078e00ff */
[----:B------:R-:W-:Y:S01]  /*0ec0*/  LOP3.LUT R6, R6, R0, R5, 0x1e, !PT ;  /* 0x0000000006067212 */ /* 0x000fe200078e1e05 */
[----:B------:R-:W-:-:S03]  /*0ed0*/  IMAD.SHL.U32 R0, R14, 0x20, RZ ;  /* 0x000000200e007824 */ /* 0x000fc600078e00ff */
[----:B------:R-:W-:Y:S01]  /*0ee0*/  LOP3.LUT R2, R2, 0xc0, RZ, 0xc0, !PT ;  /* 0x000000c002027812 */ /* 0x000fe200078ec0ff */
[----:B------:R-:W-:Y:S02]  /*0ef0*/  IMAD R158, R158, 0x200, R0 ;  /* 0x000002009e9e7824 */ /* 0x000fe400078e0200 */
[----:B------:R-:W-:Y:S01]  /*0f00*/  IMAD.IADD R147, R147, 0x1, R6 ;  /* 0x0000000193937824 */ /* 0x000fe200078e0206 */
[----:B------:R-:W-:-:S04]  /*0f10*/  SHF.R.U32.HI R4, RZ, 0x3, R2 ;  /* 0x00000003ff047819 */ /* 0x000fc80000011602 */
[C---:B------:R-:W-:Y:S02]  /*0f20*/  LOP3.LUT R5, R4.reuse, R2, R5, 0x1e, !PT ;  /* 0x0000000204057212 */ /* 0x040fe400078e1e05 */
[----:B------:R-:W-:Y:S02]  /*0f30*/  LOP3.LUT R2, R4, R7, R2, 0x1e, !PT ;  /* 0x0000000704027212 */ /* 0x000fe400078e1e02 */
[----:B------:R-:W-:Y:S01]  /*0f40*/  LEA R4, R8, 0x6000, 0x1 ;  /* 0x0000600008047811 */ /* 0x000fe200078e08ff */
[----:B------:R-:W-:Y:S01]  /*0f50*/  IMAD.IADD R158, R158, 0x1, R5 ;  /* 0x000000019e9e7824 */ /* 0x000fe200078e0205 */
[----:B------:R-:W-:Y:S01]  /*0f60*/  LEA R147, R147, 0x8000, 0x1 ;  /* 0x0000800093937811 */ /* 0x000fe200078e08ff */
[----:B------:R-:W-:Y:S02]  /*0f70*/  IMAD.IADD R152, R0, 0x1, R2 ;  /* 0x0000000100987824 */ /* 0x000fe400078e0202 */
[----:B------:R-:W-:Y:S01]  /*0f80*/  IMAD.U32 R0, RZ, RZ, UR6 ;  /* 0x00000006ff007e24 */ /* 0x000fe2000f8e00ff */
[C---:B------:R-:W-:Y:S01]  /*0f90*/  IADD3 R154, R147.reuse, 0x20, RZ ;  /* 0x00000020939a7810 */ /* 0x040fe20007ffe0ff */
[C---:B------:R-:W-:Y:S01]  /*0fa0*/  IMAD.IADD R149, R147.reuse, 0x1, R148 ;  /* 0x0000000193957824 */ /* 0x040fe200078e0294 */
[----:B------:R-:W-:Y:S01]  /*0fb0*/  @P1 IADD3 R154, R147, -0x20, RZ ;  /* 0xffffffe0939a1810 */ /* 0x000fe20007ffe0ff */
[----:B------:R-:W-:Y:S01]  /*0fc0*/  IMAD.SHL.U32 R2, R3, 0x2, RZ ;  /* 0x0000000203027824 */ /* 0x000fe200078e00ff */
[----:B------:R1:W-:Y:S02]  /*0fd0*/  STL [R1+0x30], R0 ;  /* 0x0000300001007387 */ /* 0x0003e40000100800 */
[----:B------:R-:W-:Y:S01]  /*0fe0*/  IADD3 R157, R154, 0x2000, RZ ;  /* 0x000020009a9d7810 */ /* 0x000fe20007ffe0ff */
[----:B------:R-:W-:Y:S01]  /*0ff0*/  IMAD.IADD R148, R148, 0x1, R154 ;  /* 0x0000000194947824 */ /* 0x000fe200078e029a */
[----:B------:R-:W-:-:S02]  /*1000*/  IADD3 R156, R154, 0x4000, RZ ;  /* 0x000040009a9c7810 */ /* 0x000fc40007ffe0ff */
[----:B------:R-:W-:Y:S01]  /*1010*/  IADD3 R155, R154, 0x6000, RZ ;  /* 0x000060009a9b7810 */ /* 0x000fe20007ffe0ff */
[----:B-1----:R-:W-:-:S05]  /*1020*/  IMAD.U32 R0, RZ, RZ, UR5 ;  /* 0x00000005ff007e24 */ /* 0x002fca000f8e00ff */
[----:B------:R1:W-:Y:S04]  /*1030*/  STL [R1+0x2c], R0 ;  /* 0x00002c0001007387 */ /* 0x0003e80000100800 */
[----:B------:R2:W-:Y:S01]  /*1040*/  STL [R1+0x20], R4 ;  /* 0x0000200401007387 */ /* 0x0005e20000100800 */
[C---:B-1----:R-:W-:Y:S02]  /*1050*/  IADD3 R0, R4.reuse, 0x20, RZ ;  /* 0x0000002004007810 */ /* 0x042fe40007ffe0ff */
[----:B------:R-:W-:-:S05]  /*1060*/  @P3 IADD3 R0, R4, -0x20, RZ ;  /* 0xffffffe004003810 */ /* 0x000fca0007ffe0ff */
[----:B------:R2:W-:Y:S02]  /*1070*/  STL [R1+0x24], R0 ;  /* 0x0000240001007387 */ /* 0x0005e40000100800 */
.L_x_178:
        /* <DEDUP_REMOVED lines=54> */
.L_x_134:
        /* <DEDUP_REMOVED lines=32> */
[----:B------:R-:W-:Y:S01]  /*15e0*/  ULDC.64 UR12, c[0x0][0x198] ;  /* 0x00006600000c7ab9 */ /* 0x000fe20000000a00 */
[----:B------:R-:W-:Y:S01]  /*15f0*/  PLOP3.LUT P0, PT, PT, PT, UP0, 0x80, 0x0 ;  /* 0x000000000000781c */ /* 0x000fe20003f0f008 */
[----:B------:R-:W-:-:S02]  /*1600*/  @UP1 UIADD3 UR51, UR7, UR6, URZ ;  /* 0x0000000607331290 */ /* 0x000fc4000fffe03f */
        /* <DEDUP_REMOVED lines=23> */
.L_x_136:
        /* <DEDUP_REMOVED lines=18> */
.L_x_137:
        /* <DEDUP_REMOVED lines=13> */
[----:B------:R-:W-:Y:S01]  /*1970*/  @!UP1 UIADD3 UR44, UR13, UR7, URZ ;  /* 0x000000070d2c9290 */ /* 0x000fe2000fffe03f */
[----:B------:R-:W-:Y:S01]  /*1980*/  IABS R6, c[0x0][0x1c8] ;  /* 0x0000720000067a13 */ /* 0x000fe20000000000 */
[----:B------:R-:W-:Y:S01]  /*1990*/  ULDC.64 UR36, c[0x0][0x3d8] ;  /* 0x0000f60000247ab9 */ /* 0x000fe20000000a00 */
[----:B--2---:R1:W2:Y:S02]  /*19a0*/  R2UR UR35, R0 ;  /* 0x00000000002373c2 */ /* 0x0042a400000e0000 */
[----:B-1----:R-:W5:Y:S01]  /*19b0*/  LDL R0, [R1+0x3c] ;  /* 0x00003c0001007983 */ /* 0x002f620000100800 */
[----:B--2---:R-:W-:-:S04]  /*19c0*/  UIMAD UR7, UR55, UR14, UR35 ;  /* 0x0000000e370772a4 */ /* 0x004fc8000f8e0223 */
[----:B------:R-:W-:Y:S01]  /*19d0*/  UIADD3 UR7, UR61, UR7, URZ ;  /* 0x000000073d077290 */ /* 0x000fe2000fffe03f */
[----:B---3--:R1:W2:Y:S03]  /*19e0*/  R2UR UR35, R4 ;  /* 0x00000000042373c2 */ /* 0x0082a600000e0000 */
[----:B------:R-:W-:-:S05]  /*19f0*/  UIMAD UR7, UR52, UR7, UR11 ;  /* 0x00000007340772a4 */ /* 0x000fca000f8e020b */
[----:B------:R-:W3:Y:S01]  /*1a00*/  S2UR UR11, SR_CTAID.X ;  /* 0x00000000000b79c3 */ /* 0x000ee20000002500 */
[----:B-1----:R-:W1:Y:S01]  /*1a10*/  I2F.RP R4, R6 ;  /* 0x0000000600047306 */ /* 0x002e620000209400 */
[----:B------:R-:W-:Y:S02]  /*1a20*/  @!UP1 UMOV UR39, UR12 ;  /* 0x0000000c00279c82 */ /* 0x000fe40008000000 */
[----:B------:R-:W-:Y:S02]  /*1a30*/  UIADD3 UR14, UR59, UR7, URZ ;  /* 0x000000073b0e7290 */ /* 0x000fe4000fffe03f */
[----:B------:R-:W-:Y:S02]  /*1a40*/  UIMAD UR7, UR53, UR4, URZ ;  /* 0x00000004350772a4 */ /* 0x000fe4000f8e023f */
[----:B------:R-:W-:Y:S01]  /*1a50*/  UIMAD.WIDE.U32 UR12, UR52, UR4, URZ ;  /* 0x00000004340c72a5 */ /* 0x000fe2000f8e003f */
[----:B-1----:R-:W1:Y:S03]  /*1a60*/  MUFU.RCP R4, R4 ;  /* 0x0000000400047308 */ /* 0x002e660000001000 */
[----:B------:R-:W-:-:S02]  /*1a70*/  @UP1 UIADD3 UR14, UR13, UR7, URZ ;  /* 0x000000070d0e1290 */ /* 0x000fc4000fffe03f */
[----:B------:R-:W-:Y:S02]  /*1a80*/  USEL UR38, UR58, UR12, !UP1 ;  /* 0x0000000c3a267287 */ /* 0x000fe4000c800000 */
[----:B---3--:R-:W-:-:S04]  /*1a90*/  UIMAD.WIDE.U32 UR12, UR11, UR36, URZ ;  /* 0x000000240b0c72a5 */ /* 0x008fc8000f8e003f */
[----:B------:R-:W-:Y:S02]  /*1aa0*/  UIMAD UR37, UR11, UR37, UR13 ;  /* 0x000000250b2572a4 */ /* 0x000fe4000f8e020d */
[----:B------:R-:W-:Y:S02]  /*1ab0*/  USHF.L.U32 UR11, UR46, 0x7, URZ ;  /* 0x000000072e0b7899 */ /* 0x000fe4000800063f */
[----:B------:R-:W-:Y:S02]  /*1ac0*/  USEL UR36, UR12, URZ, UP3 ;  /* 0x0000003f0c247287 */ /* 0x000fe40009800000 */
[----:B------:R-:W-:Y:S01]  /*1ad0*/  USHF.L.U64.HI UR7, UR46, 0x7, UR55 ;  /* 0x000000072e077899 */ /* 0x000fe20008010237 */
[----:B-1----:R-:W-:Y:S01]  /*1ae0*/  IADD3 R4, R4, 0xffffffe, RZ ;  /* 0x0ffffffe04047810 */ /* 0x002fe20007ffe0ff */
[----:B------:R-:W-:Y:S02]  /*1af0*/  USEL UR12, UR11, URZ, UP6 ;  /* 0x0000003f0b0c7287 */ /* 0x000fe4000b000000 */
[----:B------:R-:W-:Y:S01]  /*1b00*/  USEL UR7, UR7, URZ, UP6 ;  /* 0x0000003f07077287 */ /* 0x000fe2000b000000 */
[----:B------:R1:W3:Y:S01]  /*1b10*/  F2I.FTZ.U32.TRUNC.NTZ R5, R4 ;  /* 0x0000000400057305 */ /* 0x0002e2000021f000 */
[----:B------:R-:W-:-:S04]  /*1b20*/  UIADD3 UR12, UP0, UR6, UR12, URZ ;  /* 0x0000000c060c7290 */ /* 0x000fc8000ff1e03f */
[----:B------:R-:W-:Y:S02]  /*1b30*/  UIADD3.X UR11, UR45, UR7, URZ, UP0, !UPT ;  /* 0x000000072d0b7290 */ /* 0x000fe400087fe43f */
[----:B------:R-:W-:-:S04]  /*1b40*/  UIMAD UR7, UR53, UR12, URZ ;  /* 0x0000000c350772a4 */ /* 0x000fc8000f8e023f */
[----:B------:R-:W-:Y:S01]  /*1b50*/  UIMAD UR7, UR52, UR11, UR7 ;  /* 0x0000000b340772a4 */ /* 0x000fe2000f8e0207 */
[----:B----4-:R4:W2:Y:S01]  /*1b60*/  R2UR UR13, R3 ;  /* 0x00000000030d73c2 */ /* 0x0108a200000e0000 */
[----:B-1----:R-:W-:Y:S01]  /*1b70*/  IMAD.MOV.U32 R4, RZ, RZ, RZ ;  /* 0x000000ffff047224 */ /* 0x002fe200078e00ff */
[----:B----4-:R-:W-:Y:S02]  /*1b80*/  IABS R3, UR50 ;  /* 0x0000003200037c13 */ /* 0x010fe40008000000 */
[----:B------:R-:W-:Y:S01]  /*1b90*/  ISETP.NE.AND P1, PT, RZ, c[0x0][0x1c8], PT ;  /* 0x00007200ff007a0c */ /* 0x000fe20003f25270 */
[----:B------:R-:W-:-:S03]  /*1ba0*/  USEL UR37, UR37, URZ, UP3 ;  /* 0x0000003f25257287 */ /* 0x000fc60009800000 */
        /* <DEDUP_REMOVED lines=14> */
[----:B------:R-:W-:Y:S02]  /*1c90*/  ULDC UR35, c[0x0][0x234] ;  /* 0x00008d0000237ab9 */ /* 0x000fe40000000800 */
[----:B------:R-:W-:-:S06]  /*1ca0*/  @UP2 UIMAD UR11, UR50, UR35, UR11 ;  /* 0x00000023320b22a4 */ /* 0x000fcc000f8e020b */
[----:B------:R-:W-:-:S05]  /*1cb0*/  @P2 IADD3 R4, R4, 0x1, RZ ;  /* 0x0000000104042810 */ /* 0x000fca0007ffe0ff */
[----:B------:R-:W-:Y:S01]  /*1cc0*/  @!P0 IMAD.MOV R4, RZ, RZ, -R4 ;  /* 0x000000ffff048224 */ /* 0x000fe200078e0a04 */
[----:B------:R-:W-:Y:S01]  /*1cd0*/  PLOP3.LUT P0, PT, PT, PT, UP2, 0x80, 0x0 ;  /* 0x000000000000781c */ /* 0x000fe20003f0f028 */
[----:B------:R-:W-:Y:S02]  /*1ce0*/  @!UP2 UMOV UR11, UR13 ;  /* 0x0000000d000bac82 */ /* 0x000fe40008000000 */
[----:B------:R-:W-:Y:S01]  /*1cf0*/  UIMAD.WIDE.U32 UR12, UR52, UR12, URZ ;  /* 0x0000000c340c72a5 */ /* 0x000fe2000f8e003f */
[----:B------:R-:W-:-:S03]  /*1d00*/  @!P1 LOP3.LUT R4, RZ, c[0x0][0x1c8], RZ, 0x33, !PT ;  /* 0x00007200ff049a12 */ /* 0x000fc600078e33ff */
[----:B------:R-:W-:Y:S02]  /*1d10*/  UIADD3 UR35, UR13, UR7, URZ ;  /* 0x000000070d237290 */ /* 0x000fe4000fffe03f */
[----:B------:R-:W-:Y:S01]  /*1d20*/  USHF.R.S32.HI UR7, URZ, 0x1f, UR40 ;  /* 0x0000001f3f077899 */ /* 0x000fe20008011428 */
[----:B------:R-:W-:-:S03]  /*1d30*/  SHF.R.S32.HI R15, RZ, 0x1f, R4 ;  /* 0x0000001fff0f7819 */ /* 0x000fc60000011404 */
[----:B------:R-:W-:Y:S05]  /*1d40*/  @!P0 BRA `(.L_x_138) ;  /* 0x0000009000008947 */ /* 0x000fea0003800000 */
[----:B------:R-:W2:Y:S01]  /*1d50*/  LDL R7, [R1+0x48] ;  /* 0x0000480001077983 */ /* 0x000ea20000100800 */
[----:B------:R-:W-:Y:S02]  /*1d60*/  ULDC UR50, c[0x0][0x224] ;  /* 0x0000890000327ab9 */ /* 0x000fe40000000800 */
[----:B------:R-:W-:Y:S02]  /*1d70*/  @!UP1 UIMAD UR4, UR46, UR50, URZ ;  /* 0x000000322e0492a4 */ /* 0x000fe4000f8e023f */
[----:B------:R-:W1:Y:S02]  /*1d80*/  S2UR UR50, SR_CTAID.Z ;  /* 0x00000000003279c3 */ /* 0x000e640000002700 */
[----:B------:R-:W-:-:S06]  /*1d90*/  ULEA UR4, UR46, UR4, 0x7 ;  /* 0x000000042e047291 */ /* 0x000fcc000f8e383f */
[----:B--2---:R-:W1:Y:S02]  /*1da0*/  R2UR UR56, R7 ;  /* 0x00000000073873c2 */ /* 0x004e6400000e0000 */
[----:B-1----:R-:W-:-:S03]  /*1db0*/  UIMAD UR4, UR56, UR50, UR4 ;  /* 0x00000032380472a4 */ /* 0x002fc6000f8e0204 */
[----:B------:R-:W-:Y:S01]  /*1dc0*/  UMOV UR56, 0xffffe000 ;  /* 0xffffe00000387882 */ /* 0x000fe20000000000 */
[----:B------:R-:W-:Y:S05]  /*1dd0*/  BRA `(.L_x_139) ;  /* 0x0000003000007947 */ /* 0x000fea0003800000 */
.L_x_138:
[----:B------:R-:W2:Y:S02]  /*1de0*/  LDL R0, [R1+0x38] ;  /* 0x0000380001007983 */ /* 0x000ea40000100800 */
[----:B--2---:R1:W2:Y:S01]  /*1df0*/  R2UR UR4, R0 ;  /* 0x00000000000473c2 */ /* 0x0042a200000e0000 */
[----:B------:R-:W-:-:S07]  /*1e00*/  DEPBAR.LE SB1, 0x0, {2} ;  /* 0x000090040000791a */ /* 0x000fce0000000000 */
.L_x_139:
[----:B------:R-:W2:Y:S04]  /*1e10*/  LDL R5, [R1+0x44] ;  /* 0x0000440001057983 */ /* 0x000ea80000100800 */
[----:B------:R-:W3:Y:S04]  /*1e20*/  LDL R3, [R1+0x2c] ;  /* 0x00002c0001037983 */ /* 0x000ee80000100800 */
[----:B------:R-:W4:Y:S01]  /*1e30*/  LDL R0, [R1+0x28] ;  /* 0x0000280001007983 */ /* 0x000f220000100800 */
[----:B------:R-:W-:Y:S01]  /*1e40*/  USHF.L.U32 UR46, UR57, 0x7, URZ ;  /* 0x00000007392e7899 */ /* 0x000fe2000800063f */
[----:B------:R-:W-:Y:S01]  /*1e50*/  SHF.R.S32.HI R227, RZ, 0x1f, R226 ;  /* 0x0000001fffe37819 */ /* 0x000fe200000114e2 */
[----:B------:R-:W-:Y:S01]  /*1e60*/  IMAD.U32 R10, RZ, RZ, UR6 ;  /* 0x00000006ff0a7e24 */ /* 0x000fe2000f8e00ff */
[----:B------:R-:W1:Y:S01]  /*1e70*/  S2R R11, SR_TID.X ;  /* 0x00000000000b7919 */ /* 0x000e620000002100 */
[----:B------:R-:W-:Y:S01]  /*1e80*/  UIADD3 UR11, UR6, UR11, URZ ;  /* 0x0000000b060b7290 */ /* 0x000fe2000fffe03f */
[----:B------:R-:W-:Y:S01]  /*1e90*/  BSSY B1, `(.L_x_135) ;  /* 0x0000788000017945 */ /* 0x000fe20003800000 */
[----:B-1----:R-:W-:Y:S01]  /*1ea0*/  SHF.R.S32.HI R12, RZ, 0x1f, R11 ;  /* 0x0000001fff0c7819 */ /* 0x002fe2000001140b */
[----:B--2---:R-:W1:Y:S08]  /*1eb0*/  R2UR UR50, R5 ;  /* 0x00000000053273c2 */ /* 0x004e7000000e0000 */
[----:B---3--:R2:W3:Y:S01]  /*1ec0*/  R2UR UR13, R3 ;  /* 0x00000000030d73c2 */ /* 0x0084e200000e0000 */
[----:B-1----:R-:W-:-:S07]  /*1ed0*/  UIADD3 UR12, UP5, UP4, UR12, UR46, UR50 ;  /* 0x0000002e0c0c7290 */ /* 0x002fce000fcbe032 */
[----:B------:R-:W1:Y:S01]  /*1ee0*/  S2UR UR50, SR_CTAID.Z ;  /* 0x00000000003279c3 */ /* 0x000e620000002700 */
[----:B------:R-:W-:Y:S01]  /*1ef0*/  UIADD3 UR38, UP1, UP0, UR36, UR12, UR38 ;  /* 0x0000000c24267290 */ /* 0x000fe2000f83e026 */
[----:B--2---:R-:W-:-:S06]  /*1f00*/  LEA.HI R3, R12, R11, RZ, 0x2 ;  /* 0x0000000b0c037211 */ /* 0x004fcc00078f10ff */
[----:B------:R-:W2:Y:S01]  /*1f10*/  S2UR UR46, SR_CTAID.Y ;  /* 0x00000000002e79c3 */ /* 0x000ea20000002600 */
[----:B------:R-:W-:-:S04]  /*1f20*/  SHF.R.S32.HI R3, RZ, 0x2, R3 ;  /* 0x00000002ff037819 */ /* 0x000fc80000011403 */
[----:B------:R-:W-:-:S03]  /*1f30*/  SHF.R.S32.HI R16, RZ, 0x1f, R3 ;  /* 0x0000001fff107819 */ /* 0x000fc60000011403 */
[----:B----4-:R4:W3:Y:S01]  /*1f40*/  R2UR UR12, R0 ;  /* 0x00000000000c73c2 */ /* 0x0108e200000e0000 */
[----:B-1----:R-:W-:Y:S01]  /*1f50*/  USHF.R.S32.HI UR36, URZ, 0x1f, UR50 ;  /* 0x0000001f3f247899 */ /* 0x002fe20008011432 */
[----:B----4-:R-:W-:Y:S01]  /*1f60*/  IADD3 R0, P0, R3, UR6, RZ ;  /* 0x0000000603007c10 */ /* 0x010fe2000ff1e0ff */
[----:B---3--:R-:W-:-:S03]  /*1f70*/  UIADD3.X UR12, UR35, UR13, UR12, UP5, UP4 ;  /* 0x0000000d230c7290 */ /* 0x008fc6000afe840c */
[----:B------:R-:W-:Y:S01]  /*1f80*/  IADD3.X R5, R16, UR45, RZ, P0, !PT ;  /* 0x0000002d10057c10 */ /* 0x000fe200087fe4ff */
[----:B------:R-:W-:Y:S01]  /*1f90*/  IMAD.WIDE.U32 R6, R0, c[0x0][0x190], R226 ;  /* 0x0000640000067a25 */ /* 0x000fe200078e00e2 */
[----:B------:R-:W-:Y:S02]  /*1fa0*/  UIADD3.X UR37, UR37, UR12, UR14, UP1, UP0 ;  /* 0x0000000c25257290 */ /* 0x000fe40008fe040e */
[----:B------:R-:W-:Y:S01]  /*1fb0*/  UISETP.GE.AND UP0, UPT, UR42, 0x1, UPT ;  /* 0x000000012a00788c */ /* 0x000fe2000bf06270 */
[----:B------:R-:W-:Y:S01]  /*1fc0*/  IMAD R5, R5, c[0x0][0x190], RZ ;  /* 0x0000640005057a24 */ /* 0x000fe200078e02ff */
[----:B------:R-:W-:Y:S01]  /*1fd0*/  ULDC.64 UR12, c[0x0][0x1a8] ;  /* 0x00006a00000c7ab9 */ /* 0x000fe20000000a00 */
[----:B------:R-:W-:Y:S01]  /*1fe0*/  IADD3 R8, P0, R6, UR54, RZ ;  /* 0x0000003606087c10 */ /* 0x000fe2000ff1e0ff */
[----:B------:R-:W-:Y:S01]  /*1ff0*/  UIMAD UR12, UR36, UR12, URZ ;  /* 0x0000000c240c72a4 */ /* 0x000fe2000f8e023f */
[----:B------:R-:W-:-:S03]  /*2000*/  IMAD R0, R0, c[0x0][0x194], R5 ;  /* 0x0000650000007a24 */ /* 0x000fc600078e0205 */
[----:B------:R-:W-:Y:S02]  /*2010*/  UIMAD UR35, UR50, UR13, UR12 ;  /* 0x0000000d322372a4 */ /* 0x000fe4000f8e020c */
[----:B------:R-:W-:Y:S01]  /*2020*/  IADD3.X R9, R7, UR51, R0, P0, !PT ;  /* 0x0000003307097c10 */ /* 0x000fe200087fe400 */
[----:B------:R-:W-:Y:S01]  /*2030*/  ULDC.64 UR12, c[0x0][0x378] ;  /* 0x0000de00000c7ab9 */ /* 0x000fe20000000a00 */
[----:B------:R-:W-:Y:S01]  /*2040*/  LEA.HI R0, R12, R11, RZ, 0x5 ;  /* 0x0000000b0c007211 */ /* 0x000fe200078f28ff */
[----:B------:R-:W-:Y:S01]  /*2050*/  UIMAD UR12, UR36, UR12, URZ ;  /* 0x0000000c240c72a4 */ /* 0x000fe2000f8e023f */
[----:B------:R-:W-:Y:S01]  /*2060*/  IADD3 R6, P0, R226, UR39, RZ ;  /* 0x00000027e2067c10 */ /* 0x000fe2000ff1e0ff */
[----:B------:R-:W-:Y:S01]  /*2070*/  UIADD3 UR36, UR6, UR4, URZ ;  /* 0x0000000406247290 */ /* 0x000fe2000fffe03f */
[----:B------:R-:W-:Y:S01]  /*2080*/  LOP3.LUT R5, R0, 0xffffffe0, RZ, 0xc0, !PT ;  /* 0xffffffe000057812 */ /* 0x000fe200078ec0ff */
[----:B------:R-:W-:Y:S01]  /*2090*/  UIMAD UR14, UR50, UR13, UR12 ;  /* 0x0000000d320e72a4 */ /* 0x000fe2000f8e020c */
[----:B------:R-:W-:-:S02]  /*20a0*/  SHF.R.S32.HI R0, RZ, 0x5, R0 ;  /* 0x00000005ff007819 */ /* 0x000fc40000011400 */
[----:B------:R-:W-:Y:S01]  /*20b0*/  ULDC.64 UR12, c[0x0][0x370] ;  /* 0x0000dc00000c7ab9 */ /* 0x000fe20000000a00 */
[----:B------:R-:W-:Y:S01]  /*20c0*/  IMAD.IADD R5, R11, 0x1, -R5 ;  /* 0x000000010b057824 */ /* 0x000fe200078e0a05 */
[----:B------:R-:W-:Y:S01]  /*20d0*/  UIMAD UR12, UR45, UR12, URZ ;  /* 0x0000000c2d0c72a4 */ /* 0x000fe2000f8e023f */
[----:B------:R-:W-:Y:S02]  /*20e0*/  IADD3.X R7, R227, UR44, RZ, P0, !PT ;  /* 0x0000002ce3077c10 */ /* 0x000fe400087fe4ff */
[----:B------:R-:W-:Y:S01]  /*20f0*/  IMAD R0, R0, UR57, R5 ;  /* 0x0000003900007c24 */ /* 0x000fe2000f8e0205 */
[----:B------:R-:W-:Y:S02]  /*2100*/  UIMAD UR12, UR6, UR13, UR12 ;  /* 0x0000000d060c72a4 */ /* 0x000fe4000f8e020c */
[----:B------:R-:W-:Y:S01]  /*2110*/  IMAD.WIDE.U32 R6, R10, c[0x0][0x370], R6 ;  /* 0x0000dc000a067a25 */ /* 0x000fe200078e0006 */
[----:B------:R-:W-:Y:S01]  /*2120*/  UMOV UR45, 0x4 ;  /* 0x00000004002d7882 */ /* 0x000fe20000000000 */
[----:B------:R-:W-:Y:S01]  /*2130*/  IADD3 R5, P0, R0, UR38, RZ ;  /* 0x0000002600057c10 */ /* 0x000fe2000ff1e0ff */
[----:B------:R-:W-:-:S02]  /*2140*/  ULDC.64 UR38, c[0x0][0x3c8] ;  /* 0x0000f20000267ab9 */ /* 0x000fc40000000a00 */
[----:B------:R-:W-:Y:S01]  /*2150*/  IADD3 R7, R7, UR12, RZ ;  /* 0x0000000c07077c10 */ /* 0x000fe2000fffe0ff */
[----:B------:R-:W-:Y:S01]  /*2160*/  ULDC.64 UR12, c[0x0][0x200] ;  /* 0x00008000000c7ab9 */ /* 0x000fe20000000a00 */
[----:B------:R-:W-:Y:S01]  /*2170*/  LEA.HI.X.SX32 R210, R0, UR37, 0x1, P0 ;  /* 0x0000002500d27c11 */ /* 0x000fe200080f0eff */
[----:B------:R-:W-:Y:S01]  /*2180*/  IMAD.U32 R0, RZ, RZ, UR50 ;  /* 0x00000032ff007e24 */ /* 0x000fe2000f8e00ff */
[C---:B------:R-:W-:Y:S01]  /*2190*/  LEA R211, P0, R5.reuse, c[0x0][0x350], 0x2 ;  /* 0x0000d40005d37a11 */ /* 0x040fe200078010ff */
[----:B------:R-:W-:Y:S02]  /*21a0*/  ULEA.HI.SX32 UR6, UR49, 0xffffffff, 0x19 ;  /* 0xffffffff31067891 */ /* 0x000fe4000f8fca3f */
[C---:B------:R-:W-:Y:S01]  /*21b0*/  IMAD.WIDE.U32 R6, R0.reuse, c[0x0][0x378], R6 ;  /* 0x0000de0000067a25 */ /* 0x040fe200078e0006 */
[----:B------:R-:W-:Y:S01]  /*21c0*/  LEA.HI.X R210, R5, c[0x0][0x354], R210, 0x2, P0 ;  /* 0x0000d50005d27a11 */ /* 0x000fe200000f14d2 */
[----:B------:R-:W-:Y:S01]  /*21d0*/  UIMAD.WIDE UR12, UR11, UR45, UR12 ;  /* 0x0000002d0b0c72a5 */ /* 0x000fe2000f8e020c */
[----:B------:R-:W-:Y:S01]  /*21e0*/  PLOP3.LUT P0, PT, PT, PT, UP0, 0x80, 0x0 ;  /* 0x000000000000781c */ /* 0x000fe20003f0f008 */
[----:B------:R-:W-:Y:S01]  /*21f0*/  IMAD.WIDE.U32 R8, R0, c[0x0][0x1a8], R8 ;  /* 0x00006a0000087a25 */ /* 0x000fe200078e0008 */
[----:B------:R-:W-:Y:S01]  /*2200*/  IADD3 R7, R7, UR14, RZ ;  /* 0x0000000e07077c10 */ /* 0x000fe2000fffe0ff */
[----:B------:R-:W-:-:S02]  /*2210*/  UIMAD.WIDE UR36, UR36, UR45, UR38 ;  /* 0x0000002d242472a5 */ /* 0x000fc4000f8e0226 */
        /* <DEDUP_REMOVED lines=9> */
[----:B--2---:R-:W-:Y:S05]  /*22b0*/  @!P0 BRA `(.L_x_140) ;  /* 0x00006c0000008947 */ /* 0x004fea0003800000 */
[----:B------:R-:W2:Y:S01]  /*22c0*/  LDL R17, [R1+0x10] ;  /* 0x0000100001117983 */ /* 0x000ea20000100800 */
[----:B------:R-:W-:Y:S01]  /*22d0*/  ULDC.64 UR38, c[0x0][0x1a0] ;  /* 0x0000680000267ab9 */ /* 0x000fe20000000a00 */
[----:B------:R-:W-:Y:S01]  /*22e0*/  IMAD.U32 R14, RZ, RZ, UR40 ;  /* 0x00000028ff0e7e24 */ /* 0x000fe2000f8e00ff */
[----:B------:R-:W-:Y:S01]  /*22f0*/  UIMAD UR4, UR7, UR38, URZ ;  /* 0x00000026070472a4 */ /* 0x000fe2000f8e023f */
[----:B------:R-:W-:Y:S01]  /*2300*/  IMAD R5, R15, c[0x0][0x1b8], RZ ;  /* 0x00006e000f057a24 */ /* 0x000fe200078e02ff */
[----:B------:R-:W-:Y:S01]  /*2310*/  UMOV UR11, UR13 ;  /* 0x0000000d000b7c82 */ /* 0x000fe20008000000 */
[----:B------:R-:W-:Y:S01]  /*2320*/  IMAD.WIDE.U32 R6, R14, c[0x0][0x1a0], R226 ;  /* 0x000068000e067a25 */ /* 0x000fe200078e00e2 */
[----:B------:R-:W-:Y:S01]  /*2330*/  UIMAD UR4, UR40, UR39, UR4 ;  /* 0x00000027280472a4 */ /* 0x000fe2000f8e0204 */
[----:B------:R-:W-:Y:S01]  /*2340*/  BSSY B0, `(.L_x_141) ;  /* 0x000002b000007945 */ /* 0x000fe20003800000 */
[----:B------:R-:W-:Y:S01]  /*2350*/  UMOV UR14, UR36 ;  /* 0x00000024000e7c82 */ /* 0x000fe20008000000 */
[----:B------:R-:W-:Y:S01]  /*2360*/  IMAD R5, R4, c[0x0][0x1bc], R5 ;  /* 0x00006f0004057a24 */ /* 0x000fe200078e0205 */
[----:B------:R-:W-:Y:S01]  /*2370*/  IADD3 R6, P0, R6, UR47, RZ ;  /* 0x0000002f06067c10 */ /* 0x000fe2000ff1e0ff */
[----:B------:R-:W-:Y:S01]  /*2380*/  UMOV UR13, UR37 ;  /* 0x00000025000d7c82 */ /* 0x000fe20008000000 */
[----:B------:R-:W-:Y:S01]  /*2390*/  IMAD.U32 R0, RZ, RZ, UR4 ;  /* 0x00000004ff007e24 */ /* 0x000fe2000f8e00ff */
[----:B------:R-:W-:Y:S01]  /*23a0*/  ULEA.HI UR4, UR6, UR6, URZ, 0x1 ;  /* 0x0000000606047291 */ /* 0x000fe2000f8f083f */
[----:B------:R-:W-:Y:S01]  /*23b0*/  IMAD.MOV.U32 R208, RZ, RZ, R12 ;  /* 0x000000ffffd07224 */ /* 0x000fe200078e000c */
[----:B------:R-:W-:Y:S01]  /*23c0*/  MOV R209, R13 ;  /* 0x0000000d00d17202 */ /* 0x000fe20000000f00 */
[----:B------:R-:W-:Y:S01]  /*23d0*/  IMAD.MOV.U32 R206, RZ, RZ, R10 ;  /* 0x000000ffffce7224 */ /* 0x000fe200078e000a */
[----:B------:R-:W-:Y:S01]  /*23e0*/  IADD3.X R7, R7, UR48, R0, P0, !PT ;  /* 0x0000003007077c10 */ /* 0x000fe200087fe400 */
[----:B------:R-:W-:Y:S01]  /*23f0*/  ULOP3.LUT UR4, UR4, 0xfffffffe, URZ, 0xc0, !UPT ;  /* 0xfffffffe04047892 */ /* 0x000fe2000f8ec03f */
[----:B------:R-:W-:-:S02]  /*2400*/  PLOP3.LUT P0, PT, PT, PT, UP3, 0x80, 0x0 ;  /* 0x000000000000781c */ /* 0x000fc40003f0f038 */
[----:B------:R-:W-:Y:S01]  /*2410*/  MOV R207, R11 ;  /* 0x0000000b00cf7202 */ /* 0x000fe20000000f00 */
[----:B------:R-:W-:Y:S01]  /*2420*/  UIADD3 UR4, UR6, -UR4, URZ ;  /* 0x8000000406047290 */ /* 0x000fe2000fffe03f */
[----:B------:R-:W-:-:S03]  /*2430*/  IMAD.WIDE.U32 R6, R4, c[0x0][0x1b8], R6 ;  /* 0x00006e0004067a25 */ /* 0x000fc600078e0006 */
[----:B------:R-:W-:Y:S02]  /*2440*/  UISETP.NE.AND UP0, UPT, UR4, 0x1, UPT ;  /* 0x000000010400788c */ /* 0x000fe4000bf05270 */
[----:B------:R-:W-:Y:S01]  /*2450*/  UIMAD UR4, UR10, -0x80, UR5 ;  /* 0xffffff800a0478a4 */ /* 0x000fe2000f8e0205 */
[----:B------:R-:W-:-:S03]  /*2460*/  IADD3 R12, R7, R5, RZ ;  /* 0x00000005070c7210 */ /* 0x000fc60007ffe0ff */
[----:B------:R-:W-:Y:S02]  /*2470*/  @P0 BAR.SYNC.DEFER_BLOCKING 0x0 ;  /* 0x0000000000000b1d */ /* 0x000fe40000010000 */
[----:B------:R-:W-:Y:S02]  /*2480*/  ISETP.GE.AND P2, PT, R3, UR4, PT ;  /* 0x0000000403007c0c */ /* 0x000fe4000bf46270 */
[----:B--2---:R-:W-:-:S11]  /*2490*/  SHF.L.U32 R0, R17, 0x1, RZ ;  /* 0x0000000111007819 */ /* 0x004fd600000006ff */
        /* <DEDUP_REMOVED lines=21> */
.L_x_142:
[----:B------:R-:W-:Y:S05]  /*25f0*/  BSYNC B0 ;  /* 0x0000000000007941 */ /* 0x000fea0003800000 */
.L_x_141:
        /* <DEDUP_REMOVED lines=21> */
.L_x_144:
[----:B------:R-:W-:Y:S05]  /*2750*/  BSYNC B0 ;  /* 0x0000000000007941 */ /* 0x000fea0003800000 */
.L_x_143:
        /* <DEDUP_REMOVED lines=17> */
.L_x_146:
[----:B------:R-:W-:Y:S05]  /*2870*/  BSYNC B0 ;  /* 0x0000000000007941 */ /* 0x000fea0003800000 */
.L_x_145:
        /* <DEDUP_REMOVED lines=15> */
.L_x_148:
[----:B------:R-:W-:Y:S05]  /*2970*/  BSYNC B0 ;  /* 0x0000000000007941 */ /* 0x000fea0003800000 */
.L_x_147:
        /* <DEDUP_REMOVED lines=20> */
.L_x_150:
[----:B------:R-:W-:Y:S05]  /*2ac0*/  BSYNC B0 ;  /* 0x0000000000007941 */ /* 0x000fea0003800000 */
.L_x_149:
        /* <DEDUP_REMOVED lines=20> */
.L_x_152:
[----:B------:R-:W-:Y:S05]  /*2c10*/  BSYNC B0 ;  /* 0x0000000000007941 */ /* 0x000fea0003800000 */
.L_x_151:
        /* <DEDUP_REMOVED lines=15> */
[----:B------:R-:W-:Y:S01]  /*2d10*/  ISETP.GE.AND P6, PT, R6, UR4, PT ;  /* 0x0000000406007c0c */ /* 0x000fe2000bfc6270 */
[----:B------:R-:W-:Y:S01]  /*2d20*/  IMAD.SHL.U32 R6, R17, 0x4, RZ ;  /* 0x0000000411067824 */ /* 0x000fe200078e00ff */
[----:B------:R-:W-:-:S02]  /*2d30*/  SHF.R.S32.HI R13, RZ, 0x1f, R17 ;  /* 0x0000001fff0d7819 */ /* 0x000fc40000011411 */
[----:B------:R-:W-:Y:S02]  /*2d40*/  SHF.R.S32.HI R11, RZ, 0x1f, R5 ;  /* 0x0000001fff0b7819 */ /* 0x000fe40000011405 */
[----:B------:R-:W-:Y:S02]  /*2d50*/  IADD3 R6, P4, R6, UR12, RZ ;  /* 0x0000000c06067c10 */ /* 0x000fe4000ff9e0ff */
[C---:B------:R-:W-:Y:S02]  /*2d60*/  SHF.L.U64.HI R7, R17.reuse, 0x2, R13 ;  /* 0x0000000211077819 */ /* 0x040fe4000001020d */
[----:B------:R-:W-:Y:S02]  /*2d70*/  IADD3 R12, R17, 0x40, RZ ;  /* 0x00000040110c7810 */ /* 0x000fe40007ffe0ff */
[----:B------:R-:W-:Y:S02]  /*2d80*/  @!P5 LEA R10, P3, R5, UR12, 0x2 ;  /* 0x0000000c050adc11 */ /* 0x000fe4000f8610ff */
[----:B------:R-:W-:-:S02]  /*2d90*/  IADD3.X R7, R7, UR11, RZ, P4, !PT ;  /* 0x0000000b07077c10 */ /* 0x000fc4000a7fe4ff */
[----:B------:R-:W-:Y:S02]  /*2da0*/  @!P5 LEA.HI.X R11, R5, UR11, R11, 0x2, P3 ;  /* 0x0000000b050bdc11 */ /* 0x000fe400098f140b */
[----:B------:R-:W-:Y:S01]  /*2db0*/  ISETP.GE.AND P3, PT, R17, UR4, PT ;  /* 0x0000000411007c0c */ /* 0x000fe2000bf66270 */
[----:B------:R2:W5:Y:S01]  /*2dc0*/  @!P6 LDG.E R246, [R6.64+0x20] ;  /* 0x0000202006f6e981 */ /* 0x000562000c1e1900 */
[----:B------:R-:W-:-:S03]  /*2dd0*/  ISETP.GE.AND P4, PT, R12, UR4, PT ;  /* 0x000000040c007c0c */ /* 0x000fc6000bf86270 */
[----:B------:R2:W-:Y:S04]  /*2de0*/  @P2 STS [R0+0x6000], RZ ;  /* 0x006000ff00002388 */ /* 0x0005e80000000800 */
[----:B------:R2:W-:Y:S04]  /*2df0*/  @P2 STS [R0+0x6004], RZ ;  /* 0x006004ff00002388 */ /* 0x0005e80000000800 */
[----:B------:R2:W5:Y:S04]  /*2e00*/  @!P3 LDG.E R245, [R6.64] ;  /* 0x0000002006f5b981 */ /* 0x000568000c1e1900 */
[----:B------:R2:W5:Y:S04]  /*2e10*/  @!P4 LDG.E R243, [R6.64+0x100] ;  /* 0x0001002006f3c981 */ /* 0x000568000c1e1900 */
[----:B------:R2:W-:Y:S01]  /*2e20*/  @P2 STS.64 [R0+0x6008], RZ ;  /* 0x006008ff00002388 */ /* 0x0005e20000000a00 */
[----:B------:R-:W-:-:S03]  /*2e30*/  IMAD R5, R15, c[0x0][0x1b0], RZ ;  /* 0x00006c000f057a24 */ /* 0x000fc600078e02ff */
[----:B------:R3:W5:Y:S01]  /*2e40*/  @!P5 LDG.E R244, [R10.64] ;  /* 0x000000200af4d981 */ /* 0x000762000c1e1900 */
[----:B------:R-:W-:Y:S01]  /*2e50*/  BSSY B0, `(.L_x_153) ;  /* 0x0000016000007945 */ /* 0x000fe20003800000 */
[C---:B---3--:R-:W-:Y:S02]  /*2e60*/  IMAD R10, R4.reuse, c[0x0][0x1b4], R5 ;  /* 0x00006d00040a7a24 */ /* 0x048fe400078e0205 */
[----:B------:R-:W-:-:S04]  /*2e70*/  IMAD.WIDE.U32 R4, R4, c[0x0][0x1b0], R8 ;  /* 0x00006c0004047a25 */ /* 0x000fc800078e0008 */
        /* <DEDUP_REMOVED lines=19> */
.L_x_154:
[----:B--2---:R-:W-:Y:S05]  /*2fb0*/  BSYNC B0 ;  /* 0x0000000000007941 */ /* 0x004fea0003800000 */
.L_x_153:
        /* <DEDUP_REMOVED lines=19> */
.L_x_156:
[----:B------:R-:W-:Y:S05]  /*30f0*/  BSYNC B0 ;  /* 0x0000000000007941 */ /* 0x000fea0003800000 */
.L_x_155:
[----:B------:R-:W0:Y:S01]  /*3100*/  LDGDEPBAR ;  /* 0x00000000000079af */ /* 0x000e220000000000 */
[----:B------:R-:W-:Y:S02]  /*3110*/  ULDC.64 UR38, c[0x0][0x318] ;  /* 0x0000c60000267ab9 */ /* 0x000fe40000000a00 */
[----:B------:R-:W-:Y:S01]  /*3120*/  UISETP.NE.U32.AND UP1, UPT, URZ, UR38, UPT ;  /* 0x000000263f00728c */ /* 0x000fe2000bf25070 */
[----:B--2---:R-:W2:Y:S01]  /*3130*/  LDL R3, [R1+0x14] ;  /* 0x0000140001037983 */ /* 0x004ea20000100800 */
[----:B------:R-:W-:Y:S01]  /*3140*/  USHF.R.S32.HI UR7, URZ, 0x1f, UR50 ;  /* 0x0000001f3f077899 */ /* 0x000fe20008011432 */
[----:B-1-34-:R-:W-:Y:S01]  /*3150*/  IMAD.U32 R0, RZ, RZ, UR10 ;  /* 0x0000000aff007e24 */ /* 0x01afe2000f8e00ff */
[----:B------:R-:W-:Y:S02]  /*3160*/  UISETP.NE.AND.EX UP1, UPT, URZ, UR39, UPT, UP1 ;  /* 0x000000273f00728c */ /* 0x000fe4000bf25310 */
[----:B------:R-:W-:-:S04]  /*3170*/  ULDC.64 UR40, c[0x0][0x320] ;  /* 0x0000c80000287ab9 */ /* 0x000fc80000000a00 */
[----:B------:R-:W-:-:S05]  /*3180*/  PLOP3.LUT P1, PT, PT, PT, UP1, 0x80, 0x0 ;  /* 0x000000000000781c */ /* 0x000fca0003f2f018 */
[----:B------:R-:W-:Y:S02]  /*3190*/  @UP1 UIMAD UR4, UR55, UR40, URZ ;  /* 0x00000028370412a4 */ /* 0x000fe4000f8e023f */
[----:B------:R-:W-:Y:S02]  /*31a0*/  @UP1 UMOV UR36, UR50 ;  /* 0x0000003200241c82 */ /* 0x000fe40008000000 */
[----:B------:R-:W-:Y:S01]  /*31b0*/  @UP1 UMOV UR37, UR7 ;  /* 0x0000000700251c82 */ /* 0x000fe20008000000 */
[----:B------:R-:W-:-:S04]  /*31c0*/  DEPBAR.LE SB0, 0x1 ;  /* 0x000080400000791a */ /* 0x000fc80000000000 */
[----:B------:R-:W-:Y:S01]  /*31d0*/  BAR.SYNC.DEFER_BLOCKING 0x0 ;  /* 0x0000000000007b1d */ /* 0x000fe20000010000 */
[----:B------:R-:W-:Y:S02]  /*31e0*/  @UP1 UIMAD.WIDE.U32 UR36, UR46, UR40, UR36 ;  /* 0x000000282e2412a5 */ /* 0x000fe4000f8e0024 */
[----:B------:R-:W-:Y:S02]  /*31f0*/  @UP1 UIMAD UR41, UR46, UR41, UR4 ;  /* 0x000000292e2912a4 */ /* 0x000fe4000f8e0204 */
[----:B------:R-:W-:Y:S02]  /*3200*/  @UP1 ULEA UR38, UP0, UR36, UR38, 0x2 ;  /* 0x0000002624261291 */ /* 0x000fe4000f80103f */
[----:B------:R-:W-:-:S04]  /*3210*/  @UP1 UIADD3 UR41, UR37, UR41, URZ ;  /* 0x0000002925291290 */ /* 0x000fc8000fffe03f */
[----:B------:R-:W-:Y:S01]  /*3220*/  @UP1 ULEA.HI.X UR39, UR36, UR39, UR41, 0x2, UP0 ;  /* 0x0000002724271291 */ /* 0x000fe200080f1429 */
[----:B------:R-:W-:-:S05]  /*3230*/  IMAD.U32 R4, RZ, RZ, UR38 ;  /* 0x00000026ff047e24 */ /* 0x000fca000f8e00ff */
[----:B------:R-:W-:-:S05]  /*3240*/  IMAD.U32 R5, RZ, RZ, UR39 ;  /* 0x00000027ff057e24 */ /* 0x000fca000f8e00ff */
[----:B------:R1:W3:Y:S04]  /*3250*/  @P1 LDG.E R4, [R4.64] ;  /* 0x0000002004041981 */ /* 0x0002e8000c1e1900 */
[----:B------:R-:W4:Y:S04]  /*3260*/  LDSM.16.M88.4 R112, [R146+0x8000] ;  /* 0x008000009270783b */ /* 0x000f280000000200 */
[----:B------:R-:W2:Y:S04]  /*3270*/  LDSM.16.M88.4 R116, [R146+0x8400] ;  /* 0x008400009274783b */ /* 0x000ea80000000200 */
[----:B------:R-:W2:Y:S04]  /*3280*/  LDSM.16.M88.4 R120, [R146+0x8800] ;  /* 0x008800009278783b */ /* 0x000ea80000000200 */
[----:B------:R-:W2:Y:S04]  /*3290*/  LDSM.16.M88.4 R124, [R146+0x8c00] ;  /* 0x008c0000927c783b */ /* 0x000ea80000000200 */
[----:B------:R-:W2:Y:S04]  /*32a0*/  LDSM.16.M88.4 R128, [R145+0x8000] ;  /* 0x008000009180783b */ /* 0x000ea80000000200 */
[----:B------:R-:W2:Y:S04]  /*32b0*/  LDSM.16.M88.4 R132, [R145+0x8400] ;  /* 0x008400009184783b */ /* 0x000ea80000000200 */
[----:B------:R-:W2:Y:S04]  /*32c0*/  LDSM.16.M88.4 R136, [R145+0x8800] ;  /* 0x008800009188783b */ /* 0x000ea80000000200 */
[----:B------:R-:W2:Y:S01]  /*32d0*/  LDSM.16.M88.4 R140, [R145+0x8c00] ;  /* 0x008c0000918c783b */ /* 0x000ea20000000200 */
[----:B-1----:R-:W-:Y:S01]  /*32e0*/  SHF.L.U64.HI R5, R17, 0x2, R13 ;  /* 0x0000000211057819 */ /* 0x002fe2000001020d */
[----:B------:R-:W-:Y:S01]  /*32f0*/  IMAD.SHL.U32 R150, R158, 0x2, RZ ;  /* 0x000000029e967824 */ /* 0x000fe200078e00ff */
[----:B------:R-:W-:Y:S01]  /*3300*/  CS2R R94, SRZ ;  /* 0x00000000005e7805 */ /* 0x000fe2000001ff00 */
[----:B------:R-:W-:Y:S01]  /*3310*/  IMAD.MOV.U32 R215, RZ, RZ, R188 ;  /* 0x000000ffffd77224 */ /* 0x000fe200078e00bc */
        /* <DEDUP_REMOVED lines=15> */
[----:B------:R-:W-:Y:S01]  /*3410*/  IMAD.IADD R151, R150, 0x1, R153 ;  /* 0x0000000196977824 */ /* 0x000fe200078e0299 */
[----:B------:R-:W-:Y:S01]  /*3420*/  UMOV UR4, URZ ;  /* 0x0000003f00047c82 */ /* 0x000fe20008000000 */
[----:B--2---:R-:W-:-:S04]  /*3430*/  LEA R0, R0, R3, 0x7 ;  /* 0x0000000300007211 */ /* 0x004fc800078e38ff */
[----:B------:R-:W-:Y:S02]  /*3440*/  IADD3 R6, R17, -UR42, -R0 ;  /* 0x8000002a11067c10 */ /* 0x000fe4000fffe800 */
[----:B------:R-:W3:Y:S01]  /*3450*/  @P1 MUFU.RCP R0, c[0x0][0x238] ;  /* 0x00008e0000001b08 */ /* 0x000ee20000001000 */
[----:B------:R-:W-:-:S04]  /*3460*/  IADD3 R3, R152, 0x1000, RZ ;  /* 0x0000100098037810 */ /* 0x000fc80007ffe0ff */
[----:B------:R-:W-:Y:S01]  /*3470*/  SEL R3, R3, R152, !P0 ;  /* 0x0000009803037207 */ /* 0x000fe20004000000 */
[----:B---3--:R-:W-:Y:S01]  /*3480*/  @P1 FMUL.FTZ R4, R4, R0 ;  /* 0x0000000004041220 */ /* 0x008fe20000410000 */
[----:B------:R-:W-:-:S03]  /*3490*/  IADD3 R0, R158, 0x1000, RZ ;  /* 0x000010009e007810 */ /* 0x000fc60007ffe0ff */
[----:B------:R1:W2:Y:S01]  /*34a0*/  @P1 R2UR UR7, R4 ;  /* 0x00000000040713c2 */ /* 0x0002a200000e0000 */
[----:B------:R-:W-:-:S04]  /*34b0*/  SEL R0, R0, R158, !P0 ;  /* 0x0000009e00007207 */ /* 0x000fc80004000000 */
[----:B------:R-:W-:Y:S02]  /*34c0*/  SHF.L.U32 R144, R0, 0x1, RZ ;  /* 0x0000000100907819 */ /* 0x000fe400000006ff */
[----:B------:R-:W-:-:S04]  /*34d0*/  IADD3 R0, R17, -0x80, RZ ;  /* 0xffffff8011007810 */ /* 0x000fc80007ffe0ff */
[----:B------:R-:W-:Y:S02]  /*34e0*/  SHF.L.U32 R0, R0, 0x2, RZ ;  /* 0x0000000200007819 */ /* 0x000fe400000006ff */
[----:B-1----:R-:W-:-:S05]  /*34f0*/  IADD3 R4, R6, UR5, RZ ;  /* 0x0000000506047c10 */ /* 0x002fca000fffe0ff */
[----:B------:R1:W-:Y:S04]  /*3500*/  STL [R1+0xc], R4 ;  /* 0x00000c0401007387 */ /* 0x0003e80000100800 */
[----:B------:R3:W-:Y:S01]  /*3510*/  STL [R1+0x8], R5 ;  /* 0x0000080501007387 */ /* 0x0007e20000100800 */
[----:B-1----:R-:W-:-:S05]  /*3520*/  IMAD.SHL.U32 R4, R17, 0x4, RZ ;  /* 0x0000000411047824 */ /* 0x002fca00078e00ff */
[----:B------:R3:W-:Y:S04]  /*3530*/  STL [R1+0x4], R4 ;  /* 0x0000040401007387 */ /* 0x0007e80000100800 */
[----:B------:R3:W-:Y:S01]  /*3540*/  STL [R1], R0 ;  /* 0x0000000001007387 */ /* 0x0007e20000100800 */
[----:B------:R-:W-:Y:S01]  /*3550*/  IMAD.SHL.U32 R3, R3, 0x2, RZ ;  /* 0x0000000203037824 */ /* 0x000fe200078e00ff */
[----:B--2-4-:R-:W-:Y:S02]  /*3560*/  @UP1 UMOV UR4, UR7 ;  /* 0x0000000700041c82 */ /* 0x014fe40008000000 */
.L_x_159:
[----:B---3--:R-:W2:Y:S01]  /*3570*/  LDL R0, [R1+0xc] ;  /* 0x00000c0001007983 */ /* 0x008ea20000100800 */
[----:B------:R-:W-:Y:S01]  /*3580*/  IMAD.U32 R159, RZ, RZ, UR6 ;  /* 0x00000006ff9f7e24 */ /* 0x000fe2000f8e00ff */
[----:B------:R-:W-:Y:S02]  /*3590*/  USHF.L.U32 UR7, UR10, 0x7, URZ ;  /* 0x000000070a077899 */ /* 0x000fe4000800063f */
[----:B------:R-:W3:Y:S01]  /*35a0*/  LDL R196, [R1+0x14] ;  /* 0x0000140001c47983 */ /* 0x000ee20000100800 */
[----:B------:R-:W-:Y:S02]  /*35b0*/  UISETP.GE.AND UP4, UPT, UR6, 0x1, UPT ;  /* 0x000000010600788c */ /* 0x000fe4000bf86270 */
[----:B------:R-:W-:Y:S01]  /*35c0*/  UIADD3 UR7, UR7, 0x80, URZ ;  /* 0x0000008007077890 */ /* 0x000fe2000fffe03f */
[----:B------:R-:W0:Y:S03]  /*35d0*/  LDGDEPBAR ;  /* 0x00000000000079af */ /* 0x000e260000000000 */
[----:B------:R-:W-:Y:S06]  /*35e0*/  UISETP.GE.AND UP0, UPT, UR7, UR5, UPT ;  /* 0x000000050700728c */ /* 0x000fec000bf06270 */
[----:B------:R-:W-:Y:S02]  /*35f0*/  PLOP3.LUT P4, PT, PT, PT, UP0, 0x80, 0x0 ;  /* 0x000000000000781c */ /* 0x000fe40003f8f008 */
[----:B------:R-:W-:Y:S02]  /*3600*/  PLOP3.LUT P6, PT, PT, PT, UP0, 0x80, 0x0 ;  /* 0x000000000000781c */ /* 0x000fe40003fcf008 */
[----:B------:R-:W-:Y:S01]  /*3610*/  PLOP3.LUT P5, PT, PT, PT, UP0, 0x80, 0x0 ;  /* 0x000000000000781c */ /* 0x000fe20003faf008 */
[----:B------:R-:W-:Y:S04]  /*3620*/  DEPBAR.LE SB0, 0x0 ;  /* 0x000080000000791a */ /* 0x000fe80000000000 */
[----:B------:R-:W-:Y:S08]  /*3630*/  BAR.SYNC.DEFER_BLOCKING 0x0 ;  /* 0x0000000000007b1d */ /* 0x000ff00000010000 */
[----:B------:R-:W-:Y:S08]  /*3640*/  LDSM.16.M88.4 R64, [R144] ;  /* 0x000000009040783b */ /* 0x000ff00000000200 */
[----:B------:R-:W1:Y:S08]  /*3650*/  LDSM.16.M88.4 R16, [R146+0x6000] ;  /* 0x006000009210783b */ /* 0x000e700000000200 */
[----:B------:R-:W4:Y:S08]  /*3660*/  LDSM.16.M88.4 R60, [R144+0x1000] ;  /* 0x00100000903c783b */ /* 0x000f300000000200 */
[----:B------:R-:W1:Y:S08]  /*3670*/  LDSM.16.M88.4 R32, [R146+0x6400] ;  /* 0x006400009220783b */ /* 0x000e700000000200 */
[----:B------:R-:W1:Y:S08]  /*3680*/  LDSM.16.M88.4 R48, [R146+0x6800] ;  /* 0x006800009230783b */ /* 0x000e700000000200 */
[----:B------:R-:W1:Y:S08]  /*3690*/  LDSM.16.M88.4 R100, [R146+0x6c00] ;  /* 0x006c00009264783b */ /* 0x000e700000000200 */
[----:B------:R-:W-:Y:S01]  /*36a0*/  LDSM.16.M88.4 R108, [R145+0x6000] ;  /* 0x00600000916c783b */ /* 0x000fe20000000200 */
[----:B--2---:R-:W-:Y:S05]  /*36b0*/  IMAD R159, R159, 0x80, R0 ;  /* 0x000000809f9f7824 */ /* 0x004fea00078e0200 */
[C---:B------:R-:W-:Y:S02]  /*36c0*/  IADD3 R0, R159.reuse, -0x1, RZ ;  /* 0xffffffff9f007810 */ /* 0x040fe40007ffe0ff */
[----:B------:R-:W-:Y:S02]  /*36d0*/  IABS R4, R159 ;  /* 0x0000009f00047213 */ /* 0x000fe40000000000 */
[----:B------:R-:W-:Y:S02]  /*36e0*/  ISETP.GE.AND P0, PT, R0, RZ, PT ;  /* 0x000000ff0000720c */ /* 0x000fe40003f06270 */
[----:B------:R2:W-:Y:S01]  /*36f0*/  I2F R165, R4 ;  /* 0x0000000400a57306 */ /* 0x0005e20000201400 */
[C---:B------:R-:W-:Y:S02]  /*3700*/  IADD3 R5, R159.reuse, 0x8, RZ ;  /* 0x000000089f057810 */ /* 0x040fe40007ffe0ff */
[----:B------:R-:W-:Y:S02]  /*3710*/  IADD3 R6, R159, 0x7, RZ ;  /* 0x000000079f067810 */ /* 0x000fe40007ffe0ff */
[----:B------:R-:W-:Y:S02]  /*3720*/  ISETP.GE.AND P1, PT, R5, RZ, PT ;  /* 0x000000ff0500720c */ /* 0x000fe40003f26270 */
[C---:B------:R-:W-:Y:S02]  /*3730*/  IADD3 R20, R159.reuse, -0x20, RZ ;  /* 0xffffffe09f147810 */ /* 0x040fe40007ffe0ff */
[C---:B------:R-:W-:Y:S02]  /*3740*/  IADD3 R24, R159.reuse, -0x21, RZ ;  /* 0xffffffdf9f187810 */ /* 0x040fe40007ffe0ff */
[C---:B------:R-:W-:Y:S02]  /*3750*/  @!P0 IADD3 R0, -R159.reuse, 0x1, RZ ;  /* 0x000000019f008810 */ /* 0x040fe40007ffe1ff */
[C---:B------:R-:W-:Y:S02]  /*3760*/  IADD3 R52, R159.reuse, -0x28, RZ ;  /* 0xffffffd89f347810 */ /* 0x040fe40007ffe0ff */
[----:B------:R1:W-:Y:S01]  /*3770*/  I2F R166, R0 ;  /* 0x0000000000a67306 */ /* 0x0003e20000201400 */
[----:B------:R-:W-:Y:S02]  /*3780*/  ISETP.GE.AND P0, PT, R6, RZ, PT ;  /* 0x000000ff0600720c */ /* 0x000fe40003f06270 */
[C---:B------:R-:W-:Y:S02]  /*3790*/  @!P1 IADD3 R5, -R159.reuse, -0x8, RZ ;  /* 0xfffffff89f059810 */ /* 0x040fe40007ffe1ff */
[C---:B------:R-:W-:Y:S02]  /*37a0*/  IADD3 R53, R159.reuse, -0x29, RZ ;  /* 0xffffffd79f357810 */ /* 0x040fe40007ffe0ff */
[C---:B------:R-:W-:Y:S02]  /*37b0*/  IADD3 R162, R159.reuse, 0x10, RZ ;  /* 0x000000109fa27810 */ /* 0x040fe40007ffe0ff */
[C---:B--2---:R-:W-:Y:S01]  /*37c0*/  IADD3 R4, R159.reuse, 0x40, RZ ;  /* 0x000000409f047810 */ /* 0x044fe20007ffe0ff */
[----:B------:R2:W-:Y:S01]  /*37d0*/  I2F R194, R5 ;  /* 0x0000000500c27306 */ /* 0x0005e20000201400 */
[C---:B------:R-:W-:Y:S02]  /*37e0*/  IADD3 R36, R159.reuse, 0x1f, RZ ;  /* 0x0000001f9f247810 */ /* 0x040fe40007ffe0ff */
[----:B------:R-:W-:Y:S02]  /*37f0*/  ISETP.GE.AND P1, PT, R4, RZ, PT ;  /* 0x000000ff0400720c */ /* 0x000fe40003f26270 */
[C---:B------:R-:W-:Y:S02]  /*3800*/  @!P0 IADD3 R6, -R159.reuse, -0x7, RZ ;  /* 0xfffffff99f068810 */ /* 0x040fe40007ffe1ff */
[C---:B------:R-:W-:Y:S02]  /*3810*/  IADD3 R40, R159.reuse, 0x18, RZ ;  /* 0x000000189f287810 */ /* 0x040fe40007ffe0ff */
[C---:B------:R-:W-:Y:S01]  /*3820*/  IADD3 R44, R159.reuse, 0x17, RZ ;  /* 0x000000179f2c7810 */ /* 0x040fe20007ffe0ff */
[----:B------:R3:W3:Y:S01]  /*3830*/  I2F R195, R6 ;  /* 0x0000000600c37306 */ /* 0x0006e20000201400 */
[C---:B------:R-:W-:Y:S02]  /*3840*/  IADD3 R160, R159.reuse, -0x30, RZ ;  /* 0xffffffd09fa07810 */ /* 0x040fe40007ffe0ff */
[C---:B------:R-:W-:Y:S02]  /*3850*/  IADD3 R161, R159.reuse, -0x31, RZ ;  /* 0xffffffcf9fa17810 */ /* 0x040fe40007ffe0ff */
[C---:B-1----:R-:W-:Y:S02]  /*3860*/  IADD3 R0, R159.reuse, 0x3f, RZ ;  /* 0x0000003f9f007810 */ /* 0x042fe40007ffe0ff */
[C---:B------:R-:W-:Y:S02]  /*3870*/  @!P1 IADD3 R4, -R159.reuse, -0x40, RZ ;  /* 0xffffffc09f049810 */ /* 0x040fe40007ffe1ff */
[----:B------:R-:W-:Y:S02]  /*3880*/  ISETP.GE.AND P0, PT, R0, RZ, PT ;  /* 0x000000ff0000720c */ /* 0x000fe40003f06270 */
[----:B------:R1:W-:Y:S01]  /*3890*/  I2F R163, R4 ;  /* 0x0000000400a37306 */ /* 0x0003e20000201400 */
[C---:B--2---:R-:W-:Y:S10]  /*38a0*/  IADD3 R5, R159.reuse, 0x47, RZ ;  /* 0x000000479f057810 */ /* 0x044ff40007ffe0ff */
[C---:B------:R-:W-:Y:S02]  /*38b0*/  @!P0 IADD3 R0, -R159.reuse, -0x3f, RZ ;  /* 0xffffffc19f008810 */ /* 0x040fe40007ffe1ff */
[----:B---3--:R-:W-:Y:S02]  /*38c0*/  IADD3 R6, R159, 0x48, RZ ;  /* 0x000000489f067810 */ /* 0x008fe40007ffe0ff */
[----:B------:R2:W3:Y:S01]  /*38d0*/  I2F R164, R0 ;  /* 0x0000000000a47306 */ /* 0x0004e20000201400 */
[----:B------:R-:W-:Y:S02]  /*38e0*/  ISETP.GE.AND P0, PT, R5, RZ, PT ;  /* 0x000000ff0500720c */ /* 0x000fe40003f06270 */
[----:B------:R-:W-:Y:S02]  /*38f0*/  ISETP.GE.AND P1, PT, R6, RZ, PT ;  /* 0x000000ff0600720c */ /* 0x000fe40003f26270 */
[C---:B-1----:R-:W-:Y:S09]  /*3900*/  IADD3 R4, R159.reuse, 0x38, RZ ;  /* 0x000000389f047810 */ /* 0x042ff20007ffe0ff */
[C---:B------:R-:W-:Y:S02]  /*3910*/  @!P0 IADD3 R5, -R159.reuse, -0x47, RZ ;  /* 0xffffffb99f058810 */ /* 0x040fe40007ffe1ff */
[C---:B------:R-:W-:Y:S02]  /*3920*/  @!P1 IADD3 R6, -R159.reuse, -0x48, RZ ;  /* 0xffffffb89f069810 */ /* 0x040fe40007ffe1ff */
[----:B------:R1:W1:Y:S01]  /*3930*/  I2F R186, R5 ;  /* 0x0000000500ba7306 */ /* 0x0002620000201400 */
[----:B------:R-:W-:Y:S02]  /*3940*/  ISETP.GE.AND P1, PT, R4, RZ, PT ;  /* 0x000000ff0400720c */ /* 0x000fe40003f26270 */
[C---:B--2---:R-:W-:Y:S07]  /*3950*/  IADD3 R0, R159.reuse, 0x37, RZ ;  /* 0x000000379f007810 */ /* 0x044fee0007ffe0ff */
[----:B------:R2:W-:Y:S01]  /*3960*/  I2F R185, R6 ;  /* 0x0000000600b97306 */ /* 0x0005e20000201400 */
[----:B------:R-:W-:Y:S03]  /*3970*/  ISETP.GE.AND P0, PT, R0, RZ, PT ;  /* 0x000000ff0000720c */ /* 0x000fe60003f06270 */
[C---:B------:R-:W-:Y:S06]  /*3980*/  @!P1 IADD3 R4, -R159.reuse, -0x38, RZ ;  /* 0xffffffc89f049810 */ /* 0x040fec0007ffe1ff */
[----:B------:R3:W3:Y:S04]  /*3990*/  I2F R169, R4 ;  /* 0x0000000400a97306 */ /* 0x0006e80000201400 */
[C---:B------:R-:W-:Y:S02]  /*39a0*/  @!P0 IADD3 R0, -R159.reuse, -0x37, RZ ;  /* 0xffffffc99f008810 */ /* 0x040fe40007ffe1ff */
[----:B-1----:R-:W-:Y:S04]  /*39b0*/  IADD3 R5, R159, -0x9, RZ ;  /* 0xfffffff79f057810 */ /* 0x002fe80007ffe0ff */
[----:B------:R1:W1:Y:S01]  /*39c0*/  I2F R170, R0 ;  /* 0x0000000000aa7306 */ /* 0x0002620000201400 */
[----:B------:R-:W-:Y:S02]  /*39d0*/  ISETP.GE.AND P0, PT, R5, RZ, PT ;  /* 0x000000ff0500720c */ /* 0x000fe40003f06270 */
[C---:B--2---:R-:W-:Y:S04]  /*39e0*/  IADD3 R6, R159.reuse, -0x8, RZ ;  /* 0xfffffff89f067810 */ /* 0x044fe80007ffe0ff */
[----:B------:R-:W-:Y:S02]  /*39f0*/  ISETP.GE.AND P1, PT, R6, RZ, PT ;  /* 0x000000ff0600720c */ /* 0x000fe40003f26270 */
[C---:B---3--:R-:W-:Y:S05]  /*3a00*/  IADD3 R4, R159.reuse, -0x10, RZ ;  /* 0xfffffff09f047810 */ /* 0x048fea0007ffe0ff */
[C---:B------:R-:W-:Y:S04]  /*3a10*/  @!P0 IADD3 R5, -R159.reuse, 0x9, RZ ;  /* 0x000000099f058810 */ /* 0x040fe80007ffe1ff */
[----:B------:R2:W-:Y:S02]  /*3a20*/  I2F R168, R5 ;  /* 0x0000000500a87306 */ /* 0x0005e40000201400 */
[C---:B------:R-:W-:Y:S02]  /*3a30*/  @!P1 IADD3 R6, -R159.reuse, 0x8, RZ ;  /* 0x000000089f069810 */ /* 0x040fe40007ffe1ff */
[----:B------:R-:W-:Y:S02]  /*3a40*/  ISETP.GE.AND P1, PT, R4, RZ, PT ;  /* 0x000000ff0400720c */ /* 0x000fe40003f26270 */
[C---:B-1----:R-:W-:Y:S04]  /*3a50*/  IADD3 R0, R159.reuse, -0x11, RZ ;  /* 0xffffffef9f007810 */ /* 0x042fe80007ffe0ff */
[----:B------:R-:W-:Y:S01]  /*3a60*/  ISETP.GE.AND P0, PT, R0, RZ, PT ;  /* 0x000000ff0000720c */ /* 0x000fe20003f06270 */
[----:B------:R-:W1:Y:S06]  /*3a70*/  I2F R167, R6 ;  /* 0x0000000600a77306 */ /* 0x000e6c0000201400 */
[C---:B------:R-:W-:Y:S04]  /*3a80*/  @!P1 IADD3 R4, -R159.reuse, 0x10, RZ ;  /* 0x000000109f049810 */ /* 0x040fe80007ffe1ff */
[----:B------:R3:W-:Y:S02]  /*3a90*/  I2F R173, R4 ;  /* 0x0000000400ad7306 */ /* 0x0007e40000201400 */
[C---:B------:R-:W-:Y:S02]  /*3aa0*/  @!P0 IADD3 R0, -R159.reuse, 0x11, RZ ;  /* 0x000000119f008810 */ /* 0x040fe40007ffe1ff */
[----:B--2---:R-:W-:Y:S04]  /*3ab0*/  IADD3 R5, R159, 0x30, RZ ;  /* 0x000000309f057810 */ /* 0x004fe80007ffe0ff */
[----:B------:R-:W-:Y:S02]  /*3ac0*/  ISETP.GE.AND P1, PT, R5, RZ, PT ;  /* 0x000000ff0500720c */ /* 0x000fe40003f26270 */
[----:B------:R2:W-:Y:S11]  /*3ad0*/  I2F R174, R0 ;  /* 0x0000000000ae7306 */ /* 0x0005f60000201400 */
[C---:B------:R-:W-:Y:S02]  /*3ae0*/  @!P1 IADD3 R5, -R159.reuse, -0x30, RZ ;  /* 0xffffffd09f059810 */ /* 0x040fe40007ffe1ff */
[C---:B---3--:R-:W-:Y:S02]  /*3af0*/  IADD3 R4, R159.reuse, 0x2f, RZ ;  /* 0x0000002f9f047810 */ /* 0x048fe40007ffe0ff */
[----:B------:R3:W-:Y:S02]  /*3b00*/  I2F R171, R5 ;  /* 0x0000000500ab7306 */ /* 0x0007e40000201400 */
[----:B------:R-:W-:Y:S02]  /*3b10*/  ISETP.GE.AND P0, PT, R4, RZ, PT ;  /* 0x000000ff0400720c */ /* 0x000fe40003f06270 */
[C---:B--2---:R-:W-:Y:S04]  /*3b20*/  IADD3 R0, R159.reuse, 0x28, RZ ;  /* 0x000000289f007810 */ /* 0x044fe80007ffe0ff */
[----:B------:R-:W-:Y:S07]  /*3b30*/  ISETP.GE.AND P1, PT, R0, RZ, PT ;  /* 0x000000ff0000720c */ /* 0x000fee0003f26270 */
[C---:B------:R-:W-:Y:S04]  /*3b40*/  @!P0 IADD3 R4, -R159.reuse, -0x2f, RZ ;  /* 0xffffffd19f048810 */ /* 0x040fe80007ffe1ff */
[----:B------:R2:W-:Y:S01]  /*3b50*/  I2F R172, R4 ;  /* 0x0000000400ac7306 */ /* 0x0005e20000201400 */
[C---:B---3--:R-:W-:Y:S02]  /*3b60*/  IADD3 R5, R159.reuse, 0x27, RZ ;  /* 0x000000279f057810 */ /* 0x048fe40007ffe0ff */
[----:B------:R-:W-:Y:S02]  /*3b70*/  @!P1 IADD3 R0, -R159, -0x28, RZ ;  /* 0xffffffd89f009810 */ /* 0x000fe40007ffe1ff */
[----:B------:R-:W-:Y:S05]  /*3b80*/  ISETP.GE.AND P0, PT, R5, RZ, PT ;  /* 0x000000ff0500720c */ /* 0x000fea0003f06270 */
[----:B------:R3:W-:Y:S08]  /*3b90*/  I2F R177, R0 ;  /* 0x0000000000b17306 */ /* 0x0007f00000201400 */
[C---:B------:R-:W-:Y:S02]  /*3ba0*/  @!P0 IADD3 R5, -R159.reuse, -0x27, RZ ;  /* 0xffffffd99f058810 */ /* 0x040fe40007ffe1ff */
[C---:B--2---:R-:W-:Y:S02]  /*3bb0*/  IADD3 R4, R159.reuse, -0x18, RZ ;  /* 0xffffffe89f047810 */ /* 0x044fe40007ffe0ff */
[----:B------:R-:W-:Y:S02]  /*3bc0*/  I2F R178, R5 ;  /* 0x0000000500b27306 */ /* 0x000fe40000201400 */
[----:B------:R-:W-:Y:S02]  /*3bd0*/  ISETP.GE.AND P1, PT, R4, RZ, PT ;  /* 0x000000ff0400720c */ /* 0x000fe40003f26270 */
[C---:B---3--:R-:W-:Y:S04]  /*3be0*/  IADD3 R0, R159.reuse, -0x19, RZ ;  /* 0xffffffe79f007810 */ /* 0x048fe80007ffe0ff */
[----:B------:R-:W-:Y:S07]  /*3bf0*/  ISETP.GE.AND P0, PT, R0, RZ, PT ;  /* 0x000000ff0000720c */ /* 0x000fee0003f06270 */
[C---:B------:R-:W-:Y:S02]  /*3c00*/  @!P1 IADD3 R4, -R159.reuse, 0x18, RZ ;  /* 0x000000189f049810 */ /* 0x040fe40007ffe1ff */
[----:B------:R-:W-:Y:S02]  /*3c10*/  ISETP.GE.AND P1, PT, R20, RZ, PT ;  /* 0x000000ff1400720c */ /* 0x000fe40003f26270 */
[----:B------:R2:W-:Y:S02]  /*3c20*/  I2F R175, R4 ;  /* 0x0000000400af7306 */ /* 0x0005e40000201400 */
[C---:B------:R-:W-:Y:S02]  /*3c30*/  @!P0 IADD3 R0, -R159.reuse, 0x19, RZ ;  /* 0x000000199f008810 */ /* 0x040fe40007ffe1ff */
[----:B------:R-:W-:Y:S06]  /*3c40*/  ISETP.GE.AND P0, PT, R24, RZ, PT ;  /* 0x000000ff1800720c */ /* 0x000fec0003f06270 */
[----:B------:R3:W-:Y:S01]  /*3c50*/  I2F R176, R0 ;  /* 0x0000000000b07306 */ /* 0x0007e20000201400 */
[C---:B------:R-:W-:Y:S09]  /*3c60*/  @!P1 IADD3 R20, -R159.reuse, 0x20, RZ ;  /* 0x000000209f149810 */ /* 0x040ff20007ffe1ff */
[----:B------:R1:W-:Y:S01]  /*3c70*/  I2F R181, R20 ;  /* 0x0000001400b57306 */ /* 0x0003e20000201400 */
[C---:B------:R-:W-:Y:S02]  /*3c80*/  @!P0 IADD3 R24, -R159.reuse, 0x21, RZ ;  /* 0x000000219f188810 */ /* 0x040fe40007ffe1ff */
[----:B------:R-:W-:Y:S01]  /*3c90*/  ISETP.GE.AND P0, PT, R36, RZ, PT ;  /* 0x000000ff2400720c */ /* 0x000fe20003f06270 */
[-C--:B--2---:R-:W-:Y:S06]  /*3ca0*/  HMMA.16816.F32.BF16 R4, R64, R16.reuse, RZ ;  /* 0x000000104004723c */ /* 0x084fec00000418ff */
[----:B------:R2:W-:Y:S02]  /*3cb0*/  I2F R183, R24 ;  /* 0x0000001800b77306 */ /* 0x0005e40000201400 */
[C---:B----4-:R-:W-:Y:S01]  /*3cc0*/  HMMA.16816.F32.BF16 R8, R60.reuse, R16, RZ ;  /* 0x000000103c08723c */ /* 0x050fe200000418ff */
[C---:B---3--:R-:W-:Y:S03]  /*3cd0*/  IADD3 R0, R159.reuse, 0x20, RZ ;  /* 0x000000209f007810 */ /* 0x048fe60007ffe0ff */
[C---:B------:R-:W-:Y:S04]  /*3ce0*/  @!P0 IADD3 R36, -R159.reuse, -0x1f, RZ ;  /* 0xffffffe19f248810 */ /* 0x040fe80007ffe1ff */
[-C--:B------:R-:W-:Y:S01]  /*3cf0*/  HMMA.16816.F32.BF16 R12, R60, R18.reuse, RZ ;  /* 0x000000123c0c723c */ /* 0x080fe200000418ff */
[----:B------:R-:W-:Y:S01]  /*3d00*/  ISETP.GE.AND P1, PT, R0, RZ, PT ;  /* 0x000000ff0000720c */ /* 0x000fe20003f26270 */
[----:B------:R-:W-:Y:S01]  /*3d10*/  I2F R180, R36 ;  /* 0x0000002400b47306 */ /* 0x000fe20000201400 */
[----:B------:R-:W-:Y:S05]  /*3d20*/  ISETP.GE.AND P0, PT, R44, RZ, PT ;  /* 0x000000ff2c00720c */ /* 0x000fea0003f06270 */
[C---:B------:R-:W-:Y:S06]  /*3d30*/  HMMA.16816.F32.BF16 R16, R64.reuse, R18, RZ ;  /* 0x000000124010723c */ /* 0x040fec00000418ff */
[C---:B------:R-:W-:Y:S02]  /*3d40*/  @!P1 IADD3 R0, -R159.reuse, -0x20, RZ ;  /* 0xffffffe09f009810 */ /* 0x040fe40007ffe1ff */
[----:B------:R-:W-:Y:S01]  /*3d50*/  ISETP.GE.AND P1, PT, R40, RZ, PT ;  /* 0x000000ff2800720c */ /* 0x000fe20003f26270 */
[-C--:B-1----:R-:W-:Y:S01]  /*3d60*/  HMMA.16816.F32.BF16 R20, R64, R32.reuse, RZ ;  /* 0x000000204014723c */ /* 0x082fe200000418ff */
[----:B------:R1:W-:Y:S02]  /*3d70*/  I2F R179, R0 ;  /* 0x0000000000b37306 */ /* 0x0003e40000201400 */
[----:B------:R-:W-:Y:S02]  /*3d80*/  @!P0 IADD3 R44, -R159, -0x17, RZ ;  /* 0xffffffe99f2c8810 */ /* 0x000fe40007ffe1ff */
[----:B------:R-:W-:Y:S03]  /*3d90*/  ISETP.GE.AND P0, PT, R53, RZ, PT ;  /* 0x000000ff3500720c */ /* 0x000fe60003f06270 */
[C---:B--2---:R-:W-:Y:S03]  /*3da0*/  HMMA.16816.F32.BF16 R24, R60.reuse, R32, RZ ;  /* 0x000000203c18723c */ /* 0x044fe600000418ff */
[----:B------:R-:W-:Y:S01]  /*3db0*/  I2F R189, R44 ;  /* 0x0000002c00bd7306 */ /* 0x000fe20000201400 */
[C---:B------:R-:W-:Y:S02]  /*3dc0*/  @!P1 IADD3 R40, -R159.reuse, -0x18, RZ ;  /* 0xffffffe89f289810 */ /* 0x040fe40007ffe1ff */
[----:B------:R-:W-:Y:S02]  /*3dd0*/  ISETP.GE.AND P1, PT, R52, RZ, PT ;  /* 0x000000ff3400720c */ /* 0x000fe40003f26270 */
[-C--:B------:R-:W-:Y:S04]  /*3de0*/  HMMA.16816.F32.BF16 R28, R60, R34.reuse, RZ ;  /* 0x000000223c1c723c */ /* 0x080fe800000418ff */
[----:B------:R-:W-:Y:S01]  /*3df0*/  @!P0 IADD3 R53, -R159, 0x29, RZ ;  /* 0x000000299f358810 */ /* 0x000fe20007ffe1ff */
[----:B------:R2:W-:Y:S01]  /*3e00*/  I2F R190, R40 ;  /* 0x0000002800be7306 */ /* 0x0005e20000201400 */
[----:B------:R-:W-:Y:S02]  /*3e10*/  ISETP.GE.AND P0, PT, R161, RZ, PT ;  /* 0x000000ffa100720c */ /* 0x000fe40003f06270 */
[C---:B------:R-:W-:Y:S01]  /*3e20*/  HMMA.16816.F32.BF16 R32, R64.reuse, R34, RZ ;  /* 0x000000224020723c */ /* 0x040fe200000418ff */
[----:B-1----:R-:W-:Y:S03]  /*3e30*/  IMAD.IADD R0, R153, 0x1, R144 ;  /* 0x0000000199007824 */ /* 0x002fe600078e0290 */
[C---:B------:R-:W-:Y:S02]  /*3e40*/  @!P1 IADD3 R52, -R159.reuse, 0x28, RZ ;  /* 0x000000289f349810 */ /* 0x040fe40007ffe1ff */
[----:B------:R-:W-:Y:S01]  /*3e50*/  ISETP.GE.AND P1, PT, R160, RZ, PT ;  /* 0x000000ffa000720c */ /* 0x000fe20003f26270 */
[----:B------:R-:W-:Y:S01]  /*3e60*/  I2F R182, R53 ;  /* 0x0000003500b67306 */ /* 0x000fe20000201400 */
[-C--:B------:R-:W-:Y:S01]  /*3e70*/  HMMA.16816.F32.BF16 R36, R64, R48.reuse, RZ ;  /* 0x000000304024723c */ /* 0x080fe200000418ff */
[----:B------:R-:W1:Y:S03]  /*3e80*/  LDSM.16.M88.4 R104, [R0] ;  /* 0x000000000068783b */ /* 0x000e660000000200 */
[C---:B------:R-:W-:Y:S05]  /*3e90*/  @!P0 IADD3 R161, -R159.reuse, 0x31, RZ ;  /* 0x000000319fa18810 */ /* 0x040fea0007ffe1ff */
[----:B------:R3:W-:Y:S03]  /*3ea0*/  I2F R184, R52 ;  /* 0x0000003400b87306 */ /* 0x0007e60000201400 */
[C---:B------:R-:W-:Y:S01]  /*3eb0*/  @!P1 IADD3 R160, -R159.reuse, 0x30, RZ ;  /* 0x000000309fa09810 */ /* 0x040fe20007ffe1ff */
[C---:B--2---:R-:W-:Y:S01]  /*3ec0*/  HMMA.16816.F32.BF16 R40, R60.reuse, R48, RZ ;  /* 0x000000303c28723c */ /* 0x044fe200000418ff */
[----:B------:R-:W-:Y:S05]  /*3ed0*/  ISETP.GE.AND P1, PT, R162, RZ, PT ;  /* 0x000000ffa200720c */ /* 0x000fea0003f26270 */
[----:B------:R2:W-:Y:S02]  /*3ee0*/  I2F R193, R160 ;  /* 0x000000a000c17306 */ /* 0x0005e40000201400 */
[-C--:B------:R-:W-:Y:S06]  /*3ef0*/  HMMA.16816.F32.BF16 R44, R60, R50.reuse, RZ ;  /* 0x000000323c2c723c */ /* 0x080fec00000418ff */
[C---:B------:R-:W-:Y:S02]  /*3f00*/  @!P1 IADD3 R162, -R159.reuse, -0x10, RZ ;  /* 0xfffffff09fa29810 */ /* 0x040fe40007ffe1ff */
[----:B------:R4:W-:Y:S01]  /*3f10*/  I2F R192, R161 ;  /* 0x000000a100c07306 */ /* 0x0009e20000201400 */
[C---:B------:R-:W-:Y:S01]  /*3f20*/  HMMA.16816.F32.BF16 R48, R64.reuse, R50, RZ ;  /* 0x000000324030723c */ /* 0x040fe200000418ff */
[----:B------:R-:W-:Y:S07]  /*3f30*/  PLOP3.LUT P1, PT, PT, PT, UP0, 0x80, 0x0 ;  /* 0x000000000000781c */ /* 0x000fee0003f2f008 */
[-C--:B---3--:R-:W-:Y:S01]  /*3f40*/  HMMA.16816.F32.BF16 R52, R64, R100.reuse, RZ ;  /* 0x000000644034723c */ /* 0x088fe200000418ff */
[----:B------:R3:W-:Y:S03]  /*3f50*/  I2F R187, R162 ;  /* 0x000000a200bb7306 */ /* 0x0007e60000201400 */
[C---:B--2---:R-:W-:Y:S04]  /*3f60*/  IADD3 R160, R159.reuse, 0xf, RZ ;  /* 0x0000000f9fa07810 */ /* 0x044fe80007ffe0ff */
[C---:B------:R-:W-:Y:S01]  /*3f70*/  HMMA.16816.F32.BF16 R56, R60.reuse, R100, RZ ;  /* 0x000000643c38723c */ /* 0x040fe200000418ff */
[----:B------:R-:W-:Y:S03]  /*3f80*/  ISETP.GE.AND P0, PT, R160, RZ, PT ;  /* 0x000000ffa000720c */ /* 0x000fe60003f06270 */
[----:B----4-:R-:W-:Y:S04]  /*3f90*/  IADD3 R161, R159, -0x38, RZ ;  /* 0xffffffc89fa17810 */ /* 0x010fe80007ffe0ff */
[-C--:B------:R-:W-:Y:S01]  /*3fa0*/  HMMA.16816.F32.BF16 R60, R60, R102.reuse, RZ ;  /* 0x000000663c3c723c */ /* 0x080fe200000418ff */
[----:B------:R-:W-:Y:S05]  /*3fb0*/  ISETP.GE.AND P3, PT, R161, RZ, PT ;  /* 0x000000ffa100720c */ /* 0x000fea0003f66270 */
[C---:B------:R-:W-:Y:S02]  /*3fc0*/  @!P0 IADD3 R160, -R159.reuse, -0xf, RZ ;  /* 0xfffffff19fa08810 */ /* 0x040fe40007ffe1ff */
[----:B------:R-:W-:Y:S01]  /*3fd0*/  HMMA.16816.F32.BF16 R64, R64, R102, RZ ;  /* 0x000000664040723c */ /* 0x000fe200000418ff */
[----:B------:R2:W4:Y:S01]  /*3fe0*/  LDSM.16.M88.4 R100, [R0+0x1000] ;  /* 0x001000000064783b */ /* 0x0005220000000200 */
[----:B------:R2:W-:Y:S01]  /*3ff0*/  I2F R191, R160 ;  /* 0x000000a000bf7306 */ /* 0x0005e20000201400 */
[----:B------:R-:W-:Y:S01]  /*4000*/  PLOP3.LUT P0, PT, PT, PT, UP0, 0x80, 0x0 ;  /* 0x000000000000781c */ /* 0x000fe20003f0f008 */
[----:B---3--:R-:W-:Y:S02]  /*4010*/  IMAD.U32 R162, RZ, RZ, UR10 ;  /* 0x0000000affa27e24 */ /* 0x008fe4000f8e00ff */
[C---:B------:R-:W-:Y:S02]  /*4020*/  @!P3 IADD3 R161, -R159.reuse, 0x38, RZ ;  /* 0x000000389fa1b810 */ /* 0x040fe40007ffe1ff */
[-C--:B-1----:R-:W-:Y:S01]  /*4030*/  HMMA.16816.F32.BF16 R4, R104, R108.reuse, R4 ;  /* 0x0000006c6804723c */ /* 0x082fe20000041804 */
[----:B------:R-:W-:Y:S03]  /*4040*/  PLOP3.LUT P3, PT, PT, PT, UP0, 0x80, 0x0 ;  /* 0x000000000000781c */ /* 0x000fe60003f6f008 */
[----:B------:R1:W-:Y:S01]  /*4050*/  I2F R197, R161 ;  /* 0x000000a100c57306 */ /* 0x0003e20000201400 */
[----:B--2---:R-:W-:Y:S01]  /*4060*/  IADD3 R0, R159, -0x39, RZ ;  /* 0xffffffc79f007810 */ /* 0x004fe20007ffe0ff */
[----:B------:R-:W-:Y:S03]  /*4070*/  IMAD R160, R162, 0x80, R196 ;  /* 0x00000080a2a07824 */ /* 0x000fe600078e02c4 */
[----:B------:R-:W-:Y:S02]  /*4080*/  ISETP.GE.AND P2, PT, R0, RZ, PT ;  /* 0x000000ff0000720c */ /* 0x000fe40003f46270 */
[----:B------:R-:W-:Y:S11]  /*4090*/  @P5 ISETP.GE.AND P5, PT, R160, UR5, PT ;  /* 0x00000005a0005c0c */ /* 0x000ff6000bfa6270 */
[----:B------:R-:W-:Y:S02]  /*40a0*/  @!UPT UIADD3 URZ, URZ, URZ, URZ ;  /* 0x0000003f3f3ff290 */ /* 0x000fe4000fffe03f */
[----:B------:R-:W-:Y:S02]  /*40b0*/  FFMA.FTZ R7, R195, -UR4, R7 ;  /* 0x80000004c3077c23 */ /* 0x000fe40008010007 */
[----:B------:R-:W-:Y:S01]  /*40c0*/  FFMA.FTZ R5, R166, -UR4, R5 ;  /* 0x80000004a6057c23 */ /* 0x000fe20008010005 */
[----:B-1----:R-:W-:Y:S01]  /*40d0*/  @P1 IADD3 R161, R160, 0x1, RZ ;  /* 0x00000001a0a11810 */ /* 0x002fe20007ffe0ff */
[----:B------:R-:W-:Y:S01]  /*40e0*/  FFMA.FTZ R4, R165, -UR4, R4 ;  /* 0x80000004a5047c23 */ /* 0x000fe20008010004 */
[----:B-----5:R-:W-:Y:S01]  /*40f0*/  FSETP.NEU.FTZ.AND P1, PT, R245, -INF , PT ;  /* 0xff800000f500780b */ /* 0x020fe20003f3d000 */
[----:B------:R-:W-:Y:S01]  /*4100*/  FFMA.FTZ R6, R194, -UR4, R6 ;  /* 0x80000004c2067c23 */ /* 0x000fe20008010006 */
[----:B------:R-:W-:Y:S01]  /*4110*/  @P4 ISETP.GE.AND P4, PT, R161, UR5, PT ;  /* 0x00000005a1004c0c */ /* 0x000fe2000bf86270 */
[C---:B----4-:R-:W-:Y:S01]  /*4120*/  HMMA.16816.F32.BF16 R8, R100.reuse, R108, R8 ;  /* 0x0000006c6408723c */ /* 0x050fe20000041808 */
[----:B------:R-:W-:Y:S01]  /*4130*/  @!P2 IADD3 R0, -R159, 0x39, RZ ;  /* 0x000000399f00a810 */ /* 0x000fe20007ffe1ff */
[----:B------:R-:W-:Y:S01]  /*4140*/  FMUL.FTZ R159, R245, 1.4426950216293334961 ;  /* 0x3fb8aa3bf59f7820 */ /* 0x000fe20000410000 */
[----:B------:R-:W-:Y:S02]  /*4150*/  PLOP3.LUT P2, PT, PT, PT, UP0, 0x80, 0x0 ;  /* 0x000000000000781c */ /* 0x000fe40003f4f008 */
[----:B------:R1:W-:Y:S01]  /*4160*/  I2F R196, R0 ;  /* 0x0000000000c47306 */ /* 0x0003e20000201400 */
[----:B------:R-:W-:Y:S01]  /*4170*/  @P0 FSEL R4, R4, -INF , !P5 ;  /* 0xff80000004040808 */ /* 0x000fe20006800000 */
[----:B------:R-:W-:Y:S01]  /*4180*/  FMUL.FTZ R109, R246, 1.4426950216293334961 ;  /* 0x3fb8aa3bf66d7820 */ /* 0x000fe20000410000 */
[----:B------:R-:W-:Y:S01]  /*4190*/  FSEL R159, R159, RZ, P1 ;  /* 0x000000ff9f9f7208 */ /* 0x000fe20000800000 */
[----:B------:R-:W-:Y:S01]  /*41a0*/  FMUL.FTZ R108, R243, 1.4426950216293334961 ;  /* 0x3fb8aa3bf36c7820 */ /* 0x000fe20000410000 */
[----:B------:R-:W-:Y:S01]  /*41b0*/  PLOP3.LUT P1, PT, PT, PT, UP0, 0x80, 0x0 ;  /* 0x000000000000781c */ /* 0x000fe20003f2f008 */
[-C--:B------:R-:W-:Y:S01]  /*41c0*/  HMMA.16816.F32.BF16 R12, R100, R110.reuse, R12 ;  /* 0x0000006e640c723c */ /* 0x080fe2000004180c */
[----:B------:R-:W-:Y:S01]  /*41d0*/  PLOP3.LUT P0, PT, PT, PT, UP0, 0x80, 0x0 ;  /* 0x000000000000781c */ /* 0x000fe20003f0f008 */
[----:B------:R-:W-:Y:S03]  /*41e0*/  FFMA.FTZ R4, R4, c[0x0][0x23c], -R159 ;  /* 0x00008f0004047a23 */ /* 0x000fe6000001089f */
[----:B------:R-:W-:Y:S01]  /*41f0*/  @P2 FSEL R5, R5, -INF , !P4 ;  /* 0xff80000005052808 */ /* 0x000fe20006000000 */
[----:B------:R2:W-:Y:S01]  /*4200*/  MUFU.EX2 R250, R4 ;  /* 0x0000000400fa7308 */ /* 0x0005e20000000800 */
[----:B------:R-:W-:Y:S01]  /*4210*/  FSETP.NEU.FTZ.AND P2, PT, R246, -INF , PT ;  /* 0xff800000f600780b */ /* 0x000fe20003f5d000 */
[C---:B------:R-:W-:Y:S04]  /*4220*/  HMMA.16816.F32.BF16 R16, R104.reuse, R110, R16 ;  /* 0x0000006e6810723c */ /* 0x040fe80000041810 */
[----:B------:R-:W-:Y:S01]  /*4230*/  @P1 FSEL R7, R7, -INF , !P4 ;  /* 0xff80000007071808 */ /* 0x000fe20006000000 */
[----:B------:R-:W-:Y:S01]  /*4240*/  FFMA.FTZ R9, R164, -UR4, R9 ;  /* 0x80000004a4097c23 */ /* 0x000fe20008010009 */
[----:B------:R-:W-:Y:S01]  /*4250*/  PLOP3.LUT P1, PT, PT, PT, UP0, 0x80, 0x0 ;  /* 0x000000000000781c */ /* 0x000fe20003f2f008 */
[----:B------:R-:W-:Y:S01]  /*4260*/  FFMA.FTZ R11, R186, -UR4, R11 ;  /* 0x80000004ba0b7c23 */ /* 0x000fe2000801000b */
[----:B------:R-:W-:Y:S01]  /*4270*/  FSEL R109, R109, RZ, P2 ;  /* 0x000000ff6d6d7208 */ /* 0x000fe20001000000 */
[----:B------:R-:W-:Y:S01]  /*4280*/  FFMA.FTZ R5, R5, c[0x0][0x23c], -R159 ;  /* 0x00008f0005057a23 */ /* 0x000fe2000001089f */
[----:B------:R-:W-:Y:S02]  /*4290*/  FSETP.NEU.FTZ.AND P2, PT, R243, -INF , PT ;  /* 0xff800000f300780b */ /* 0x000fe40003f5d000 */
[----:B-1----:R-:W-:Y:S01]  /*42a0*/  FMUL.FTZ R0, R244, 1.4426950216293334961 ;  /* 0x3fb8aa3bf4007820 */ /* 0x002fe20000410000 */
[----:B------:R-:W-:Y:S01]  /*42b0*/  MUFU.EX2 R249, R5 ;  /* 0x0000000500f97308 */ /* 0x000fe20000000800 */
[----:B------:R-:W-:Y:S01]  /*42c0*/  FSEL R108, R108, RZ, P2 ;  /* 0x000000ff6c6c7208 */ /* 0x000fe20001000000 */
[--C-:B------:R-:W-:Y:S01]  /*42d0*/  FFMA.FTZ R7, R7, c[0x0][0x23c], -R109.reuse ;  /* 0x00008f0007077a23 */ /* 0x100fe2000001086d */
[----:B------:R-:W-:Y:S01]  /*42e0*/  @P0 FSEL R6, R6, -INF , !P5 ;  /* 0xff80000006060808 */ /* 0x000fe20006800000 */
[----:B------:R-:W-:Y:S01]  /*42f0*/  FFMA.FTZ R12, R169, -UR4, R12 ;  /* 0x80000004a90c7c23 */ /* 0x000fe2000801000c */
[----:B------:R-:W-:Y:S01]  /*4300*/  PLOP3.LUT P2, PT, PT, PT, UP0, 0x80, 0x0 ;  /* 0x000000000000781c */ /* 0x000fe20003f4f008 */
[----:B------:R-:W-:Y:S01]  /*4310*/  FFMA.FTZ R8, R163, -UR4, R8 ;  /* 0x80000004a3087c23 */ /* 0x000fe20008010008 */
[----:B------:R-:W-:Y:S01]  /*4320*/  @P1 FSEL R9, R9, -INF , !P4 ;  /* 0xff80000009091808 */ /* 0x000fe20006000000 */
[----:B------:R-:W-:Y:S01]  /*4330*/  FFMA.FTZ R6, R6, c[0x0][0x23c], -R109 ;  /* 0x00008f0006067a23 */ /* 0x000fe2000001086d */
[----:B------:R-:W-:Y:S01]  /*4340*/  FSETP.NEU.FTZ.AND P1, PT, R244, -INF , PT ;  /* 0xff800000f400780b */ /* 0x000fe20003f3d000 */
[----:B------:R-:W-:Y:S01]  /*4350*/  MUFU.EX2 R252, R7 ;  /* 0x0000000700fc7308 */ /* 0x000fe20000000800 */
[----:B--2---:R-:W-:Y:S01]  /*4360*/  @P3 IADD3 R4, R160, 0x8, RZ ;  /* 0x00000008a0043810 */ /* 0x004fe20007ffe0ff */
[----:B------:R-:W-:Y:S01]  /*4370*/  FFMA.FTZ R9, R9, c[0x0][0x23c], -R108 ;  /* 0x00008f0009097a23 */ /* 0x000fe2000001086c */
[----:B------:R-:W-:Y:S01]  /*4380*/  FSEL R0, R0, RZ, P1 ;  /* 0x000000ff00007208 */ /* 0x000fe20000800000 */
[----:B------:R-:W-:Y:S01]  /*4390*/  FFMA.FTZ R14, R163, -UR4, R14 ;  /* 0x80000004a30e7c23 */ /* 0x000fe2000801000e */
[----:B------:R-:W-:Y:S01]  /*43a0*/  PLOP3.LUT P1, PT, PT, PT, UP0, 0x80, 0x0 ;  /* 0x000000000000781c */ /* 0x000fe20003f2f008 */
[----:B------:R-:W-:Y:S01]  /*43b0*/  FFMA.FTZ R10, R185, -UR4, R10 ;  /* 0x80000004b90a7c23 */ /* 0x000fe2000801000a */
[----:B------:R-:W-:Y:S01]  /*43c0*/  PLOP3.LUT P3, PT, PT, PT, UP0, 0x80, 0x0 ;  /* 0x000000000000781c */ /* 0x000fe20003f6f008 */
[----:B------:R-:W-:Y:S01]  /*43d0*/  FFMA.FTZ R13, R170, -UR4, R13 ;  /* 0x80000004aa0d7c23 */ /* 0x000fe2000801000d */
[----:B------:R-:W-:Y:S01]  /*43e0*/  @P6 ISETP.GE.AND P6, PT, R4, UR5, PT ;  /* 0x0000000504006c0c */ /* 0x000fe2000bfc6270 */
[----:B------:R1:W-:Y:S01]  /*43f0*/  MUFU.EX2 R213, R9 ;  /* 0x0000000900d57308 */ /* 0x0003e20000000800 */
[----:B------:R-:W-:Y:S01]  /*4400*/  @P2 IADD3 R4, R160, 0x9, RZ ;  /* 0x00000009a0042810 */ /* 0x000fe20007ffe0ff */
[----:B------:R-:W-:Y:S01]  /*4410*/  FFMA.FTZ R15, R164, -UR4, R15 ;  /* 0x80000004a40f7c23 */ /* 0x000fe2000801000f */
[----:B------:R-:W-:Y:S01]  /*4420*/  PLOP3.LUT P2, PT, PT, PT, UP0, 0x80, 0x0 ;  /* 0x000000000000781c */ /* 0x000fe20003f4f008 */
[----:B------:R-:W-:Y:S01]  /*4430*/  FFMA.FTZ R19, R166, -UR4, R19 ;  /* 0x80000004a6137c23 */ /* 0x000fe20008010013 */
[----:B------:R-:W-:Y:S01]  /*4440*/  PLOP3.LUT P0, PT, PT, PT, UP0, 0x80, 0x0 ;  /* 0x000000000000781c */ /* 0x000fe20003f0f008 */
[----:B------:R-:W-:Y:S02]  /*4450*/  FFMA.FTZ R18, R165, -UR4, R18 ;  /* 0x80000004a5127c23 */ /* 0x000fe40008010012 */
[----:B------:R-:W-:Y:S01]  /*4460*/  @P1 FSEL R11, R11, -INF , !P4 ;  /* 0xff8000000b0b1808 */ /* 0x000fe20006000000 */
[----:B------:R-:W-:Y:S01]  /*4470*/  FFMA.FTZ R16, R167, -UR4, R16 ;  /* 0x80000004a7107c23 */ /* 0x000fe20008010010 */
[----:B------:R2:W-:Y:S01]  /*4480*/  MUFU.EX2 R212, R6 ;  /* 0x0000000600d47308 */ /* 0x0005e20000000800 */
[----:B------:R-:W-:Y:S01]  /*4490*/  @P3 ISETP.GE.AND P3, PT, R4, UR5, PT ;  /* 0x0000000504003c0c */ /* 0x000fe2000bf66270 */
[----:B------:R-:W-:Y:S01]  /*44a0*/  FFMA.FTZ R17, R168, -UR4, R17 ;  /* 0x80000004a8117c23 */ /* 0x000fe20008010011 */
[----:B------:R-:W-:Y:S01]  /*44b0*/  PLOP3.LUT P1, PT, PT, PT, UP0, 0x80, 0x0 ;  /* 0x000000000000781c */ /* 0x000fe20003f2f008 */
[----:B------:R-:W-:Y:S01]  /*44c0*/  FFMA.FTZ R11, R11, c[0x0][0x23c], -R0 ;  /* 0x00008f000b0b7a23 */ /* 0x000fe20000010800 */
[----:B------:R-:W-:Y:S03]  /*44d0*/  PLOP3.LUT P4, PT, PT, PT, UP0, 0x80, 0x0 ;  /* 0x000000000000781c */ /* 0x000fe60003f8f008 */
[----:B------:R-:W-:Y:S02]  /*44e0*/  @P0 FSEL R8, R8, -INF , !P5 ;  /* 0xff80000008080808 */ /* 0x000fe40006800000 */
[----:B------:R3:W-:Y:S01]  /*44f0*/  MUFU.EX2 R186, R11 ;  /* 0x0000000b00ba7308 */ /* 0x0007e20000000800 */
[----:B------:R-:W-:Y:S02]  /*4500*/  PLOP3.LUT P0, PT, PT, PT, UP0, 0x80, 0x0 ;  /* 0x000000000000781c */ /* 0x000fe40003f0f008 */
[--C-:B------:R-:W-:Y:S01]  /*4510*/  FFMA.FTZ R8, R8, c[0x0][0x23c], -R108.reuse ;  /* 0x00008f0008087a23 */ /* 0x100fe2000001086c */
[----:B-1----:R-:W4:Y:S02]  /*4520*/  LDL R9, [R1+0x4] ;  /* 0x0000040001097983 */ /* 0x002f240000100800 */
[----:B------:R-:W-:Y:S02]  /*4530*/  @P1 FSEL R13, R13, -INF , !P3 ;  /* 0xff8000000d0d1808 */ /* 0x000fe40005800000 */
[----:B------:R-:W-:Y:S02]  /*4540*/  PLOP3.LUT P1, PT, PT, PT, UP0, 0x80, 0x0 ;  /* 0x000000000000781c */ /* 0x000fe40003f2f008 */
[----:B------:R1:W1:Y:S01]  /*4550*/  MUFU.EX2 R214, R8 ;  /* 0x0000000800d67308 */ /* 0x0002620000000800 */
[----:B------:R-:W-:Y:S01]  /*4560*/  FFMA.FTZ R13, R13, c[0x0][0x23c], -R108 ;  /* 0x00008f000d0d7a23 */ /* 0x000fe2000001086c */
[----:B--2---:R-:W2:Y:S02]  /*4570*/  LDSM.16.M88.4 R4, [R145+0x6400] ;  /* 0x006400009104783b */ /* 0x004ea40000000200 */
[----:B------:R-:W-:Y:S02]  /*4580*/  @P0 FSEL R10, R10, -INF , !P5 ;  /* 0xff8000000a0a0808 */ /* 0x000fe40006800000 */
[----:B------:R-:W-:Y:S02]  /*4590*/  PLOP3.LUT P0, PT, PT, PT, UP0, 0x80, 0x0 ;  /* 0x000000000000781c */ /* 0x000fe40003f0f008 */
[----:B------:R-:W-:Y:S02]  /*45a0*/  PLOP3.LUT P5, PT, PT, PT, UP0, 0x80, 0x0 ;  /* 0x000000000000781c */ /* 0x000fe40003faf008 */
[----:B------:R1:W-:Y:S01]  /*45b0*/  MUFU.EX2 R251, R13 ;  /* 0x0000000d00fb7308 */ /* 0x0003e20000000800 */
[----:B------:R-:W-:Y:S01]  /*45c0*/  @P1 FSEL R15, R15, -INF , !P3 ;  /* 0xff8000000f0f1808 */ /* 0x000fe20005800000 */
[--C-:B------:R-:W-:Y:S01]  /*45d0*/  FFMA.FTZ R10, R10, c[0x0][0x23c], -R0.reuse ;  /* 0x00008f000a0a7a23 */ /* 0x100fe20000010800 */
[----:B------:R-:W-:Y:S01]  /*45e0*/  PLOP3.LUT P1, PT, PT, PT, UP0, 0x80, 0x0 ;  /* 0x000000000000781c */ /* 0x000fe20003f2f008 */
[----:B---3--:R-:W3:Y:S02]  /*45f0*/  LDL R11, [R1+0x8] ;  /* 0x00000800010b7983 */ /* 0x008ee40000100800 */
[----:B------:R-:W-:Y:S04]  /*4600*/  FFMA.FTZ R15, R15, c[0x0][0x23c], -R0 ;  /* 0x00008f000f0f7a23 */ /* 0x000fe80000010800 */
[----:B------:R2:W-:Y:S01]  /*4610*/  MUFU.EX2 R185, R10 ;  /* 0x0000000a00b97308 */ /* 0x0005e20000000800 */
[----:B------:R-:W-:Y:S02]  /*4620*/  @P0 FSEL R12, R12, -INF , !P6 ;  /* 0xff8000000c0c0808 */ /* 0x000fe40007000000 */
[----:B------:R-:W-:Y:S02]  /*4630*/  PLOP3.LUT P0, PT, PT, PT, UP0, 0x80, 0x0 ;  /* 0x000000000000781c */ /* 0x000fe40003f0f008 */
[----:B-1----:R-:W-:Y:S01]  /*4640*/  @P4 IADD3 R8, R160, 0x10, RZ ;  /* 0x00000010a0084810 */ /* 0x002fe20007ffe0ff */
[----:B------:R-:W-:Y:S01]  /*4650*/  FFMA.FTZ R12, R12, c[0x0][0x23c], -R108 ;  /* 0x00008f000c0c7a23 */ /* 0x000fe2000001086c */
[----:B------:R-:W-:Y:S02]  /*4660*/  @P1 FSEL R17, R17, -INF , !P3 ;  /* 0xff80000011111808 */ /* 0x000fe40005800000 */
[----:B------:R-:W-:Y:S01]  /*4670*/  PLOP3.LUT P1, PT, PT, PT, UP0, 0x80, 0x0 ;  /* 0x000000000000781c */ /* 0x000fe20003f2f008 */
[----:B------:R1:W1:Y:S01]  /*4680*/  MUFU.EX2 R162, R12 ;  /* 0x0000000c00a27308 */ /* 0x0002620000000800 */
[----:B------:R-:W-:Y:S01]  /*4690*/  PLOP3.LUT P4, PT, PT, PT, UP0, 0x80, 0x0 ;  /* 0x000000000000781c */ /* 0x000fe20003f8f008 */
[----:B------:R-:W-:Y:S01]  /*46a0*/  FFMA.FTZ R17, R17, c[0x0][0x23c], -R159 ;  /* 0x00008f0011117a23 */ /* 0x000fe2000001089f */
[----:B------:R-:W-:Y:S01]  /*46b0*/  @P5 ISETP.GE.AND P5, PT, R8, UR5, PT ;  /* 0x0000000508005c0c */ /* 0x000fe2000bfa6270 */
[----:B------:R-:W-:Y:S01]  /*46c0*/  IMAD.MOV.U32 R13, RZ, RZ, R214 ;  /* 0x000000ffff0d7224 */ /* 0x000fe200078e00d6 */
[----:B------:R-:W-:Y:S02]  /*46d0*/  @P2 IADD3 R8, R160, 0x11, RZ ;  /* 0x00000011a0082810 */ /* 0x000fe40007ffe0ff */
[----:B------:R-:W-:Y:S02]  /*46e0*/  @P0 FSEL R14, R14, -INF , !P6 ;  /* 0xff8000000e0e0808 */ /* 0x000fe40007000000 */
[----:B------:R-:W-:Y:S01]  /*46f0*/  PLOP3.LUT P0, PT, PT, PT, UP0, 0x80, 0x0 ;  /* 0x000000000000781c */ /* 0x000fe20003f0f008 */
[----:B------:R-:W-:Y:S01]  /*4700*/  MUFU.EX2 R231, R17 ;  /* 0x0000001100e77308 */ /* 0x000fe20000000800 */
[----:B------:R-:W-:Y:S01]  /*4710*/  PLOP3.LUT P2, PT, PT, PT, UP0, 0x80, 0x0 ;  /* 0x000000000000781c */ /* 0x000fe20003f4f008 */
[----:B------:R-:W-:Y:S01]  /*4720*/  FFMA.FTZ R14, R14, c[0x0][0x23c], -R0 ;  /* 0x00008f000e0e7a23 */ /* 0x000fe20000010800 */
[----:B------:R-:W-:Y:S01]  /*4730*/  @P1 FSEL R19, R19, -INF , !P3 ;  /* 0xff80000013131808 */ /* 0x000fe20005800000 */
[-C--:B--2---:R-:W-:Y:S01]  /*4740*/  HMMA.16816.F32.BF16 R20, R104, R4.reuse, R20 ;  /* 0x000000046814723c */ /* 0x084fe20000041814 */
[----:B------:R-:W-:Y:S01]  /*4750*/  @P4 ISETP.GE.AND P4, PT, R8, UR5, PT ;  /* 0x0000000508004c0c */ /* 0x000fe2000bf86270 */
[----:B------:R-:W-:Y:S01]  /*4760*/  IMAD.MOV.U32 R10, RZ, RZ, R212 ;  /* 0x000000ffff0a7224 */ /* 0x000fe200078e00d4 */
[----:B------:R-:W-:Y:S01]  /*4770*/  PLOP3.LUT P1, PT, PT, PT, UP0, 0x80, 0x0 ;  /* 0x000000000000781c */ /* 0x000fe20003f2f008 */
[----:B------:R-:W-:Y:S01]  /*4780*/  FFMA.FTZ R19, R19, c[0x0][0x23c], -R109 ;  /* 0x00008f0013137a23 */ /* 0x000fe2000001086d */
[----:B------:R-:W-:Y:S01]  /*4790*/  PLOP3.LUT P3, PT, PT, PT, UP0, 0x80, 0x0 ;  /* 0x000000000000781c */ /* 0x000fe20003f6f008 */
[----:B------:R2:W2:Y:S02]  /*47a0*/  MUFU.EX2 R161, R14 ;  /* 0x0000000e00a17308 */ /* 0x0004a40000000800 */
[----:B------:R-:W-:Y:S01]  /*47b0*/  @P0 FSEL R16, R16, -INF , !P6 ;  /* 0xff80000010100808 */ /* 0x000fe20007000000 */
[C---:B------:R-:W-:Y:S01]  /*47c0*/  HMMA.16816.F32.BF16 R24, R100.reuse, R4, R24 ;  /* 0x000000046418723c */ /* 0x040fe20000041818 */
[----:B------:R-:W-:Y:S02]  /*47d0*/  PLOP3.LUT P0, PT, PT, PT, UP0, 0x80, 0x0 ;  /* 0x000000000000781c */ /* 0x000fe40003f0f008 */
[----:B-1----:R-:W-:Y:S02]  /*47e0*/  IMAD.MOV.U32 R12, RZ, RZ, R213 ;  /* 0x000000ffff0c7224 */ /* 0x002fe400078e00d5 */
[----:B------:R-:W-:Y:S02]  /*47f0*/  FFMA.FTZ R16, R16, c[0x0][0x23c], -R159 ;  /* 0x00008f0010107a23 */ /* 0x000fe4000001089f */
[----:B------:R-:W-:Y:S01]  /*4800*/  MUFU.EX2 R237, R19 ;  /* 0x0000001300ed7308 */ /* 0x000fe20000000800 */
[-C--:B------:R-:W-:Y:S01]  /*4810*/  HMMA.16816.F32.BF16 R28, R100, R6.reuse, R28 ;  /* 0x00000006641c723c */ /* 0x080fe2000004181c */
[----:B------:R-:W-:Y:S02]  /*4820*/  @P3 IADD3 R4, R160, 0x18, RZ ;  /* 0x00000018a0043810 */ /* 0x000fe40007ffe0ff */
[----:B------:R-:W-:Y:S03]  /*4830*/  PLOP3.LUT P3, PT, PT, PT, UP0, 0x80, 0x0 ;  /* 0x000000000000781c */ /* 0x000fe60003f6f008 */
[----:B------:R-:W-:Y:S01]  /*4840*/  @P0 FSEL R18, R18, -INF , !P6 ;  /* 0xff80000012120808 */ /* 0x000fe20007000000 */
[----:B------:R-:W-:Y:S01]  /*4850*/  FFMA.FTZ R21, R174, -UR4, R21 ;  /* 0x80000004ae157c23 */ /* 0x000fe20008010015 */
[----:B------:R-:W-:Y:S01]  /*4860*/  PLOP3.LUT P0, PT, PT, PT, UP0, 0x80, 0x0 ;  /* 0x000000000000781c */ /* 0x000fe20003f0f008 */
[----:B------:R-:W-:Y:S01]  /*4870*/  MUFU.EX2 R232, R16 ;  /* 0x0000001000e87308 */ /* 0x000fe20000000800 */
[----:B------:R-:W-:Y:S01]  /*4880*/  PLOP3.LUT P6, PT, PT, PT, UP0, 0x80, 0x0 ;  /* 0x000000000000781c */ /* 0x000fe20003fcf008 */
[C---:B------:R-:W-:Y:S01]  /*4890*/  HMMA.16816.F32.BF16 R32, R104.reuse, R6, R32 ;  /* 0x000000066820723c */ /* 0x040fe20000041820 */
[----:B------:R-:W-:Y:S01]  /*48a0*/  @P1 FSEL R21, R21, -INF , !P4 ;  /* 0xff80000015151808 */ /* 0x000fe20006000000 */
[----:B------:R-:W-:Y:S01]  /*48b0*/  FFMA.FTZ R20, R173, -UR4, R20 ;  /* 0x80000004ad147c23 */ /* 0x000fe20008010014 */
[----:B------:R-:W-:Y:S01]  /*48c0*/  PLOP3.LUT P1, PT, PT, PT, UP0, 0x80, 0x0 ;  /* 0x000000000000781c */ /* 0x000fe20003f2f008 */
[----:B------:R-:W-:Y:S02]  /*48d0*/  FFMA.FTZ R23, R168, -UR4, R23 ;  /* 0x80000004a8177c23 */ /* 0x000fe40008010017 */
[----:B------:R-:W-:Y:S02]  /*48e0*/  FFMA.FTZ R22, R167, -UR4, R22 ;  /* 0x80000004a7167c23 */ /* 0x000fe40008010016 */
[----:B------:R1:W1:Y:S01]  /*48f0*/  MUFU.EX2 R212, R15 ;  /* 0x0000000f00d47308 */ /* 0x0002620000000800 */
[----:B------:R-:W-:Y:S03]  /*4900*/  FFMA.FTZ R25, R172, -UR4, R25 ;  /* 0x80000004ac197c23 */ /* 0x000fe60008010019 */
[----:B------:R-:W-:Y:S01]  /*4910*/  @P0 FSEL R20, R20, -INF , !P5 ;  /* 0xff80000014140808 */ /* 0x000fe20006800000 */
[----:B------:R-:W-:Y:S01]  /*4920*/  FFMA.FTZ R24, R171, -UR4, R24 ;  /* 0x80000004ab187c23 */ /* 0x000fe20008010018 */
[----:B------:R-:W-:Y:S01]  /*4930*/  PLOP3.LUT P0, PT, PT, PT, UP0, 0x80, 0x0 ;  /* 0x000000000000781c */ /* 0x000fe20003f0f008 */
[----:B------:R-:W-:Y:S01]  /*4940*/  FFMA.FTZ R27, R170, -UR4, R27 ;  /* 0x80000004aa1b7c23 */ /* 0x000fe2000801001b */
[----:B------:R-:W-:Y:S01]  /*4950*/  @P1 FSEL R23, R23, -INF , !P4 ;  /* 0xff80000017171808 */ /* 0x000fe20006000000 */
[----:B------:R-:W-:Y:S01]  /*4960*/  FFMA.FTZ R26, R169, -UR4, R26 ;  /* 0x80000004a91a7c23 */ /* 0x000fe2000801001a */
[----:B------:R-:W-:Y:S01]  /*4970*/  PLOP3.LUT P1, PT, PT, PT, UP0, 0x80, 0x0 ;  /* 0x000000000000781c */ /* 0x000fe20003f2f008 */
[----:B------:R-:W-:Y:S01]  /*4980*/  FFMA.FTZ R29, R178, -UR4, R29 ;  /* 0x80000004b21d7c23 */ /* 0x000fe2000801001d */
[----:B------:R-:W-:Y:S01]  /*4990*/  @P6 ISETP.GE.AND P6, PT, R4, UR5, PT ;  /* 0x0000000504006c0c */ /* 0x000fe2000bfc6270 */
[----:B------:R-:W-:Y:S01]  /*49a0*/  FFMA.FTZ R28, R177, -UR4, R28 ;  /* 0x80000004b11c7c23 */ /* 0x000fe2000801001c */
[----:B------:R-:W-:Y:S01]  /*49b0*/  @P2 IADD3 R4, R160, 0x19, RZ ;  /* 0x00000019a0042810 */ /* 0x000fe20007ffe0ff */
[----:B------:R-:W-:Y:S01]  /*49c0*/  FFMA.FTZ R31, R172, -UR4, R31 ;  /* 0x80000004ac1f7c23 */ /* 0x000fe2000801001f */
[----:B------:R-:W-:Y:S01]  /*49d0*/  PLOP3.LUT P2, PT, PT, PT, UP0, 0x80, 0x0 ;  /* 0x000000000000781c */ /* 0x000fe20003f4f008 */
[----:B------:R-:W-:Y:S01]  /*49e0*/  FFMA.FTZ R30, R171, -UR4, R30 ;  /* 0x80000004ab1e7c23 */ /* 0x000fe2000801001e */
[----:B------:R-:W-:Y:S01]  /*49f0*/  @P3 ISETP.GE.AND P3, PT, R4, UR5, PT ;  /* 0x0000000504003c0c */ /* 0x000fe2000bf66270 */
[----:B------:R-:W-:Y:S01]  /*4a00*/  FFMA.FTZ R33, R176, -UR4, R33 ;  /* 0x80000004b0217c23 */ /* 0x000fe20008010021 */
[----:B------:R-:W-:Y:S01]  /*4a10*/  @P0 FSEL R22, R22, -INF , !P5 ;  /* 0xff80000016160808 */ /* 0x000fe20006800000 */
[----:B------:R-:W1:Y:S01]  /*4a20*/  LDSM.16.M88.4 R4, [R145+0x6800] ;  /* 0x006800009104783b */ /* 0x000e620000000200 */
[----:B------:R-:W-:Y:S01]  /*4a30*/  PLOP3.LUT P0, PT, PT, PT, UP0, 0x80, 0x0 ;  /* 0x000000000000781c */ /* 0x000fe20003f0f008 */
[----:B------:R-:W-:Y:S01]  /*4a40*/  FFMA.FTZ R32, R175, -UR4, R32 ;  /* 0x80000004af207c23 */ /* 0x000fe20008010020 */
[----:B------:R-:W-:Y:S01]  /*4a50*/  @P1 FSEL R25, R25, -INF , !P4 ;  /* 0xff80000019191808 */ /* 0x000fe20006000000 */
[----:B------:R-:W-:Y:S01]  /*4a60*/  FFMA.FTZ R35, R174, -UR4, R35 ;  /* 0x80000004ae237c23 */ /* 0x000fe20008010023 */
[----:B------:R-:W-:Y:S01]  /*4a70*/  PLOP3.LUT P1, PT, PT, PT, UP0, 0x80, 0x0 ;  /* 0x000000000000781c */ /* 0x000fe20003f2f008 */
[----:B------:R-:W-:Y:S02]  /*4a80*/  FFMA.FTZ R34, R173, -UR4, R34 ;  /* 0x80000004ad227c23 */ /* 0x000fe40008010022 */
[----:B------:R-:W-:Y:S02]  /*4a90*/  FFMA.FTZ R18, R18, c[0x0][0x23c], -R109 ;  /* 0x00008f0012127a23 */ /* 0x000fe4000001086d */
[----:B--2---:R-:W-:Y:S02]  /*4aa0*/  IMAD.MOV.U32 R14, RZ, RZ, R162 ;  /* 0x000000ffff0e7224 */ /* 0x004fe400078e00a2 */
[----:B------:R-:W-:Y:S01]  /*4ab0*/  MUFU.EX2 R238, R18 ;  /* 0x0000001200ee7308 */ /* 0x000fe20000000800 */
[----:B-1----:R-:W-:Y:S01]  /*4ac0*/  IMAD.MOV.U32 R15, RZ, RZ, R186 ;  /* 0x000000ffff0f7224 */ /* 0x002fe200078e00ba */
[----:B------:R-:W-:Y:S01]  /*4ad0*/  @P0 FSEL R24, R24, -INF , !P5 ;  /* 0xff80000018180808 */ /* 0x000fe20006800000 */
[--C-:B------:R-:W-:Y:S01]  /*4ae0*/  FFMA.FTZ R20, R20, c[0x0][0x23c], -R159.reuse ;  /* 0x00008f0014147a23 */ /* 0x100fe2000001089f */
[----:B------:R-:W-:Y:S01]  /*4af0*/  PLOP3.LUT P0, PT, PT, PT, UP0, 0x80, 0x0 ;  /* 0x000000000000781c */ /* 0x000fe20003f0f008 */
[----:B------:R-:W-:Y:S01]  /*4b00*/  FFMA.FTZ R21, R21, c[0x0][0x23c], -R159 ;  /* 0x00008f0015157a23 */ /* 0x000fe2000001089f */
[----:B------:R-:W-:Y:S01]  /*4b10*/  @P1 FSEL R27, R27, -INF , !P4 ;  /* 0xff8000001b1b1808 */ /* 0x000fe20006000000 */
[--C-:B------:R-:W-:Y:S01]  /*4b20*/  FFMA.FTZ R22, R22, c[0x0][0x23c], -R109.reuse ;  /* 0x00008f0016167a23 */ /* 0x100fe2000001086d */
[----:B------:R-:W-:Y:S01]  /*4b30*/  PLOP3.LUT P1, PT, PT, PT, UP0, 0x80, 0x0 ;  /* 0x000000000000781c */ /* 0x000fe20003f2f008 */
[----:B------:R-:W-:Y:S01]  /*4b40*/  FFMA.FTZ R23, R23, c[0x0][0x23c], -R109 ;  /* 0x00008f0017177a23 */ /* 0x000fe2000001086d */
[----:B------:R-:W-:Y:S01]  /*4b50*/  MUFU.EX2 R230, R20 ;  /* 0x0000001400e67308 */ /* 0x000fe20000000800 */
[----:B------:R-:W-:Y:S01]  /*4b60*/  PLOP3.LUT P4, PT, PT, PT, UP0, 0x80, 0x0 ;  /* 0x000000000000781c */ /* 0x000fe20003f8f008 */
[----:B------:R-:W-:Y:S02]  /*4b70*/  IMAD.MOV.U32 R16, RZ, RZ, R161 ;  /* 0x000000ffff107224 */ /* 0x000fe400078e00a1 */
[--C-:B------:R-:W-:Y:S02]  /*4b80*/  FFMA.FTZ R24, R24, c[0x0][0x23c], -R108.reuse ;  /* 0x00008f0018187a23 */ /* 0x100fe4000001086c */
[----:B------:R-:W-:Y:S01]  /*4b90*/  FFMA.FTZ R25, R25, c[0x0][0x23c], -R108 ;  /* 0x00008f0019197a23 */ /* 0x000fe2000001086c */
[----:B------:R-:W-:Y:S01]  /*4ba0*/  @P0 FSEL R26, R26, -INF , !P5 ;  /* 0xff8000001a1a0808 */ /* 0x000fe20006800000 */
[--C-:B------:R-:W-:Y:S01]  /*4bb0*/  FFMA.FTZ R27, R27, c[0x0][0x23c], -R0.reuse ;  /* 0x00008f001b1b7a23 */ /* 0x100fe20000010800 */
[----:B------:R-:W-:Y:S01]  /*4bc0*/  PLOP3.LUT P0, PT, PT, PT, UP0, 0x80, 0x0 ;  /* 0x000000000000781c */ /* 0x000fe20003f0f008 */
[----:B------:R-:W-:Y:S01]  /*4bd0*/  MUFU.EX2 R166, R21 ;  /* 0x0000001500a67308 */ /* 0x000fe20000000800 */
[----:B------:R-:W-:Y:S01]  /*4be0*/  @P1 FSEL R29, R29, -INF , !P3 ;  /* 0xff8000001d1d1808 */ /* 0x000fe20005800000 */
[----:B------:R-:W-:Y:S01]  /*4bf0*/  FFMA.FTZ R26, R26, c[0x0][0x23c], -R0 ;  /* 0x00008f001a1a7a23 */ /* 0x000fe20000010800 */
[----:B------:R-:W-:Y:S01]  /*4c00*/  PLOP3.LUT P1, PT, PT, PT, UP0, 0x80, 0x0 ;  /* 0x000000000000781c */ /* 0x000fe20003f2f008 */
[----:B------:R-:W-:Y:S01]  /*4c10*/  IMAD.MOV.U32 R17, RZ, RZ, R212 ;  /* 0x000000ffff117224 */ /* 0x000fe200078e00d4 */
[----:B------:R-:W-:Y:S01]  /*4c20*/  PLOP3.LUT P5, PT, PT, PT, UP0, 0x80, 0x0 ;  /* 0x000000000000781c */ /* 0x000fe20003faf008 */
[--C-:B------:R-:W-:Y:S01]  /*4c30*/  FFMA.FTZ R29, R29, c[0x0][0x23c], -R108.reuse ;  /* 0x00008f001d1d7a23 */ /* 0x100fe2000001086c */
[----:B------:R-:W-:Y:S01]  /*4c40*/  @P4 IADD3 R8, R160, 0x20, RZ ;  /* 0x00000020a0084810 */ /* 0x000fe20007ffe0ff */
[-C--:B------:R-:W-:Y:S01]  /*4c50*/  HMMA.16816.F32.BF16 R36, R104, R4.reuse, R36 ;  /* 0x000000046824723c */ /* 0x080fe20000041824 */
[----:B------:R-:W-:Y:S01]  /*4c60*/  PLOP3.LUT P4, PT, PT, PT, UP0, 0x80, 0x0 ;  /* 0x000000000000781c */ /* 0x000fe20003f8f008 */
[----:B------:R-:W-:Y:S02]  /*4c70*/  MUFU.EX2 R235, R22 ;  /* 0x0000001600eb7308 */ /* 0x000fe40000000800 */
[----:B------:R-:W-:Y:S02]  /*4c80*/  @P0 FSEL R28, R28, -INF , !P6 ;  /* 0xff8000001c1c0808 */ /* 0x000fe40007000000 */
[----:B------:R-:W-:Y:S02]  /*4c90*/  PLOP3.LUT P0, PT, PT, PT, UP0, 0x80, 0x0 ;  /* 0x000000000000781c */ /* 0x000fe40003f0f008 */
[----:B------:R-:W-:Y:S01]  /*4ca0*/  @P1 FSEL R31, R31, -INF , !P3 ;  /* 0xff8000001f1f1808 */ /* 0x000fe20005800000 */
[C---:B------:R-:W-:Y:S01]  /*4cb0*/  HMMA.16816.F32.BF16 R40, R100.reuse, R4, R40 ;  /* 0x000000046428723c */ /* 0x040fe20000041828 */
[----:B------:R-:W-:Y:S02]  /*4cc0*/  PLOP3.LUT P1, PT, PT, PT, UP0, 0x80, 0x0 ;  /* 0x000000000000781c */ /* 0x000fe40003f2f008 */
[----:B------:R-:W-:Y:S01]  /*4cd0*/  MUFU.EX2 R233, R23 ;  /* 0x0000001700e97308 */ /* 0x000fe20000000800 */
[----:B------:R-:W-:Y:S01]  /*4ce0*/  @P5 ISETP.GE.AND P5, PT, R8, UR5, PT ;  /* 0x0000000508005c0c */ /* 0x000fe2000bfa6270 */
[----:B------:R-:W-:Y:S01]  /*4cf0*/  FFMA.FTZ R28, R28, c[0x0][0x23c], -R108 ;  /* 0x00008f001c1c7a23 */ /* 0x000fe2000001086c */
[----:B------:R-:W-:Y:S01]  /*4d00*/  @P2 IADD3 R8, R160, 0x21, RZ ;  /* 0x00000021a0082810 */ /* 0x000fe20007ffe0ff */
[----:B------:R-:W-:Y:S01]  /*4d10*/  FFMA.FTZ R31, R31, c[0x0][0x23c], -R0 ;  /* 0x00008f001f1f7a23 */ /* 0x000fe20000010800 */
[----:B------:R-:W-:Y:S01]  /*4d20*/  PLOP3.LUT P2, PT, PT, PT, UP0, 0x80, 0x0 ;  /* 0x000000000000781c */ /* 0x000fe20003f4f008 */
[-C--:B------:R-:W-:Y:S01]  /*4d30*/  HMMA.16816.F32.BF16 R44, R100, R6.reuse, R44 ;  /* 0x00000006642c723c */ /* 0x080fe2000004182c */
[----:B------:R-:W-:Y:S02]  /*4d40*/  @P4 ISETP.GE.AND P4, PT, R8, UR5, PT ;  /* 0x0000000508004c0c */ /* 0x000fe4000bf86270 */
[----:B------:R-:W-:Y:S01]  /*4d50*/  @P0 FSEL R30, R30, -INF , !P6 ;  /* 0xff8000001e1e0808 */ /* 0x000fe20007000000 */
[----:B------:R-:W-:Y:S01]  /*4d60*/  MUFU.EX2 R240, R24 ;  /* 0x0000001800f07308 */ /* 0x000fe20000000800 */
[----:B------:R-:W-:Y:S01]  /*4d70*/  PLOP3.LUT P0, PT, PT, PT, UP0, 0x80, 0x0 ;  /* 0x000000000000781c */ /* 0x000fe20003f0f008 */
[----:B------:R-:W-:Y:S01]  /*4d80*/  FFMA.FTZ R37, R183, -UR4, R37 ;  /* 0x80000004b7257c23 */ /* 0x000fe20008010025 */
[----:B------:R-:W-:Y:S01]  /*4d90*/  @P1 FSEL R33, R33, -INF , !P3 ;  /* 0xff80000021211808 */ /* 0x000fe20005800000 */
[----:B------:R-:W-:Y:S01]  /*4da0*/  FFMA.FTZ R39, R176, -UR4, R39 ;  /* 0x80000004b0277c23 */ /* 0x000fe20008010027 */
[----:B------:R-:W-:Y:S01]  /*4db0*/  PLOP3.LUT P1, PT, PT, PT, UP0, 0x80, 0x0 ;  /* 0x000000000000781c */ /* 0x000fe20003f2f008 */
[C---:B------:R-:W-:Y:S02]  /*4dc0*/  HMMA.16816.F32.BF16 R48, R104.reuse, R6, R48 ;  /* 0x000000066830723c */ /* 0x040fe40000041830 */
[----:B------:R-:W-:Y:S02]  /*4dd0*/  FFMA.FTZ R36, R181, -UR4, R36 ;  /* 0x80000004b5247c23 */ /* 0x000fe40008010024 */
[----:B------:R-:W-:Y:S01]  /*4de0*/  MUFU.EX2 R239, R25 ;  /* 0x0000001900ef7308 */ /* 0x000fe20000000800 */
[----:B------:R-:W-:Y:S02]  /*4df0*/  FFMA.FTZ R41, R180, -UR4, R41 ;  /* 0x80000004b4297c23 */ /* 0x000fe40008010029 */
[----:B------:R-:W-:Y:S01]  /*4e00*/  FFMA.FTZ R43, R178, -UR4, R43 ;  /* 0x80000004b22b7c23 */ /* 0x000fe2000801002b */
[----:B------:R-:W-:Y:S01]  /*4e10*/  @P0 FSEL R32, R32, -INF , !P6 ;  /* 0xff80000020200808 */ /* 0x000fe20007000000 */
[----:B------:R-:W-:Y:S01]  /*4e20*/  FFMA.FTZ R38, R175, -UR4, R38 ;  /* 0x80000004af267c23 */ /* 0x000fe20008010026 */
[----:B------:R-:W-:Y:S02]  /*4e30*/  PLOP3.LUT P0, PT, PT, PT, UP0, 0x80, 0x0 ;  /* 0x000000000000781c */ /* 0x000fe40003f0f008 */
[----:B------:R-:W-:Y:S01]  /*4e40*/  @P1 FSEL R35, R35, -INF , !P3 ;  /* 0xff80000023231808 */ /* 0x000fe20005800000 */
[----:B------:R-:W-:Y:S01]  /*4e50*/  FFMA.FTZ R40, R179, -UR4, R40 ;  /* 0x80000004b3287c23 */ /* 0x000fe20008010028 */
[----:B------:R-:W-:Y:S01]  /*4e60*/  MUFU.EX2 R248, R26 ;  /* 0x0000001a00f87308 */ /* 0x000fe20000000800 */
[----:B------:R-:W-:Y:S01]  /*4e70*/  PLOP3.LUT P1, PT, PT, PT, UP0, 0x80, 0x0 ;  /* 0x000000000000781c */ /* 0x000fe20003f2f008 */
[----:B------:R-:W-:Y:S01]  /*4e80*/  FFMA.FTZ R45, R189, -UR4, R45 ;  /* 0x80000004bd2d7c23 */ /* 0x000fe2000801002d */
[----:B------:R-:W-:Y:S01]  /*4e90*/  PLOP3.LUT P3, PT, PT, PT, UP0, 0x80, 0x0 ;  /* 0x000000000000781c */ /* 0x000fe20003f6f008 */
[----:B------:R-:W-:Y:S02]  /*4ea0*/  FFMA.FTZ R47, R180, -UR4, R47 ;  /* 0x80000004b42f7c23 */ /* 0x000fe4000801002f */
[----:B------:R-:W-:Y:S02]  /*4eb0*/  FFMA.FTZ R42, R177, -UR4, R42 ;  /* 0x80000004b12a7c23 */ /* 0x000fe4000801002a */
[----:B------:R-:W-:Y:S01]  /*4ec0*/  FFMA.FTZ R44, R190, -UR4, R44 ;  /* 0x80000004be2c7c23 */ /* 0x000fe2000801002c */
[----:B------:R-:W-:Y:S01]  /*4ed0*/  @P0 FSEL R34, R34, -INF , !P6 ;  /* 0xff80000022220808 */ /* 0x000fe20007000000 */
[----:B------:R-:W1:Y:S01]  /*4ee0*/  MUFU.EX2 R247, R27 ;  /* 0x0000001b00f77308 */ /* 0x000e620000000800 */
[----:B------:R-:W-:Y:S01]  /*4ef0*/  PLOP3.LUT P6, PT, PT, PT, UP0, 0x80, 0x0 ;  /* 0x000000000000781c */ /* 0x000fe20003fcf008 */
[----:B------:R-:W-:Y:S01]  /*4f00*/  FFMA.FTZ R49, R182, -UR4, R49 ;  /* 0x80000004b6317c23 */ /* 0x000fe20008010031 */
[----:B------:R-:W-:Y:S01]  /*4f10*/  PLOP3.LUT P0, PT, PT, PT, UP0, 0x80, 0x0 ;  /* 0x000000000000781c */ /* 0x000fe20003f0f008 */
[----:B------:R-:W-:Y:S01]  /*4f20*/  FFMA.FTZ R51, R183, -UR4, R51 ;  /* 0x80000004b7337c23 */ /* 0x000fe20008010033 */
[----:B------:R-:W-:Y:S01]  /*4f30*/  @P1 FSEL R37, R37, -INF , !P4 ;  /* 0xff80000025251808 */ /* 0x000fe20006000000 */
[----:B------:R-:W-:Y:S01]  /*4f40*/  FFMA.FTZ R46, R179, -UR4, R46 ;  /* 0x80000004b32e7c23 */ /* 0x000fe2000801002e */
[----:B------:R-:W-:Y:S01]  /*4f50*/  PLOP3.LUT P1, PT, PT, PT, UP0, 0x80, 0x0 ;  /* 0x000000000000781c */ /* 0x000fe20003f2f008 */
[----:B------:R-:W-:Y:S01]  /*4f60*/  FFMA.FTZ R48, R184, -UR4, R48 ;  /* 0x80000004b8307c23 */ /* 0x000fe20008010030 */
[----:B------:R-:W-:Y:S01]  /*4f70*/  @P3 IADD3 R4, R160, 0x28, RZ ;  /* 0x00000028a0043810 */ /* 0x000fe20007ffe0ff */
[----:B------:R-:W-:Y:S01]  /*4f80*/  MUFU.EX2 R236, R28 ;  /* 0x0000001c00ec7308 */ /* 0x000fe20000000800 */
[----:B------:R-:W-:Y:S01]  /*4f90*/  PLOP3.LUT P3, PT, PT, PT, UP0, 0x80, 0x0 ;  /* 0x000000000000781c */ /* 0x000fe20003f6f008 */
[----:B------:R-:W-:Y:S02]  /*4fa0*/  FFMA.FTZ R50, R181, -UR4, R50 ;  /* 0x80000004b5327c23 */ /* 0x000fe40008010032 */
[----:B------:R-:W-:Y:S01]  /*4fb0*/  @P6 ISETP.GE.AND P6, PT, R4, UR5, PT ;  /* 0x0000000504006c0c */ /* 0x000fe2000bfc6270 */
[--C-:B------:R-:W-:Y:S01]  /*4fc0*/  FFMA.FTZ R32, R32, c[0x0][0x23c], -R159.reuse ;  /* 0x00008f0020207a23 */ /* 0x100fe2000001089f */
[----:B------:R-:W-:Y:S01]  /*4fd0*/  @P2 IADD3 R4, R160, 0x29, RZ ;  /* 0x00000029a0042810 */ /* 0x000fe20007ffe0ff */
[----:B------:R-:W-:Y:S01]  /*4fe0*/  FFMA.FTZ R33, R33, c[0x0][0x23c], -R159 ;  /* 0x00008f0021217a23 */ /* 0x000fe2000001089f */
[----:B------:R-:W-:Y:S01]  /*4ff0*/  @P0 FSEL R36, R36, -INF , !P5 ;  /* 0xff80000024240808 */ /* 0x000fe20006800000 */
[--C-:B------:R-:W-:Y:S01]  /*5000*/  FFMA.FTZ R34, R34, c[0x0][0x23c], -R109.reuse ;  /* 0x00008f0022227a23 */ /* 0x100fe2000001086d */
[----:B------:R-:W-:Y:S01]  /*5010*/  MUFU.EX2 R171, R32 ;  /* 0x0000002000ab7308 */ /* 0x000fe20000000800 */
[----:B------:R-:W-:Y:S01]  /*5020*/  @P1 FSEL R39, R39, -INF , !P4 ;  /* 0xff80000027271808 */ /* 0x000fe20006000000 */
[----:B------:R-:W-:Y:S01]  /*5030*/  FFMA.FTZ R35, R35, c[0x0][0x23c], -R109 ;  /* 0x00008f0023237a23 */ /* 0x000fe2000001086d */
[----:B------:R-:W-:Y:S01]  /*5040*/  PLOP3.LUT P1, PT, PT, PT, UP0, 0x80, 0x0 ;  /* 0x000000000000781c */ /* 0x000fe20003f2f008 */
[----:B------:R-:W-:Y:S01]  /*5050*/  FFMA.FTZ R30, R30, c[0x0][0x23c], -R0 ;  /* 0x00008f001e1e7a23 */ /* 0x000fe20000010800 */
[----:B------:R-:W-:Y:S01]  /*5060*/  @P3 ISETP.GE.AND P3, PT, R4, UR5, PT ;  /* 0x0000000504003c0c */ /* 0x000fe2000bf66270 */
[--C-:B------:R-:W-:Y:S01]  /*5070*/  FFMA.FTZ R36, R36, c[0x0][0x23c], -R159.reuse ;  /* 0x00008f0024247a23 */ /* 0x100fe2000001089f */
[----:B------:R-:W2:Y:S01]  /*5080*/  LDSM.16.M88.4 R4, [R145+0x6c00] ;  /* 0x006c00009104783b */ /* 0x000ea20000000200 */
[----:B------:R-:W-:Y:S01]  /*5090*/  PLOP3.LUT P0, PT, PT, PT, UP0, 0x80, 0x0 ;  /* 0x000000000000781c */ /* 0x000fe20003f0f008 */
[----:B------:R-:W-:Y:S01]  /*50a0*/  FFMA.FTZ R37, R37, c[0x0][0x23c], -R159 ;  /* 0x00008f0025257a23 */ /* 0x000fe2000001089f */
[----:B------:R-:W1:Y:S01]  /*50b0*/  MUFU.EX2 R165, R33 ;  /* 0x0000002100a57308 */ /* 0x000e620000000800 */
[--C-:B------:R-:W-:Y:S05]  /*50c0*/  FFMA.FTZ R39, R39, c[0x0][0x23c], -R109.reuse ;  /* 0x00008f0027277a23 */ /* 0x100fea000001086d */
[----:B------:R-:W-:Y:S02]  /*50d0*/  @P1 FSEL R41, R41, -INF , !P4 ;  /* 0xff80000029291808 */ /* 0x000fe40006000000 */
[----:B------:R-:W-:Y:S02]  /*50e0*/  PLOP3.LUT P1, PT, PT, PT, UP0, 0x80, 0x0 ;  /* 0x000000000000781c */ /* 0x000fe40003f2f008 */
[----:B------:R-:W-:Y:S01]  /*50f0*/  MUFU.EX2 R221, R34 ;  /* 0x0000002200dd7308 */ /* 0x000fe20000000800 */
[----:B------:R-:W-:Y:S01]  /*5100*/  FFMA.FTZ R41, R41, c[0x0][0x23c], -R108 ;  /* 0x00008f0029297a23 */ /* 0x000fe2000001086c */
[----:B------:R-:W-:Y:S02]  /*5110*/  @P0 FSEL R38, R38, -INF , !P5 ;  /* 0xff80000026260808 */ /* 0x000fe40006800000 */
[----:B------:R-:W-:Y:S03]  /*5120*/  PLOP3.LUT P0, PT, PT, PT, UP0, 0x80, 0x0 ;  /* 0x000000000000781c */ /* 0x000fe60003f0f008 */
[----:B------:R-:W-:Y:S03]  /*5130*/  FFMA.FTZ R38, R38, c[0x0][0x23c], -R109 ;  /* 0x00008f0026267a23 */ /* 0x000fe6000001086d */
[----:B------:R-:W1:Y:S01]  /*5140*/  MUFU.EX2 R220, R35 ;  /* 0x0000002300dc7308 */ /* 0x000e620000000800 */
[----:B------:R-:W-:Y:S02]  /*5150*/  @P1 FSEL R43, R43, -INF , !P4 ;  /* 0xff8000002b2b1808 */ /* 0x000fe40006000000 */
[----:B------:R-:W-:Y:S02]  /*5160*/  PLOP3.LUT P1, PT, PT, PT, UP0, 0x80, 0x0 ;  /* 0x000000000000781c */ /* 0x000fe40003f2f008 */
[----:B------:R-:W-:Y:S01]  /*5170*/  PLOP3.LUT P4, PT, PT, PT, UP0, 0x80, 0x0 ;  /* 0x000000000000781c */ /* 0x000fe20003f8f008 */
[----:B------:R-:W-:Y:S01]  /*5180*/  FFMA.FTZ R43, R43, c[0x0][0x23c], -R0 ;  /* 0x00008f002b2b7a23 */ /* 0x000fe20000010800 */
[----:B------:R-:W-:Y:S02]  /*5190*/  @P0 FSEL R40, R40, -INF , !P5 ;  /* 0xff80000028280808 */ /* 0x000fe40006800000 */
[----:B------:R-:W-:Y:S01]  /*51a0*/  PLOP3.LUT P0, PT, PT, PT, UP0, 0x80, 0x0 ;  /* 0x000000000000781c */ /* 0x000fe20003f0f008 */
[----:B------:R-:W-:Y:S02]  /*51b0*/  MUFU.EX2 R234, R29 ;  /* 0x0000001d00ea7308 */ /* 0x000fe40000000800 */
[--C-:B------:R-:W-:Y:S04]  /*51c0*/  FFMA.FTZ R40, R40, c[0x0][0x23c], -R108.reuse ;  /* 0x00008f0028287a23 */ /* 0x100fe8000001086c */
[----:B------:R-:W-:Y:S01]  /*51d0*/  @P1 FSEL R45, R45, -INF , !P3 ;  /* 0xff8000002d2d1808 */ /* 0x000fe20005800000 */
[-C--:B--2---:R-:W-:Y:S01]  /*51e0*/  HMMA.16816.F32.BF16 R52, R104, R4.reuse, R52 ;  /* 0x000000046834723c */ /* 0x084fe20000041834 */
[----:B------:R-:W-:Y:S02]  /*51f0*/  PLOP3.LUT P1, PT, PT, PT, UP0, 0x80, 0x0 ;  /* 0x000000000000781c */ /* 0x000fe40003f2f008 */
[----:B------:R-:W-:Y:S01]  /*5200*/  MUFU.EX2 R242, R30 ;  /* 0x0000001e00f27308 */ /* 0x000fe20000000800 */
[----:B------:R-:W-:Y:S01]  /*5210*/  FFMA.FTZ R45, R45, c[0x0][0x23c], -R108 ;  /* 0x00008f002d2d7a23 */ /* 0x000fe2000001086c */
[----:B------:R-:W-:Y:S02]  /*5220*/  @P0 FSEL R42, R42, -INF , !P5 ;  /* 0xff8000002a2a0808 */ /* 0x000fe40006800000 */
[----:B------:R-:W-:Y:S01]  /*5230*/  PLOP3.LUT P5, PT, PT, PT, UP0, 0x80, 0x0 ;  /* 0x000000000000781c */ /* 0x000fe20003faf008 */
[C---:B------:R-:W-:Y:S01]  /*5240*/  HMMA.16816.F32.BF16 R56, R100.reuse, R4, R56 ;  /* 0x000000046438723c */ /* 0x040fe20000041838 */
[----:B------:R-:W-:Y:S03]  /*5250*/  PLOP3.LUT P0, PT, PT, PT, UP0, 0x80, 0x0 ;  /* 0x000000000000781c */ /* 0x000fe60003f0f008 */
[--C-:B------:R-:W-:Y:S01]  /*5260*/  FFMA.FTZ R42, R42, c[0x0][0x23c], -R0.reuse ;  /* 0x00008f002a2a7a23 */ /* 0x100fe20000010800 */
[----:B------:R-:W2:Y:S01]  /*5270*/  MUFU.EX2 R241, R31 ;  /* 0x0000001f00f17308 */ /* 0x000ea20000000800 */
[----:B------:R-:W-:Y:S02]  /*5280*/  @P1 FSEL R47, R47, -INF , !P3 ;  /* 0xff8000002f2f1808 */ /* 0x000fe40005800000 */
[----:B------:R-:W-:Y:S01]  /*5290*/  PLOP3.LUT P1, PT, PT, PT, UP0, 0x80, 0x0 ;  /* 0x000000000000781c */ /* 0x000fe20003f2f008 */
[-C--:B------:R-:W-:Y:S03]  /*52a0*/  HMMA.16816.F32.BF16 R60, R100, R6.reuse, R60 ;  /* 0x00000006643c723c */ /* 0x080fe6000004183c */
[----:B------:R-:W-:Y:S01]  /*52b0*/  FFMA.FTZ R47, R47, c[0x0][0x23c], -R0 ;  /* 0x00008f002f2f7a23 */ /* 0x000fe20000010800 */
[----:B------:R-:W-:Y:S02]  /*52c0*/  F2FP.BF16.PACK_AB R5, R231, R232 ;  /* 0x000000e8e705723e */ /* 0x000fe400000010ff */
[----:B------:R-:W-:Y:S01]  /*52d0*/  MUFU.EX2 R170, R36 ;  /* 0x0000002400aa7308 */ /* 0x000fe20000000800 */
[----:B------:R-:W-:Y:S01]  /*52e0*/  FFMA.FTZ R52, R193, -UR4, R52 ;  /* 0x80000004c1347c23 */ /* 0x000fe20008010034 */
[----:B------:R-:W-:Y:S01]  /*52f0*/  HMMA.16816.F32.BF16 R64, R104, R6, R64 ;  /* 0x000000066840723c */ /* 0x000fe20000041840 */
[----:B------:R-:W-:Y:S03]  /*5300*/  FFMA.FTZ R53, R192, -UR4, R53 ;  /* 0x80000004c0357c23 */ /* 0x000fe60008010035 */
[----:B------:R-:W-:Y:S01]  /*5310*/  FFMA.FTZ R54, R184, -UR4, R54 ;  /* 0x80000004b8367c23 */ /* 0x000fe20008010036 */
[----:B------:R-:W-:Y:S01]  /*5320*/  @P1 FSEL R49, R49, -INF , !P3 ;  /* 0xff80000031311808 */ /* 0x000fe20005800000 */
[----:B------:R-:W-:Y:S01]  /*5330*/  FFMA.FTZ R55, R182, -UR4, R55 ;  /* 0x80000004b6377c23 */ /* 0x000fe20008010037 */
[----:B------:R-:W-:Y:S01]  /*5340*/  PLOP3.LUT P1, PT, PT, PT, UP0, 0x80, 0x0 ;  /* 0x000000000000781c */ /* 0x000fe20003f2f008 */
[----:B------:R-:W-:Y:S01]  /*5350*/  FFMA.FTZ R56, R187, -UR4, R56 ;  /* 0x80000004bb387c23 */ /* 0x000fe20008010038 */
[----:B----4-:R-:W-:Y:S01]  /*5360*/  IADD3 R8, P2, R9, UR14, RZ ;  /* 0x0000000e09087c10 */ /* 0x010fe2000ff5e0ff */
[----:B------:R-:W4:Y:S02]  /*5370*/  MUFU.EX2 R164, R37 ;  /* 0x0000002500a47308 */ /* 0x000f240000000800 */
[----:B------:R-:W-:Y:S01]  /*5380*/  FFMA.FTZ R57, R191, -UR4, R57 ;  /* 0x80000004bf397c23 */ /* 0x000fe20008010039 */
[----:B------:R-:W-:Y:S01]  /*5390*/  @P0 FSEL R44, R44, -INF , !P6 ;  /* 0xff8000002c2c0808 */ /* 0x000fe20007000000 */
[----:B------:R-:W-:Y:S01]  /*53a0*/  FFMA.FTZ R58, R190, -UR4, R58 ;  /* 0x80000004be3a7c23 */ /* 0x000fe2000801003a */
[----:B------:R-:W-:Y:S01]  /*53b0*/  PLOP3.LUT P0, PT, PT, PT, UP0, 0x80, 0x0 ;  /* 0x000000000000781c */ /* 0x000fe20003f0f008 */
[----:B------:R-:W-:Y:S01]  /*53c0*/  FFMA.FTZ R62, R187, -UR4, R62 ;  /* 0x80000004bb3e7c23 */ /* 0x000fe2000801003e */
[----:B-1----:R-:W-:Y:S01]  /*53d0*/  F2FP.BF16.PACK_AB R7, R247, R248 ;  /* 0x000000f8f707723e */ /* 0x002fe200000010ff */
[----:B------:R-:W-:Y:S02]  /*53e0*/  FFMA.FTZ R60, R194, -UR4, R60 ;  /* 0x80000004c23c7c23 */ /* 0x000fe4000801003c */
[----:B------:R-:W-:Y:S01]  /*53f0*/  FFMA.FTZ R61, R195, -UR4, R61 ;  /* 0x80000004c33d7c23 */ /* 0x000fe2000801003d */
[----:B------:R-:W-:Y:S01]  /*5400*/  @P1 FSEL R51, R51, -INF , !P3 ;  /* 0xff80000033331808 */ /* 0x000fe20005800000 */
[----:B------:R-:W-:Y:S01]  /*5410*/  FFMA.FTZ R59, R189, -UR4, R59 ;  /* 0x80000004bd3b7c23 */ /* 0x000fe2000801003b */
[----:B------:R-:W-:Y:S01]  /*5420*/  PLOP3.LUT P3, PT, PT, PT, UP0, 0x80, 0x0 ;  /* 0x000000000000781c */ /* 0x000fe20003f6f008 */
[----:B------:R-:W-:Y:S01]  /*5430*/  FFMA.FTZ R64, R197, -UR4, R64 ;  /* 0x80000004c5407c23 */ /* 0x000fe20008010040 */
[----:B------:R-:W-:Y:S01]  /*5440*/  MUFU.EX2 R218, R38 ;  /* 0x0000002600da7308 */ /* 0x000fe20000000800 */
[----:B------:R-:W-:Y:S01]  /*5450*/  IMAD.MOV.U32 R197, RZ, RZ, R185 ;  /* 0x000000ffffc57224 */ /* 0x000fe200078e00b9 */
[----:B------:R-:W-:Y:S01]  /*5460*/  PLOP3.LUT P1, PT, PT, PT, UP0, 0x80, 0x0 ;  /* 0x000000000000781c */ /* 0x000fe20003f2f008 */
[----:B------:R-:W-:Y:S01]  /*5470*/  FFMA.FTZ R65, R196, -UR4, R65 ;  /* 0x80000004c4417c23 */ /* 0x000fe20008010041 */
[----:B---3--:R-:W-:Y:S01]  /*5480*/  IADD3.X R9, R11, UR13, RZ, P2, !PT ;  /* 0x0000000d0b097c10 */ /* 0x008fe200097fe4ff */
[----:B------:R-:W-:Y:S01]  /*5490*/  IMAD.MOV.U32 R11, RZ, RZ, R10 ;  /* 0x000000ffff0b7224 */ /* 0x000fe200078e000a */
[----:B------:R-:W-:Y:S01]  /*54a0*/  PLOP3.LUT P2, PT, PT, PT, UP0, 0x80, 0x0 ;  /* 0x000000000000781c */ /* 0x000fe20003f4f008 */
[----:B------:R-:W-:Y:S01]  /*54b0*/  FFMA.FTZ R66, R193, -UR4, R66 ;  /* 0x80000004c1427c23 */ /* 0x000fe20008010042 */
[----:B------:R-:W-:Y:S01]  /*54c0*/  @P4 IADD3 R10, R160, 0x30, RZ ;  /* 0x00000030a00a4810 */ /* 0x000fe20007ffe0ff */
[----:B------:R-:W-:Y:S01]  /*54d0*/  FFMA.FTZ R63, R191, -UR4, R63 ;  /* 0x80000004bf3f7c23 */ /* 0x000fe2000801003f */
[----:B------:R-:W-:Y:S01]  /*54e0*/  @P0 FSEL R46, R46, -INF , !P6 ;  /* 0xff8000002e2e0808 */ /* 0x000fe20007000000 */
[----:B------:R-:W-:Y:S01]  /*54f0*/  FFMA.FTZ R49, R49, c[0x0][0x23c], -R159 ;  /* 0x00008f0031317a23 */ /* 0x000fe2000001089f */
[----:B------:R-:W-:Y:S01]  /*5500*/  @P5 ISETP.GE.AND P5, PT, R10, UR5, PT ;  /* 0x000000050a005c0c */ /* 0x000fe2000bfa6270 */
[----:B------:R-:W-:Y:S01]  /*5510*/  FFMA.FTZ R51, R51, c[0x0][0x23c], -R109 ;  /* 0x00008f0033337a23 */ /* 0x000fe2000001086d */
[----:B------:R-:W-:Y:S01]  /*5520*/  @P3 IADD3 R4, R160, 0x38, RZ ;  /* 0x00000038a0043810 */ /* 0x000fe20007ffe0ff */
[----:B------:R-:W-:Y:S01]  /*5530*/  FFMA.FTZ R46, R46, c[0x0][0x23c], -R0 ;  /* 0x00008f002e2e7a23 */ /* 0x000fe20000010800 */
[----:B------:R-:W-:Y:S01]  /*5540*/  PLOP3.LUT P0, PT, PT, PT, UP0, 0x80, 0x0 ;  /* 0x000000000000781c */ /* 0x000fe20003f0f008 */
[----:B------:R-:W-:Y:S01]  /*5550*/  FFMA.FTZ R44, R44, c[0x0][0x23c], -R108 ;  /* 0x00008f002c2c7a23 */ /* 0x000fe2000001086c */
[----:B------:R-:W-:Y:S01]  /*5560*/  F2FP.BF16.PACK_AB R6, R252, R11 ;  /* 0x0000000bfc06723e */ /* 0x000fe200000010ff */
[----:B------:R-:W-:Y:S01]  /*5570*/  FFMA.FTZ R67, R192, -UR4, R67 ;  /* 0x80000004c0437c23 */ /* 0x000fe20008010043 */
[----:B------:R-:W-:Y:S01]  /*5580*/  @P2 IADD3 R10, R160, 0x31, RZ ;  /* 0x00000031a00a2810 */ /* 0x000fe20007ffe0ff */
[----:B------:R-:W-:Y:S01]  /*5590*/  IMAD.MOV.U32 R191, RZ, RZ, R11 ;  /* 0x000000ffffbf7224 */ /* 0x000fe200078e000b */
[----:B------:R-:W-:Y:S01]  /*55a0*/  PLOP3.LUT P2, PT, PT, PT, UP0, 0x80, 0x0 ;  /* 0x000000000000781c */ /* 0x000fe20003f4f008 */
[----:B------:R-:W-:Y:S01]  /*55b0*/  IMAD.MOV.U32 R187, RZ, RZ, R15 ;  /* 0x000000ffffbb7224 */ /* 0x000fe200078e000f */
[----:B------:R1:W-:Y:S01]  /*55c0*/  STS [R205+0x10400], R6 ;  /* 0x01040006cd007388 */ /* 0x0003e20000000800 */
[----:B------:R-:W-:Y:S01]  /*55d0*/  IMAD.MOV.U32 R192, RZ, RZ, R13 ;  /* 0x000000ffffc07224 */ /* 0x000fe200078e000d */
[----:B------:R-:W2:Y:S01]  /*55e0*/  MUFU.EX2 R216, R39 ;  /* 0x0000002700d87308 */ /* 0x000ea20000000800 */
[----:B------:R-:W-:Y:S01]  /*55f0*/  IMAD.MOV.U32 R196, RZ, RZ, R14 ;  /* 0x000000ffffc47224 */ /* 0x000fe200078e000e */
[----:B------:R1:W3:Y:S01]  /*5600*/  LDG.E R162, [R8.64] ;  /* 0x0000002008a27981 */ /* 0x0002e2000c1e1900 */
[----:B------:R-:W-:Y:S01]  /*5610*/  IMAD.MOV.U32 R193, RZ, RZ, R12 ;  /* 0x000000ffffc17224 */ /* 0x000fe200078e000c */
[----:B------:R-:W-:Y:S01]  /*5620*/  @P0 FSEL R48, R48, -INF , !P6 ;  /* 0xff80000030300808 */ /* 0x000fe20007000000 */
[----:B------:R-:W-:Y:S01]  /*5630*/  IMAD.MOV.U32 R194, RZ, RZ, R17 ;  /* 0x000000ffffc27224 */ /* 0x000fe200078e0011 */
[----:B------:R-:W-:Y:S01]  /*5640*/  PLOP3.LUT P0, PT, PT, PT, UP0, 0x80, 0x0 ;  /* 0x000000000000781c */ /* 0x000fe20003f0f008 */
[----:B------:R-:W-:Y:S01]  /*5650*/  IMAD.MOV.U32 R195, RZ, RZ, R16 ;  /* 0x000000ffffc37224 */ /* 0x000fe200078e0010 */
[----:B------:R-:W-:Y:S01]  /*5660*/  PLOP3.LUT P4, PT, PT, PT, UP0, 0x80, 0x0 ;  /* 0x000000000000781c */ /* 0x000fe20003f8f008 */
[----:B------:R-:W-:Y:S01]  /*5670*/  FFMA.FTZ R48, R48, c[0x0][0x23c], -R159 ;  /* 0x00008f0030307a23 */ /* 0x000fe2000001089f */
[----:B------:R-:W-:Y:S01]  /*5680*/  @P2 FSEL R56, R56, -INF , !P5 ;  /* 0xff80000038382808 */ /* 0x000fe20006800000 */
[----:B------:R-:W-:Y:S01]  /*5690*/  MUFU.EX2 R163, R49 ;  /* 0x0000003100a37308 */ /* 0x000fe20000000800 */
[----:B------:R-:W-:Y:S01]  /*56a0*/  PLOP3.LUT P2, PT, PT, PT, UP0, 0x80, 0x0 ;  /* 0x000000000000781c */ /* 0x000fe20003f4f008 */
[----:B------:R2:W3:Y:S02]  /*56b0*/  LDG.E R161, [R8.64+0x20] ;  /* 0x0000202008a17981 */ /* 0x0004e4000c1e1900 */
[--C-:B------:R-:W-:Y:S02]  /*56c0*/  FFMA.FTZ R56, R56, c[0x0][0x23c], -R108.reuse ;  /* 0x00008f0038387a23 */ /* 0x100fe4000001086c */
[----:B------:R2:W3:Y:S02]  /*56d0*/  LDG.E R111, [R8.64+0x100] ;  /* 0x00010020086f7981 */ /* 0x0004e4000c1e1900 */
[----:B------:R-:W-:Y:S02]  /*56e0*/  @P0 FSEL R50, R50, -INF , !P6 ;  /* 0xff80000032320808 */ /* 0x000fe40007000000 */
[----:B------:R-:W-:Y:S01]  /*56f0*/  PLOP3.LUT P6, PT, PT, PT, UP0, 0x80, 0x0 ;  /* 0x000000000000781c */ /* 0x000fe20003fcf008 */
[----:B------:R2:W3:Y:S01]  /*5700*/  LDG.E R110, [R8.64+0x120] ;  /* 0x00012020086e7981 */ /* 0x0004e2000c1e1900 */
[----:B------:R-:W-:Y:S01]  /*5710*/  PLOP3.LUT P0, PT, PT, PT, UP0, 0x80, 0x0 ;  /* 0x000000000000781c */ /* 0x000fe20003f0f008 */
[----:B------:R-:W-:Y:S01]  /*5720*/  FFMA.FTZ R50, R50, c[0x0][0x23c], -R109 ;  /* 0x00008f0032327a23 */ /* 0x000fe2000001086d */
[----:B------:R-:W-:Y:S01]  /*5730*/  @P2 ISETP.GE.AND P3, PT, R4, UR5, PT ;  /* 0x0000000504002c0c */ /* 0x000fe2000bf66270 */
[----:B------:R-:W-:Y:S01]  /*5740*/  MUFU.EX2 R169, R48 ;  /* 0x0000003000a97308 */ /* 0x000fe20000000800 */
[----:B------:R-:W-:Y:S02]  /*5750*/  F2FP.BF16.PACK_AB R4, R249, R250 ;  /* 0x000000faf904723e */ /* 0x000fe400000010ff */
[----:B-1----:R-:W-:Y:S02]  /*5760*/  F2FP.BF16.PACK_AB R6, R12, R13 ;  /* 0x0000000d0c06723e */ /* 0x002fe400000010ff */
[----:B------:R-:W-:Y:S01]  /*5770*/  @P4 IADD3 R160, R160, 0x39, RZ ;  /* 0x00000039a0a04810 */ /* 0x000fe20007ffe0ff */
[----:B------:R1:W-:Y:S01]  /*5780*/  STS [R205+0x10000], R4 ;  /* 0x01000004cd007388 */ /* 0x0003e20000000800 */
[----:B------:R-:W-:Y:S02]  /*5790*/  PLOP3.LUT P2, PT, PT, PT, UP0, 0x80, 0x0 ;  /* 0x000000000000781c */ /* 0x000fe40003f4f008 */
[----:B------:R-:W-:Y:S01]  /*57a0*/  @P6 ISETP.GE.AND P6, PT, R10, UR5, PT ;  /* 0x000000050a006c0c */ /* 0x000fe2000bfc6270 */
[----:B------:R2:W-:Y:S01]  /*57b0*/  STS [R203+0x10000], R5 ;  /* 0x01000005cb007388 */ /* 0x0005e20000000800 */
[----:B------:R-:W-:Y:S01]  /*57c0*/  @P0 FSEL R52, R52, -INF , !P5 ;  /* 0xff80000034340808 */ /* 0x000fe20006800000 */
[----:B------:R-:W-:Y:S01]  /*57d0*/  MUFU.EX2 R212, R50 ;  /* 0x0000003200d47308 */ /* 0x000fe20000000800 */
[----:B------:R-:W-:Y:S03]  /*57e0*/  PLOP3.LUT P0, PT, PT, PT, UP0, 0x80, 0x0 ;  /* 0x000000000000781c */ /* 0x000fe60003f0f008 */
[--C-:B------:R-:W-:Y:S04]  /*57f0*/  FFMA.FTZ R52, R52, c[0x0][0x23c], -R159.reuse ;  /* 0x00008f0034347a23 */ /* 0x100fe8000001089f */
[----:B------:R-:W-:Y:S02]  /*5800*/  @P2 FSEL R60, R60, -INF , !P3 ;  /* 0xff8000003c3c2808 */ /* 0x000fe40005800000 */
[----:B------:R-:W-:Y:S01]  /*5810*/  @P1 FSEL R53, R53, -INF , !P6 ;  /* 0xff80000035351808 */ /* 0x000fe20007000000 */
[----:B------:R-:W4:Y:S01]  /*5820*/  MUFU.EX2 R186, R51 ;  /* 0x0000003300ba7308 */ /* 0x000f220000000800 */
[----:B------:R-:W-:Y:S01]  /*5830*/  PLOP3.LUT P1, PT, PT, PT, UP0, 0x80, 0x0 ;  /* 0x000000000000781c */ /* 0x000fe20003f2f008 */
[--C-:B------:R-:W-:Y:S01]  /*5840*/  FFMA.FTZ R60, R60, c[0x0][0x23c], -R108.reuse ;  /* 0x00008f003c3c7a23 */ /* 0x100fe2000001086c */
[----:B------:R-:W-:Y:S01]  /*5850*/  @P0 FSEL R54, R54, -INF , !P5 ;  /* 0xff80000036360808 */ /* 0x000fe20006800000 */
[----:B------:R-:W-:Y:S01]  /*5860*/  FFMA.FTZ R53, R53, c[0x0][0x23c], -R159 ;  /* 0x00008f0035357a23 */ /* 0x000fe2000001089f */
[----:B------:R-:W-:Y:S02]  /*5870*/  PLOP3.LUT P0, PT, PT, PT, UP0, 0x80, 0x0 ;  /* 0x000000000000781c */ /* 0x000fe40003f0f008 */
[----:B------:R-:W-:Y:S01]  /*5880*/  PLOP3.LUT P2, PT, PT, PT, UP0, 0x80, 0x0 ;  /* 0x000000000000781c */ /* 0x000fe20003f4f008 */
[--C-:B------:R-:W-:Y:S01]  /*5890*/  FFMA.FTZ R54, R54, c[0x0][0x23c], -R109.reuse ;  /* 0x00008f0036367a23 */ /* 0x100fe2000001086d */
[----:B-1----:R-:W-:Y:S01]  /*58a0*/  F2FP.BF16.PACK_AB R4, R237, R238 ;  /* 0x000000eeed04723e */ /* 0x002fe200000010ff */
[----:B------:R-:W-:Y:S01]  /*58b0*/  MUFU.EX2 R223, R40 ;  /* 0x0000002800df7308 */ /* 0x000fe20000000800 */
[----:B--2---:R-:W-:Y:S03]  /*58c0*/  F2FP.BF16.PACK_AB R5, R187, R197 ;  /* 0x000000c5bb05723e */ /* 0x004fe600000010ff */
[----:B------:R1:W-:Y:S01]  /*58d0*/  STS [R203+0x10400], R4 ;  /* 0x01040004cb007388 */ /* 0x0003e20000000800 */
[----:B------:R-:W-:Y:S02]  /*58e0*/  @P1 FSEL R55, R55, -INF , !P6 ;  /* 0xff80000037371808 */ /* 0x000fe40007000000 */
        /* <DEDUP_REMOVED lines=8> */
[----:B------:R-:W-:Y:S01]  /*5970*/  MUFU.EX2 R182, R60 ;  /* 0x0000003c00b67308 */ /* 0x000fe20000000800 */
[----:B------:R-:W-:Y:S02]  /*5980*/  PLOP3.LUT P2, PT, PT, PT, UP0, 0x80, 0x0 ;  /* 0x000000000000781c */ /* 0x000fe40003f4f008 */
[--C-:B------:R-:W-:Y:S02]  /*5990*/  FFMA.FTZ R62, R62, c[0x0][0x23c], -R0.reuse ;  /* 0x00008f003e3e7a23 */ /* 0x100fe40000010800 */
[----:B------:R-:W-:Y:S02]  /*59a0*/  @P1 FSEL R58, R58, -INF , !P5 ;  /* 0xff8000003a3a1808 */ /* 0x000fe40006800000 */
[----:B------:R-:W-:Y:S02]  /*59b0*/  PLOP3.LUT P1, PT, PT, PT, UP0, 0x80, 0x0 ;  /* 0x000000000000781c */ /* 0x000fe40003f2f008 */
[----:B------:R-:W-:Y:S01]  /*59c0*/  @P0 FSEL R59, R59, -INF , !P6 ;  /* 0xff8000003b3b0808 */ /* 0x000fe20007000000 */
[--C-:B------:R-:W-:Y:S01]  /*59d0*/  FFMA.FTZ R58, R58, c[0x0][0x23c], -R0.reuse ;  /* 0x00008f003a3a7a23 */ /* 0x100fe20000010800 */
[----:B------:R-:W-:Y:S01]  /*59e0*/  PLOP3.LUT P0, PT, PT, PT, UP0, 0x80, 0x0 ;  /* 0x000000000000781c */ /* 0x000fe20003f0f008 */
[----:B------:R-:W-:Y:S02]  /*59f0*/  MUFU.EX2 R185, R62 ;  /* 0x0000003e00b97308 */ /* 0x000fe40000000800 */
[----:B------:R-:W-:Y:S01]  /*5a00*/  FFMA.FTZ R59, R59, c[0x0][0x23c], -R0 ;  /* 0x00008f003b3b7a23 */ /* 0x000fe20000010800 */
[----:B-1----:R-:W-:Y:S02]  /*5a10*/  F2FP.BF16.PACK_AB R4, R251, R196 ;  /* 0x000000c4fb04723e */ /* 0x002fe400000010ff */
[----:B--2---:R-:W-:Y:S03]  /*5a20*/  F2FP.BF16.PACK_AB R6, R194, R195 ;  /* 0x000000c3c206723e */ /* 0x004fe600000010ff */
[----:B------:R1:W-:Y:S01]  /*5a30*/  STS [R203+0x12000], R4 ;  /* 0x01200004cb007388 */ /* 0x0003e20000000800 */
[----:B------:R-:W-:Y:S01]  /*5a40*/  @P1 ISETP.GE.AND P1, PT, R160, UR5, PT ;  /* 0x00000005a0001c0c */ /* 0x000fe2000bf26270 */
[----:B------:R-:W-:Y:S01]  /*5a50*/  MUFU.EX2 R222, R41 ;  /* 0x0000002900de7308 */ /* 0x000fe20000000800 */
[----:B----4-:R-:W-:Y:S01]  /*5a60*/  F2FP.BF16.PACK_AB R5, R166, R230 ;  /* 0x000000e6a605723e */ /* 0x010fe200000010ff */
[----:B------:R2:W-:Y:S04]  /*5a70*/  STS [R203+0x12400], R6 ;  /* 0x01240006cb007388 */ /* 0x0005e80000000800 */
[----:B------:R4:W-:Y:S04]  /*5a80*/  STS [R204+0x10000], R5 ;  /* 0x01000005cc007388 */ /* 0x0009e80000000800 */
[----:B------:R-:W-:Y:S02]  /*5a90*/  MUFU.EX2 R229, R42 ;  /* 0x0000002a00e57308 */ /* 0x000fe40000000800 */
[----:B------:R-:W-:Y:S02]  /*5aa0*/  @P0 FSEL R61, R61, -INF , !P1 ;  /* 0xff8000003d3d0808 */ /* 0x000fe40004800000 */
[----:B------:R-:W-:Y:S02]  /*5ab0*/  PLOP3.LUT P0, PT, PT, PT, UP0, 0x80, 0x0 ;  /* 0x000000000000781c */ /* 0x000fe40003f0f008 */
[----:B------:R-:W-:Y:S01]  /*5ac0*/  @P2 FSEL R65, R65, -INF , !P1 ;  /* 0xff80000041412808 */ /* 0x000fe20004800000 */
[----:B------:R-:W-:Y:S01]  /*5ad0*/  FFMA.FTZ R108, R61, c[0x0][0x23c], -R108 ;  /* 0x00008f003d6c7a23 */ /* 0x000fe2000001086c */
[----:B------:R-:W-:Y:S02]  /*5ae0*/  PLOP3.LUT P2, PT, PT, PT, UP0, 0x80, 0x0 ;  /* 0x000000000000781c */ /* 0x000fe40003f4f008 */
[----:B------:R-:W4:Y:S01]  /*5af0*/  MUFU.EX2 R228, R43 ;  /* 0x0000002b00e47308 */ /* 0x000f220000000800 */
[----:B-1----:R-:W-:Y:S02]  /*5b00*/  F2FP.BF16.PACK_AB R4, R233, R235 ;  /* 0x000000ebe904723e */ /* 0x002fe400000010ff */
[----:B--2---:R-:W-:Y:S03]  /*5b10*/  F2FP.BF16.PACK_AB R6, R239, R240 ;  /* 0x000000f0ef06723e */ /* 0x004fe600000010ff */
[----:B------:R1:W-:Y:S01]  /*5b20*/  STS [R204+0x10400], R4 ;  /* 0x01040004cc007388 */ /* 0x0003e20000000800 */
[----:B------:R-:W-:Y:S03]  /*5b30*/  @P0 FSEL R64, R64, -INF , !P3 ;  /* 0xff80000040400808 */ /* 0x000fe60005800000 */
[----:B------:R-:W-:Y:S01]  /*5b40*/  MUFU.EX2 R219, R44 ;  /* 0x0000002c00db7308 */ /* 0x000fe20000000800 */
[----:B----4-:R-:W-:Y:S02]  /*5b50*/  F2FP.BF16.PACK_AB R5, R165, R171 ;  /* 0x000000aba505723e */ /* 0x010fe400000010ff */
[----:B------:R-:W-:Y:S01]  /*5b60*/  PLOP3.LUT P0, PT, PT, PT, UP0, 0x80, 0x0 ;  /* 0x000000000000781c */ /* 0x000fe20003f0f008 */
[--C-:B------:R-:W-:Y:S01]  /*5b70*/  FFMA.FTZ R64, R64, c[0x0][0x23c], -R159.reuse ;  /* 0x00008f0040407a23 */ /* 0x100fe2000001089f */
[----:B------:R-:W-:Y:S01]  /*5b80*/  @P2 FSEL R67, R67, -INF , !P1 ;  /* 0xff80000043432808 */ /* 0x000fe20004800000 */
[----:B------:R-:W-:Y:S01]  /*5b90*/  FFMA.FTZ R159, R65, c[0x0][0x23c], -R159 ;  /* 0x00008f00419f7a23 */ /* 0x000fe2000001089f */
[----:B------:R2:W-:Y:S03]  /*5ba0*/  STS [R202+0x10000], R5 ;  /* 0x01000005ca007388 */ /* 0x0005e60000000800 */
[----:B------:R-:W4:Y:S06]  /*5bb0*/  MUFU.EX2 R217, R45 ;  /* 0x0000002d00d97308 */ /* 0x000f2c0000000800 */
[----:B------:R-:W-:Y:S02]  /*5bc0*/  @P0 FSEL R66, R66, -INF , !P3 ;  /* 0xff80000042420808 */ /* 0x000fe40005800000 */
[----:B------:R-:W-:Y:S02]  /*5bd0*/  PLOP3.LUT P0, PT, PT, PT, UP0, 0x80, 0x0 ;  /* 0x000000000000781c */ /* 0x000fe40003f0f008 */
[----:B------:R-:W-:Y:S01]  /*5be0*/  MUFU.EX2 R225, R46 ;  /* 0x0000002e00e17308 */ /* 0x000fe20000000800 */
[--C-:B------:R-:W-:Y:S02]  /*5bf0*/  FFMA.FTZ R66, R66, c[0x0][0x23c], -R109.reuse ;  /* 0x00008f0042427a23 */ /* 0x100fe4000001086d */
[----:B------:R-:W-:Y:S01]  /*5c00*/  FFMA.FTZ R109, R67, c[0x0][0x23c], -R109 ;  /* 0x00008f00436d7a23 */ /* 0x000fe2000001086d */
[----:B-1----:R-:W-:Y:S05]  /*5c10*/  F2FP.BF16.PACK_AB R4, R220, R221 ;  /* 0x000000dddc04723e */ /* 0x002fea00000010ff */
[----:B------:R1:W-:Y:S01]  /*5c20*/  STS [R202+0x10400], R4 ;  /* 0x01040004ca007388 */ /* 0x0003e20000000800 */
[----:B------:R-:W-:Y:S01]  /*5c30*/  MUFU.EX2 R224, R47 ;  /* 0x0000002f00e07308 */ /* 0x000fe20000000800 */
[----:B------:R-:W-:Y:S02]  /*5c40*/  @P0 FSEL R63, R63, -INF , !P1 ;  /* 0xff8000003f3f0808 */ /* 0x000fe40004800000 */
[----:B------:R4:W-:Y:S01]  /*5c50*/  STS [R204+0x12000], R6 ;  /* 0x01200006cc007388 */ /* 0x0009e20000000800 */
[----:B--2---:R-:W-:Y:S02]  /*5c60*/  F2FP.BF16.PACK_AB R5, R241, R242 ;  /* 0x000000f2f105723e */ /* 0x004fe400000010ff */
[----:B------:R-:W-:Y:S01]  /*5c70*/  FFMA.FTZ R0, R63, c[0x0][0x23c], -R0 ;  /* 0x00008f003f007a23 */ /* 0x000fe20000010800 */
[----:B------:R2:W-:Y:S01]  /*5c80*/  STS [R204+0x12400], R7 ;  /* 0x01240007cc007388 */ /* 0x0005e20000000800 */
[----:B------:R-:W-:Y:S02]  /*5c90*/  PLOP3.LUT P1, PT, PT, PT, UP4, 0x80, 0x0 ;  /* 0x000000000000781c */ /* 0x000fe40003f2f048 */
[----:B------:R2:W-:Y:S01]  /*5ca0*/  MUFU.EX2 R179, R0 ;  /* 0x0000000000b37308 */ /* 0x0005e20000000800 */
[----:B------:R2:W-:Y:S09]  /*5cb0*/  STS [R202+0x12400], R5 ;  /* 0x01240005ca007388 */ /* 0x0005f20000000800 */
[----:B------:R-:W-:Y:S01]  /*5cc0*/  MUFU.EX2 R180, R52 ;  /* 0x0000003400b47308 */ /* 0x000fe20000000800 */
[----:B-1----:R-:W-:Y:S02]  /*5cd0*/  F2FP.BF16.PACK_AB R4, R164, R170 ;  /* 0x000000aaa404723e */ /* 0x002fe400000010ff */
[----:B----4-:R-:W-:Y:S07]  /*5ce0*/  F2FP.BF16.PACK_AB R6, R234, R236 ;  /* 0x000000ecea06723e */ /* 0x010fee00000010ff */
[----:B------:R-:W-:Y:S01]  /*5cf0*/  MUFU.EX2 R178, R53 ;  /* 0x0000003500b27308 */ /* 0x000fe20000000800 */
[----:B--2---:R-:W-:Y:S01]  /*5d00*/  F2FP.BF16.PACK_AB R7, R216, R218 ;  /* 0x000000dad807723e */ /* 0x004fe200000010ff */
[----:B------:R1:W-:Y:S01]  /*5d10*/  STS [R202+0x12000], R6 ;  /* 0x01200006ca007388 */ /* 0x0003e20000000800 */
[----:B------:R-:W-:Y:S02]  /*5d20*/  F2FP.BF16.PACK_AB R0, R186, R212 ;  /* 0x000000d4ba00723e */ /* 0x000fe400000010ff */
[----:B------:R-:W-:Y:S01]  /*5d30*/  F2FP.BF16.PACK_AB R5, R228, R229 ;  /* 0x000000e5e405723e */ /* 0x000fe200000010ff */
[----:B------:R2:W-:Y:S04]  /*5d40*/  STS [R198+0x10000], R4 ;  /* 0x01000004c6007388 */ /* 0x0005e80000000800 */
[----:B------:R-:W-:Y:S01]  /*5d50*/  MUFU.EX2 R184, R54 ;  /* 0x0000003600b87308 */ /* 0x000fe20000000800 */
[----:B------:R4:W-:Y:S04]  /*5d60*/  STS [R198+0x10400], R7 ;  /* 0x01040007c6007388 */ /* 0x0009e80000000800 */
[----:B------:R-:W-:Y:S05]  /*5d70*/  STS [R199+0x10400], R0 ;  /* 0x01040000c7007388 */ /* 0x000fea0000000800 */
[----:B------:R-:W4:Y:S01]  /*5d80*/  MUFU.EX2 R183, R55 ;  /* 0x0000003700b77308 */ /* 0x000f220000000800 */
[----:B-1----:R-:W-:Y:S09]  /*5d90*/  F2FP.BF16.PACK_AB R6, R222, R223 ;  /* 0x000000dfde06723e */ /* 0x002ff200000010ff */
[----:B------:R-:W-:Y:S01]  /*5da0*/  MUFU.EX2 R175, R64 ;  /* 0x0000004000af7308 */ /* 0x000fe20000000800 */
[----:B--2---:R-:W-:Y:S02]  /*5db0*/  F2FP.BF16.PACK_AB R4, R163, R169 ;  /* 0x000000a9a304723e */ /* 0x004fe400000010ff */
[----:B----4-:R-:W-:Y:S03]  /*5dc0*/  F2FP.BF16.PACK_AB R7, R217, R219 ;  /* 0x000000dbd907723e */ /* 0x010fe600000010ff */
[----:B------:R1:W-:Y:S04]  /*5dd0*/  STS [R199+0x10000], R4 ;  /* 0x01000004c7007388 */ /* 0x0003e80000000800 */
[----:B------:R-:W-:Y:S01]  /*5de0*/  MUFU.EX2 R181, R108 ;  /* 0x0000006c00b57308 */ /* 0x000fe20000000800 */
[----:B------:R2:W-:Y:S04]  /*5df0*/  STS [R198+0x12000], R6 ;  /* 0x01200006c6007388 */ /* 0x0005e80000000800 */
[----:B------:R4:W-:Y:S04]  /*5e00*/  STS [R198+0x12400], R5 ;  /* 0x01240005c6007388 */ /* 0x0009e80000000800 */
[----:B------:R-:W-:Y:S01]  /*5e10*/  STS [R199+0x12000], R7 ;  /* 0x01200007c7007388 */ /* 0x000fe20000000800 */
[----:B------:R-:W4:Y:S10]  /*5e20*/  MUFU.EX2 R108, R159 ;  /* 0x0000009f006c7308 */ /* 0x000f340000000800 */
[----:B------:R-:W-:Y:S01]  /*5e30*/  MUFU.EX2 R177, R66 ;  /* 0x0000004200b17308 */ /* 0x000fe20000000800 */
[----:B-1----:R-:W-:Y:S02]  /*5e40*/  F2FP.BF16.PACK_AB R4, R183, R184 ;  /* 0x000000b8b704723e */ /* 0x002fe400000010ff */
[----:B--2---:R-:W-:Y:S02]  /*5e50*/  F2FP.BF16.PACK_AB R6, R224, R225 ;  /* 0x000000e1e006723e */ /* 0x004fe400000010ff */
[----:B----4-:R-:W-:Y:S03]  /*5e60*/  F2FP.BF16.PACK_AB R5, R178, R180 ;  /* 0x000000b4b205723e */ /* 0x010fe600000010ff */
[----:B------:R-:W-:Y:S02]  /*5e70*/  STS [R199+0x12400], R6 ;  /* 0x01240006c7007388 */ /* 0x000fe40000000800 */
[----:B------:R-:W1:Y:S01]  /*5e80*/  MUFU.EX2 R176, R109 ;  /* 0x0000006d00b07308 */ /* 0x000e620000000800 */
[----:B------:R-:W-:Y:S01]  /*5e90*/  F2FP.BF16.PACK_AB R0, R108, R175 ;  /* 0x000000af6c00723e */ /* 0x000fe200000010ff */
[----:B------:R1:W-:Y:S04]  /*5ea0*/  STS [R201+0x10000], R5 ;  /* 0x01000005c9007388 */ /* 0x0003e80000000800 */
[----:B------:R2:W-:Y:S04]  /*5eb0*/  STS [R201+0x10400], R4 ;  /* 0x01040004c9007388 */ /* 0x0005e80000000800 */
[----:B------:R-:W-:Y:S01]  /*5ec0*/  MUFU.EX2 R213, R56 ;  /* 0x0000003800d57308 */ /* 0x000fe20000000800 */
[----:B------:R4:W-:Y:S09]  /*5ed0*/  STS [R200+0x10000], R0 ;  /* 0x01000000c8007388 */ /* 0x0009f20000000800 */
[----:B------:R-:W4:Y:S01]  /*5ee0*/  MUFU.EX2 R190, R57 ;  /* 0x0000003900be7308 */ /* 0x000f220000000800 */
[----:B-1----:R-:W-:Y:S09]  /*5ef0*/  F2FP.BF16.PACK_AB R5, R176, R177 ;  /* 0x000000b1b005723e */ /* 0x002ff200000010ff */
[----:B------:R-:W-:Y:S01]  /*5f00*/  MUFU.EX2 R214, R58 ;  /* 0x0000003a00d67308 */ /* 0x000fe20000000800 */
[----:B--2---:R-:W-:Y:S01]  /*5f10*/  F2FP.BF16.PACK_AB R4, R181, R182 ;  /* 0x000000b6b504723e */ /* 0x004fe200000010ff */
[----:B------:R-:W-:Y:S01]  /*5f20*/  STS [R200+0x10400], R5 ;  /* 0x01040005c8007388 */ /* 0x000fe20000000800 */
[----:B----4-:R-:W-:Y:S07]  /*5f30*/  F2FP.BF16.PACK_AB R0, R179, R185 ;  /* 0x000000b9b300723e */ /* 0x010fee00000010ff */
[----:B------:R-:W1:Y:S01]  /*5f40*/  MUFU.EX2 R189, R59 ;  /* 0x0000003b00bd7308 */ /* 0x000e620000000800 */
[----:B------:R-:W-:Y:S05]  /*5f50*/  F2FP.BF16.PACK_AB R7, R190, R213 ;  /* 0x000000d5be07723e */ /* 0x000fea00000010ff */
[----:B------:R-:W-:Y:S01]  /*5f60*/  STS [R201+0x12000], R7 ;  /* 0x01200007c9007388 */ /* 0x000fe20000000800 */
[----:B-1----:R-:W-:Y:S05]  /*5f70*/  F2FP.BF16.PACK_AB R6, R189, R214 ;  /* 0x000000d6bd06723e */ /* 0x002fea00000010ff */
[----:B------:R-:W-:Y:S04]  /*5f80*/  STS [R201+0x12400], R6 ;  /* 0x01240006c9007388 */ /* 0x000fe80000000800 */
[----:B------:R-:W-:Y:S04]  /*5f90*/  STS [R200+0x12000], R4 ;  /* 0x01200004c8007388 */ /* 0x000fe80000000800 */
[----:B------:R-:W-:Y:S04]  /*5fa0*/  STS [R200+0x12400], R0 ;  /* 0x01240000c8007388 */ /* 0x000fe80000000800 */
[----:B------:R-:W1:Y:S08]  /*5fb0*/  LDSM.16.M88.4 R64, [R150+0x4000] ;  /* 0x004000009640783b */ /* 0x000e700000000200 */
[----:B------:R-:W2:Y:S08]  /*5fc0*/  LDSM.16.M88.4 R60, [R150+0x5000] ;  /* 0x00500000963c783b */ /* 0x000eb00000000200 */
[----:B------:R-:W4:Y:S08]  /*5fd0*/  LDSM.16.M88.4 R100, [R151+0x4000] ;  /* 0x004000009764783b */ /* 0x000f300000000200 */
[----:B------:R-:W3:Y:S01]  /*5fe0*/  LDSM.16.M88.4 R104, [R151+0x5000] ;  /* 0x005000009768783b */ /* 0x000ee20000000200 */
        /* <DEDUP_REMOVED lines=196> */
.L_x_157:
[----:B------:R-:W-:Y:S01]  /*6c30*/  F2FP.BF16.PACK_AB R32, R168, R174 ;  /* 0x000000aea820723e */ /* 0x000fe200000010ff */
[----:B------:R-:W2:Y:S01]  /*6c40*/  LDL R42, [R1+0x10] ;  /* 0x00001000012a7983 */ /* 0x000ea20000100800 */
        /* <DEDUP_REMOVED lines=67> */
[----:B------:R-:W3:Y:S04]  /*7080*/  LDSM.16.MT88.4 R12, [R2+0x14000] ;  /* 0x01400000020c783b */ /* 0x000ee80000004200 */
[----:B------:R-:W-:Y:S04]  /*7090*/  LDSM.16.MT88.4 R16, [R2+0x10800] ;  /* 0x010800000210783b */ /* 0x000fe80000004200 */
[----:B------:R-:W4:Y:S04]  /*70a0*/  LDSM.16.MT88.4 R20, [R0+0x4400] ;  /* 0x004400000014783b */ /* 0x000f280000004200 */
[----:B------:R-:W5:Y:S01]  /*70b0*/  LDSM.16.MT88.4 R24, [R2+0x14800] ;  /* 0x014800000218783b */ /* 0x000f620000004200 */
[-C--:B-1----:R-:W-:Y:S08]  /*70c0*/  HMMA.16816.F32.BF16 R68, R4, R8.reuse, R68 ;  /* 0x000000080444723c */ /* 0x082ff00000041844 */
[C---:B---3--:R-:W-:Y:S08]  /*70d0*/  HMMA.16816.F32.BF16 R72, R12.reuse, R8, R72 ;  /* 0x000000080c48723c */ /* 0x048ff00000041848 */
[-C--:B------:R-:W-:Y:S01]  /*70e0*/  HMMA.16816.F32.BF16 R76, R12, R10.reuse, R76 ;  /* 0x0000000a0c4c723c */ /* 0x080fe2000004184c */
[----:B------:R-:W-:Y:S07]  /*70f0*/  LDSM.16.MT88.4 R12, [R2+0x15000] ;  /* 0x01500000020c783b */ /* 0x000fee0000004200 */
[----:B------:R-:W-:Y:S01]  /*7100*/  HMMA.16816.F32.BF16 R80, R4, R10, R80 ;  /* 0x0000000a0450723c */ /* 0x000fe20000041850 */
[----:B------:R-:W-:Y:S04]  /*7110*/  LDSM.16.MT88.4 R4, [R2+0x11000] ;  /* 0x011000000204783b */ /* 0x000fe80000004200 */
[----:B------:R-:W1:Y:S03]  /*7120*/  LDSM.16.MT88.4 R8, [R0+0x4800] ;  /* 0x004800000008783b */ /* 0x000e660000004200 */
[-C--:B----4-:R-:W-:Y:S08]  /*7130*/  HMMA.16816.F32.BF16 R68, R16, R20.reuse, R68 ;  /* 0x000000141044723c */ /* 0x090ff00000041844 */
[C---:B-----5:R-:W-:Y:S08]  /*7140*/  HMMA.16816.F32.BF16 R72, R24.reuse, R20, R72 ;  /* 0x000000141848723c */ /* 0x060ff00000041848 */
[-C--:B------:R-:W-:Y:S01]  /*7150*/  HMMA.16816.F32.BF16 R76, R24, R22.reuse, R76 ;  /* 0x00000016184c723c */ /* 0x080fe2000004184c */
[----:B------:R-:W-:Y:S07]  /*7160*/  LDSM.16.MT88.4 R24, [R2+0x15800] ;  /* 0x015800000218783b */ /* 0x000fee0000004200 */
[----:B------:R-:W-:Y:S01]  /*7170*/  HMMA.16816.F32.BF16 R80, R16, R22, R80 ;  /* 0x000000161050723c */ /* 0x000fe20000041850 */
[----:B------:R-:W-:Y:S04]  /*7180*/  LDSM.16.MT88.4 R16, [R2+0x11800] ;  /* 0x011800000210783b */ /* 0x000fe80000004200 */
[----:B------:R-:W3:Y:S03]  /*7190*/  LDSM.16.MT88.4 R20, [R0+0x4c00] ;  /* 0x004c00000014783b */ /* 0x000ee60000004200 */
[-C--:B-1----:R-:W-:Y:S08]  /*71a0*/  HMMA.16816.F32.BF16 R68, R4, R8.reuse, R68 ;  /* 0x000000080444723c */ /* 0x082ff00000041844 */
[C---:B------:R-:W-:Y:S08]  /*71b0*/  HMMA.16816.F32.BF16 R72, R12.reuse, R8, R72 ;  /* 0x000000080c48723c */ /* 0x040ff00000041848 */
[-C--:B------:R-:W-:Y:S01]  /*71c0*/  HMMA.16816.F32.BF16 R76, R12, R10.reuse, R76 ;  /* 0x0000000a0c4c723c */ /* 0x080fe2000004184c */
[----:B------:R-:W-:Y:S07]  /*71d0*/  LDSM.16.MT88.4 R12, [R2+0x16000] ;  /* 0x01600000020c783b */ /* 0x000fee0000004200 */
[----:B------:R-:W-:Y:S01]  /*71e0*/  HMMA.16816.F32.BF16 R80, R4, R10, R80 ;  /* 0x0000000a0450723c */ /* 0x000fe20000041850 */
[----:B------:R-:W-:Y:S04]  /*71f0*/  LDSM.16.MT88.4 R4, [R2+0x12000] ;  /* 0x012000000204783b */ /* 0x000fe80000004200 */
[----:B------:R-:W1:Y:S01]  /*7200*/  LDSM.16.MT88.4 R8, [R0+0x5000] ;  /* 0x005000000008783b */ /* 0x000e620000004200 */
[----:B--2---:R-:W-:Y:S02]  /*7210*/  IMAD.SHL.U32 R52, R42, 0x2, RZ ;  /* 0x000000022a347824 */ /* 0x004fe400078e00ff */
[-C--:B---3--:R-:W-:Y:S08]  /*7220*/  HMMA.16816.F32.BF16 R68, R16, R20.reuse, R68 ;  /* 0x000000141044723c */ /* 0x088ff00000041844 */
        /* <DEDUP_REMOVED lines=53> */
.L_x_158:
[----:B------:R-:W2:Y:S01]  /*7580*/  LDL R54, [R1] ;  /* 0x0000000001367983 */ /* 0x000ea20000100800 */
[----:B------:R-:W-:Y:S01]  /*7590*/  IMAD.U32 R59, RZ, RZ, UR22 ;  /* 0x00000016ff3b7e24 */ /* 0x000fe2000f8e00ff */
[----:B------:R-:W-:Y:S01]  /*75a0*/  ULOP3.LUT UR7, UR6, 0x1, URZ, 0xc0, !UPT ;  /* 0x0000000106077892 */ /* 0x000fe2000f8ec03f */
[----:B------:R-:W-:Y:S01]  /*75b0*/  IMAD.U32 R58, RZ, RZ, UR21 ;  /* 0x00000015ff3a7e24 */ /* 0x000fe2000f8e00ff */
[----:B------:R-:W3:Y:S01]  /*75c0*/  LDL R53, [R1+0x18] ;  /* 0x0000180001357983 */ /* 0x000ee20000100800 */
[----:B------:R-:W-:Y:S01]  /*75d0*/  IMAD.U32 R55, RZ, RZ, UR18 ;  /* 0x00000012ff377e24 */ /* 0x000fe2000f8e00ff */
[----:B------:R-:W-:Y:S02]  /*75e0*/  UISETP.NE.U32.AND UP0, UPT, UR7, 0x1, UPT ;  /* 0x000000010700788c */ /* 0x000fe4000bf05070 */
[----:B------:R-:W-:Y:S04]  /*75f0*/  LDSM.16.M88.4 R16, [R147] ;  /* 0x000000009310783b */ /* 0x000fe80000000200 */
[----:B------:R-:W4:Y:S04]  /*7600*/  LDSM.16.MT88.4 R20, [R0+0x6000] ;  /* 0x006000000014783b */ /* 0x000f280000004200 */
[----:B------:R-:W1:Y:S04]  /*7610*/  LDSM.16.M88.4 R12, [R147+0x2000] ;  /* 0x00200000930c783b */ /* 0x000e680000000200 */
[----:B------:R-:W-:Y:S04]  /*7620*/  LDSM.16.M88.4 R24, [R154] ;  /* 0x000000009a18783b */ /* 0x000fe80000000200 */
[----:B------:R-:W1:Y:S04]  /*7630*/  LDSM.16.MT88.4 R28, [R0+0x6400] ;  /* 0x00640000001c783b */ /* 0x000e680000004200 */
[----:B------:R-:W1:Y:S04]  /*7640*/  LDSM.16.M88.4 R32, [R157] ;  /* 0x000000009d20783b */ /* 0x000e680000000200 */
[----:B------:R-:W-:Y:S04]  /*7650*/  LDSM.16.M88.4 R36, [R149] ;  /* 0x000000009524783b */ /* 0x000fe80000000200 */
[----:B------:R-:W1:Y:S04]  /*7660*/  LDSM.16.MT88.4 R40, [R0+0x6800] ;  /* 0x006800000028783b */ /* 0x000e680000004200 */
[----:B------:R-:W1:Y:S04]  /*7670*/  LDSM.16.M88.4 R44, [R149+0x2000] ;  /* 0x00200000952c783b */ /* 0x000e680000000200 */
[----:B------:R-:W-:Y:S01]  /*7680*/  LDSM.16.MT88.4 R48, [R0+0x6c00] ;  /* 0x006c00000030783b */ /* 0x000fe20000004200 */
[-C--:B-1--4-:R-:W-:Y:S08]  /*7690*/  HMMA.16816.F32.BF16 R4, R16, R20.reuse, RZ ;  /* 0x000000141004723c */ /* 0x092ff000000418ff */
[C---:B------:R-:W-:Y:S08]  /*76a0*/  HMMA.16816.F32.BF16 R8, R12.reuse, R20, RZ ;  /* 0x000000140c08723c */ /* 0x040ff000000418ff */
[-C--:B------:R-:W-:Y:S08]  /*76b0*/  HMMA.16816.F32.BF16 R12, R12, R22.reuse, RZ ;  /* 0x000000160c0c723c */ /* 0x080ff000000418ff */
[----:B------:R-:W-:Y:S01]  /*76c0*/  HMMA.16816.F32.BF16 R16, R16, R22, RZ ;  /* 0x000000161010723c */ /* 0x000fe200000418ff */
[----:B------:R-:W1:Y:S07]  /*76d0*/  LDSM.16.M88.4 R20, [R148] ;  /* 0x000000009414783b */ /* 0x000e6e0000000200 */
[-C--:B------:R-:W-:Y:S08]  /*76e0*/  HMMA.16816.F32.BF16 R4, R24, R28.reuse, R4 ;  /* 0x0000001c1804723c */ /* 0x080ff00000041804 */
[C---:B------:R-:W-:Y:S08]  /*76f0*/  HMMA.16816.F32.BF16 R8, R32.reuse, R28, R8 ;  /* 0x0000001c2008723c */ /* 0x040ff00000041808 */
[-C--:B------:R-:W-:Y:S01]  /*7700*/  HMMA.16816.F32.BF16 R12, R32, R30.reuse, R12 ;  /* 0x0000001e200c723c */ /* 0x080fe2000004180c */
[----:B------:R-:W4:Y:S07]  /*7710*/  LDSM.16.M88.4 R32, [R148+0x2000] ;  /* 0x002000009420783b */ /* 0x000f2e0000000200 */
[----:B------:R-:W-:Y:S01]  /*7720*/  HMMA.16816.F32.BF16 R16, R24, R30, R16 ;  /* 0x0000001e1810723c */ /* 0x000fe20000041810 */
[----:B------:R-:W-:Y:S04]  /*7730*/  LDSM.16.M88.4 R24, [R147+0x4000] ;  /* 0x004000009318783b */ /* 0x000fe80000000200 */
[----:B------:R-:W4:Y:S03]  /*7740*/  LDSM.16.MT88.4 R28, [R0+0x7000] ;  /* 0x00700000001c783b */ /* 0x000f260000004200 */
        /* <DEDUP_REMOVED lines=8> */
[C---:B----4-:R-:W-:Y:S08]  /*77d0*/  HMMA.16816.F32.BF16 R8, R32.reuse, R48, R8 ;  /* 0x000000302008723c */ /* 0x050ff00000041808 */
[-C--:B------:R-:W-:Y:S01]  /*77e0*/  HMMA.16816.F32.BF16 R12, R32, R50.reuse, R12 ;  /* 0x00000032200c723c */ /* 0x080fe2000004180c */
[----:B------:R-:W1:Y:S07]  /*77f0*/  LDSM.16.M88.4 R32, [R155] ;  /* 0x000000009b20783b */ /* 0x000e6e0000000200 */
        /* <DEDUP_REMOVED lines=8> */
[----:B------:R4:W-:Y:S04]  /*7880*/  LDSM.16.MT88.4 R28, [R0+0x7c00] ;  /* 0x007c0000001c783b */ /* 0x0009e80000004200 */
[----:B------:R-:W4:Y:S03]  /*7890*/  LDSM.16.M88.4 R24, [R148+0x4000] ;  /* 0x004000009418783b */ /* 0x000f260000000200 */
        /* <DEDUP_REMOVED lines=8> */
[-C--:B------:R-:W-:Y:S01]  /*7920*/  HMMA.16816.F32.BF16 R4, R20, R48.reuse, R4 ;  /* 0x000000301404723c */ /* 0x080fe20000041804 */
[----:B------:R-:W-:Y:S03]  /*7930*/  IMAD.U32 R38, RZ, RZ, UR24 ;  /* 0x00000018ff267e24 */ /* 0x000fe6000f8e00ff */
[----:B------:R-:W-:Y:S04]  /*7940*/  IMAD.U32 R36, RZ, RZ, UR23 ;  /* 0x00000017ff247e24 */ /* 0x000fe8000f8e00ff */
[C---:B------:R-:W-:Y:S07]  /*7950*/  HMMA.16816.F32.BF16 R8, R44.reuse, R48, R8 ;  /* 0x000000302c08723c */ /* 0x040fee0000041808 */
        /* <DEDUP_REMOVED lines=9> */
[----:B------:R-:W-:Y:S01]  /*79f0*/  LEA R211, P0, R21, R56, 0x2 ;  /* 0x0000003815d37211 */ /* 0x000fe200078010ff */
[----:B------:R-:W-:Y:S02]  /*7a00*/  IMAD.U32 R23, RZ, RZ, UR28 ;  /* 0x0000001cff177e24 */ /* 0x000fe4000f8e00ff */
[C---:B-1----:R-:W-:Y:S01]  /*7a10*/  HMMA.16816.F32.BF16 R8, R32.reuse, R28, R8 ;  /* 0x0000001c2008723c */ /* 0x042fe20000041808 */
[----:B------:R-:W-:Y:S03]  /*7a20*/  IMAD.U32 R56, RZ, RZ, UR19 ;  /* 0x00000013ff387e24 */ /* 0x000fe6000f8e00ff */
[----:B------:R-:W-:Y:S01]  /*7a30*/  LEA.HI.X.SX32 R210, R0, R57, 0x2, P0 ;  /* 0x0000003900d27211 */ /* 0x000fe200000f16ff */
[----:B------:R-:W-:Y:S02]  /*7a40*/  IMAD.U32 R0, RZ, RZ, UR30 ;  /* 0x0000001eff007e24 */ /* 0x000fe4000f8e00ff */
[----:B------:R-:W-:Y:S01]  /*7a50*/  IMAD.U32 R28, RZ, RZ, UR19 ;  /* 0x00000013ff1c7e24 */ /* 0x000fe2000f8e00ff */
[-C--:B------:R-:W-:Y:S01]  /*7a60*/  HMMA.16816.F32.BF16 R12, R32, R30.reuse, R12 ;  /* 0x0000001e200c723c */ /* 0x080fe2000004180c */
[----:B------:R-:W-:Y:S03]  /*7a70*/  IMAD.U32 R57, RZ, RZ, UR20 ;  /* 0x00000014ff397e24 */ /* 0x000fe6000f8e00ff */
[----:B------:R-:W-:Y:S03]  /*7a80*/  IMAD.U32 R29, RZ, RZ, UR17 ;  /* 0x00000011ff1d7e24 */ /* 0x000fe6000f8e00ff */
[----:B------:R-:W-:Y:S01]  /*7a90*/  IMAD.U32 R34, RZ, RZ, UR22 ;  /* 0x00000016ff227e24 */ /* 0x000fe2000f8e00ff */
[----:B------:R-:W-:Y:S01]  /*7aa0*/  HMMA.16816.F32.BF16 R16, R24, R30, R16 ;  /* 0x0000001e1810723c */ /* 0x000fe20000041810 */
[----:B------:R-:W-:Y:S03]  /*7ab0*/  IMAD.U32 R35, RZ, RZ, UR23 ;  /* 0x00000017ff237e24 */ /* 0x000fe6000f8e00ff */
[----:B--2---:R-:W-:Y:S01]  /*7ac0*/  @P1 IADD3 R20, P2, R54, UR12, RZ ;  /* 0x0000000c36141c10 */ /* 0x004fe2000ff5e0ff */
[----:B------:R-:W-:Y:S01]  /*7ad0*/  IMAD.U32 R32, RZ, RZ, UR21 ;  /* 0x00000015ff207e24 */ /* 0x000fe2000f8e00ff */
[----:B------:R-:W-:Y:S01]  /*7ae0*/  @UP4 UIADD3 UR12, UP1, UR12, -0x200, URZ ;  /* 0xfffffe000c0c4890 */ /* 0x000fe2000ff3e03f */
[----:B------:R-:W-:Y:S01]  /*7af0*/  IMAD.U32 R24, RZ, RZ, UR27 ;  /* 0x0000001bff187e24 */ /* 0x000fe2000f8e00ff */
[----:B---3--:R-:W-:Y:S01]  /*7b00*/  @P1 IADD3.X R21, R53, UR11, RZ, P2, !PT ;  /* 0x0000000b35151c10 */ /* 0x008fe200097fe4ff */
[----:B------:R-:W-:Y:S01]  /*7b10*/  IMAD.U32 R25, RZ, RZ, UR26 ;  /* 0x0000001aff197e24 */ /* 0x000fe2000f8e00ff */
[----:B------:R-:W-:Y:S02]  /*7b20*/  @UP4 UIADD3.X UR11, UR11, -0x1, URZ, UP1, !UPT ;  /* 0xffffffff0b0b4890 */ /* 0x000fe40008ffe43f */
[----:B------:R-:W-:Y:S01]  /*7b30*/  IMAD.U32 R27, RZ, RZ, UR25 ;  /* 0x00000019ff1b7e24 */ /* 0x000fe2000f8e00ff */
[----:B------:R1:W5:Y:S01]  /*7b40*/  @P1 LDG.E R245, [R20.64] ;  /* 0x0000000814f51981 */ /* 0x000362000c1e1900 */
[----:B------:R-:W-:Y:S02]  /*7b50*/  IMAD.U32 R31, RZ, RZ, UR24 ;  /* 0x00000018ff1f7e24 */ /* 0x000fe4000f8e00ff */
[----:B------:R-:W-:Y:S01]  /*7b60*/  IMAD.U32 R30, RZ, RZ, UR20 ;  /* 0x00000014ff1e7e24 */ /* 0x000fe2000f8e00ff */
[----:B------:R1:W5:Y:S01]  /*7b70*/  @P1 LDG.E R246, [R20.64+0x20] ;  /* 0x0000200814f61981 */ /* 0x000362000c1e1900 */
[----:B------:R-:W-:Y:S02]  /*7b80*/  IMAD.U32 R33, RZ, RZ, UR16 ;  /* 0x00000010ff217e24 */ /* 0x000fe4000f8e00ff */
[----:B------:R-:W-:Y:S01]  /*7b90*/  IMAD.U32 R26, RZ, RZ, UR18 ;  /* 0x00000012ff1a7e24 */ /* 0x000fe2000f8e00ff */
[----:B------:R1:W5:Y:S01]  /*7ba0*/  @P1 LDG.E R243, [R20.64+0x100] ;  /* 0x0001000814f31981 */ /* 0x000362000c1e1900 */
[----:B------:R-:W-:Y:S02]  /*7bb0*/  IMAD.U32 R54, RZ, RZ, UR17 ;  /* 0x00000011ff367e24 */ /* 0x000fe4000f8e00ff */
[----:B------:R-:W-:Y:S01]  /*7bc0*/  IMAD.U32 R53, RZ, RZ, UR16 ;  /* 0x00000010ff357e24 */ /* 0x000fe2000f8e00ff */
[----:B------:R1:W5:Y:S02]  /*7bd0*/  @P1 LDG.E R244, [R20.64+0x120] ;  /* 0x0001200814f41981 */ /* 0x000364000c1e1900 */
        /* <DEDUP_REMOVED lines=186> */
.L_x_160:
        /* <DEDUP_REMOVED lines=19> */
.L_x_161:
        /* <DEDUP_REMOVED lines=14> */
[----:B------:R-:W-:-:S04]  /*8990*/  UIMAD UR12, UR4, UR13, UR12 ;  /* 0x0000000d040c72a4 */ /* 0x000fc8000f8e020c */
[----:B------:R-:W-:Y:S02]  /*89a0*/  IADD3 R6, P0, R6, UR14, RZ ;  /* 0x0000000e06067c10 */ /* 0x000fe4000ff1e0ff */
[----:B------:R-:W-:Y:S01]  /*89b0*/  IMAD.U32 R0, RZ, RZ, UR12 ;  /* 0x0000000cff007e24 */ /* 0x000fe2000f8e00ff */
[----:B------:R-:W-:Y:S02]  /*89c0*/  ULDC.64 UR12, c[0x0][0x3b8] ;  /* 0x0000ee00000c7ab9 */ /* 0x000fe40000000a00 */
[----:B------:R-:W-:Y:S01]  /*89d0*/  UIMAD UR12, UR31, UR12, URZ ;  /* 0x0000000c1f0c72a4 */ /* 0x000fe2000f8e023f */
[----:B------:R2:W3:Y:S01]  /*89e0*/  LDS.128 R16, [R52+0x7000] ;  /* 0x0070000034107984 */ /* 0x0004e20000000c00 */
        /* <DEDUP_REMOVED lines=23> */
.L_x_163:
[----:B--2---:R-:W-:Y:S05]  /*8b60*/  BSYNC B0 ;  /* 0x0000000000007941 */ /* 0x004fea0003800000 */
.L_x_162:
        /* <DEDUP_REMOVED lines=14> */
.L_x_165:
[----:B------:R-:W-:Y:S05]  /*8c50*/  BSYNC B0 ;  /* 0x0000000000007941 */ /* 0x000fea0003800000 */
.L_x_164:
        /* <DEDUP_REMOVED lines=25> */
.L_x_167:
[----:B------:R-:W-:Y:S05]  /*8df0*/  BSYNC B0 ;  /* 0x0000000000007941 */ /* 0x000fea0003800000 */
.L_x_166:
        /* <DEDUP_REMOVED lines=10> */
[----:B-1----:R1:W-:Y:S01]  /*8ea0*/  STG.E.128 [R4.64], R24 ;  /* 0x0000001804007986 */ /* 0x0023e2000c101d08 */
[----:B------:R-:W-:Y:S05]  /*8eb0*/  BRA `(.L_x_168) ;  /* 0x0000085000007947 */ /* 0x000fea0003800000 */
.L_x_140:
        /* <DEDUP_REMOVED lines=21> */
.L_x_169:
        /* <DEDUP_REMOVED lines=19> */
.L_x_170:
[----:B------:R-:W-:Y:S01]  /*9140*/  USHF.L.U32 UR4, UR10, 0x7, URZ ;  /* 0x000000070a047899 */ /* 0x000fe2000800063f */
[----:B------:R-:W1:Y:S01]  /*9150*/  S2R R3, SR_TID.X ;  /* 0x0000000000037919 */ /* 0x000e620000002100 */
[----:B------:R-:W-:Y:S01]  /*9160*/  ULDC.64 UR12, c[0x0][0x3a0] ;  /* 0x0000e800000c7ab9 */ /* 0x000fe20000000a00 */
[----:B------:R-:W-:Y:S01]  /*9170*/  ISETP.GE.AND P1, PT, R226, c[0x0][0x220], PT ;  /* 0x00008800e2007a0c */ /* 0x000fe20003f26270 */
[----:B------:R-:W-:Y:S01]  /*9180*/  USHF.R.S32.HI UR6, URZ, 0x1f, UR4 ;  /* 0x0000001f3f067899 */ /* 0x000fe20008011404 */
[----:B------:R-:W-:Y:S01]  /*9190*/  BSSY B0, `(.L_x_171) ;  /* 0x0000020000007945 */ /* 0x000fe20003800000 */
[----:B------:R-:W-:Y:S01]  /*91a0*/  IMAD.U32 R11, RZ, RZ, UR4 ;  /* 0x00000004ff0b7e24 */ /* 0x000fe2000f8e00ff */
[----:B------:R-:W-:Y:S02]  /*91b0*/  UIMAD UR5, UR10, -0x80, UR5 ;  /* 0xffffff800a0578a4 */ /* 0x000fe4000f8e0205 */
[----:B------:R-:W-:Y:S01]  /*91c0*/  UIMAD UR12, UR6, UR12, URZ ;  /* 0x0000000c060c72a4 */ /* 0x000fe2000f8e023f */
[----:B------:R-:W-:Y:S01]  /*91d0*/  IMAD.WIDE.U32 R4, R11, c[0x0][0x3a0], R226 ;  /* 0x0000e8000b047a25 */ /* 0x000fe200078e00e2 */
[----:B------:R-:W-:-:S02]  /*91e0*/  USHF.R.S32.HI UR31, URZ, 0x1f, UR50 ;  /* 0x0000001f3f1f7899 */ /* 0x000fc40008011432 */
[----:B------:R-:W-:Y:S02]  /*91f0*/  UIMAD UR12, UR4, UR13, UR12 ;  /* 0x0000000d040c72a4 */ /* 0x000fe4000f8e020c */
[----:B------:R-:W-:-:S04]  /*9200*/  IADD3 R4, P0, R4, UR14, RZ ;  /* 0x0000000e04047c10 */ /* 0x000fc8000ff1e0ff */
[----:B------:R-:W-:Y:S01]  /*9210*/  IMAD.U32 R0, RZ, RZ, UR12 ;  /* 0x0000000cff007e24 */ /* 0x000fe2000f8e00ff */
[----:B------:R-:W-:Y:S02]  /*9220*/  ULDC.64 UR12, c[0x0][0x3b8] ;  /* 0x0000ee00000c7ab9 */ /* 0x000fe40000000a00 */
[----:B------:R-:W-:Y:S02]  /*9230*/  UIMAD UR12, UR31, UR12, URZ ;  /* 0x0000000c1f0c72a4 */ /* 0x000fe4000f8e023f */
        /* <DEDUP_REMOVED lines=8> */
[----:B------:R-:W-:Y:S02]  /*92c0*/  ISETP.GE.OR P2, PT, R0, UR5, P1 ;  /* 0x0000000500007c0c */ /* 0x000fe40008f46670 */
        /* <DEDUP_REMOVED lines=12> */
.L_x_172:
[----:B------:R-:W-:Y:S05]  /*9390*/  BSYNC B0 ;  /* 0x0000000000007941 */ /* 0x000fea0003800000 */
.L_x_171:
        /* <DEDUP_REMOVED lines=15> */
.L_x_174:
[----:B------:R-:W-:Y:S05]  /*9490*/  BSYNC B0 ;  /* 0x0000000000007941 */ /* 0x000fea0003800000 */
.L_x_173:
        /* <DEDUP_REMOVED lines=26> */
.L_x_176:
[----:B------:R-:W-:Y:S05]  /*9640*/  BSYNC B0 ;  /* 0x0000000000007941 */ /* 0x000fea0003800000 */
.L_x_175:
        /* <DEDUP_REMOVED lines=12> */
.L_x_168:
[----:B------:R-:W-:Y:S05]  /*9710*/  BSYNC B1 ;  /* 0x0000000000017941 */ /* 0x000fea0003800000 */
.L_x_135:
        /* <DEDUP_REMOVED lines=11> */
.L_x_177:
[----:B------:R-:W-:Y:S05]  /*97d0*/  EXIT ;  /* 0x000000000000794d */ /* 0x000fea0003800000 */
.L_x_179:
        /* <DEDUP_REMOVED lines=10> */
.L_x_1328:


//--------------------- .text._ZN5flash44flash_bwd_dq_dk_dv_loop_seqk_parallel_kernelI23Flash_bwd_kernel_traitsILi32ELi128ELi128ELi8ELi4ELi4ELi4ELb1ELb0EN7cutlass10bfloat16_tE19Flash_kernel_traitsILi32ELi128ELi128ELi8ES3_EELb0ELb0ELb1ELb0ELb0ELb1ELb0EEEvNS_16Flash_bwd_paramsE --------------------------
	.section	.text._ZN5flash44flash_bwd_dq_dk_dv_loop_seqk_parallel_kernelI23Flash_bwd_kernel_traitsILi32ELi128ELi128ELi8ELi4ELi4ELi4ELb1ELb0EN7cutlass10bfloat16_tE19Flash_kernel_traitsILi32ELi128ELi128ELi8ES3_EELb0ELb0ELb1ELb0ELb0ELb1ELb0EEEvNS_16Flash_bwd_paramsE,"ax",@progbits
	.sectioninfo	@"SHI_REGISTERS=255"
	.align	128
        .global         _ZN5flash44flash_bwd_dq_dk_dv_loop_seqk_parallel_kernelI23Flash_bwd_kernel_traitsILi32ELi128ELi128ELi8ELi4ELi4ELi4ELb1ELb0EN7cutlass10bfloat16_tE19Flash_kernel_traitsILi32ELi128ELi128ELi8ES3_EELb0ELb0ELb1ELb0ELb0ELb1ELb0EEEvNS_16Flash_bwd_paramsE
        .type           _ZN5flash44flash_bwd_dq_dk_dv_loop_seqk_parallel_kernelI23Flash_bwd_kernel_traitsILi32ELi128ELi128ELi8ELi4ELi4ELi4ELb1ELb0EN7cutlass10bfloat16_tE19Flash_kernel_traitsILi32ELi128ELi128ELi8ES3_EELb0ELb0ELb1ELb0ELb0ELb1ELb0EEEvNS_16Flash_bwd_paramsE,@function
        .size           _ZN5flash44flash_bwd_dq_dk_dv_loop_seqk_parallel_kernelI23Flash_bwd_kernel_traitsILi32ELi128ELi128ELi8ELi4ELi4ELi4ELb1ELb0EN7cutlass10bfloat16_tE19Flash_kernel_traitsILi32ELi128ELi128ELi8ES3_EELb0ELb0ELb1ELb0ELb0ELb1ELb0EEEvNS_16Flash_bwd_paramsE,(.L_x_1329 - _ZN5flash44flash_bwd_dq_dk_dv_loop_seqk_parallel_kernelI23Flash_bwd_kernel_traitsILi32ELi128ELi128ELi8ELi4ELi4ELi4ELb1ELb0EN7cutlass10bfloat16_tE19Flash_kernel_traitsILi32ELi128ELi128ELi8ES3_EELb0ELb0ELb1ELb0ELb0ELb1ELb0EEEvNS_16Flash_bwd_paramsE)
        .other          _ZN5flash44flash_bwd_dq_dk_dv_loop_seqk_parallel_kernelI23Flash_bwd_kernel_traitsILi32ELi128ELi128ELi8ELi4ELi4ELi4ELb1ELb0EN7cutlass10bfloat16_tE19Flash_kernel_traitsILi32ELi128ELi128ELi8ES3_EELb0ELb0ELb1ELb0ELb0ELb1ELb0EEEvNS_16Flash_bwd_paramsE,@"STO_CUDA_ENTRY STV_DEFAULT"
_ZN5flash44flash_bwd_dq_dk_dv_loop_seqk_parallel_kernelI23Flash_bwd_kernel_traitsILi32ELi128ELi128ELi8ELi4ELi4ELi4ELb1ELb0EN7cutlass10bfloat16_tE19Flash_kernel_traitsILi32ELi128ELi128ELi8ES3_EELb0ELb0ELb1ELb0ELb0ELb1ELb0EEEvNS_16Flash_bwd_paramsE:
.text._ZN5flash44flash_bwd_dq_dk_dv_loop_seqk_parallel_kernelI23Flash_bwd_kernel_traitsILi32ELi128ELi128ELi8ELi4ELi4ELi4ELb1ELb0EN7cutlass10bfloat16_tE19Flash_kernel_traitsILi32ELi128ELi128ELi8ES3_EELb0ELb0ELb1ELb0ELb0ELb1ELb0EEEvNS_16Flash_bwd_paramsE:
        /* <DEDUP_REMOVED lines=34> */
[-C--:B------:R-:W-:Y:S01]  /*0220*/  LEA.HI R6, R11, R20.reuse, RZ, 0x5 ;  /* 0x000000140b067211 */ /* 0x080fe200078f28ff */
[----:B------:R-:W-:Y:S01]  /*0230*/  UISETP.NE.AND UP5, UPT, UR9, URZ, UPT ;  /* 0x0000003f0900728c */ /* 0x000fe2000bfa5270 */
[--C-:B------:R-:W-:Y:S01]  /*0240*/  SHF.R.S32.HI R7, RZ, 0x2, R4.reuse ;  /* 0x00000002ff077819 */ /* 0x100fe20000011404 */
[----:B---3--:R-:W-:Y:S01]  /*0250*/  USHF.L.U32 UR7, UR51, 0x7, URZ ;  /* 0x0000000733077899 */ /* 0x008fe2000800063f */
[----:B------:R-:W-:Y:S01]  /*0260*/  SHF.R.S32.HI R0, RZ, 0x1f, R4 ;  /* 0x0000001fff007819 */ /* 0x000fe20000011404 */
[----:B------:R-:W-:Y:S01]  /*0270*/  ULDC UR14, c[0x0][0x214] ;  /* 0x00008500000e7ab9 */ /* 0x000fe20000000800 */
[-C--:B------:R-:W-:Y:S01]  /*0280*/  LEA.HI R3, R4, R7.reuse, RZ, 0x1 ;  /* 0x0000000704037211 */ /* 0x080fe200078f08ff */
[----:B------:R-:W-:Y:S01]  /*0290*/  ULDC UR8, c[0x0][0x1c0] ;  /* 0x0000700000087ab9 */ /* 0x000fe20000000800 */
[----:B------:R-:W-:Y:S01]  /*02a0*/  LEA.HI R0, R0, R7, RZ, 0x3 ;  /* 0x0000000700007211 */ /* 0x000fe200078f18ff */
[----:B------:R-:W-:Y:S01]  /*02b0*/  ULDC UR18, c[0x0][0x224] ;  /* 0x0000890000127ab9 */ /* 0x000fe20000000800 */
[----:B------:R-:W-:Y:S01]  /*02c0*/  LOP3.LUT R5, R6, 0xffffffe0, RZ, 0xc0, !PT ;  /* 0xffffffe006057812 */ /* 0x000fe200078ec0ff */
[----:B------:R-:W-:Y:S01]  /*02d0*/  ULDC UR20, c[0x0][0x224] ;  /* 0x0000890000147ab9 */ /* 0x000fe20000000800 */
[----:B------:R-:W-:Y:S01]  /*02e0*/  LOP3.LUT R3, R3, 0x7fffffe, RZ, 0xc0, !PT ;  /* 0x07fffffe03037812 */ /* 0x000fe200078ec0ff */
[----:B------:R-:W-:Y:S01]  /*02f0*/  ULDC UR17, c[0x0][0x1c0] ;  /* 0x0000700000117ab9 */ /* 0x000fe20000000800 */
[----:B------:R-:W-:Y:S01]  /*0300*/  LOP3.LUT R2, R0, 0xfffffff8, RZ, 0xc0, !PT ;  /* 0xfffffff800027812 */ /* 0x000fe200078ec0ff */
[----:B------:R-:W-:Y:S01]  /*0310*/  IMAD.IADD R0, R20, 0x1, -R5 ;  /* 0x0000000114007824 */ /* 0x000fe200078e0a05 */
[-C--:B------:R-:W-:Y:S01]  /*0320*/  LEA.HI R21, R11, R20.reuse, RZ, 0x3 ;  /* 0x000000140b157211 */ /* 0x080fe200078f18ff */
[C---:B------:R-:W-:Y:S01]  /*0330*/  IMAD.IADD R9, R7.reuse, 0x1, -R3 ;  /* 0x0000000107097824 */ /* 0x040fe200078e0a03 */
[----:B------:R-:W-:Y:S01]  /*0340*/  SHF.R.S32.HI R3, RZ, 0x1f, R6 ;  /* 0x0000001fff037819 */ /* 0x000fe20000011406 */
[----:B------:R-:W-:Y:S01]  /*0350*/  IMAD.IADD R7, R7, 0x1, -R2 ;  /* 0x0000000107077824 */ /* 0x000fe200078e0a02 */
[----:B------:R-:W-:Y:S01]  /*0360*/  SHF.R.S32.HI R2, RZ, 0x1f, R0 ;  /* 0x0000001fff027819 */ /* 0x000fe20000011400 */
[----:B------:R-:W-:Y:S01]  /*0370*/  ULDC.U8 UR10, c[0x0][0x3d0] ;  /* 0x0000f400000a7ab9 */ /* 0x000fe20000000000 */
[----:B------:R-:W-:Y:S01]  /*0380*/  LEA.HI R10, R11, R20, RZ, 0x4 ;  /* 0x000000140b0a7211 */ /* 0x000fe200078f20ff */
[----:B------:R-:W-:Y:S01]  /*0390*/  ULDC.64 UR12, c[0x0][0x118] ;  /* 0x00004600000c7ab9 */ /* 0x000fe20000000a00 */
[----:B------:R-:W-:Y:S01]  /*03a0*/  LEA.HI R240, R2, R0, RZ, 0x2 ;  /* 0x0000000002f07211 */ /* 0x000fe200078f10ff */
[----:B------:R-:W-:Y:S01]  /*03b0*/  UISETP.NE.AND UP6, UPT, UR10, URZ, UPT ;  /* 0x0000003f0a00728c */ /* 0x000fe2000bfc5270 */
[----:B------:R-:W-:Y:S01]  /*03c0*/  SHF.R.S32.HI R2, RZ, 0x3, R21 ;  /* 0x00000003ff027819 */ /* 0x000fe20000011415 */
[----:B------:R-:W-:Y:S01]  /*03d0*/  USHF.L.U32 UR36, UR11, 0x3, URZ ;  /* 0x000000030b247899 */ /* 0x000fe2000800063f */
[----:B------:R-:W-:Y:S01]  /*03e0*/  LOP3.LUT R0, R4, 0xfffffffc, RZ, 0xc0, !PT ;  /* 0xfffffffc04007812 */ /* 0x000fe200078ec0ff */
[----:B------:R-:W-:Y:S01]  /*03f0*/  USHF.L.U32 UR35, UR11, 0x4, URZ ;  /* 0x000000040b237899 */ /* 0x000fe2000800063f */
[----:B------:R-:W-:Y:S01]  /*0400*/  SHF.R.S32.HI R8, RZ, 0x4, R10 ;  /* 0x00000004ff087819 */ /* 0x000fe2000001140a */
[----:B------:R-:W-:Y:S01]  /*0410*/  IMAD.SHL.U32 R2, R2, 0x40, RZ ;  /* 0x0000004002027824 */ /* 0x000fe200078e00ff */
[----:B------:R-:W-:Y:S01]  /*0420*/  LOP3.LUT P5, RZ, R7, 0x2, RZ, 0xc0, !PT ;  /* 0x0000000207ff7812 */ /* 0x000fe200078ac0ff */
[----:B------:R-:W-:Y:S01]  /*0430*/  IMAD.IADD R12, R20, 0x1, -R0 ;  /* 0x00000001140c7824 */ /* 0x000fe200078e0a00 */
[----:B------:R-:W-:Y:S01]  /*0440*/  SHF.R.S32.HI R0, RZ, 0x5, R6 ;  /* 0x00000005ff007819 */ /* 0x000fe20000011406 */
[----:B------:R-:W-:Y:S01]  /*0450*/  UIMAD UR34, UR11, 0x18, URZ ;  /* 0x000000180b2278a4 */ /* 0x000fe2000f8e023f */
[----:B------:R-:W-:Y:S01]  /*0460*/  LOP3.LUT R2, R2, 0xc0, RZ, 0xc0, !PT ;  /* 0x000000c002027812 */ /* 0x000fe200078ec0ff */
[----:B------:R-:W-:Y:S01]  /*0470*/  IMAD.SHL.U32 R5, R12, 0x8, RZ ;  /* 0x000000080c057824 */ /* 0x000fe200078e00ff */
[----:B------:R-:W-:Y:S01]  /*0480*/  LEA.HI R3, R3, R0, RZ, 0x2 ;  /* 0x0000000003037211 */ /* 0x000fe200078f10ff */
[----:B------:R-:W-:Y:S01]  /*0490*/  USHF.L.U32 UR33, UR11, 0x5, URZ ;  /* 0x000000050b217899 */ /* 0x000fe2000800063f */
[----:B------:R-:W-:Y:S01]  /*04a0*/  SHF.R.U32.HI R4, RZ, 0x3, R2 ;  /* 0x00000003ff047819 */ /* 0x000fe20000011602 */
[----:B------:R-:W-:Y:S01]  /*04b0*/  UIMAD UR32, UR11, 0x28, URZ ;  /* 0x000000280b2078a4 */ /* 0x000fe2000f8e023f */
[----:B------:R-:W-:Y:S01]  /*04c0*/  LOP3.LUT R5, R2, 0x18, R5, 0xf8, !PT ;  /* 0x0000001802057812 */ /* 0x000fe200078ef805 */
[----:B------:R-:W-:Y:S01]  /*04d0*/  UIMAD UR31, UR11, 0x30, URZ ;  /* 0x000000300b1f78a4 */ /* 0x000fe2000f8e023f */
[----:B------:R-:W-:Y:S01]  /*04e0*/  LOP3.LUT R2, R3, 0xfffffffc, RZ, 0xc0, !PT ;  /* 0xfffffffc03027812 */ /* 0x000fe200078ec0ff */
[----:B------:R-:W-:Y:S01]  /*04f0*/  UIMAD UR30, UR11, 0x38, URZ ;  /* 0x000000380b1e78a4 */ /* 0x000fe2000f8e023f */
[----:B------:R-:W-:Y:S01]  /*0500*/  LOP3.LUT R4, R5, R4, RZ, 0x3c, !PT ;  /* 0x0000000405047212 */ /* 0x000fe200078e3cff */
[----:B------:R-:W-:Y:S01]  /*0510*/  USHF.L.U32 UR29, UR11, 0x6, URZ ;  /* 0x000000060b1d7899 */ /* 0x000fe2000800063f */
[----:B------:R-:W-:Y:S01]  /*0520*/  LEA.HI R6, R10, R8, RZ, 0x1 ;  /* 0x000000080a067211 */ /* 0x000fe200078f08ff */
[C---:B------:R-:W-:Y:S01]  /*0530*/  IMAD.IADD R17, R0.reuse, 0x1, -R2 ;  /* 0x0000000100117824 */ /* 0x040fe200078e0a02 */
[----:B------:R-:W-:Y:S01]  /*0540*/  LOP3.LUT P4, RZ, R7, 0x4, RZ, 0xc0, !PT ;  /* 0x0000000407ff7812 */ /* 0x000fe2000788c0ff */
[----:B------:R-:W-:Y:S01]  /*0550*/  IMAD R0, R0, 0x8, R9 ;  /* 0x0000000800007824 */ /* 0x000fe200078e0209 */
[----:B------:R-:W-:Y:S01]  /*0560*/  LOP3.LUT R3, R6, 0xfffffffe, RZ, 0xc0, !PT ;  /* 0xfffffffe06037812 */ /* 0x000fe200078ec0ff */
[----:B------:R-:W-:Y:S01]  /*0570*/  IMAD.U32 R6, RZ, RZ, UR4 ;  /* 0x00000004ff067e24 */ /* 0x000fe2000f8e00ff */
[----:B------:R-:W-:Y:S01]  /*0580*/  UIMAD UR4, UR51, UR8, UR55 ;  /* 0x00000008330472a4 */ /* 0x000fe2000f8e0237 */
[----:B------:R-:W-:Y:S01]  /*0590*/  IMAD.U32 R244, R0, 0x20, R4 ;  /* 0x0000002000f47824 */ /* 0x000fe200078e0004 */
[----:B------:R-:W-:Y:S01]  /*05a0*/  LOP3.LUT R0, R21, 0xfffffff8, RZ, 0xc0, !PT ;  /* 0xfffffff815007812 */ /* 0x000fe200078ec0ff */
[----:B------:R-:W-:Y:S01]  /*05b0*/  IMAD.IADD R14, R8, 0x1, -R3 ;  /* 0x00000001080e7824 */ /* 0x000fe200078e0a03 */
[----:B------:R-:W-:Y:S01]  /*05c0*/  LEA.HI R3, R11, R20, RZ, 0x7 ;  /* 0x000000140b037211 */ /* 0x000fe200078f38ff */
[----:B------:R1:W-:Y:S01]  /*05d0*/  STL [R1+0x24], R6 ;  /* 0x0000240601007387 */ /* 0x0003e20000100800 */
[----:B------:R-:W-:Y:S01]  /*05e0*/  IMAD.SHL.U32 R9, R12, 0x2, RZ ;  /* 0x000000020c097824 */ /* 0x000fe200078e00ff */
[----:B------:R-:W-:Y:S01]  /*05f0*/  LEA.HI R12, R7, R7, RZ, 0x1 ;  /* 0x00000007070c7211 */ /* 0x000fe200078f08ff */
[----:B------:R-:W-:Y:S01]  /*0600*/  IMAD.IADD R5, R20, 0x1, -R0 ;  /* 0x0000000114057824 */ /* 0x000fe200078e0a00 */
[----:B------:R-:W-:Y:S01]  /*0610*/  LOP3.LUT R0, R10, 0xfffffff0, RZ, 0xc0, !PT ;  /* 0xfffffff00a007812 */ /* 0x000fe200078ec0ff */
[----:B------:R-:W-:Y:S01]  /*0620*/  UIMAD UR4, UR4, UR18, URZ ;  /* 0x00000012040472a4 */ /* 0x000fe2000f8e023f */
[----:B------:R-:W-:Y:S01]  /*0630*/  SHF.R.S32.HI R11, RZ, 0x7, R3 ;  /* 0x00000007ff0b7819 */ /* 0x000fe20000011403 */
[----:B------:R-:W-:Y:S01]  /*0640*/  UIMAD.WIDE.U32 UR8, UR51, UR20, URZ ;  /* 0x00000014330872a5 */ /* 0x000fe2000f8e003f */
[----:B------:R-:W-:Y:S01]  /*0650*/  LEA.HI R8, R5, R5, RZ, 0x1 ;  /* 0x0000000505087211 */ /* 0x000fe200078f08ff */
[----:B------:R-:W-:Y:S01]  /*0660*/  IMAD.IADD R0, R20, 0x1, -R0 ;  /* 0x0000000114007824 */ /* 0x000fe200078e0a00 */
[----:B------:R-:W-:Y:S01]  /*0670*/  SEL R186, R166, 0xffffffe0, !P5 ;  /* 0xffffffe0a6ba7807 */ /* 0x000fe20006800000 */
[C---:B------:R-:W-:Y:S01]  /*0680*/  IMAD R3, R11.reuse, 0x8, R14 ;  /* 0x000000080b037824 */ /* 0x040fe200078e020e */
[----:B------:R-:W-:Y:S01]  /*0690*/  LOP3.LUT R2, R8, 0x3fffffe, RZ, 0xc0, !PT ;  /* 0x03fffffe08027812 */ /* 0x000fe200078ec0ff */
[----:B------:R-:W-:Y:S01]  /*06a0*/  IMAD R19, R11, 0x2000, R9 ;  /* 0x000020000b137824 */ /* 0x000fe200078e0209 */
[----:B------:R-:W-:Y:S01]  /*06b0*/  SHF.R.S32.HI R10, RZ, 0x1f, R0 ;  /* 0x0000001fff0a7819 */ /* 0x000fe20000011400 */
[----:B------:R-:W-:Y:S01]  /*06c0*/  UIMAD UR28, UR11, 0x48, URZ ;  /* 0x000000480b1c78a4 */ /* 0x000fe2000f8e023f */
[----:B------:R-:W-:Y:S01]  /*06d0*/  LOP3.LUT R245, R245, 0x6, RZ, 0xc0, !PT ;  /* 0x00000006f5f57812 */ /* 0x000fe200078ec0ff */
[----:B------:R-:W-:Y:S01]  /*06e0*/  IMAD.IADD R4, R5, 0x1, -R2 ;  /* 0x0000000105047824 */ /* 0x000fe200078e0a02 */
[-C--:B------:R-:W-:Y:S01]  /*06f0*/  LEA.HI R2, R0, R0.reuse, RZ, 0x1 ;  /* 0x0000000000027211 */ /* 0x080fe200078f08ff */
[----:B------:R-:W-:Y:S01]  /*0700*/  UIMAD UR27, UR11, 0x50, URZ ;  /* 0x000000500b1b78a4 */ /* 0x000fe2000f8e023f */
[----:B------:R-:W-:Y:S01]  /*0710*/  LEA.HI R10, R10, R0, RZ, 0x3 ;  /* 0x000000000a0a7211 */ /* 0x000fe200078f18ff */
[----:B------:R-:W-:Y:S01]  /*0720*/  IMAD R162, R3, 0x8, R4 ;  /* 0x0000000803a27824 */ /* 0x000fe200078e0204 */
[--C-:B------:R-:W-:Y:S01]  /*0730*/  SHF.R.S32.HI R4, RZ, 0x1, R2.reuse ;  /* 0x00000001ff047819 */ /* 0x100fe20000011402 */
[----:B------:R-:W-:Y:S01]  /*0740*/  IMAD R245, R11, 0x40, R245 ;  /* 0x000000400bf57824 */ /* 0x000fe200078e02f5 */
[----:B------:R-:W-:Y:S01]  /*0750*/  LOP3.LUT R3, R10, 0xfffffff8, RZ, 0xc0, !PT ;  /* 0xfffffff80a037812 */ /* 0x000fe200078ec0ff */
[----:B------:R-:W-:Y:S01]  /*0760*/  UIMAD UR26, UR11, 0x58, URZ ;  /* 0x000000580b1a78a4 */ /* 0x000fe2000f8e023f */
[----:B-1----:R-:W-:Y:S01]  /*0770*/  LOP3.LUT R6, R2, 0x7fffffe, RZ, 0xc0, !PT ;  /* 0x07fffffe02067812 */ /* 0x002fe200078ec0ff */
[----:B------:R-:W-:Y:S01]  /*0780*/  UIMAD UR25, UR11, 0x60, URZ ;  /* 0x000000600b1978a4 */ /* 0x000fe2000f8e023f */
[----:B------:R-:W-:Y:S01]  /*0790*/  SHF.R.S32.HI R2, RZ, 0x1f, R2 ;  /* 0x0000001fff027819 */ /* 0x000fe20000011402 */
[C---:B------:R-:W-:Y:S01]  /*07a0*/  IMAD.IADD R18, R0.reuse, 0x1, -R3 ;  /* 0x0000000100127824 */ /* 0x040fe200078e0a03 */
[----:B------:R-:W-:Y:S01]  /*07b0*/  UIMAD UR24, UR11, 0x68, URZ ;  /* 0x000000680b1878a4 */ /* 0x000fe2000f8e023f */
[----:B------:R-:W-:Y:S01]  /*07c0*/  IMAD.IADD R15, R0, 0x1, -R6 ;  /* 0x00000001000f7824 */ /* 0x000fe200078e0a06 */
[----:B------:R-:W-:Y:S01]  /*07d0*/  LEA.HI R0, R2, R4, RZ, 0x2 ;  /* 0x0000000402007211 */ /* 0x000fe200078f10ff */
[----:B------:R-:W-:Y:S01]  /*07e0*/  IMAD.U32 R3, RZ, RZ, UR11 ;  /* 0x0000000bff037e24 */ /* 0x000fe2000f8e00ff */
[----:B------:R-:W-:Y:S01]  /*07f0*/  LOP3.LUT R2, R7, 0x1, RZ, 0xc0, !PT ;  /* 0x0000000107027812 */ /* 0x000fe200078ec0ff */
[----:B------:R-:W-:Y:S01]  /*0800*/  UIMAD UR23, UR11, 0x70, URZ ;  /* 0x000000700b1778a4 */ /* 0x000fe2000f8e023f */
[----:B------:R-:W-:Y:S01]  /*0810*/  LOP3.LUT R0, R0, 0xfffffffc, RZ, 0xc0, !PT ;  /* 0xfffffffc00007812 */ /* 0x000fe200078ec0ff */
[----:B------:R-:W-:Y:S01]  /*0820*/  UIMAD UR22, UR11, 0x78, URZ ;  /* 0x000000780b1678a4 */ /* 0x000fe2000f8e023f */
[----:B------:R-:W-:Y:S01]  /*0830*/  ISETP.NE.U32.AND P6, PT, R2, 0x1, PT ;  /* 0x000000010200780c */ /* 0x000fe20003fc5070 */
[----:B------:R-:W-:Y:S01]  /*0840*/  IMAD.U32 R2, RZ, RZ, UR19 ;  /* 0x00000013ff027e24 */ /* 0x000fe2000f8e00ff */
[----:B------:R-:W-:Y:S01]  /*0850*/  UMOV UR61, 0xffffe000 ;  /* 0xffffe000003d7882 */ /* 0x000fe20000000000 */
[----:B------:R-:W-:Y:S01]  /*0860*/  IMAD.IADD R16, R4, 0x1, -R0 ;  /* 0x0000000104107824 */ /* 0x000fe200078e0a00 */
[----:B------:R-:W-:Y:S01]  /*0870*/  SHF.R.S32.HI R4, RZ, 0x3, R10 ;  /* 0x00000003ff047819 */ /* 0x000fe2000001140a */
[----:B------:R-:W-:Y:S01]  /*0880*/  IMAD.SHL.U32 R0, R5, 0x40, RZ ;  /* 0x0000004005007824 */ /* 0x000fe200078e00ff */
[----:B------:R1:W-:Y:S01]  /*0890*/  STL [R1+0x20], R2 ;  /* 0x0000200201007387 */ /* 0x0003e20000100800 */
[----:B------:R-:W-:-:S02]  /*08a0*/  SEL R185, R185, 0x10, !P6 ;  /* 0x00000010b9b97807 */ /* 0x000fc40007000000 */
[----:B------:R-:W-:Y:S01]  /*08b0*/  IMAD R15, R4, 0x8, R15 ;  /* 0x00000008040f7824 */ /* 0x000fe200078e020f */
[----:B------:R2:W-:Y:S01]  /*08c0*/  STL [R1+0x18], R3 ;  /* 0x0000180301007387 */ /* 0x0005e20000100800 */
[----:B-1----:R-:W-:Y:S01]  /*08d0*/  IMAD.U32 R2, RZ, RZ, UR5 ;  /* 0x00000005ff027e24 */ /* 0x002fe2000f8e00ff */
[----:B------:R-:W-:Y:S01]  /*08e0*/  USHF.R.S32.HI UR5, URZ, 0x1f, UR20 ;  /* 0x0000001f3f057899 */ /* 0x000fe20008011414 */
[----:B--2---:R-:W-:-:S03]  /*08f0*/  IMAD.SHL.U32 R3, R7, 0x40, RZ ;  /* 0x0000004007037824 */ /* 0x004fc600078e00ff */
[----:B------:R1:W-:Y:S01]  /*0900*/  STL [R1+0x1c], R2 ;  /* 0x00001c0201007387 */ /* 0x0003e20000100800 */
[----:B------:R-:W-:Y:S01]  /*0910*/  UIMAD UR5, UR5, UR51, URZ ;  /* 0x00000033050572a4 */ /* 0x000fe2000f8e023f */
[----:B-1----:R-:W-:Y:S02]  /*0920*/  SHF.R.S32.HI R2, RZ, 0x1, R8 ;  /* 0x00000001ff027819 */ /* 0x002fe40000011408 */
[----:B------:R-:W-:Y:S02]  /*0930*/  LOP3.LUT R8, R0, 0x1c0, RZ, 0xc0, !PT ;  /* 0x000001c000087812 */ /* 0x000fe400078ec0ff */
[----:B------:R-:W-:Y:S01]  /*0940*/  LOP3.LUT R0, R12, 0x3fffffe, RZ, 0xc0, !PT ;  /* 0x03fffffe0c007812 */ /* 0x000fe200078ec0ff */
[C---:B------:R-:W-:Y:S01]  /*0950*/  IMAD.SHL.U32 R6, R2.reuse, 0x40, RZ ;  /* 0x0000004002067824 */ /* 0x040fe200078e00ff */
[----:B------:R-:W-:Y:S02]  /*0960*/  LOP3.LUT P0, RZ, R2, 0x2, RZ, 0xc0, !PT ;  /* 0x0000000202ff7812 */ /* 0x000fe4000780c0ff */
[----:B------:R-:W-:Y:S01]  /*0970*/  LOP3.LUT R2, R3, 0x1c0, RZ, 0xc0, !PT ;  /* 0x000001c003027812 */ /* 0x000fe200078ec0ff */
[----:B------:R-:W-:Y:S01]  /*0980*/  IMAD.IADD R13, R7, 0x1, -R0 ;  /* 0x00000001070d7824 */ /* 0x000fe200078e0a00 */
[----:B------:R-:W-:Y:S01]  /*0990*/  SEL R161, R166, 0xffffffe0, !P0 ;  /* 0xffffffe0a6a17807 */ /* 0x000fe20004000000 */
[C---:B------:R-:W-:Y:S01]  /*09a0*/  IMAD.SHL.U32 R0, R17.reuse, 0x10, RZ ;  /* 0x0000001011007824 */ /* 0x040fe200078e00ff */
[----:B------:R-:W-:Y:S01]  /*09b0*/  LEA.HI R2, R2, R2, RZ, 0x1d ;  /* 0x0000000202027211 */ /* 0x000fe200078fe8ff */
[----:B------:R-:W-:-:S02]  /*09c0*/  IMAD.SHL.U32 R3, R17, 0x400, RZ ;  /* 0x0000040011037824 */ /* 0x000fc400078e00ff */
[----:B------:R-:W-:Y:S01]  /*09d0*/  IMAD.U32 R7, RZ, RZ, UR9 ;  /* 0x00000009ff077e24 */ /* 0x000fe2000f8e00ff */
[----:B------:R-:W-:Y:S01]  /*09e0*/  LEA.HI.SX32 R240, R240, R0, 0x1e ;  /* 0x00000000f0f07211 */ /* 0x000fe200078ff2ff */
[--C-:B------:R-:W-:Y:S01]  /*09f0*/  IMAD R163, R4, 0x200, R3.reuse ;  /* 0x0000020004a37824 */ /* 0x100fe200078e0203 */
[----:B------:R-:W-:Y:S02]  /*0a00*/  LOP3.LUT R5, R8, 0x30, R0, 0xf8, !PT ;  /* 0x0000003008057812 */ /* 0x000fe400078ef800 */
[----:B------:R-:W-:Y:S01]  /*0a10*/  LOP3.LUT R0, R6, 0xc0, RZ, 0xc0, !PT ;  /* 0x000000c006007812 */ /* 0x000fe200078ec0ff */
[----:B------:R-:W-:Y:S01]  /*0a20*/  IMAD.U32 R6, RZ, RZ, UR8 ;  /* 0x00000008ff067e24 */ /* 0x000fe2000f8e00ff */
[----:B------:R-:W-:Y:S02]  /*0a30*/  IADD3 R19, R2, R19, R3 ;  /* 0x0000001302137210 */ /* 0x000fe40007ffe003 */
[--C-:B------:R-:W-:Y:S02]  /*0a40*/  LOP3.LUT R4, R0, 0x8, R21.reuse, 0xf8, !PT ;  /* 0x0000000800047812 */ /* 0x100fe400078ef815 */
[----:B------:R-:W-:Y:S01]  /*0a50*/  SHF.R.U32.HI R2, RZ, 0x3, R0 ;  /* 0x00000003ff027819 */ /* 0x000fe20000011600 */
[----:B------:R-:W-:Y:S01]  /*0a60*/  IMAD.SHL.U32 R191, R19, 0x2, RZ ;  /* 0x0000000213bf7824 */ /* 0x000fe200078e00ff */
[----:B------:R-:W-:Y:S01]  /*0a70*/  LOP3.LUT R3, R5, 0x8, R21, 0xf8, !PT ;  /* 0x0000000805037812 */ /* 0x000fe200078ef815 */
[----:B------:R-:W-:Y:S01]  /*0a80*/  IMAD.U32 R5, RZ, RZ, UR6 ;  /* 0x00000006ff057e24 */ /* 0x000fe2000f8e00ff */
[----:B------:R-:W-:Y:S01]  /*0a90*/  LOP3.LUT R4, R4, R2, RZ, 0x3c, !PT ;  /* 0x0000000204047212 */ /* 0x000fe200078e3cff */
[----:B------:R-:W-:Y:S01]  /*0aa0*/  USHF.R.S32.HI UR6, URZ, 0x1f, UR51 ;  /* 0x0000001f3f067899 */ /* 0x000fe20008011433 */
[----:B------:R-:W-:Y:S01]  /*0ab0*/  IMAD.U32 R2, RZ, RZ, UR7 ;  /* 0x00000007ff027e24 */ /* 0x000fe2000f8e00ff */
[----:B------:R-:W-:Y:S01]  /*0ac0*/  SHF.R.U32.HI R0, RZ, 0x3, R8 ;  /* 0x00000003ff007819 */ /* 0x000fe20000011608 */
[----:B------:R-:W-:Y:S01]  /*0ad0*/  USHF.R.S32.HI UR7, URZ, 0x1f, UR55 ;  /* 0x0000001f3f077899 */ /* 0x000fe20008011437 */
[----:B------:R-:W-:Y:S01]  /*0ae0*/  IADD3 R2, R240, -0x80, RZ ;  /* 0xffffff80f0027810 */ /* 0x000fe20007ffe0ff */
[----:B------:R-:W-:Y:S01]  /*0af0*/  IMAD.U32 R162, R162, 0x20, R4 ;  /* 0x00000020a2a27824 */ /* 0x000fe200078e0004 */
[----:B------:R-:W-:Y:S01]  /*0b00*/  LOP3.LUT R5, R3, R0, RZ, 0x3c, !PT ;  /* 0x0000000003057212 */ /* 0x000fe200078e3cff */
[----:B------:R-:W-:Y:S01]  /*0b10*/  IMAD.U32 R3, RZ, RZ, UR6 ;  /* 0x00000006ff037e24 */ /* 0x000fe2000f8e00ff */
[----:B------:R-:W-:Y:S01]  /*0b20*/  @!UP5 UIMAD UR6, UR51, UR17, UR55 ;  /* 0x000000113306d2a4 */ /* 0x000fe2000f8e0237 */
[----:B------:R-:W-:Y:S01]  /*0b30*/  IMAD.U32 R3, RZ, RZ, UR7 ;  /* 0x00000007ff037e24 */ /* 0x000fe2000f8e00ff */
[----:B------:R-:W-:Y:S01]  /*0b40*/  @UP5 UIMAD UR7, UR51, UR14, URZ ;  /* 0x0000000e330752a4 */ /* 0x000fe2000f8e023f */
[----:B------:R-:W-:Y:S01]  /*0b50*/  IMAD R0, R17, 0x200, R9 ;  /* 0x0000020011007824 */ /* 0x000fe200078e0209 */
[C---:B------:R-:W-:Y:S01]  /*0b60*/  IADD3 R184, R191.reuse, 0x40, RZ ;  /* 0x00000040bfb87810 */ /* 0x040fe20007ffe0ff */
[----:B------:R-:W-:Y:S01]  /*0b70*/  IMAD.SHL.U32 R4, R14, 0x10, RZ ;  /* 0x000000100e047824 */ /* 0x000fe200078e00ff */
[----:B------:R-:W-:Y:S01]  /*0b80*/  @P4 IADD3 R184, R191, -0x40, RZ ;  /* 0xffffffc0bfb84810 */ /* 0x000fe20007ffe0ff */
[----:B------:R-:W-:Y:S01]  /*0b90*/  IMAD R13, R13, 0x20, R0 ;  /* 0x000000200d0d7824 */ /* 0x000fe200078e0200 */
[----:B------:R-:W-:Y:S01]  /*0ba0*/  SHF.R.S32.HI R0, RZ, 0x1f, R2 ;  /* 0x0000001fff007819 */ /* 0x000fe20000011402 */
[----:B------:R-:W-:Y:S01]  /*0bb0*/  IMAD.U32 R3, RZ, RZ, UR7 ;  /* 0x00000007ff037e24 */ /* 0x000fe2000f8e00ff */
[----:B------:R-:W-:Y:S01]  /*0bc0*/  UIMAD.WIDE.U32 UR16, UR56, UR8, URZ ;  /* 0x00000008381072a5 */ /* 0x000fe2000f8e003f */
[----:B------:R-:W-:Y:S01]  /*0bd0*/  IMAD.IADD R189, R191, 0x1, R185 ;  /* 0x00000001bfbd7824 */ /* 0x000fe200078e02b9 */
[----:B------:R-:W-:Y:S01]  /*0be0*/  SHF.L.U64.HI R246, R2, 0x2, R0 ;  /* 0x0000000202f67819 */ /* 0x000fe20000010200 */
[----:B------:R-:W-:Y:S01]  /*0bf0*/  IMAD.U32 R0, RZ, RZ, UR5 ;  /* 0x00000005ff007e24 */ /* 0x000fe2000f8e00ff */
[----:B------:R1:W-:Y:S01]  /*0c00*/  STL [R1+0x14], R3 ;  /* 0x0000140301007387 */ /* 0x0003e20000100800 */
[----:B------:R-:W-:Y:S01]  /*0c10*/  UIMAD UR5, UR57, UR8, URZ ;  /* 0x00000008390572a4 */ /* 0x000fe2000f8e023f */
[----:B------:R-:W-:Y:S01]  /*0c20*/  IMAD R5, R14, 0x200, R5 ;  /* 0x000002000e057824 */ /* 0x000fe200078e0205 */
[----:B------:R-:W-:Y:S01]  /*0c30*/  @!UP5 UIMAD UR6, UR6, UR14, URZ ;  /* 0x0000000e0606d2a4 */ /* 0x000fe2000f8e023f */
[----:B------:R-:W-:-:S02]  /*0c40*/  IMAD.IADD R185, R185, 0x1, R184 ;  /* 0x00000001b9b97824 */ /* 0x000fc400078e02b8 */
[----:B------:R-:W-:Y:S02]  /*0c50*/  IMAD R161, R162, 0x2, R161 ;  /* 0x00000002a2a17824 */ /* 0x000fe400078e02a1 */
[--C-:B------:R-:W-:Y:S02]  /*0c60*/  IMAD.IADD R190, R191, 0x1, R186.reuse ;  /* 0x00000001bfbe7824 */ /* 0x100fe400078e02ba */
[----:B------:R-:W-:Y:S02]  /*0c70*/  IMAD.IADD R188, R189, 0x1, R186 ;  /* 0x00000001bdbc7824 */ /* 0x000fe400078e02ba */
[----:B------:R-:W-:Y:S02]  /*0c80*/  IMAD.IADD R187, R186, 0x1, R184 ;  /* 0x00000001babb7824 */ /* 0x000fe400078e02b8 */
[----:B------:R-:W-:Y:S02]  /*0c90*/  IMAD.U32 R250, RZ, RZ, UR16 ;  /* 0x00000010fffa7e24 */ /* 0x000fe4000f8e00ff */
[----:B------:R-:W-:-:S02]  /*0ca0*/  IMAD.U32 R251, RZ, RZ, UR17 ;  /* 0x00000011fffb7e24 */ /* 0x000fc4000f8e00ff */
[----:B------:R-:W-:Y:S02]  /*0cb0*/  IMAD.U32 R249, RZ, RZ, UR6 ;  /* 0x00000006fff97e24 */ /* 0x000fe4000f8e00ff */
[----:B------:R-:W-:Y:S02]  /*0cc0*/  IMAD.SHL.U32 R162, R162, 0x2, RZ ;  /* 0x00000002a2a27824 */ /* 0x000fe400078e00ff */
[----:B------:R-:W-:Y:S02]  /*0cd0*/  IMAD.IADD R186, R186, 0x1, R185 ;  /* 0x00000001baba7824 */ /* 0x000fe400078e02b9 */
        /* <DEDUP_REMOVED lines=13> */
[----:B------:R-:W-:Y:S01]  /*0db0*/  USHF.R.S32.HI UR5, URZ, 0x1f, UR4 ;  /* 0x0000001f3f057899 */ /* 0x000fe20008011404 */
[----:B------:R1:W-:Y:S01]  /*0dc0*/  STL [R1+0x4], R2 ;  /* 0x0000040201007387 */ /* 0x0003e20000100800 */
[----:B------:R-:W-:Y:S02]  /*0dd0*/  R2P PR, R18, 0x6 ;  /* 0x0000000612007804 */ /* 0x000fe40000000000 */
[----:B------:R-:W-:Y:S01]  /*0de0*/  LOP3.LUT R0, R0, 0xc0, RZ, 0xc0, !PT ;  /* 0x000000c000007812 */ /* 0x000fe200078ec0ff */
[----:B------:R2:W-:Y:S01]  /*0df0*/  STL [R1], R3 ;  /* 0x0000000301007387 */ /* 0x0005e20000100800 */
[----:B------:R-:W-:Y:S01]  /*0e00*/  LOP3.LUT P0, RZ, R16, 0x2, RZ, 0xc0, !PT ;  /* 0x0000000210ff7812 */ /* 0x000fe2000780c0ff */
[----:B------:R-:W-:Y:S01]  /*0e10*/  IMAD.U32 R252, RZ, RZ, UR5 ;  /* 0x00000005fffc7e24 */ /* 0x000fe2000f8e00ff */
[----:B------:R-:W-:-:S02]  /*0e20*/  SEL R164, R164, 0xffffffc0, !P2 ;  /* 0xffffffc0a4a47807 */ /* 0x000fc40005000000 */
[----:B------:R-:W-:Y:S01]  /*0e30*/  SEL R166, R166, 0xffffffe0, !P0 ;  /* 0xffffffe0a6a67807 */ /* 0x000fe20004000000 */
        /* <DEDUP_REMOVED lines=11> */
[----:B------:R-:W-:-:S02]  /*0ef0*/  SHF.R.U32.HI R6, RZ, 0x3, R0 ;  /* 0x00000003ff067819 */ /* 0x000fc40000011600 */
[----:B------:R-:W-:Y:S02]  /*0f00*/  LOP3.LUT R2, R2, 0xc0, RZ, 0xc0, !PT ;  /* 0x000000c002027812 */ /* 0x000fe400078ec0ff */
[--C-:B------:R-:W-:Y:S01]  /*0f10*/  LOP3.LUT R6, R6, R0, R3.reuse, 0x1e, !PT ;  /* 0x0000000006067212 */ /* 0x100fe200078e1e03 */
[----:B------:R-:W-:Y:S01]  /*0f20*/  IMAD.SHL.U32 R0, R15, 0x20, RZ ;  /* 0x000000200f007824 */ /* 0x000fe200078e00ff */
[----:B------:R-:W-:Y:S02]  /*0f30*/  SHF.R.U32.HI R4, RZ, 0x3, R2 ;  /* 0x00000003ff047819 */ /* 0x000fe40000011602 */
[----:B------:R-:W-:Y:S01]  /*0f40*/  LEA R247, R8, 0x6000, 0x1 ;  /* 0x0000600008f77811 */ /* 0x000fe200078e08ff */
[----:B------:R-:W-:Y:S01]  /*0f50*/  IMAD.IADD R163, R163, 0x1, R6 ;  /* 0x00000001a3a37824 */ /* 0x000fe200078e0206 */
[C---:B------:R-:W-:Y:S02]  /*0f60*/  LOP3.LUT R3, R4.reuse, R2, R3, 0x1e, !PT ;  /* 0x0000000204037212 */ /* 0x040fe400078e1e03 */
[----:B------:R-:W-:Y:S01]  /*0f70*/  LOP3.LUT R2, R4, R7, R2, 0x1e, !PT ;  /* 0x0000000704027212 */ /* 0x000fe200078e1e02 */
[----:B------:R-:W-:Y:S01]  /*0f80*/  IMAD R4, R17, 0x200, R0 ;  /* 0x0000020011047824 */ /* 0x000fe200078e0200 */
[----:B------:R-:W-:-:S02]  /*0f90*/  LEA R163, R163, 0x8000, 0x1 ;  /* 0x00008000a3a37811 */ /* 0x000fc400078e08ff */
[----:B------:R-:W-:Y:S01]  /*0fa0*/  IADD3 R248, R247, 0x20, RZ ;  /* 0x00000020f7f87810 */ /* 0x000fe20007ffe0ff */
[----:B------:R-:W-:Y:S01]  /*0fb0*/  IMAD.IADD R167, R0, 0x1, R2 ;  /* 0x0000000100a77824 */ /* 0x000fe200078e0202 */
[C---:B------:R-:W-:Y:S01]  /*0fc0*/  IADD3 R169, R163.reuse, 0x20, RZ ;  /* 0x00000020a3a97810 */ /* 0x040fe20007ffe0ff */
[C---:B------:R-:W-:Y:S01]  /*0fd0*/  IMAD.IADD R165, R163.reuse, 0x1, R164 ;  /* 0x00000001a3a57824 */ /* 0x040fe200078e02a4 */
[----:B------:R-:W-:Y:S01]  /*0fe0*/  @P1 IADD3 R169, R163, -0x20, RZ ;  /* 0xffffffe0a3a91810 */ /* 0x000fe20007ffe0ff */
[----:B------:R-:W-:Y:S01]  /*0ff0*/  IMAD.IADD R168, R4, 0x1, R3 ;  /* 0x0000000104a87824 */ /* 0x000fe200078e0203 */
[----:B------:R-:W-:Y:S01]  /*1000*/  @P3 IADD3 R248, R247, -0x20, RZ ;  /* 0xffffffe0f7f83810 */ /* 0x000fe20007ffe0ff */
[----:B------:R-:W-:Y:S01]  /*1010*/  IMAD.SHL.U32 R2, R5, 0x2, RZ ;  /* 0x0000000205027824 */ /* 0x000fe200078e00ff */
[C---:B------:R-:W-:Y:S01]  /*1020*/  IADD3 R172, R169.reuse, 0x2000, RZ ;  /* 0x00002000a9ac7810 */ /* 0x040fe20007ffe0ff */
[----:B------:R-:W-:Y:S01]  /*1030*/  IMAD.IADD R164, R164, 0x1, R169 ;  /* 0x00000001a4a47824 */ /* 0x000fe200078e02a9 */
[----:B------:R-:W-:-:S02]  /*1040*/  IADD3 R171, R169, 0x4000, RZ ;  /* 0x00004000a9ab7810 */ /* 0x000fc40007ffe0ff */
[----:B------:R-:W-:Y:S02]  /*1050*/  IADD3 R170, R169, 0x6000, RZ ;  /* 0x00006000a9aa7810 */ /* 0x000fe40007ffe0ff */
.L_x_210:
        /* <DEDUP_REMOVED lines=30> */
[----:B---3--:R1:W3:Y:S01]  /*1240*/  @P2 LDG.E R3, [R6.64] ;  /* 0x0000002606032981 */ /* 0x0082e2000c1e1900 */
[----:B------:R-:W-:-:S10]  /*1250*/  MOV R5, UR7 ;  /* 0x0000000700057c02 */ /* 0x000fd40008000f00 */
[----:B----4-:R-:W4:Y:S04]  /*1260*/  @!P1 LDG.E R0, [R4.64] ;  /* 0x0000002604009981 */ /* 0x010f28000c1e1900 */
[----:B-1---5:R-:W5:Y:S01]  /*1270*/  @P2 LDG.E R6, [R6.64+0x4] ;  /* 0x0000042606062981 */ /* 0x022f62000c1e1900 */
[----:B------:R-:W-:Y:S02]  /*1280*/  UMOV UR4, 0xffffffff ;  /* 0xffffffff00047882 */ /* 0x000fe40000000000 */
[----:B------:R-:W-:Y:S02]  /*1290*/  UMOV UR37, URZ ;  /* 0x0000003f00257c82 */ /* 0x000fe40008000000 */
[----:B------:R-:W-:Y:S02]  /*12a0*/  UMOV UR44, 0xffffffff ;  /* 0xffffffff002c7882 */ /* 0x000fe40000000000 */
[----:B------:R-:W-:Y:S01]  /*12b0*/  ULDC UR6, c[0x0][0x218] ;  /* 0x0000860000067ab9 */ /* 0x000fe20000000800 */
[----:B--2---:R1:W2:Y:S01]  /*12c0*/  @P0 R2UR UR37, R8 ;  /* 0x00000000082503c2 */ /* 0x0042a200000e0000 */
[----:B------:R-:W-:-:S07]  /*12d0*/  ISETP.NE.U32.AND P0, PT, RZ, c[0x0][0x248], PT ;  /* 0x00009200ff007a0c */ /* 0x000fce0003f05070 */
[----:B---3--:R-:W3:Y:S01]  /*12e0*/  @P2 R2UR UR4, R3 ;  /* 0x00000000030423c2 */ /* 0x008ee200000e0000 */
[----:B------:R-:W-:-:S07]  /*12f0*/  ISETP.NE.AND.EX P0, PT, RZ, c[0x0][0x24c], PT, P0 ;  /* 0x00009300ff007a0c */ /* 0x000fce0003f05300 */
[----:B-----5:R-:W3:Y:S08]  /*1300*/  @P2 R2UR UR11, R6 ;  /* 0x00000000060b23c2 */ /* 0x020ef000000e0000 */
[----:B----4-:R1:W4:Y:S01]  /*1310*/  @!P1 R2UR UR44, R0 ;  /* 0x00000000002c93c2 */ /* 0x01032200000e0000 */
[----:B---3--:R-:W-:-:S07]  /*1320*/  @UP1 UIADD3 UR11, UR11, -UR4, URZ ;  /* 0x800000040b0b1290 */ /* 0x008fce000fffe03f */
        /* <DEDUP_REMOVED lines=9> */
.L_x_180:
        /* <DEDUP_REMOVED lines=67> */
.L_x_182:
        /* <DEDUP_REMOVED lines=18> */
.L_x_183:
[----:B------:R-:W2:Y:S04]  /*1910*/  LDL R4, [R1+0x4] ;  /* 0x0000040001047983 */ /* 0x000ea80000100800 */
[----:B------:R-:W3:Y:S04]  /*1920*/  LDL R5, [R1+0xc] ;  /* 0x00000c0001057983 */ /* 0x000ee80000100800 */
[----:B------:R-:W4:Y:S04]  /*1930*/  LDL R0, [R1+0x14] ;  /* 0x0000140001007983 */ /* 0x000f280000100800 */
[----:B------:R-:W5:Y:S01]  /*1940*/  LDL R3, [R1+0x1c] ;  /* 0x00001c0001037983 */ /* 0x000f620000100800 */
[----:B------:R-:W-:Y:S01]  /*1950*/  IABS R7, c[0x0][0x1c8] ;  /* 0x0000720000077a13 */ /* 0x000fe20000000000 */
[----:B------:R-:W-:-:S02]  /*1960*/  ULDC.64 UR16, c[0x0][0x370] ;  /* 0x0000dc0000107ab9 */ /* 0x000fc40000000a00 */
[----:B------:R-:W-:-:S04]  /*1970*/  @UP3 UIMAD.WIDE.U32 UR8, UR4, UR16, URZ ;  /* 0x00000010040832a5 */ /* 0x000fc8000f8e003f */
[----:B------:R-:W-:-:S03]  /*1980*/  @UP3 UIMAD UR47, UR4, UR17, UR9 ;  /* 0x00000011042f32a4 */ /* 0x000fc6000f8e0209 */
[----:B------:R-:W-:Y:S02]  /*1990*/  @UP3 UMOV UR46, UR8 ;  /* 0x00000008002e3c82 */ /* 0x000fe40008000000 */
[----:B------:R-:W-:Y:S01]  /*19a0*/  ULDC.64 UR8, c[0x0][0x368] ;  /* 0x0000da0000087ab9 */ /* 0x000fe20000000a00 */
[----:B------:R-:W1:Y:S01]  /*19b0*/  R2UR UR41, R251 ;  /* 0x00000000fb2973c2 */ /* 0x000e6200000e0000 */
[----:B------:R-:W-:Y:S02]  /*19c0*/  @!UP3 UIMAD UR10, UR60, UR8, URZ ;  /* 0x000000083c0ab2a4 */ /* 0x000fe4000f8e023f */
[----:B------:R-:W-:Y:S02]  /*19d0*/  ULDC UR20, c[0x0][0x224] ;  /* 0x0000890000147ab9 */ /* 0x000fe40000000800 */
[----:B------:R-:W-:Y:S02]  /*19e0*/  @!UP3 UIMAD UR10, UR51, UR9, UR10 ;  /* 0x00000009330ab2a4 */ /* 0x000fe4000f8e020a */
[----:B------:R-:W-:Y:S01]  /*19f0*/  @!UP3 UIMAD.WIDE.U32 UR8, UR51, UR8, URZ ;  /* 0x000000083308b2a5 */ /* 0x000fe2000f8e003f */
[----:B------:R-:W1:Y:S01]  /*1a00*/  R2UR UR40, R250 ;  /* 0x00000000fa2873c2 */ /* 0x000e6200000e0000 */
[----:B------:R-:W-:-:S02]  /*1a10*/  UIMAD.WIDE.U32 UR18, UR51, UR20, URZ ;  /* 0x00000014331272a5 */ /* 0x000fc4000f8e003f */
[----:B------:R-:W-:-:S03]  /*1a20*/  ULDC.64 UR16, c[0x0][0x3d8] ;  /* 0x0000f60000107ab9 */ /* 0x000fc60000000a00 */
[----:B------:R-:W-:Y:S02]  /*1a30*/  @!UP3 UMOV UR46, UR8 ;  /* 0x00000008002ebc82 */ /* 0x000fe40008000000 */
[----:B------:R-:W-:Y:S02]  /*1a40*/  @!UP3 UIADD3 UR47, UR9, UR10, URZ ;  /* 0x0000000a092fb290 */ /* 0x000fe4000fffe03f */
[----:B------:R-:W-:Y:S01]  /*1a50*/  UIMAD UR10, UR57, UR4, URZ ;  /* 0x00000004390a72a4 */ /* 0x000fe2000f8e023f */
[----:B------:R-:W-:Y:S01]  /*1a60*/  ISETP.NE.AND P2, PT, RZ, c[0x0][0x1c8], PT ;  /* 0x00007200ff007a0c */ /* 0x000fe20003f45270 */
[----:B------:R-:W-:Y:S01]  /*1a70*/  USHF.R.S32.HI UR45, URZ, 0x1f, UR5 ;  /* 0x0000001f3f2d7899 */ /* 0x000fe20008011405 */
[----:B--2---:R2:W1:Y:S08]  /*1a80*/  R2UR UR14, R4 ;  /* 0x00000000040e73c2 */ /* 0x00447000000e0000 */
[----:B---3--:R-:W3:Y:S01]  /*1a90*/  R2UR UR42, R5 ;  /* 0x00000000052a73c2 */ /* 0x008ee200000e0000 */
[----:B--2---:R-:W2:Y:S08]  /*1aa0*/  I2F.RP R4, R7 ;  /* 0x0000000700047306 */ /* 0x004eb00000209400 */
[----:B--2---:R-:W2:Y:S01]  /*1ab0*/  MUFU.RCP R4, R4 ;  /* 0x0000000400047308 */ /* 0x004ea20000001000 */
[----:B---3--:R-:W-:-:S04]  /*1ac0*/  UIMAD UR8, UR60, UR20, UR42 ;  /* 0x000000143c0872a4 */ /* 0x008fc8000f8e022a */
[----:B------:R-:W-:Y:S01]  /*1ad0*/  UIADD3 UR8, UR19, UR8, URZ ;  /* 0x0000000813087290 */ /* 0x000fe2000fffe03f */
[----:B--2---:R-:W-:-:S04]  /*1ae0*/  IADD3 R4, R4, 0xffffffe, RZ ;  /* 0x0ffffffe04047810 */ /* 0x004fc80007ffe0ff */
[----:B------:R2:W3:Y:S01]  /*1af0*/  F2I.FTZ.U32.TRUNC.NTZ R5, R4 ;  /* 0x0000000400057305 */ /* 0x0004e2000021f000 */
[----:B-1----:R-:W-:-:S04]  /*1b00*/  UIMAD UR8, UR56, UR8, UR14 ;  /* 0x00000008380872a4 */ /* 0x002fc8000f8e020e */
[----:B------:R-:W-:Y:S01]  /*1b10*/  UIADD3 UR18, UR41, UR8, URZ ;  /* 0x0000000829127290 */ /* 0x000fe2000fffe03f */
[----:B----4-:R3:W1:Y:S01]  /*1b20*/  R2UR UR41, R0 ;  /* 0x00000000002973c2 */ /* 0x01066200000e0000 */
[----:B------:R-:W-:-:S04]  /*1b30*/  UIMAD.WIDE.U32 UR8, UR56, UR4, URZ ;  /* 0x00000004380872a5 */ /* 0x000fc8000f8e003f */
[----:B------:R-:W-:-:S03]  /*1b40*/  USEL UR20, UR40, UR8, !UP3 ;  /* 0x0000000828147287 */ /* 0x000fc6000d800000 */
[----:B-----5:R4:W5:Y:S01]  /*1b50*/  R2UR UR40, R3 ;  /* 0x00000000032873c2 */ /* 0x02096200000e0000 */
[----:B--2---:R-:W-:Y:S02]  /*1b60*/  IMAD.MOV.U32 R4, RZ, RZ, RZ ;  /* 0x000000ffff047224 */ /* 0x004fe400078e00ff */
[----:B---3--:R-:W-:-:S04]  /*1b70*/  IMAD.MOV R0, RZ, RZ, -R5 ;  /* 0x000000ffff007224 */ /* 0x008fc800078e0a05 */
[----:B------:R-:W-:Y:S01]  /*1b80*/  IMAD R0, R0, R7, RZ ;  /* 0x0000000700007224 */ /* 0x000fe200078e02ff */
[----:B----4-:R-:W-:-:S03]  /*1b90*/  IABS R3, UR55 ;  /* 0x0000003700037c13 */ /* 0x010fc60008000000 */
[----:B------:R-:W-:-:S04]  /*1ba0*/  IMAD.HI.U32 R4, R5, R0, R4 ;  /* 0x0000000005047227 */ /* 0x000fc800078e0004 */
[----:B------:R-:W-:Y:S01]  /*1bb0*/  IMAD.MOV.U32 R0, RZ, RZ, R3 ;  /* 0x000000ffff007224 */ /* 0x000fe200078e0003 */
[----:B------:R-:W2:Y:S03]  /*1bc0*/  S2UR UR14, SR_CTAID.X ;  /* 0x00000000000e79c3 */ /* 0x000ea60000002500 */
[----:B------:R-:W-:-:S04]  /*1bd0*/  IMAD.HI.U32 R6, R4, R0, RZ ;  /* 0x0000000004067227 */ /* 0x000fc800078e00ff */
[----:B------:R-:W-:-:S04]  /*1be0*/  IMAD.MOV R3, RZ, RZ, -R6 ;  /* 0x000000ffff037224 */ /* 0x000fc800078e0a06 */
[----:B------:R-:W-:-:S05]  /*1bf0*/  IMAD R0, R7, R3, R0 ;  /* 0x0000000307007224 */ /* 0x000fca00078e0200 */
[----:B------:R-:W-:Y:S01]  /*1c00*/  ISETP.GT.U32.AND P0, PT, R7, R0, PT ;  /* 0x000000000700720c */ /* 0x000fe20003f04070 */
[----:B------:R-:W-:Y:S02]  /*1c10*/  @UP3 UIADD3 UR18, UR9, UR10, URZ ;  /* 0x0000000a09123290 */ /* 0x000fe4000fffe03f */
[----:B--2---:R-:W-:-:S10]  /*1c20*/  UIMAD.WIDE.U32 UR8, UR14, UR16, URZ ;  /* 0x000000100e0872a5 */ /* 0x004fd4000f8e003f */
[----:B------:R-:W-:Y:S01]  /*1c30*/  @!P0 IMAD.IADD R0, R0, 0x1, -R7 ;  /* 0x0000000100008824 */ /* 0x000fe200078e0a07 */
[----:B------:R-:W-:Y:S02]  /*1c40*/  USEL UR19, UR8, URZ, UP6 ;  /* 0x0000003f08137287 */ /* 0x000fe4000b000000 */
[----:B------:R-:W-:Y:S02]  /*1c50*/  UIMAD UR17, UR14, UR17, UR9 ;  /* 0x000000110e1172a4 */ /* 0x000fe4000f8e0209 */
[----:B------:R-:W-:Y:S01]  /*1c60*/  USHF.L.U64.HI UR8, UR51, 0x7, UR60 ;  /* 0x0000000733087899 */ /* 0x000fe2000801023c */
[----:B------:R-:W-:Y:S01]  /*1c70*/  ISETP.GE.U32.AND P3, PT, R0, R7, PT ;  /* 0x000000070000720c */ /* 0x000fe20003f66070 */
[----:B------:R-:W-:Y:S01]  /*1c80*/  USHF.L.U32 UR14, UR51, 0x7, URZ ;  /* 0x00000007330e7899 */ /* 0x000fe2000800063f */
[----:B------:R-:W-:Y:S01]  /*1c90*/  @!P0 IADD3 R6, R6, 0x1, RZ ;  /* 0x0000000106068810 */ /* 0x000fe20007ffe0ff */
[----:B------:R-:W-:Y:S01]  /*1ca0*/  USEL UR9, UR8, URZ, UP1 ;  /* 0x0000003f08097287 */ /* 0x000fe20008800000 */
[----:B-----5:R-:W-:Y:S01]  /*1cb0*/  ISETP.LE.AND P0, PT, RZ, UR40, PT ;  /* 0x00000028ff007c0c */ /* 0x020fe2000bf03270 */
[----:B------:R-:W-:Y:S01]  /*1cc0*/  USEL UR8, UR14, URZ, UP1 ;  /* 0x0000003f0e087287 */ /* 0x000fe20008800000 */
[----:B------:R-:W2:Y:S03]  /*1cd0*/  R2UR UR16, R249 ;  /* 0x00000000f91073c2 */ /* 0x000ea600000e0000 */
[----:B------:R-:W-:-:S04]  /*1ce0*/  UIADD3 UR8, UP1, UR6, UR8, URZ ;  /* 0x0000000806087290 */ /* 0x000fc8000ff3e03f */
[----:B------:R-:W-:Y:S01]  /*1cf0*/  UIADD3.X UR10, UR48, UR9, URZ, UP1, !UPT ;  /* 0x00000009300a7290 */ /* 0x000fe20008ffe43f */
[----:B------:R-:W-:Y:S01]  /*1d00*/  @P3 IADD3 R6, R6, 0x1, RZ ;  /* 0x0000000106063810 */ /* 0x000fe20007ffe0ff */
[----:B------:R-:W-:-:S04]  /*1d10*/  UIMAD UR9, UR57, UR8, URZ ;  /* 0x00000008390972a4 */ /* 0x000fc8000f8e023f */
[----:B------:R-:W-:Y:S01]  /*1d20*/  UIMAD UR14, UR56, UR10, UR9 ;  /* 0x0000000a380e72a4 */ /* 0x000fe2000f8e0209 */
[----:B------:R-:W-:Y:S01]  /*1d30*/  @!P0 IMAD.MOV R6, RZ, RZ, -R6 ;  /* 0x000000ffff068224 */ /* 0x000fe200078e0a06 */
[----:B-1----:R-:W-:Y:S01]  /*1d40*/  @UP5 USEL UR10, UR41, UR4, !UP3 ;  /* 0x00000004290a5287 */ /* 0x002fe2000d800000 */
[----:B------:R-:W-:Y:S01]  /*1d50*/  PLOP3.LUT P0, PT, PT, PT, UP5, 0x80, 0x0 ;  /* 0x000000000000781c */ /* 0x000fe20003f0f058 */
[----:B------:R-:W-:Y:S02]  /*1d60*/  ULDC UR40, c[0x0][0x234] ;  /* 0x00008d0000287ab9 */ /* 0x000fe40000000800 */
[----:B------:R-:W-:Y:S02]  /*1d70*/  @UP5 UIMAD UR10, UR55, UR40, UR10 ;  /* 0x00000028370a52a4 */ /* 0x000fe4000f8e020a */
[----:B------:R-:W-:Y:S01]  /*1d80*/  UIMAD.WIDE.U32 UR8, UR56, UR8, URZ ;  /* 0x00000008380872a5 */ /* 0x000fe2000f8e003f */
[----:B------:R-:W-:Y:S01]  /*1d90*/  @!P2 LOP3.LUT R6, RZ, c[0x0][0x1c8], RZ, 0x33, !PT ;  /* 0x00007200ff06aa12 */ /* 0x000fe200078e33ff */
[----:B------:R-:W-:-:S03]  /*1da0*/  USEL UR17, UR17, URZ, UP6 ;  /* 0x0000003f11117287 */ /* 0x000fc6000b000000 */
[----:B--2---:R-:W-:Y:S02]  /*1db0*/  @!UP5 UMOV UR10, UR16 ;  /* 0x00000010000adc82 */ /* 0x004fe40008000000 */
[----:B------:R-:W-:Y:S01]  /*1dc0*/  UIADD3 UR16, UR9, UR14, URZ ;  /* 0x0000000e09107290 */ /* 0x000fe2000fffe03f */
        /* <DEDUP_REMOVED lines=9> */
.L_x_184:
[----:B------:R-:W2:Y:S02]  /*1e60*/  LDL R0, [R1+0x10] ;  /* 0x0000100001007983 */ /* 0x000ea40000100800 */
[----:B--2---:R1:W2:Y:S01]  /*1e70*/  R2UR UR14, R0 ;  /* 0x00000000000e73c2 */ /* 0x0042a200000e0000 */
[----:B------:R-:W-:-:S07]  /*1e80*/  DEPBAR.LE SB1, 0x0, {2} ;  /* 0x000090040000791a */ /* 0x000fce0000000000 */
.L_x_185:
[----:B------:R-:W2:Y:S04]  /*1e90*/  LDL R7, [R1+0x20] ;  /* 0x0000200001077983 */ /* 0x000ea80000100800 */
[----:B------:R-:W3:Y:S04]  /*1ea0*/  LDL R4, [R1] ;  /* 0x0000000001047983 */ /* 0x000ee80000100800 */
[----:B------:R-:W4:Y:S04]  /*1eb0*/  LDL R3, [R1+0x8] ;  /* 0x0000080001037983 */ /* 0x000f280000100800 */
[----:B------:R-:W5:Y:S01]  /*1ec0*/  LDL R0, [R1+0x18] ;  /* 0x0000180001007983 */ /* 0x000f620000100800 */
[----:B------:R-:W1:Y:S01]  /*1ed0*/  R2UR UR4, R252 ;  /* 0x00000000fc0473c2 */ /* 0x000e6200000e0000 */
[----:B------:R-:W-:Y:S01]  /*1ee0*/  IMAD.U32 R12, RZ, RZ, UR6 ;  /* 0x00000006ff0c7e24 */ /* 0x000fe2000f8e00ff */
[----:B------:R-:W-:Y:S01]  /*1ef0*/  BSSY B1, `(.L_x_181) ;  /* 0x0000668000017945 */ /* 0x000fe20003800000 */
[----:B------:R-:W1:Y:S02]  /*1f00*/  S2R R13, SR_TID.X ;  /* 0x00000000000d7919 */ /* 0x000e640000002100 */
[----:B-1----:R-:W-:-:S03]  /*1f10*/  SHF.R.S32.HI R14, RZ, 0x1f, R13 ;  /* 0x0000001fff0e7819 */ /* 0x002fc6000001140d */
[----:B--2---:R-:W1:Y:S08]  /*1f20*/  R2UR UR42, R7 ;  /* 0x00000000072a73c2 */ /* 0x004e7000000e0000 */
[----:B---3--:R2:W1:Y:S08]  /*1f30*/  R2UR UR40, R4 ;  /* 0x00000000042873c2 */ /* 0x00847000000e0000 */
[----:B----4-:R-:W3:Y:S01]  /*1f40*/  R2UR UR41, R3 ;  /* 0x00000000032973c2 */ /* 0x010ee200000e0000 */
[----:B--2---:R-:W-:Y:S01]  /*1f50*/  LEA.HI R4, R14, R13, RZ, 0x2 ;  /* 0x0000000d0e047211 */ /* 0x004fe200078f10ff */
[----:B-1----:R-:W-:-:S02]  /*1f60*/  UIADD3 UR8, UP4, UP3, UR8, UR40, UR42 ;  /* 0x0000002808087290 */ /* 0x002fc4000fb9e02a */
[----:B------:R-:W-:Y:S02]  /*1f70*/  USHF.R.S32.HI UR40, URZ, 0x1f, UR55 ;  /* 0x0000001f3f287899 */ /* 0x000fe40008011437 */
[----:B------:R-:W-:-:S03]  /*1f80*/  UIADD3 UR20, UP2, UP1, UR19, UR8, UR20 ;  /* 0x0000000813147290 */ /* 0x000fc6000f95e014 */
[----:B------:R-:W-:Y:S02]  /*1f90*/  ULDC.64 UR8, c[0x0][0x1a8] ;  /* 0x00006a0000087ab9 */ /* 0x000fe40000000a00 */
[----:B---3--:R-:W-:Y:S02]  /*1fa0*/  UIADD3.X UR4, UR16, UR4, UR41, UP4, UP3 ;  /* 0x0000000410047290 */ /* 0x008fe4000a7e6429 */
[----:B------:R-:W-:Y:S02]  /*1fb0*/  UMOV UR19, 0x4 ;  /* 0x0000000400137882 */ /* 0x000fe40000000000 */
[----:B------:R-:W-:Y:S02]  /*1fc0*/  UIADD3.X UR43, UR17, UR4, UR18, UP2, UP1 ;  /* 0x00000004112b7290 */ /* 0x000fe400097e2412 */
[----:B------:R-:W-:Y:S02]  /*1fd0*/  UIMAD UR4, UR40, UR8, URZ ;  /* 0x00000008280472a4 */ /* 0x000fe4000f8e023f */
[----:B------:R-:W-:-:S02]  /*1fe0*/  ULDC.64 UR16, c[0x0][0x200] ;  /* 0x0000800000107ab9 */ /* 0x000fc40000000a00 */
[----:B------:R-:W-:-:S03]  /*1ff0*/  UIMAD UR42, UR55, UR9, UR4 ;  /* 0x00000009372a72a4 */ /* 0x000fc6000f8e0204 */
[----:B------:R-:W-:Y:S02]  /*2000*/  ULDC.64 UR8, c[0x0][0x378] ;  /* 0x0000de0000087ab9 */ /* 0x000fe40000000a00 */
[----:B------:R-:W-:-:S04]  /*2010*/  UIMAD UR4, UR40, UR8, URZ ;  /* 0x00000008280472a4 */ /* 0x000fc8000f8e023f */
[----:B------:R-:W-:-:S03]  /*2020*/  UIMAD UR41, UR55, UR9, UR4 ;  /* 0x00000009372972a4 */ /* 0x000fc6000f8e0204 */
[----:B------:R-:W-:Y:S02]  /*2030*/  ULDC.64 UR8, c[0x0][0x370] ;  /* 0x0000dc0000087ab9 */ /* 0x000fe40000000a00 */
[----:B------:R-:W-:Y:S02]  /*2040*/  UIMAD UR4, UR48, UR8, URZ ;  /* 0x00000008300472a4 */ /* 0x000fe4000f8e023f */
[----:B------:R-:W-:Y:S02]  /*2050*/  UIADD3 UR8, UR6, UR10, URZ ;  /* 0x0000000a06087290 */ /* 0x000fe4000fffe03f */
[----:B------:R-:W-:Y:S02]  /*2060*/  UIMAD UR40, UR6, UR9, UR4 ;  /* 0x00000009062872a4 */ /* 0x000fe4000f8e0204 */
[----:B------:R-:W-:Y:S02]  /*2070*/  ULDC UR10, c[0x0][0x2e8] ;  /* 0x0000ba00000a7ab9 */ /* 0x000fe40000000800 */
[----:B------:R-:W-:-:S03]  /*2080*/  UIMAD.WIDE UR8, UR8, UR19, UR16 ;  /* 0x00000013080872a5 */ /* 0x000fc6000f8e0210 */
[----:B-----5:R1:W2:Y:S04]  /*2090*/  R2UR UR4, R0 ;  /* 0x00000000000473c2 */ /* 0x0202a800000e0000 */
[----:B------:R-:W-:Y:S02]  /*20a0*/  UMOV UR17, UR8 ;  /* 0x0000000800117c82 */ /* 0x000fe40008000000 */
[----:B------:R-:W-:Y:S02]  /*20b0*/  UIADD3 UR8, UR6, UR14, URZ ;  /* 0x0000000e06087290 */ /* 0x000fe4000fffe03f */
[----:B------:R-:W-:Y:S01]  /*20c0*/  UMOV UR16, UR9 ;  /* 0x0000000900107c82 */ /* 0x000fe20008000000 */
[----:B-1----:R-:W-:Y:S02]  /*20d0*/  SHF.R.S32.HI R0, RZ, 0x2, R4 ;  /* 0x00000002ff007819 */ /* 0x002fe40000011404 */
[----:B------:R-:W-:-:S02]  /*20e0*/  LOP3.LUT R4, R4, 0xfffffffc, RZ, 0xc0, !PT ;  /* 0xfffffffc04047812 */ /* 0x000fc400078ec0ff */
[----:B------:R-:W-:Y:S02]  /*20f0*/  SHF.R.S32.HI R21, RZ, 0x1f, R0 ;  /* 0x0000001fff157819 */ /* 0x000fe40000011400 */
[----:B------:R-:W-:Y:S01]  /*2100*/  IADD3 R3, P0, R0, UR6, RZ ;  /* 0x0000000600037c10 */ /* 0x000fe2000ff1e0ff */
[----:B------:R-:W-:-:S03]  /*2110*/  IMAD.IADD R4, R13, 0x1, -R4 ;  /* 0x000000010d047824 */ /* 0x000fc600078e0a04 */
[----:B------:R-:W-:Y:S01]  /*2120*/  IADD3.X R7, R21, UR48, RZ, P0, !PT ;  /* 0x0000003015077c10 */ /* 0x000fe200087fe4ff */
[----:B------:R-:W-:-:S04]  /*2130*/  IMAD.SHL.U32 R4, R4, 0x8, RZ ;  /* 0x0000000804047824 */ /* 0x000fc800078e00ff */
[----:B------:R-:W-:Y:S01]  /*2140*/  IMAD R7, R7, c[0x0][0x190], RZ ;  /* 0x0000640007077a24 */ /* 0x000fe200078e02ff */
[----:B------:R-:W-:-:S05]  /*2150*/  SHF.R.S32.HI R5, RZ, 0x1f, R4 ;  /* 0x0000001fff057819 */ /* 0x000fca0000011404 */
[----:B------:R-:W-:-:S04]  /*2160*/  IMAD.WIDE.U32 R8, R3, c[0x0][0x190], R4 ;  /* 0x0000640003087a25 */ /* 0x000fc800078e0004 */
[----:B------:R-:W-:Y:S01]  /*2170*/  IMAD R3, R3, c[0x0][0x194], R7 ;  /* 0x0000650003037a24 */ /* 0x000fe200078e0207 */
[----:B------:R-:W-:Y:S02]  /*2180*/  IADD3 R10, P0, R8, UR59, RZ ;  /* 0x0000003b080a7c10 */ /* 0x000fe4000ff1e0ff */
[----:B------:R-:W-:Y:S02]  /*2190*/  IADD3 R8, P2, R4, UR46, RZ ;  /* 0x0000002e04087c10 */ /* 0x000fe4000ff5e0ff */
[----:B------:R-:W-:Y:S01]  /*21a0*/  IADD3.X R11, R9, UR58, R3, P0, !PT ;  /* 0x0000003a090b7c10 */ /* 0x000fe200087fe403 */
[----:B------:R-:W-:Y:S01]  /*21b0*/  ULDC.64 UR58, c[0x0][0x3c8] ;  /* 0x0000f200003a7ab9 */ /* 0x000fe20000000a00 */
[----:B------:R-:W-:Y:S01]  /*21c0*/  LEA.HI R3, R14, R13, RZ, 0x5 ;  /* 0x0000000d0e037211 */ /* 0x000fe200078f28ff */
[----:B------:R-:W-:Y:S01]  /*21d0*/  UIMAD.WIDE UR8, UR8, UR19, UR58 ;  /* 0x00000013080872a5 */ /* 0x000fe2000f8e023a */
[----:B------:R-:W-:Y:S02]  /*21e0*/  IADD3.X R9, R5, UR47, RZ, P2, !PT ;  /* 0x0000002f05097c10 */ /* 0x000fe400097fe4ff */
[----:B------:R-:W-:-:S02]  /*21f0*/  LOP3.LUT R7, R3, 0xffffffe0, RZ, 0xc0, !PT ;  /* 0xffffffe003077812 */ /* 0x000fc400078ec0ff */
[----:B------:R-:W-:Y:S01]  /*2200*/  SHF.R.S32.HI R3, RZ, 0x5, R3 ;  /* 0x00000005ff037819 */ /* 0x000fe20000011403 */
[----:B------:R-:W-:Y:S01]  /*2210*/  IMAD.WIDE.U32 R8, R12, c[0x0][0x370], R8 ;  /* 0x0000dc000c087a25 */ /* 0x000fe200078e0008 */
[----:B------:R-:W-:Y:S02]  /*2220*/  UMOV UR19, UR8 ;  /* 0x0000000800137c82 */ /* 0x000fe40008000000 */
[----:B------:R-:W-:Y:S01]  /*2230*/  UMOV UR18, UR9 ;  /* 0x0000000900127c82 */ /* 0x000fe20008000000 */
[----:B------:R-:W-:Y:S01]  /*2240*/  IMAD.IADD R7, R13, 0x1, -R7 ;  /* 0x000000010d077824 */ /* 0x000fe200078e0a07 */
[----:B------:R-:W-:Y:S01]  /*2250*/  IADD3 R9, R9, UR40, RZ ;  /* 0x0000002809097c10 */ /* 0x000fe2000fffe0ff */
[----:B------:R-:W-:Y:S02]  /*2260*/  UIADD3 UR8, UR49, -0x1, URZ ;  /* 0xffffffff31087890 */ /* 0x000fe4000fffe03f */
[----:B--2---:R-:W-:Y:S01]  /*2270*/  IMAD R3, R3, UR4, R7 ;  /* 0x0000000403037c24 */ /* 0x004fe2000f8e0207 */
[----:B------:R-:W-:-:S04]  /*2280*/  UIADD3 UR4, -UR7, UR11, UR5 ;  /* 0x0000000b07047290 */ /* 0x000fc8000fffe105 */
[----:B------:R-:W-:Y:S01]  /*2290*/  UIADD3 UR4, UR4, -UR10, URZ ;  /* 0x8000000a04047290 */ /* 0x000fe2000fffe03f */
[----:B------:R-:W-:-:S03]  /*22a0*/  IADD3 R177, P0, R3, UR20, RZ ;  /* 0x0000001403b17c10 */ /* 0x000fc6000ff1e0ff */
[----:B------:R-:W-:Y:S01]  /*22b0*/  USHF.R.S32.HI UR20, URZ, 0x1f, UR4 ;  /* 0x0000001f3f147899 */ /* 0x000fe20008011404 */
[----:B------:R-:W-:Y:S01]  /*22c0*/  LEA.HI.X.SX32 R7, R3, UR43, 0x1, P0 ;  /* 0x0000002b03077c11 */ /* 0x000fe200080f0eff */
[----:B------:R-:W-:Y:S01]  /*22d0*/  IMAD.U32 R3, RZ, RZ, UR55 ;  /* 0x00000037ff037e24 */ /* 0x000fe2000f8e00ff */
[----:B------:R-:W-:Y:S01]  /*22e0*/  LEA R178, P2, R177, c[0x0][0x350], 0x2 ;  /* 0x0000d400b1b27a11 */ /* 0x000fe200078410ff */
[----:B------:R-:W-:Y:S02]  /*22f0*/  ULEA.HI UR20, UR20, UR4, URZ, 0x7 ;  /* 0x0000000414147291 */ /* 0x000fe4000f8f383f */
[----:B------:R-:W-:Y:S01]  /*2300*/  IMAD.WIDE.U32 R8, R3, c[0x0][0x378], R8 ;  /* 0x0000de0003087a25 */ /* 0x000fe200078e0008 */
[----:B------:R-:W-:Y:S01]  /*2310*/  LEA.HI.X R177, R177, c[0x0][0x354], R7, 0x2, P2 ;  /* 0x0000d500b1b17a11 */ /* 0x000fe200010f1407 */
[----:B------:R-:W-:Y:S02]  /*2320*/  USHF.R.S32.HI UR20, URZ, 0x7, UR20 ;  /* 0x000000073f147899 */ /* 0x000fe40008011414 */
[----:B------:R-:W-:Y:S01]  /*2330*/  IMAD.WIDE.U32 R10, R3, c[0x0][0x1a8], R10 ;  /* 0x00006a00030a7a25 */ /* 0x000fe200078e000a */
[----:B------:R-:W-:Y:S01]  /*2340*/  IADD3 R9, R9, UR41, RZ ;  /* 0x0000002909097c10 */ /* 0x000fe2000fffe0ff */
[----:B------:R-:W-:-:S02]  /*2350*/  UISETP.LT.AND UP1, UPT, URZ, UR20, UPT ;  /* 0x000000143f00728c */ /* 0x000fc4000bf21270 */
[----:B------:R-:W-:Y:S01]  /*2360*/  IMAD R3, R21, c[0x0][0x370], RZ ;  /* 0x0000dc0015037a24 */ /* 0x000fe200078e02ff */
[----:B------:R-:W-:Y:S01]  /*2370*/  IADD3 R11, R11, UR42, RZ ;  /* 0x0000002a0b0b7c10 */ /* 0x000fe2000fffe0ff */
[----:B------:R-:W-:Y:S01]  /*2380*/  USEL UR20, URZ, UR20, !UP1 ;  /* 0x000000143f147287 */ /* 0x000fe2000c800000 */
[----:B------:R-:W-:Y:S01]  /*2390*/  IMAD.WIDE.U32 R8, R0, c[0x0][0x370], R8 ;  /* 0x0000dc0000087a25 */ /* 0x000fe200078e0008 */
[----:B------:R-:W-:Y:S02]  /*23a0*/  LEA R194, P4, R10, c[0x0][0x160], 0x1 ;  /* 0x000058000ac27a11 */ /* 0x000fe400078808ff */
[----:B------:R-:W-:Y:S01]  /*23b0*/  UISETP.GT.AND UP1, UPT, UR49, UR20, UPT ;  /* 0x000000143100728c */ /* 0x000fe2000bf24270 */
[----:B------:R-:W-:Y:S01]  /*23c0*/  IMAD R3, R0, c[0x0][0x374], R3 ;  /* 0x0000dd0000037a24 */ /* 0x000fe200078e0203 */
[----:B------:R-:W-:Y:S02]  /*23d0*/  LEA R192, P3, R8, c[0x0][0x330], 0x1 ;  /* 0x0000cc0008c07a11 */ /* 0x000fe400078608ff */
[----:B------:R-:W-:Y:S01]  /*23e0*/  LEA.HI.X R195, R10, c[0x0][0x164], R11, 0x1, P4 ;  /* 0x000059000ac37a11 */ /* 0x000fe200020f0c0b */
[----:B------:R-:W-:Y:S01]  /*23f0*/  IMAD.IADD R3, R9, 0x1, R3 ;  /* 0x0000000109037824 */ /* 0x000fe200078e0203 */
[----:B------:R-:W-:-:S04]  /*2400*/  PLOP3.LUT P0, PT, PT, PT, UP1, 0x80, 0x0 ;  /* 0x000000000000781c */ /* 0x000fc80003f0f018 */
[----:B------:R-:W-:-:S09]  /*2410*/  LEA.HI.X R193, R8, c[0x0][0x334], R3, 0x1, P3 ;  /* 0x0000cd0008c17a11 */ /* 0x000fd200018f0c03 */
        /* <DEDUP_REMOVED lines=19> */
.L_x_187:
        /* <DEDUP_REMOVED lines=18> */
.L_x_188:
[----:B------:R-:W-:Y:S01]  /*2670*/  ULDC.64 UR8, c[0x0][0x3a0] ;  /* 0x0000e80000087ab9 */ /* 0x000fe20000000a00 */
[----:B------:R-:W-:Y:S01]  /*2680*/  IMAD.U32 R13, RZ, RZ, UR5 ;  /* 0x00000005ff0d7e24 */ /* 0x000fe2000f8e00ff */
[----:B------:R-:W-:Y:S01]  /*2690*/  UIMAD UR8, UR45, UR8, URZ ;  /* 0x000000082d0872a4 */ /* 0x000fe2000f8e023f */
[----:B------:R-:W-:Y:S01]  /*26a0*/  BSSY B0, `(.L_x_189) ;  /* 0x0000019000007945 */ /* 0x000fe20003800000 */
[----:B------:R-:W-:Y:S01]  /*26b0*/  UIMAD UR7, UR15, -0x80, UR7 ;  /* 0xffffff800f0778a4 */ /* 0x000fe2000f8e0207 */
[----:B------:R-:W-:Y:S01]  /*26c0*/  IMAD.WIDE.U32 R6, R13, c[0x0][0x3a0], R4 ;  /* 0x0000e8000d067a25 */ /* 0x000fe200078e0004 */
[----:B------:R-:W-:Y:S02]  /*26d0*/  UIMAD UR8, UR5, UR9, UR8 ;  /* 0x00000009050872a4 */ /* 0x000fe4000f8e0208 */
[----:B------:R-:W-:Y:S02]  /*26e0*/  USHF.R.S32.HI UR10, URZ, 0x1f, UR55 ;  /* 0x0000001f3f0a7899 */ /* 0x000fe40008011437 */
[----:B------:R-:W-:-:S02]  /*26f0*/  IADD3 R6, P0, R6, UR14, RZ ;  /* 0x0000000e06067c10 */ /* 0x000fc4000ff1e0ff */
[----:B------:R-:W-:Y:S01]  /*2700*/  MOV R3, UR8 ;  /* 0x0000000800037c02 */ /* 0x000fe20008000f00 */
[----:B------:R-:W-:Y:S01]  /*2710*/  ULDC.64 UR8, c[0x0][0x3b8] ;  /* 0x0000ee0000087ab9 */ /* 0x000fe20000000a00 */
[----:B------:R-:W-:Y:S01]  /*2720*/  ISETP.GE.AND P1, PT, R0, UR7, PT ;  /* 0x0000000700007c0c */ /* 0x000fe2000bf26270 */
[----:B------:R-:W-:Y:S01]  /*2730*/  UIMAD UR8, UR10, UR8, URZ ;  /* 0x000000080a0872a4 */ /* 0x000fe2000f8e023f */
[----:B------:R-:W-:Y:S01]  /*2740*/  IADD3.X R7, R7, UR16, R3, P0, !PT ;  /* 0x0000001007077c10 */ /* 0x000fe200087fe403 */
[----:B------:R-:W-:Y:S02]  /*2750*/  IMAD.U32 R3, RZ, RZ, UR55 ;  /* 0x00000037ff037e24 */ /* 0x000fe4000f8e00ff */
[----:B------:R-:W-:Y:S02]  /*2760*/  UIMAD UR8, UR55, UR9, UR8 ;  /* 0x00000009370872a4 */ /* 0x000fe4000f8e0208 */
        /* <DEDUP_REMOVED lines=12> */
.L_x_190:
[----:B------:R-:W-:Y:S05]  /*2830*/  BSYNC B0 ;  /* 0x0000000000007941 */ /* 0x000fea0003800000 */
.L_x_189:
        /* <DEDUP_REMOVED lines=14> */
.L_x_192:
[----:B------:R-:W-:Y:S05]  /*2920*/  BSYNC B0 ;  /* 0x0000000000007941 */ /* 0x000fea0003800000 */
.L_x_191:
[----:B------:R-:W-:Y:S01]  /*2930*/  ULDC.64 UR8, c[0x0][0x3a8] ;  /* 0x0000ea0000087ab9 */ /* 0x000fe20000000a00 */
[----:B------:R-:W-:Y:S01]  /*2940*/  IMAD.WIDE.U32 R4, R13, c[0x0][0x3a8], R4 ;  /* 0x0000ea000d047a25 */ /* 0x000fe200078e0004 */
[----:B------:R-:W-:Y:S01]  /*2950*/  UIMAD UR7, UR45, UR8, URZ ;  /* 0x000000082d0772a4 */ /* 0x000fe2000f8e023f */
[----:B------:R-:W-:Y:S01]  /*2960*/  BSSY B0, `(.L_x_193) ;  /* 0x0000016000007945 */ /* 0x000fe20003800000 */
[----:B------:R-:W-:Y:S02]  /*2970*/  USHF.R.S32.HI UR10, URZ, 0x1f, UR55 ;  /* 0x0000001f3f0a7899 */ /* 0x000fe40008011437 */
[----:B------:R-:W-:Y:S01]  /*2980*/  UIMAD UR5, UR5, UR9, UR7 ;  /* 0x00000009050572a4 */ /* 0x000fe2000f8e0207 */
[----:B------:R-:W-:Y:S02]  /*2990*/  IADD3 R4, P2, R4, UR6, RZ ;  /* 0x0000000604047c10 */ /* 0x000fe4000ff5e0ff */
[----:B------:R-:W-:-:S03]  /*29a0*/  ULDC.64 UR6, c[0x0][0x3c0] ;  /* 0x0000f00000067ab9 */ /* 0x000fc60000000a00 */
        /* <DEDUP_REMOVED lines=17> */
.L_x_194:
[----:B------:R-:W-:Y:S05]  /*2ac0*/  BSYNC B0 ;  /* 0x0000000000007941 */ /* 0x000fea0003800000 */
.L_x_193:
        /* <DEDUP_REMOVED lines=10> */
[----:B------:R1:W-:Y:S01]  /*2b70*/  STG.E.128 [R4.64], RZ ;  /* 0x000000ff04007986 */ /* 0x0003e2000c101d26 */
[----:B------:R-:W-:Y:S05]  /*2b80*/  BRA `(.L_x_195) ;  /* 0x000059e000007947 */ /* 0x000fea0003800000 */
.L_x_186:
[----:B------:R-:W-:Y:S01]  /*2b90*/  ULDC.64 UR40, c[0x0][0x198] ;  /* 0x0000660000287ab9 */ /* 0x000fe20000000a00 */
[----:B------:R-:W-:Y:S01]  /*2ba0*/  IMAD.U32 R3, RZ, RZ, UR5 ;  /* 0x00000005ff037e24 */ /* 0x000fe2000f8e00ff */
[----:B------:R-:W-:Y:S01]  /*2bb0*/  UIMAD UR4, UR45, UR40, URZ ;  /* 0x000000282d0472a4 */ /* 0x000fe2000f8e023f */
[----:B------:R-:W-:Y:S01]  /*2bc0*/  IMAD.MOV.U32 R18, RZ, RZ, 0x80 ;  /* 0x00000080ff127424 */ /* 0x000fe200078e00ff */
[----:B------:R-:W-:Y:S01]  /*2bd0*/  ULDC.64 UR42, c[0x0][0x1a0] ;  /* 0x00006800002a7ab9 */ /* 0x000fe20000000a00 */
[C-C-:B------:R-:W-:Y:S01]  /*2be0*/  IMAD.WIDE.U32 R8, R3.reuse, c[0x0][0x1a0], R4.reuse ;  /* 0x0000680003087a25 */ /* 0x140fe200078e0004 */
[----:B------:R-:W-:Y:S01]  /*2bf0*/  UIMAD UR4, UR5, UR41, UR4 ;  /* 0x00000029050472a4 */ /* 0x000fe2000f8e0204 */
[----:B------:R-:W-:Y:S01]  /*2c00*/  MOV R236, 0x7f800000 ;  /* 0x7f80000000ec7802 */ /* 0x000fe20000000f00 */
[----:B------:R-:W-:Y:S01]  /*2c10*/  UIMAD UR42, UR45, UR42, URZ ;  /* 0x0000002a2d2a72a4 */ /* 0x000fe2000f8e023f */
[----:B------:R-:W-:Y:S01]  /*2c20*/  IMAD.WIDE.U32 R4, R3, c[0x0][0x198], R4 ;  /* 0x0000660003047a25 */ /* 0x000fe200078e0004 */
[----:B------:R-:W-:-:S02]  /*2c30*/  IADD3 R8, P1, R8, UR50, RZ ;  /* 0x0000003208087c10 */ /* 0x000fc4000ff3e0ff */
[----:B------:R-:W-:Y:S01]  /*2c40*/  UIMAD UR43, UR5, UR43, UR42 ;  /* 0x0000002b052b72a4 */ /* 0x000fe2000f8e022a */
[----:B------:R-:W-:Y:S01]  /*2c50*/  IMAD.U32 R3, RZ, RZ, UR4 ;  /* 0x00000004ff037e24 */ /* 0x000fe2000f8e00ff */
[----:B------:R-:W-:Y:S01]  /*2c60*/  ULEA.HI UR4, UR8, UR8, URZ, 0x1 ;  /* 0x0000000808047291 */ /* 0x000fe2000f8f083f */
[----:B------:R-:W-:Y:S01]  /*2c70*/  IADD3 R14, P0, R4, UR53, RZ ;  /* 0x00000035040e7c10 */ /* 0x000fe2000ff1e0ff */
[----:B------:R-:W-:Y:S02]  /*2c80*/  IMAD R17, R18, c[0x0][0x374], RZ ;  /* 0x0000dd0012117a24 */ /* 0x000fe400078e02ff */
[----:B------:R-:W-:Y:S01]  /*2c90*/  ULOP3.LUT UR4, UR4, 0xfffffffe, URZ, 0xc0, !UPT ;  /* 0xfffffffe04047892 */ /* 0x000fe2000f8ec03f */
[----:B------:R-:W-:Y:S01]  /*2ca0*/  IADD3.X R15, R5, UR54, R3, P0, !PT ;  /* 0x00000036050f7c10 */ /* 0x000fe200087fe403 */
[----:B------:R-:W-:Y:S01]  /*2cb0*/  IMAD.U32 R7, RZ, RZ, UR43 ;  /* 0x0000002bff077e24 */ /* 0x000fe2000f8e00ff */
[----:B------:R-:W-:Y:S01]  /*2cc0*/  IADD3 R3, R0, 0x40, RZ ;  /* 0x0000004000037810 */ /* 0x000fe20007ffe0ff */
[----:B------:R-:W-:Y:S01]  /*2cd0*/  UIADD3 UR4, UR8, -UR4, URZ ;  /* 0x8000000408047290 */ /* 0x000fe2000fffe03f */
[----:B------:R-:W-:-:S02]  /*2ce0*/  IMAD R11, R18, c[0x0][0x194], RZ ;  /* 0x00006500120b7a24 */ /* 0x000fc400078e02ff */
[C---:B------:R-:W-:Y:S01]  /*2cf0*/  IMAD.WIDE.U32 R12, R18.reuse, c[0x0][0x370], RZ ;  /* 0x0000dc00120c7a25 */ /* 0x040fe200078e00ff */
[----:B------:R-:W-:Y:S01]  /*2d00*/  UISETP.NE.AND UP0, UPT, UR4, 0x1, UPT ;  /* 0x000000010400788c */ /* 0x000fe2000bf05270 */
[----:B------:R-:W-:Y:S01]  /*2d10*/  IADD3.X R9, R9, UR52, R7, P1, !PT ;  /* 0x0000003409097c10 */ /* 0x000fe20008ffe407 */
[----:B------:R-:W-:Y:S01]  /*2d20*/  UIMAD UR4, UR15, -0x80, UR7 ;  /* 0xffffff800f0478a4 */ /* 0x000fe2000f8e0207 */
[----:B------:R-:W-:-:S04]  /*2d30*/  IMAD.WIDE.U32 R18, R18, c[0x0][0x190], RZ ;  /* 0x0000640012127a25 */ /* 0x000fc800078e00ff */
[----:B------:R-:W-:Y:S01]  /*2d40*/  IMAD.WIDE.U32 R4, R6, c[0x0][0x1b8], R8 ;  /* 0x00006e0006047a25 */ /* 0x000fe200078e0008 */
[----:B------:R-:W-:Y:S02]  /*2d50*/  ISETP.GE.AND P4, PT, R0, UR4, PT ;  /* 0x0000000400007c0c */ /* 0x000fe4000bf86270 */
[C---:B------:R-:W-:Y:S01]  /*2d60*/  ISETP.GE.AND P3, PT, R3.reuse, UR4, PT ;  /* 0x0000000403007c0c */ /* 0x040fe2000bf66270 */
[----:B------:R-:W-:Y:S01]  /*2d70*/  UIMAD UR4, UR8, -0x80, UR11 ;  /* 0xffffff80080478a4 */ /* 0x000fe2000f8e020b */
[----:B------:R-:W-:Y:S02]  /*2d80*/  IMAD.MOV.U32 R238, RZ, RZ, 0x7f800000 ;  /* 0x7f800000ffee7424 */ /* 0x000fe400078e00ff */
[----:B------:R-:W-:Y:S02]  /*2d90*/  IMAD.MOV.U32 R239, RZ, RZ, 0x7f800000 ;  /* 0x7f800000ffef7424 */ /* 0x000fe400078e00ff */
[----:B------:R-:W-:Y:S01]  /*2da0*/  IMAD.MOV.U32 R237, RZ, RZ, 0x7f800000 ;  /* 0x7f800000ffed7424 */ /* 0x000fe200078e00ff */
[----:B------:R-:W-:Y:S01]  /*2db0*/  ISETP.GE.AND P2, PT, R3, UR4, PT ;  /* 0x0000000403007c0c */ /* 0x000fe2000bf46270 */
[----:B------:R-:W-:-:S03]  /*2dc0*/  IMAD R3, R20, c[0x0][0x1b8], RZ ;  /* 0x00006e0014037a24 */ /* 0x000fc600078e02ff */
[----:B------:R-:W-:Y:S02]  /*2dd0*/  @!P4 IMAD R7, R21, c[0x0][0x1a0], RZ ;  /* 0x000068001507ca24 */ /* 0x000fe400078e02ff */
[----:B------:R-:W-:Y:S01]  /*2de0*/  IMAD R10, R6, c[0x0][0x1bc], R3 ;  /* 0x00006f00060a7a24 */ /* 0x000fe200078e0203 */
[----:B------:R-:W-:-:S03]  /*2df0*/  @!P3 IADD3 R3, P0, R0, 0x40, RZ ;  /* 0x000000400003b810 */ /* 0x000fc60007f1e0ff */
[----:B------:R-:W-:Y:S01]  /*2e00*/  IMAD.IADD R5, R5, 0x1, R10 ;  /* 0x0000000105057824 */ /* 0x000fe200078e020a */
[----:B------:R-:W-:Y:S02]  /*2e10*/  IADD3 R10, R240, 0x8, RZ ;  /* 0x00000008f00a7810 */ /* 0x000fe40007ffe0ff */
[----:B------:R-:W-:Y:S01]  /*2e20*/  @!P2 IADD3 R18, P1, R194, R18, RZ ;  /* 0x00000012c212a210 */ /* 0x000fe20007f3e0ff */
[----:B------:R-:W-:Y:S01]  /*2e30*/  @!P4 IMAD.WIDE.U32 R8, R0, c[0x0][0x1a0], R4 ;  /* 0x000068000008ca25 */ /* 0x000fe200078e0004 */
[----:B------:R-:W-:Y:S02]  /*2e40*/  @!P2 IADD3 R16, P5, R192, R12, RZ ;  /* 0x0000000cc010a210 */ /* 0x000fe40007fbe0ff */
[----:B------:R-:W-:Y:S01]  /*2e50*/  @!P2 IADD3.X R19, R195, R19, R11, P1, !PT ;  /* 0x00000013c313a210 */ /* 0x000fe20000ffe40b */
[----:B------:R-:W-:Y:S01]  /*2e60*/  @!P4 IMAD R11, R0, c[0x0][0x1a4], R7 ;  /* 0x00006900000bca24 */ /* 0x000fe200078e0207 */
[----:B------:R-:W-:Y:S01]  /*2e70*/  @!P4 LEA R12, P1, R8, c[0x0][0x170], 0x1 ;  /* 0x00005c00080cca11 */ /* 0x000fe200078208ff */
[----:B------:R-:W-:Y:S01]  /*2e80*/  @!P3 IMAD.X R7, RZ, RZ, R21, P0 ;  /* 0x000000ffff07b224 */ /* 0x000fe200000e0615 */
[----:B------:R-:W-:Y:S01]  /*2e90*/  PLOP3.LUT P0, PT, PT, PT, UP6, 0x80, 0x0 ;  /* 0x000000000000781c */ /* 0x000fe20003f0f068 */
[----:B------:R-:W-:Y:S01]  /*2ea0*/  @!P4 IMAD.IADD R9, R9, 0x1, R11 ;  /* 0x000000010909c824 */ /* 0x000fe200078e020b */
[----:B------:R-:W-:Y:S01]  /*2eb0*/  @!P2 IADD3.X R17, R193, R13, R17, P5, !PT ;  /* 0x0000000dc111a210 */ /* 0x000fe20002ffe411 */
[----:B------:R-:W-:Y:S01]  /*2ec0*/  @!P3 IMAD R7, R7, c[0x0][0x1a0], RZ ;  /* 0x000068000707ba24 */ /* 0x000fe200078e02ff */
[----:B------:R-:W-:Y:S01]  /*2ed0*/  ISETP.GE.AND P6, PT, R10, UR4, PT ;  /* 0x000000040a007c0c */ /* 0x000fe2000bfc6270 */
[----:B------:R-:W-:Y:S01]  /*2ee0*/  @!P3 IMAD.WIDE.U32 R4, R3, c[0x0][0x1a0], R4 ;  /* 0x000068000304ba25 */ /* 0x000fe200078e0004 */
[----:B------:R-:W-:-:S03]  /*2ef0*/  @!P4 LEA.HI.X R13, R8, c[0x0][0x174], R9, 0x1, P1 ;  /* 0x00005d00080dca11 */ /* 0x000fc600008f0c09 */
[----:B------:R-:W-:Y:S01]  /*2f00*/  @!P3 IMAD R11, R3, c[0x0][0x1a4], R7 ;  /* 0x00006900030bba24 */ /* 0x000fe200078e0207 */
[----:B------:R-:W-:Y:S01]  /*2f10*/  @!P3 LEA R10, P1, R4, c[0x0][0x170], 0x1 ;  /* 0x00005c00040aba11 */ /* 0x000fe200078208ff */
[----:B------:R-:W-:Y:S02]  /*2f20*/  IMAD R7, R20, c[0x0][0x1b0], RZ ;  /* 0x00006c0014077a24 */ /* 0x000fe400078e02ff */
[----:B------:R-:W-:Y:S01]  /*2f30*/  @P0 BAR.SYNC.DEFER_BLOCKING 0x0 ;  /* 0x0000000000000b1d */ /* 0x000fe20000010000 */
[----:B------:R-:W-:Y:S01]  /*2f40*/  @!P3 IMAD.IADD R5, R5, 0x1, R11 ;  /* 0x000000010505b824 */ /* 0x000fe200078e020b */
[----:B------:R-:W-:Y:S01]  /*2f50*/  PLOP3.LUT P0, PT, PT, PT, UP0, 0x80, 0x0 ;  /* 0x000000000000781c */ /* 0x000fe20003f0f008 */
[----:B------:R-:W-:Y:S02]  /*2f60*/  IMAD.SHL.U32 R3, R244, 0x2, RZ ;  /* 0x00000002f4037824 */ /* 0x000fe400078e00ff */
[----:B------:R-:W-:Y:S01]  /*2f70*/  IMAD R7, R6, c[0x0][0x1b4], R7 ;  /* 0x00006d0006077a24 */ /* 0x000fe200078e0207 */
[----:B------:R-:W-:Y:S01]  /*2f80*/  @!P3 LEA.HI.X R11, R4, c[0x0][0x174], R5, 0x1, P1 ;  /* 0x00005d00040bba11 */ /* 0x000fe200008f0c05 */
[----:B------:R-:W-:Y:S01]  /*2f90*/  IMAD.WIDE.U32 R8, R6, c[0x0][0x1b0], R14 ;  /* 0x00006c0006087a25 */ /* 0x000fe200078e000e */
[----:B------:R-:W-:-:S02]  /*2fa0*/  IADD3 R4, R244, 0x1000, RZ ;  /* 0x00001000f4047810 */ /* 0x000fc40007ffe0ff */
[----:B------:R-:W-:Y:S01]  /*2fb0*/  ISETP.GE.AND P1, PT, R0, UR4, PT ;  /* 0x0000000400007c0c */ /* 0x000fe2000bf26270 */
[----:B------:R-:W-:Y:S01]  /*2fc0*/  @!P4 IMAD R6, R21, c[0x0][0x198], RZ ;  /* 0x000066001506ca24 */ /* 0x000fe200078e02ff */
[----:B------:R-:W-:Y:S01]  /*2fd0*/  SEL R4, R4, R244, !P0 ;  /* 0x000000f404047207 */ /* 0x000fe20004000000 */
[----:B------:R-:W-:Y:S02]  /*2fe0*/  IMAD.IADD R5, R9, 0x1, R7 ;  /* 0x0000000109057824 */ /* 0x000fe400078e0207 */
[----:B------:R-:W-:Y:S02]  /*2ff0*/  @!P4 IMAD R9, R0, c[0x0][0x19c], R6 ;  /* 0x000067000009ca24 */ /* 0x000fe400078e0206 */
[----:B------:R-:W-:Y:S02]  /*3000*/  IMAD.SHL.U32 R200, R4, 0x2, RZ ;  /* 0x0000000204c87824 */ /* 0x000fe400078e00ff */
[----:B------:R-:W-:-:S04]  /*3010*/  @!P4 IMAD.MOV.U32 R4, RZ, RZ, R8 ;  /* 0x000000ffff04c224 */ /* 0x000fc800078e0008 */
[----:B------:R-:W-:Y:S01]  /*3020*/  @!P4 IMAD.WIDE.U32 R6, R0, c[0x0][0x198], R4 ;  /* 0x000066000006ca25 */ /* 0x000fe200078e0004 */
[----:B------:R-:W-:Y:S04]  /*3030*/  @P4 STS [R3+0x8000], RZ ;  /* 0x008000ff03004388 */ /* 0x000fe80000000800 */
[----:B------:R-:W-:Y:S01]  /*3040*/  @P4 STS [R3+0x8004], RZ ;  /* 0x008004ff03004388 */ /* 0x000fe20000000800 */
[----:B------:R-:W-:-:S03]  /*3050*/  @!P4 IADD3 R9, R7, R9, RZ ;  /* 0x000000090709c210 */ /* 0x000fc60007ffe0ff */
        /* <DEDUP_REMOVED lines=38> */
[----:B------:R-:W-:Y:S02]  /*32c0*/  @P2 STS [R200+0x1000], RZ ;  /* 0x001000ffc8002388 */ /* 0x000fe40000000800 */
[----:B------:R-:W-:Y:S01]  /*32d0*/  @!P3 IMAD.X R6, RZ, RZ, R21, P1 ;  /* 0x000000ffff06b224 */ /* 0x000fe200008e0615 */
        /* <DEDUP_REMOVED lines=72> */
[----:B------:R-:W-:Y:S01]  /*3760*/  IMAD.SHL.U32 R3, R3, 0x2, RZ ;  /* 0x0000000203037824 */ /* 0x000fe200078e00ff */
[C---:B------:R-:W-:Y:S01]  /*3770*/  SHF.L.U64.HI R242, R240.reuse, 0x2, R8 ;  /* 0x00000002f0f27819 */ /* 0x040fe20000010208 */
[----:B------:R-:W-:-:S02]  /*3780*/  IMAD.SHL.U32 R243, R240, 0x4, RZ ;  /* 0x00000004f0f37824 */ /* 0x000fc400078e00ff */
[----:B------:R-:W-:Y:S01]  /*3790*/  IMAD.SHL.U32 R241, R0, 0x4, RZ ;  /* 0x0000000400f17824 */ /* 0x000fe200078e00ff */
[----:B--234-:R-:W-:Y:S02]  /*37a0*/  ULDC UR14, c[0x0][0x2e4] ;  /* 0x0000b900000e7ab9 */ /* 0x01cfe40000000800 */
.L_x_200:
[----:B------:R-:W0:Y:S01]  /*37b0*/  LDGDEPBAR ;  /* 0x00000000000079af */ /* 0x000e220000000000 */
[----:B------:R-:W-:Y:S01]  /*37c0*/  IADD3 R4, P0, R243, UR19, RZ ;  /* 0x00000013f3047c10 */ /* 0x000fe2000ff1e0ff */
[----:B------:R-:W-:Y:S01]  /*37d0*/  IMAD.IADD R112, R166, 0x1, R160 ;  /* 0x00000001a6707824 */ /* 0x000fe200078e02a0 */
[----:B------:R-:W-:Y:S01]  /*37e0*/  USHF.L.U32 UR10, UR15, 0x7, URZ ;  /* 0x000000070f0a7899 */ /* 0x000fe2000800063f */
[----:B------:R-:W-:Y:S01]  /*37f0*/  IMAD.MOV.U32 R179, RZ, RZ, R177 ;  /* 0x000000ffffb37224 */ /* 0x000fe200078e00b1 */
[----:B------:R-:W-:Y:S01]  /*3800*/  IADD3.X R5, R242, UR18, RZ, P0, !PT ;  /* 0x00000012f2057c10 */ /* 0x000fe200087fe4ff */
[----:B------:R-:W-:Y:S02]  /*3810*/  ULDC UR5, c[0x0][0x2e8] ;  /* 0x0000ba0000057ab9 */ /* 0x000fe40000000800 */
        /* <DEDUP_REMOVED lines=10> */
[----:B------:R-:W2:Y:S06]  /*38c0*/  LDSM.16.M88.4 R16, [R162+0x6000] ;  /* 0x00600000a210783b */ /* 0x000eac0000000200 */
[----:B------:R-:W3:Y:S06]  /*38d0*/  LDSM.16.M88.4 R60, [R160+0x1000] ;  /* 0x00100000a03c783b */ /* 0x000eec0000000200 */
[----:B-----5:R2:W5:Y:S06]  /*38e0*/  LDG.E R176, [R4.64] ;  /* 0x0000002604b07981 */ /* 0x02056c000c1e1900 */
[----:B------:R2:W5:Y:S06]  /*38f0*/  LDG.E R175, [R4.64+0x20] ;  /* 0x0000202604af7981 */ /* 0x00056c000c1e1900 */
[----:B------:R2:W5:Y:S06]  /*3900*/  LDG.E R174, [R4.64+0x100] ;  /* 0x0001002604ae7981 */ /* 0x00056c000c1e1900 */
[----:B------:R2:W5:Y:S06]  /*3910*/  LDG.E R173, [R4.64+0x120] ;  /* 0x0001202604ad7981 */ /* 0x00056c000c1e1900 */
[----:B------:R-:W4:Y:S06]  /*3920*/  LDSM.16.M88.4 R32, [R162+0x6400] ;  /* 0x00640000a220783b */ /* 0x000f2c0000000200 */
[----:B------:R-:W1:Y:S06]  /*3930*/  LDSM.16.M88.4 R48, [R162+0x6800] ;  /* 0x00680000a230783b */ /* 0x000e6c0000000200 */
[----:B------:R-:W1:Y:S06]  /*3940*/  LDSM.16.M88.4 R100, [R162+0x6c00] ;  /* 0x006c0000a264783b */ /* 0x000e6c0000000200 */
[----:B------:R-:W-:Y:S01]  /*3950*/  LDSM.16.M88.4 R104, [R112] ;  /* 0x000000007068783b */ /* 0x000fe20000000200 */
[-C--:B--2---:R-:W-:Y:S05]  /*3960*/  HMMA.16816.F32.BF16 R4, R64, R16.reuse, RZ ;  /* 0x000000104004723c */ /* 0x084fea00000418ff */
[----:B------:R-:W2:Y:S03]  /*3970*/  LDSM.16.M88.4 R108, [R161+0x6000] ;  /* 0x00600000a16c783b */ /* 0x000ea60000000200 */
[C---:B---3--:R-:W-:Y:S03]  /*3980*/  HMMA.16816.F32.BF16 R8, R60.reuse, R16, RZ ;  /* 0x000000103c08723c */ /* 0x048fe600000418ff */
[----:B------:R-:W3:Y:S05]  /*3990*/  LDSM.16.M88.4 R112, [R112+0x1000] ;  /* 0x001000007070783b */ /* 0x000eea0000000200 */
[-C--:B------:R-:W-:Y:S01]  /*39a0*/  HMMA.16816.F32.BF16 R12, R60, R18.reuse, RZ ;  /* 0x000000123c0c723c */ /* 0x080fe200000418ff */
[----:B------:R-:W1:Y:S06]  /*39b0*/  LDSM.16.M88.4 R116, [R161+0x6400] ;  /* 0x00640000a174783b */ /* 0x000e6c0000000200 */
[----:B------:R-:W1:Y:S01]  /*39c0*/  LDSM.16.M88.4 R120, [R161+0x6800] ;  /* 0x00680000a178783b */ /* 0x000e620000000200 */
[C---:B------:R-:W-:Y:S05]  /*39d0*/  HMMA.16816.F32.BF16 R16, R64.reuse, R18, RZ ;  /* 0x000000124010723c */ /* 0x040fea00000418ff */
[----:B------:R-:W2:Y:S03]  /*39e0*/  LDSM.16.M88.4 R124, [R161+0x6c00] ;  /* 0x006c0000a17c783b */ /* 0x000ea60000000200 */
        /* <DEDUP_REMOVED lines=39> */
.L_x_196:
        /* <DEDUP_REMOVED lines=234> */
.L_x_197:
[C---:B------:R-:W-:Y:S01]  /*4b00*/  FMUL.FTZ R100, R238.reuse, 1.4426950216293334961 ;  /* 0x3fb8aa3bee647820 */ /* 0x040fe20000410000 */
[----:B------:R-:W-:Y:S01]  /*4b10*/  FSETP.NEU.FTZ.AND P0, PT, R238, -INF , PT ;  /* 0xff800000ee00780b */ /* 0x000fe20003f1d000 */
[C---:B------:R-:W-:Y:S01]  /*4b20*/  FMUL.FTZ R0, R239.reuse, 1.4426950216293334961 ;  /* 0x3fb8aa3bef007820 */ /* 0x040fe20000410000 */
        /* <DEDUP_REMOVED lines=390> */
.L_x_198:
        /* <DEDUP_REMOVED lines=43> */
[----:B------:R-:W-:Y:S01]  /*6640*/  F2FP.BF16.PACK_AB R5, R59, R58 ;  /* 0x0000003a3b05723e */ /* 0x000fe200000010ff */
[----:B------:R-:W-:Y:S01]  /*6650*/  IMAD.SHL.U32 R59, R244, 0x2, RZ ;  /* 0x00000002f43b7824 */ /* 0x000fe200078e00ff */
        /* <DEDUP_REMOVED lines=95> */
.L_x_199:
        /* <DEDUP_REMOVED lines=286> */
.L_x_201:
        /* <DEDUP_REMOVED lines=19> */
.L_x_202:
        /* <DEDUP_REMOVED lines=44> */
.L_x_204:
[----:B-12---:R-:W-:Y:S05]  /*8220*/  BSYNC B0 ;  /* 0x0000000000007941 */ /* 0x006fea0003800000 */
.L_x_203:
        /* <DEDUP_REMOVED lines=14> */
.L_x_206:
[----:B------:R-:W-:Y:S05]  /*8310*/  BSYNC B0 ;  /* 0x0000000000007941 */ /* 0x000fea0003800000 */
.L_x_205:
        /* <DEDUP_REMOVED lines=25> */
.L_x_208:
[----:B------:R-:W-:Y:S05]  /*84b0*/  BSYNC B0 ;  /* 0x0000000000007941 */ /* 0x000fea0003800000 */
.L_x_207:
        /* <DEDUP_REMOVED lines=10> */
[----:B----4-:R1:W-:Y:S02]  /*8560*/  STG.E.128 [R4.64], R28 ;  /* 0x0000001c04007986 */ /* 0x0103e4000c101d0c */
.L_x_195:
[----:B------:R-:W-:Y:S05]  /*8570*/  BSYNC B1 ;  /* 0x0000000000017941 */ /* 0x000fea0003800000 */
.L_x_181:
        /* <DEDUP_REMOVED lines=11> */
.L_x_209:
[----:B------:R-:W-:Y:S05]  /*8630*/  EXIT ;  /* 0x000000000000794d */ /* 0x000fea0003800000 */
.L_x_211:
        /* <DEDUP_REMOVED lines=12> */
.L_x_1329:


//--------------------- .text._ZN5flash44flash_bwd_dq_dk_dv_loop_seqk_parallel_kernelI23Flash_bwd_kernel_traitsILi32ELi128ELi128ELi8ELi4ELi4ELi4ELb1ELb0EN7cutlass10bfloat16_tE19Flash_kernel_traitsILi32ELi128ELi128ELi8ES3_EELb0ELb0ELb1ELb1ELb0ELb0ELb0EEEvNS_16Flash_bwd_paramsE --------------------------
	.section	.text._ZN5flash44flash_bwd_dq_dk_dv_loop_seqk_parallel_kernelI23Flash_bwd_kernel_traitsILi32ELi128ELi128ELi8ELi4ELi4ELi4ELb1ELb0EN7cutlass10bfloat16_tE19Flash_kernel_traitsILi32ELi128ELi128ELi8ES3_EELb0ELb0ELb1ELb1ELb0ELb0ELb0EEEvNS_16Flash_bwd_paramsE,"ax",@progbits
	.sectioninfo	@"SHI_REGISTERS=255"
	.align	128
        .global         _ZN5flash44flash_bwd_dq_dk_dv_loop_seqk_parallel_kernelI23Flash_bwd_kernel_traitsILi32ELi128ELi128ELi8ELi4ELi4ELi4ELb1ELb0EN7cutlass10bfloat16_tE19Flash_kernel_traitsILi32ELi128ELi128ELi8ES3_EELb0ELb0ELb1ELb1ELb0ELb0ELb0EEEvNS_16Flash_bwd_paramsE
        .type           _ZN5flash44flash_bwd_dq_dk_dv_loop_seqk_parallel_kernelI23Flash_bwd_kernel_traitsILi32ELi128ELi128ELi8ELi4ELi4ELi4ELb1ELb0EN7cutlass10bfloat16_tE19Flash_kernel_traitsILi32ELi128ELi128ELi8ES3_EELb0ELb0ELb1ELb1ELb0ELb0ELb0EEEvNS_16Flash_bwd_paramsE,@function
        .size           _ZN5flash44flash_bwd_dq_dk_dv_loop_seqk_parallel_kernelI23Flash_bwd_kernel_traitsILi32ELi128ELi128ELi8ELi4ELi4ELi4ELb1ELb0EN7cutlass10bfloat16_tE19Flash_kernel_traitsILi32ELi128ELi128ELi8ES3_EELb0ELb0ELb1ELb1ELb0ELb0ELb0EEEvNS_16Flash_bwd_paramsE,(.L_x_1330 - _ZN5flash44flash_bwd_dq_dk_dv_loop_seqk_parallel_kernelI23Flash_bwd_kernel_traitsILi32ELi128ELi128ELi8ELi4ELi4ELi4ELb1ELb0EN7cutlass10bfloat16_tE19Flash_kernel_traitsILi32ELi128ELi128ELi8ES3_EELb0ELb0ELb1ELb1ELb0ELb0ELb0EEEvNS_16Flash_bwd_paramsE)
        .other          _ZN5flash44flash_bwd_dq_dk_dv_loop_seqk_parallel_kernelI23Flash_bwd_kernel_traitsILi32ELi128ELi128ELi8ELi4ELi4ELi4ELb1ELb0EN7cutlass10bfloat16_tE19Flash_kernel_traitsILi32ELi128ELi128ELi8ES3_EELb0ELb0ELb1ELb1ELb0ELb0ELb0EEEvNS_16Flash_bwd_paramsE,@"STO_CUDA_ENTRY STV_DEFAULT"
_ZN5flash44flash_bwd_dq_dk_dv_loop_seqk_parallel_kernelI23Flash_bwd_kernel_traitsILi32ELi128ELi128ELi8ELi4ELi4ELi4ELb1ELb0EN7cutlass10bfloat16_tE19Flash_kernel_traitsILi32ELi128ELi128ELi8ES3_EELb0ELb0ELb1ELb1ELb0ELb0ELb0EEEvNS_16Flash_bwd_paramsE:
.text._ZN5flash44flash_bwd_dq_dk_dv_loop_seqk_parallel_kernelI23Flash_bwd_kernel_traitsILi32ELi128ELi128ELi8ELi4ELi4ELi4ELb1ELb0EN7cutlass10bfloat16_tE19Flash_kernel_traitsILi32ELi128ELi128ELi8ES3_EELb0ELb0ELb1ELb1ELb0ELb0ELb0EEEvNS_16Flash_bwd_paramsE:
        /* <DEDUP_REMOVED lines=23> */
[----:B------:R-:W-:Y:S02]  /*0170*/  UIMAD UR11, UR5, UR11, URZ ;  /* 0x0000000b050b72a4 */ /* 0x000fe4000f8e023f */
[----:B------:R-:W-:Y:S02]  /*0180*/  ULDC UR58, c[0x0][0x1c0] ;  /* 0x00007000003a7ab9 */ /* 0x000fe40000000800 */
[----:B------:R-:W-:Y:S02]  /*0190*/  ULDC UR15, c[0x0][0x1c8] ;  /* 0x00007200000f7ab9 */ /* 0x000fe40000000800 */
[----:B------:R-:W-:Y:S02]  /*01a0*/  UIMAD.WIDE UR58, UR5, UR58, URZ ;  /* 0x0000003a053a72a5 */ /* 0x000fe4000f8e023f */
[----:B------:R-:W-:Y:S01]  /*01b0*/  ULDC.U8 UR9, c[0x0][0x328] ;  /* 0x0000ca0000097ab9 */ /* 0x000fe20000000000 */
[----:B-1----:R-:W-:Y:S01]  /*01c0*/  SHF.R.S32.HI R6, RZ, 0x1f, R7 ;  /* 0x0000001fff067819 */ /* 0x002fe20000011407 */
[----:B--2---:R-:W-:-:S02]  /*01d0*/  UIMAD UR18, UR55, UR5, URZ ;  /* 0x00000005371272a4 */ /* 0x004fc4000f8e023f */
[----:B------:R-:W-:Y:S01]  /*01e0*/  ULOP3.LUT UR5, UR55, UR15, URZ, 0x3c, !UPT ;  /* 0x0000000f37057292 */ /* 0x000fe2000f8e3c3f */
[CC--:B------:R-:W-:Y:S01]  /*01f0*/  LEA.HI R4, R6.reuse, R7.reuse, RZ, 0x2 ;  /* 0x0000000706047211 */ /* 0x0c0fe200078f10ff */
[----:B------:R-:W-:Y:S01]  /*0200*/  USHF.R.S32.HI UR6, URZ, 0x1f, UR55 ;  /* 0x0000001f3f067899 */ /* 0x000fe20008011437 */
[-C--:B------:R-:W-:Y:S01]  /*0210*/  LEA.HI R5, R6, R7.reuse, RZ, 0x5 ;  /* 0x0000000706057211 */ /* 0x080fe200078f28ff */
[----:B------:R-:W-:Y:S01]  /*0220*/  UISETP.NE.AND UP5, UPT, UR9, URZ, UPT ;  /* 0x0000003f0900728c */ /* 0x000fe2000bfa5270 */
[----:B------:R-:W-:Y:S01]  /*0230*/  LOP3.LUT R3, R4, 0xfffffffc, RZ, 0xc0, !PT ;  /* 0xfffffffc04037812 */ /* 0x000fe200078ec0ff */
[----:B---3--:R-:W-:Y:S01]  /*0240*/  USHF.L.U32 UR7, UR52, 0x7, URZ ;  /* 0x0000000734077899 */ /* 0x008fe2000800063f */
[--C-:B------:R-:W-:Y:S01]  /*0250*/  SHF.R.S32.HI R0, RZ, 0x2, R4.reuse ;  /* 0x00000002ff007819 */ /* 0x100fe20000011404 */
[----:B------:R-:W-:Y:S01]  /*0260*/  ULDC UR14, c[0x0][0x214] ;  /* 0x00008500000e7ab9 */ /* 0x000fe20000000800 */
[----:B------:R-:W-:Y:S01]  /*0270*/  SHF.R.S32.HI R2, RZ, 0x1f, R4 ;  /* 0x0000001fff027819 */ /* 0x000fe20000011404 */
[----:B------:R-:W-:Y:S01]  /*0280*/  IMAD.IADD R12, R7, 0x1, -R3 ;  /* 0x00000001070c7824 */ /* 0x000fe200078e0a03 */
[CC--:B------:R-:W-:Y:S01]  /*0290*/  LEA.HI R11, R6.reuse, R7.reuse, RZ, 0x7 ;  /* 0x00000007060b7211 */ /* 0x0c0fe200078f38ff */
[----:B------:R-:W-:Y:S01]  /*02a0*/  ULDC UR8, c[0x0][0x1c0] ;  /* 0x0000700000087ab9 */ /* 0x000fe20000000800 */
[-C--:B------:R-:W-:Y:S01]  /*02b0*/  LEA.HI R150, R6, R7.reuse, RZ, 0x3 ;  /* 0x0000000706967211 */ /* 0x080fe200078f18ff */
[----:B------:R-:W-:Y:S01]  /*02c0*/  IMAD.SHL.U32 R238, R12, 0x8, RZ ;  /* 0x000000080cee7824 */ /* 0x000fe200078e00ff */
[----:B------:R-:W-:Y:S01]  /*02d0*/  LEA.HI R6, R6, R7, RZ, 0x4 ;  /* 0x0000000706067211 */ /* 0x000fe200078f20ff */
[----:B------:R-:W-:Y:S01]  /*02e0*/  ULDC UR19, c[0x0][0x224] ;  /* 0x0000890000137ab9 */ /* 0x000fe20000000800 */
[-C--:B------:R-:W-:Y:S01]  /*02f0*/  LEA.HI R4, R4, R0.reuse, RZ, 0x1 ;  /* 0x0000000004047211 */ /* 0x080fe200078f08ff */
[----:B------:R-:W-:Y:S01]  /*0300*/  ULDC UR17, c[0x0][0x224] ;  /* 0x0000890000117ab9 */ /* 0x000fe20000000800 */
[----:B------:R-:W-:Y:S01]  /*0310*/  LEA.HI R3, R2, R0, RZ, 0x3 ;  /* 0x0000000002037211 */ /* 0x000fe200078f18ff */
[----:B------:R-:W-:Y:S01]  /*0320*/  ULDC UR16, c[0x0][0x1c0] ;  /* 0x0000700000107ab9 */ /* 0x000fe20000000800 */
[----:B------:R-:W-:Y:S01]  /*0330*/  LOP3.LUT R8, R5, 0xffffffe0, RZ, 0xc0, !PT ;  /* 0xffffffe005087812 */ /* 0x000fe200078ec0ff */
[----:B------:R-:W-:Y:S01]  /*0340*/  IMAD.U32 R252, RZ, RZ, UR18 ;  /* 0x00000012fffc7e24 */ /* 0x000fe2000f8e00ff */
[----:B------:R-:W-:Y:S01]  /*0350*/  LOP3.LUT R9, R6, 0xfffffff0, RZ, 0xc0, !PT ;  /* 0xfffffff006097812 */ /* 0x000fe200078ec0ff */
[----:B------:R-:W-:Y:S01]  /*0360*/  ULDC.U8 UR10, c[0x0][0x3d0] ;  /* 0x0000f400000a7ab9 */ /* 0x000fe20000000000 */
[----:B------:R-:W-:Y:S01]  /*0370*/  LOP3.LUT R10, R150, 0xfffffff8, RZ, 0xc0, !PT ;  /* 0xfffffff8960a7812 */ /* 0x000fe200078ec0ff */
[C---:B------:R-:W-:Y:S01]  /*0380*/  IMAD.IADD R2, R7.reuse, 0x1, -R8 ;  /* 0x0000000107027824 */ /* 0x040fe200078e0a08 */
[----:B------:R-:W-:Y:S01]  /*0390*/  LOP3.LUT R4, R4, 0x7fffffe, RZ, 0xc0, !PT ;  /* 0x07fffffe04047812 */ /* 0x000fe200078ec0ff */
[----:B------:R-:W-:Y:S01]  /*03a0*/  IMAD.IADD R8, R7, 0x1, -R9 ;  /* 0x0000000107087824 */ /* 0x000fe200078e0a09 */
[----:B------:R-:W-:Y:S01]  /*03b0*/  LOP3.LUT R3, R3, 0xfffffff8, RZ, 0xc0, !PT ;  /* 0xfffffff803037812 */ /* 0x000fe200078ec0ff */
[----:B------:R-:W-:Y:S01]  /*03c0*/  IMAD.IADD R10, R7, 0x1, -R10 ;  /* 0x00000001070a7824 */ /* 0x000fe200078e0a0a */
[----:B------:R-:W-:Y:S01]  /*03d0*/  SHF.R.S32.HI R9, RZ, 0x1f, R2 ;  /* 0x0000001fff097819 */ /* 0x000fe20000011402 */
[C---:B------:R-:W-:Y:S01]  /*03e0*/  IMAD.IADD R248, R0.reuse, 0x1, -R4 ;  /* 0x0000000100f87824 */ /* 0x040fe200078e0a04 */
[----:B------:R-:W-:Y:S01]  /*03f0*/  SHF.R.S32.HI R4, RZ, 0x1f, R5 ;  /* 0x0000001fff047819 */ /* 0x000fe20000011405 */
[----:B------:R-:W-:Y:S01]  /*0400*/  IMAD.IADD R7, R0, 0x1, -R3 ;  /* 0x0000000100077824 */ /* 0x000fe200078e0a03 */
[----:B------:R-:W-:Y:S01]  /*0410*/  SHF.R.S32.HI R0, RZ, 0x5, R5 ;  /* 0x00000005ff007819 */ /* 0x000fe20000011405 */
[----:B------:R-:W-:Y:S01]  /*0420*/  ULDC.64 UR12, c[0x0][0x118] ;  /* 0x00004600000c7ab9 */ /* 0x000fe20000000a00 */
[----:B------:R-:W-:Y:S01]  /*0430*/  LEA.HI R244, R9, R2, RZ, 0x2 ;  /* 0x0000000209f47211 */ /* 0x000fe200078f10ff */
[----:B------:R-:W-:Y:S01]  /*0440*/  UISETP.NE.AND UP6, UPT, UR10, URZ, UPT ;  /* 0x0000003f0a00728c */ /* 0x000fe2000bfc5270 */
[----:B------:R-:W-:Y:S01]  /*0450*/  LEA.HI R4, R4, R0, RZ, 0x2 ;  /* 0x0000000004047211 */ /* 0x000fe200078f10ff */
[----:B------:R-:W-:Y:S01]  /*0460*/  IMAD R248, R0, 0x8, R248 ;  /* 0x0000000800f87824 */ /* 0x000fe200078e02f8 */
[----:B------:R-:W-:Y:S01]  /*0470*/  SHF.R.S32.HI R2, RZ, 0x4, R6 ;  /* 0x00000004ff027819 */ /* 0x000fe20000011406 */
[----:B------:R-:W-:Y:S01]  /*0480*/  USHF.L.U32 UR36, UR11, 0x3, URZ ;  /* 0x000000030b247899 */ /* 0x000fe2000800063f */
[----:B------:R-:W-:Y:S01]  /*0490*/  LOP3.LUT R4, R4, 0xfffffffc, RZ, 0xc0, !PT ;  /* 0xfffffffc04047812 */ /* 0x000fe200078ec0ff */
[----:B------:R-:W-:Y:S01]  /*04a0*/  USHF.L.U32 UR35, UR11, 0x4, URZ ;  /* 0x000000040b237899 */ /* 0x000fe2000800063f */
[----:B------:R-:W-:Y:S01]  /*04b0*/  LEA.HI R3, R6, R2, RZ, 0x1 ;  /* 0x0000000206037211 */ /* 0x000fe200078f08ff */
[----:B------:R-:W-:Y:S01]  /*04c0*/  IMAD.SHL.U32 R6, R12, 0x2, RZ ;  /* 0x000000020c067824 */ /* 0x000fe200078e00ff */
[----:B------:R-:W-:Y:S01]  /*04d0*/  LEA.HI R9, R10, R10, RZ, 0x1 ;  /* 0x0000000a0a097211 */ /* 0x000fe200078f08ff */
[----:B------:R-:W-:Y:S01]  /*04e0*/  IMAD.IADD R15, R0, 0x1, -R4 ;  /* 0x00000001000f7824 */ /* 0x000fe200078e0a04 */
[----:B------:R-:W-:Y:S01]  /*04f0*/  SHF.R.S32.HI R0, RZ, 0x3, R150 ;  /* 0x00000003ff007819 */ /* 0x000fe20000011496 */
[----:B------:R-:W-:Y:S01]  /*0500*/  UIMAD UR34, UR11, 0x18, URZ ;  /* 0x000000180b2278a4 */ /* 0x000fe2000f8e023f */
[----:B------:R-:W-:Y:S01]  /*0510*/  LOP3.LUT R3, R3, 0xfffffffe, RZ, 0xc0, !PT ;  /* 0xfffffffe03037812 */ /* 0x000fe200078ec0ff */
[----:B------:R-:W-:Y:S01]  /*0520*/  USHF.L.U32 UR33, UR11, 0x5, URZ ;  /* 0x000000050b217899 */ /* 0x000fe2000800063f */
[----:B------:R-:W-:Y:S01]  /*0530*/  SHF.R.S32.HI R11, RZ, 0x7, R11 ;  /* 0x00000007ff0b7819 */ /* 0x000fe2000001140b */
[----:B------:R-:W-:Y:S01]  /*0540*/  IMAD.SHL.U32 R0, R0, 0x40, RZ ;  /* 0x0000004000007824 */ /* 0x000fe200078e00ff */
[----:B------:R-:W-:Y:S01]  /*0550*/  SHF.R.S32.HI R5, RZ, 0x1f, R8 ;  /* 0x0000001fff057819 */ /* 0x000fe20000011408 */
[----:B------:R-:W-:Y:S01]  /*0560*/  IMAD.IADD R13, R2, 0x1, -R3 ;  /* 0x00000001020d7824 */ /* 0x000fe200078e0a03 */
[----:B------:R-:W-:Y:S01]  /*0570*/  LOP3.LUT R2, R9, 0x3fffffe, RZ, 0xc0, !PT ;  /* 0x03fffffe09027812 */ /* 0x000fe200078ec0ff */
[----:B------:R-:W-:Y:S01]  /*0580*/  IMAD R210, R11, 0x2000, R6 ;  /* 0x000020000bd27824 */ /* 0x000fe200078e0206 */
[----:B------:R-:W-:Y:S01]  /*0590*/  LOP3.LUT R0, R0, 0xc0, RZ, 0xc0, !PT ;  /* 0x000000c000007812 */ /* 0x000fe200078ec0ff */
[----:B------:R-:W-:Y:S01]  /*05a0*/  UIMAD UR32, UR11, 0x28, URZ ;  /* 0x000000280b2078a4 */ /* 0x000fe2000f8e023f */
[----:B------:R-:W-:Y:S01]  /*05b0*/  LEA.HI R5, R5, R8, RZ, 0x3 ;  /* 0x0000000805057211 */ /* 0x000fe200078f18ff */
[----:B------:R-:W-:Y:S01]  /*05c0*/  IMAD.IADD R2, R10, 0x1, -R2 ;  /* 0x000000010a027824 */ /* 0x000fe200078e0a02 */
[----:B------:R-:W-:Y:S01]  /*05d0*/  SHF.R.U32.HI R4, RZ, 0x3, R0 ;  /* 0x00000003ff047819 */ /* 0x000fe20000011600 */
[----:B------:R-:W-:Y:S01]  /*05e0*/  UIMAD UR31, UR11, 0x30, URZ ;  /* 0x000000300b1f78a4 */ /* 0x000fe2000f8e023f */
[----:B------:R-:W-:Y:S01]  /*05f0*/  LOP3.LUT R3, R0, 0x18, R238, 0xf8, !PT ;  /* 0x0000001800037812 */ /* 0x000fe200078ef8ee */
[----:B------:R-:W-:Y:S01]  /*0600*/  IMAD R0, R11, 0x8, R13 ;  /* 0x000000080b007824 */ /* 0x000fe200078e020d */
[----:B------:R-:W-:Y:S01]  /*0610*/  LOP3.LUT P5, RZ, R7, 0x2, RZ, 0xc0, !PT ;  /* 0x0000000207ff7812 */ /* 0x000fe200078ac0ff */
[----:B------:R-:W-:Y:S01]  /*0620*/  UIMAD UR30, UR11, 0x38, URZ ;  /* 0x000000380b1e78a4 */ /* 0x000fe2000f8e023f */
[----:B------:R-:W-:Y:S01]  /*0630*/  LOP3.LUT R3, R3, R4, RZ, 0x3c, !PT ;  /* 0x0000000403037212 */ /* 0x000fe200078e3cff */
[----:B------:R-:W-:Y:S01]  /*0640*/  IMAD R18, R0, 0x8, R2 ;  /* 0x0000000800127824 */ /* 0x000fe200078e0202 */
[----:B------:R-:W-:Y:S01]  /*0650*/  LEA.HI R0, R8, R8, RZ, 0x1 ;  /* 0x0000000808007211 */ /* 0x000fe200078f08ff */
[----:B------:R-:W-:Y:S01]  /*0660*/  IMAD.U32 R2, RZ, RZ, UR4 ;  /* 0x00000004ff027e24 */ /* 0x000fe2000f8e00ff */
[----:B------:R-:W-:Y:S01]  /*0670*/  UIMAD UR4, UR52, UR8, UR55 ;  /* 0x00000008340472a4 */ /* 0x000fe2000f8e0237 */
[----:B------:R-:W-:Y:S01]  /*0680*/  IMAD.U32 R248, R248, 0x20, R3 ;  /* 0x00000020f8f87824 */ /* 0x000fe200078e0003 */
[----:B------:R-:W-:Y:S01]  /*0690*/  LOP3.LUT R4, R0, 0x7fffffe, RZ, 0xc0, !PT ;  /* 0x07fffffe00047812 */ /* 0x000fe200078ec0ff */
[----:B------:R-:W-:Y:S01]  /*06a0*/  UIMAD.WIDE.U32 UR8, UR52, UR19, URZ ;  /* 0x00000013340872a5 */ /* 0x000fe2000f8e003f */
[----:B------:R1:W-:Y:S01]  /*06b0*/  STL [R1+0x30], R2 ;  /* 0x0000300201007387 */ /* 0x0003e20000100800 */
[--C-:B------:R-:W-:Y:S01]  /*06c0*/  SHF.R.S32.HI R3, RZ, 0x1, R0.reuse ;  /* 0x00000001ff037819 */ /* 0x100fe20000011400 */
[----:B------:R-:W-:Y:S01]  /*06d0*/  UIMAD UR4, UR4, UR17, URZ ;  /* 0x00000011040472a4 */ /* 0x000fe2000f8e023f */
[----:B------:R-:W-:Y:S01]  /*06e0*/  SHF.R.S32.HI R0, RZ, 0x1f, R0 ;  /* 0x0000001fff007819 */ /* 0x000fe20000011400 */
[----:B------:R-:W-:Y:S01]  /*06f0*/  IMAD.IADD R16, R8, 0x1, -R4 ;  /* 0x0000000108107824 */ /* 0x000fe200078e0a04 */
[C---:B------:R-:W-:Y:S01]  /*0700*/  LOP3.LUT P4, RZ, R7.reuse, 0x4, RZ, 0xc0, !PT ;  /* 0x0000000407ff7812 */ /* 0x040fe2000788c0ff */
[----:B------:R-:W-:Y:S01]  /*0710*/  IMAD.SHL.U32 R4, R7, 0x40, RZ ;  /* 0x0000004007047824 */ /* 0x000fe200078e00ff */
[----:B------:R-:W-:Y:S01]  /*0720*/  LEA.HI R0, R0, R3, RZ, 0x2 ;  /* 0x0000000300007211 */ /* 0x000fe200078f10ff */
[----:B------:R-:W-:Y:S01]  /*0730*/  IMAD.U32 R20, RZ, RZ, UR8 ;  /* 0x00000008ff147e24 */ /* 0x000fe2000f8e00ff */
[----:B------:R-:W-:Y:S01]  /*0740*/  SEL R205, R154, 0xffffffe0, !P5 ;  /* 0xffffffe09acd7807 */ /* 0x000fe20006800000 */
[----:B------:R-:W-:Y:S01]  /*0750*/  IMAD.U32 R21, RZ, RZ, UR9 ;  /* 0x00000009ff157e24 */ /* 0x000fe2000f8e00ff */
[----:B------:R-:W-:Y:S01]  /*0760*/  LOP3.LUT R0, R0, 0xfffffffc, RZ, 0xc0, !PT ;  /* 0xfffffffc00007812 */ /* 0x000fe200078ec0ff */
[----:B------:R-:W-:Y:S01]  /*0770*/  USHF.L.U32 UR29, UR11, 0x6, URZ ;  /* 0x000000060b1d7899 */ /* 0x000fe2000800063f */
[----:B------:R-:W-:Y:S01]  /*0780*/  LOP3.LUT R4, R4, 0x1c0, RZ, 0xc0, !PT ;  /* 0x000001c004047812 */ /* 0x000fe200078ec0ff */
[----:B------:R-:W-:-:S02]  /*0790*/  UIMAD UR28, UR11, 0x48, URZ ;  /* 0x000000480b1c78a4 */ /* 0x000fc4000f8e023f */
[----:B------:R-:W-:Y:S01]  /*07a0*/  IMAD.IADD R14, R3, 0x1, -R0 ;  /* 0x00000001030e7824 */ /* 0x000fe200078e0a00 */
[----:B------:R-:W-:Y:S01]  /*07b0*/  LEA.HI R4, R4, R4, RZ, 0x1d ;  /* 0x0000000404047211 */ /* 0x000fe200078fe8ff */
[----:B------:R-:W-:Y:S01]  /*07c0*/  IMAD.U32 R0, RZ, RZ, UR5 ;  /* 0x00000005ff007e24 */ /* 0x000fe2000f8e00ff */
[----:B------:R-:W-:Y:S01]  /*07d0*/  USHF.R.S32.HI UR5, URZ, 0x1f, UR19 ;  /* 0x0000001f3f057899 */ /* 0x000fe20008011413 */
[----:B------:R-:W-:Y:S01]  /*07e0*/  IMAD.U32 R3, RZ, RZ, UR6 ;  /* 0x00000006ff037e24 */ /* 0x000fe2000f8e00ff */
[----:B------:R-:W-:Y:S01]  /*07f0*/  SHF.R.S32.HI R3, RZ, 0x3, R5 ;  /* 0x00000003ff037819 */ /* 0x000fe20000011405 */
[----:B------:R-:W-:Y:S02]  /*0800*/  USHF.R.S32.HI UR6, URZ, 0x1f, UR52 ;  /* 0x0000001f3f067899 */ /* 0x000fe40008011434 */
[----:B------:R-:W-:Y:S01]  /*0810*/  UIMAD UR5, UR5, UR52, URZ ;  /* 0x00000034050572a4 */ /* 0x000fe2000f8e023f */
[----:B-1----:R-:W-:Y:S01]  /*0820*/  LOP3.LUT R2, R5, 0xfffffff8, RZ, 0xc0, !PT ;  /* 0xfffffff805027812 */ /* 0x002fe200078ec0ff */
[----:B------:R-:W-:Y:S01]  /*0830*/  IMAD R16, R3, 0x8, R16 ;  /* 0x0000000803107824 */ /* 0x000fe200078e0210 */
[----:B------:R-:W-:-:S02]  /*0840*/  UIMAD UR27, UR11, 0x50, URZ ;  /* 0x000000500b1b78a4 */ /* 0x000fc4000f8e023f */
[----:B------:R-:W-:Y:S01]  /*0850*/  UIMAD UR26, UR11, 0x58, URZ ;  /* 0x000000580b1a78a4 */ /* 0x000fe2000f8e023f */
[----:B------:R-:W-:Y:S01]  /*0860*/  IMAD.IADD R17, R8, 0x1, -R2 ;  /* 0x0000000108117824 */ /* 0x000fe200078e0a02 */
[----:B------:R-:W-:Y:S01]  /*0870*/  LOP3.LUT R2, R7, 0x1, RZ, 0xc0, !PT ;  /* 0x0000000107027812 */ /* 0x000fe200078ec0ff */
[----:B------:R-:W-:Y:S02]  /*0880*/  UIMAD UR25, UR11, 0x60, URZ ;  /* 0x000000600b1978a4 */ /* 0x000fe4000f8e023f */
[----:B------:R-:W-:Y:S01]  /*0890*/  UIMAD UR24, UR11, 0x68, URZ ;  /* 0x000000680b1878a4 */ /* 0x000fe2000f8e023f */
[----:B------:R-:W-:Y:S01]  /*08a0*/  ISETP.NE.U32.AND P6, PT, R2, 0x1, PT ;  /* 0x000000010200780c */ /* 0x000fe20003fc5070 */
[----:B------:R-:W-:Y:S01]  /*08b0*/  IMAD.U32 R2, RZ, RZ, UR11 ;  /* 0x0000000bff027e24 */ /* 0x000fe2000f8e00ff */
[----:B------:R-:W-:Y:S02]  /*08c0*/  UIMAD UR23, UR11, 0x70, URZ ;  /* 0x000000700b1778a4 */ /* 0x000fe4000f8e023f */
[----:B------:R-:W-:Y:S01]  /*08d0*/  SEL R204, R204, 0x10, !P6 ;  /* 0x00000010cccc7807 */ /* 0x000fe20007000000 */
[----:B------:R-:W-:Y:S01]  /*08e0*/  UIMAD UR22, UR11, 0x78, URZ ;  /* 0x000000780b1678a4 */ /* 0x000fe2000f8e023f */
[----:B------:R1:W-:Y:S01]  /*08f0*/  STL [R1+0x28], R2 ;  /* 0x0000280201007387 */ /* 0x0003e20000100800 */
[----:B------:R-:W-:-:S03]  /*0900*/  UMOV UR61, 0xffffe000 ;  /* 0xffffe000003d7882 */ /* 0x000fc60000000000 */
[----:B------:R2:W-:Y:S01]  /*0910*/  STL [R1+0x2c], R0 ;  /* 0x00002c0001007387 */ /* 0x0005e20000100800 */
[----:B-1----:R-:W-:Y:S01]  /*0920*/  IMAD.SHL.U32 R2, R10, 0x40, RZ ;  /* 0x000000400a027824 */ /* 0x002fe200078e00ff */
[----:B------:R-:W-:Y:S02]  /*0930*/  LEA.HI R10, R7, R7, RZ, 0x1 ;  /* 0x00000007070a7211 */ /* 0x000fe400078f08ff */
[----:B--2---:R-:W-:Y:S02]  /*0940*/  SHF.R.S32.HI R0, RZ, 0x1, R9 ;  /* 0x00000001ff007819 */ /* 0x004fe40000011409 */
[----:B------:R-:W-:Y:S02]  /*0950*/  LOP3.LUT R8, R2, 0x1c0, RZ, 0xc0, !PT ;  /* 0x000001c002087812 */ /* 0x000fe400078ec0ff */
[----:B------:R-:W-:Y:S01]  /*0960*/  LOP3.LUT R2, R10, 0x3fffffe, RZ, 0xc0, !PT ;  /* 0x03fffffe0a027812 */ /* 0x000fe200078ec0ff */
[C---:B------:R-:W-:Y:S01]  /*0970*/  IMAD.SHL.U32 R9, R0.reuse, 0x40, RZ ;  /* 0x0000004000097824 */ /* 0x040fe200078e00ff */
[----:B------:R-:W-:Y:S01]  /*0980*/  LOP3.LUT P0, RZ, R0, 0x2, RZ, 0xc0, !PT ;  /* 0x0000000200ff7812 */ /* 0x000fe2000780c0ff */
[----:B------:R-:W-:-:S02]  /*0990*/  IMAD.SHL.U32 R0, R15, 0x10, RZ ;  /* 0x000000100f007824 */ /* 0x000fc400078e00ff */
[----:B------:R-:W-:Y:S01]  /*09a0*/  IMAD.IADD R12, R7, 0x1, -R2 ;  /* 0x00000001070c7824 */ /* 0x000fe200078e0a02 */
[----:B------:R-:W-:Y:S01]  /*09b0*/  SEL R149, R154, 0xffffffe0, !P0 ;  /* 0xffffffe09a957807 */ /* 0x000fe20004000000 */
[----:B------:R-:W-:Y:S01]  /*09c0*/  IMAD.SHL.U32 R2, R15, 0x400, RZ ;  /* 0x000004000f027824 */ /* 0x000fe200078e00ff */
[----:B------:R-:W-:Y:S02]  /*09d0*/  LEA.HI.SX32 R244, R244, R0, 0x1e ;  /* 0x00000000f4f47211 */ /* 0x000fe400078ff2ff */
[----:B------:R-:W-:Y:S01]  /*09e0*/  LOP3.LUT R5, R8, 0x30, R0, 0xf8, !PT ;  /* 0x0000003008057812 */ /* 0x000fe200078ef800 */
[--C-:B------:R-:W-:Y:S01]  /*09f0*/  IMAD R151, R3, 0x200, R2.reuse ;  /* 0x0000020003977824 */ /* 0x100fe200078e0202 */
[----:B------:R-:W-:Y:S01]  /*0a00*/  LOP3.LUT R0, R9, 0xc0, RZ, 0xc0, !PT ;  /* 0x000000c009007812 */ /* 0x000fe200078ec0ff */
[----:B------:R-:W-:Y:S01]  /*0a10*/  IMAD.U32 R3, RZ, RZ, UR7 ;  /* 0x00000007ff037e24 */ /* 0x000fe2000f8e00ff */
[----:B------:R-:W-:Y:S01]  /*0a20*/  IADD3 R210, R4, R210, R2 ;  /* 0x000000d204d27210 */ /* 0x000fe20007ffe002 */
[----:B------:R-:W-:Y:S01]  /*0a30*/  USHF.R.S32.HI UR7, URZ, 0x1f, UR55 ;  /* 0x0000001f3f077899 */ /* 0x000fe20008011437 */
[----:B------:R-:W-:Y:S01]  /*0a40*/  LOP3.LUT R5, R5, 0x8, R150, 0xf8, !PT ;  /* 0x0000000805057812 */ /* 0x000fe200078ef896 */
[----:B------:R-:W-:Y:S01]  /*0a50*/  IMAD.U32 R3, RZ, RZ, UR6 ;  /* 0x00000006ff037e24 */ /* 0x000fe2000f8e00ff */
[----:B------:R-:W-:Y:S01]  /*0a60*/  SHF.R.U32.HI R2, RZ, 0x3, R8 ;  /* 0x00000003ff027819 */ /* 0x000fe20000011608 */
[----:B------:R-:W-:Y:S01]  /*0a70*/  @!UP5 UIMAD UR6, UR52, UR16, UR55 ;  /* 0x000000103406d2a4 */ /* 0x000fe2000f8e0237 */
[----:B------:R-:W-:Y:S01]  /*0a80*/  LOP3.LUT R150, R0, 0x8, R150, 0xf8, !PT ;  /* 0x0000000800967812 */ /* 0x000fe200078ef896 */
[----:B------:R-:W-:Y:S01]  /*0a90*/  IMAD.U32 R4, RZ, RZ, UR5 ;  /* 0x00000005ff047e24 */ /* 0x000fe2000f8e00ff */
[----:B------:R-:W-:Y:S01]  /*0aa0*/  SHF.R.U32.HI R0, RZ, 0x3, R0 ;  /* 0x00000003ff007819 */ /* 0x000fe20000011600 */
[----:B------:R-:W-:Y:S01]  /*0ab0*/  UIMAD.WIDE.U32 UR16, UR58, UR8, URZ ;  /* 0x000000083a1072a5 */ /* 0x000fe2000f8e003f */
[----:B------:R-:W-:Y:S01]  /*0ac0*/  LOP3.LUT R5, R5, R2, RZ, 0x3c, !PT ;  /* 0x0000000205057212 */ /* 0x000fe200078e3cff */
[----:B------:R-:W-:Y:S01]  /*0ad0*/  IMAD.U32 R2, RZ, RZ, UR7 ;  /* 0x00000007ff027e24 */ /* 0x000fe2000f8e00ff */
[----:B------:R-:W-:Y:S01]  /*0ae0*/  LOP3.LUT R150, R150, R0, RZ, 0x3c, !PT ;  /* 0x0000000096967212 */ /* 0x000fe200078e3cff */
[----:B------:R-:W-:Y:S01]  /*0af0*/  @UP5 UIMAD UR7, UR52, UR14, URZ ;  /* 0x0000000e340752a4 */ /* 0x000fe2000f8e023f */
[----:B------:R-:W-:Y:S01]  /*0b00*/  IMAD R0, R15, 0x200, R6 ;  /* 0x000002000f007824 */ /* 0x000fe200078e0206 */
[----:B------:R-:W-:Y:S01]  /*0b10*/  IADD3 R2, R244, -0x80, RZ ;  /* 0xffffff80f4027810 */ /* 0x000fe20007ffe0ff */
[----:B------:R-:W-:Y:S01]  /*0b20*/  @!UP5 UIMAD UR6, UR6, UR14, URZ ;  /* 0x0000000e0606d2a4 */ /* 0x000fe2000f8e023f */
[----:B------:R-:W-:-:S02]  /*0b30*/  IMAD.SHL.U32 R210, R210, 0x2, RZ ;  /* 0x00000002d2d27824 */ /* 0x000fc400078e00ff */
[----:B------:R-:W-:Y:S01]  /*0b40*/  IMAD R12, R12, 0x20, R0 ;  /* 0x000000200c0c7824 */ /* 0x000fe200078e0200 */
[----:B------:R-:W-:Y:S01]  /*0b50*/  SHF.R.S32.HI R3, RZ, 0x1f, R2 ;  /* 0x0000001fff037819 */ /* 0x000fe20000011402 */
[----:B------:R-:W-:Y:S01]  /*0b60*/  IMAD.U32 R0, RZ, RZ, UR7 ;  /* 0x00000007ff007e24 */ /* 0x000fe2000f8e00ff */
[----:B------:R-:W-:Y:S01]  /*0b70*/  IADD3 R203, R210, 0x40, RZ ;  /* 0x00000040d2cb7810 */ /* 0x000fe20007ffe0ff */
[----:B------:R-:W-:Y:S01]  /*0b80*/  IMAD.U32 R150, R18, 0x20, R150 ;  /* 0x0000002012967824 */ /* 0x000fe200078e0096 */
[----:B------:R-:W-:Y:S01]  /*0b90*/  SHF.L.U64.HI R249, R2, 0x2, R3 ;  /* 0x0000000202f97819 */ /* 0x000fe20000010203 */
[----:B------:R-:W-:Y:S01]  /*0ba0*/  IMAD.U32 R2, RZ, RZ, UR16 ;  /* 0x00000010ff027e24 */ /* 0x000fe2000f8e00ff */
[----:B------:R1:W-:Y:S01]  /*0bb0*/  STL [R1+0x24], R0 ;  /* 0x0000240001007387 */ /* 0x0003e20000100800 */
[----:B------:R-:W-:Y:S01]  /*0bc0*/  IMAD.U32 R3, RZ, RZ, UR17 ;  /* 0x00000011ff037e24 */ /* 0x000fe2000f8e00ff */
[C---:B------:R-:W-:Y:S01]  /*0bd0*/  @P4 IADD3 R203, R210.reuse, -0x40, RZ ;  /* 0xffffffc0d2cb4810 */ /* 0x040fe20007ffe0ff */
[----:B------:R-:W-:-:S02]  /*0be0*/  IMAD.IADD R208, R210, 0x1, R204 ;  /* 0x00000001d2d07824 */ /* 0x000fc400078e02cc */
[----:B------:R-:W-:Y:S02]  /*0bf0*/  IMAD R5, R13, 0x200, R5 ;  /* 0x000002000d057824 */ /* 0x000fe400078e0205 */
[----:B------:R-:W-:Y:S02]  /*0c00*/  IMAD.IADD R204, R204, 0x1, R203 ;  /* 0x00000001cccc7824 */ /* 0x000fe400078e02cb */
[----:B------:R-:W-:Y:S02]  /*0c10*/  IMAD R149, R150, 0x2, R149 ;  /* 0x0000000296957824 */ /* 0x000fe400078e0295 */
[--C-:B------:R-:W-:Y:S02]  /*0c20*/  IMAD.IADD R209, R210, 0x1, R205.reuse ;  /* 0x00000001d2d17824 */ /* 0x100fe400078e02cd */
[----:B------:R-:W-:Y:S02]  /*0c30*/  IMAD.IADD R207, R208, 0x1, R205 ;  /* 0x00000001d0cf7824 */ /* 0x000fe400078e02cd */
[----:B------:R-:W-:-:S02]  /*0c40*/  IMAD.IADD R206, R205, 0x1, R203 ;  /* 0x00000001cdce7824 */ /* 0x000fc400078e02cb */
[----:B------:R-:W-:Y:S02]  /*0c50*/  IMAD.SHL.U32 R150, R150, 0x2, RZ ;  /* 0x0000000296967824 */ /* 0x000fe400078e00ff */
[----:B------:R-:W-:Y:S02]  /*0c60*/  IMAD.IADD R205, R205, 0x1, R204 ;  /* 0x00000001cdcd7824 */ /* 0x000fe400078e02cc */
[----:B-1----:R-:W-:Y:S01]  /*0c70*/  IMAD.U32 R0, RZ, RZ, UR4 ;  /* 0x00000004ff007e24 */ /* 0x002fe2000f8e00ff */
[----:B------:R-:W-:-:S04]  /*0c80*/  USHF.R.S32.HI UR4, URZ, 0x1f, UR18 ;  /* 0x0000001f3f047899 */ /* 0x000fc80008011412 */
[----:B------:R1:W-:Y:S04]  /*0c90*/  STL [R1+0x20], R0 ;  /* 0x0000200001007387 */ /* 0x0003e80000100800 */
[----:B------:R2:W-:Y:S01]  /*0ca0*/  STL [R1+0x1c], R4 ;  /* 0x00001c0401007387 */ /* 0x0005e20000100800 */
[----:B-1----:R-:W-:Y:S01]  /*0cb0*/  SHF.R.S32.HI R0, RZ, 0x1, R10 ;  /* 0x00000001ff007819 */ /* 0x002fe2000001140a */
[----:B--2---:R-:W-:Y:S01]  /*0cc0*/  IMAD.U32 R4, RZ, RZ, UR4 ;  /* 0x00000004ff047e24 */ /* 0x004fe2000f8e00ff */
[----:B------:R-:W-:Y:S02]  /*0cd0*/  UIMAD UR4, UR59, UR8, URZ ;  /* 0x000000083b0472a4 */ /* 0x000fe4000f8e023f */
[C---:B------:R-:W-:Y:S01]  /*0ce0*/  LOP3.LUT P3, RZ, R0.reuse, 0x2, RZ, 0xc0, !PT ;  /* 0x0000000200ff7812 */ /* 0x040fe2000786c0ff */
[----:B------:R-:W-:Y:S01]  /*0cf0*/  IMAD.SHL.U32 R0, R0, 0x40, RZ ;  /* 0x0000004000007824 */ /* 0x000fe200078e00ff */
[----:B------:R1:W-:Y:S02]  /*0d00*/  STL [R1+0x18], R4 ;  /* 0x0000180401007387 */ /* 0x0003e40000100800 */
[----:B------:R-:W-:-:S02]  /*0d10*/  R2P PR, R17, 0x6 ;  /* 0x0000000611007804 */ /* 0x000fc40000000000 */
[----:B------:R-:W-:Y:S01]  /*0d20*/  LOP3.LUT R0, R0, 0xc0, RZ, 0xc0, !PT ;  /* 0x000000c000007812 */ /* 0x000fe200078ec0ff */
[----:B------:R2:W-:Y:S01]  /*0d30*/  STL.64 [R1], R2 ;  /* 0x0000000201007387 */ /* 0x0005e20000100a00 */
[----:B------:R-:W-:Y:S02]  /*0d40*/  LOP3.LUT P0, RZ, R14, 0x2, RZ, 0xc0, !PT ;  /* 0x000000020eff7812 */ /* 0x000fe4000780c0ff */
[----:B------:R-:W-:Y:S02]  /*0d50*/  SEL R152, R152, 0xffffffc0, !P2 ;  /* 0xffffffc098987807 */ /* 0x000fe40005000000 */
[----:B------:R-:W-:Y:S01]  /*0d60*/  SEL R154, R154, 0xffffffe0, !P0 ;  /* 0xffffffe09a9a7807 */ /* 0x000fe20004000000 */
[----:B-1----:R-:W-:Y:S02]  /*0d70*/  IMAD.SHL.U32 R4, R13, 0x10, RZ ;  /* 0x000000100d047824 */ /* 0x002fe400078e00ff */
[----:B--2---:R-:W-:Y:S01]  /*0d80*/  IMAD.U32 R3, RZ, RZ, UR4 ;  /* 0x00000004ff037e24 */ /* 0x004fe2000f8e00ff */
[----:B------:R-:W-:Y:S01]  /*0d90*/  USHF.L.U32 UR4, UR11, 0x7, URZ ;  /* 0x000000070b047899 */ /* 0x000fe2000800063f */
[----:B------:R-:W-:-:S03]  /*0da0*/  IMAD.SHL.U32 R2, R11, 0x8, RZ ;  /* 0x000000080b027824 */ /* 0x000fc600078e00ff */
[----:B------:R1:W-:Y:S01]  /*0db0*/  STL [R1+0x14], R3 ;  /* 0x0000140301007387 */ /* 0x0003e20000100800 */
[----:B------:R-:W-:Y:S01]  /*0dc0*/  USHF.R.S32.HI UR5, URZ, 0x1f, UR4 ;  /* 0x0000001f3f057899 */ /* 0x000fe20008011404 */
[----:B------:R-:W-:Y:S01]  /*0dd0*/  LOP3.LUT R2, R2, 0x8, RZ, 0xc0, !PT ;  /* 0x0000000802027812 */ /* 0x000fe200078ec0ff */
[----:B------:R-:W-:-:S03]  /*0de0*/  UIADD3 UR21, -UR4, URZ, URZ ;  /* 0x0000003f04157290 */ /* 0x000fc6000fffe13f */
[----:B------:R-:W-:Y:S01]  /*0df0*/  LOP3.LUT R7, R2, 0x10, R4, 0xf8, !PT ;  /* 0x0000001002077812 */ /* 0x000fe200078ef804 */
[----:B-1----:R-:W-:-:S05]  /*0e00*/  IMAD.U32 R3, RZ, RZ, UR4 ;  /* 0x00000004ff037e24 */ /* 0x002fca000f8e00ff */
[----:B------:R1:W-:Y:S02]  /*0e10*/  STL [R1+0x10], R3 ;  /* 0x0000100301007387 */ /* 0x0003e40000100800 */
[----:B-1----:R-:W-:-:S04]  /*0e20*/  SHF.R.U32.HI R3, RZ, 0x3, R0 ;  /* 0x00000003ff037819 */ /* 0x002fc80000011600 */
[----:B------:R-:W-:Y:S01]  /*0e30*/  LOP3.LUT R8, R3, R0, R2, 0x1e, !PT ;  /* 0x0000000003087212 */ /* 0x000fe200078e1e02 */
[----:B------:R-:W-:Y:S02]  /*0e40*/  IMAD.SHL.U32 R0, R17, 0x40, RZ ;  /* 0x0000004011007824 */ /* 0x000fe400078e00ff */
        /* <DEDUP_REMOVED lines=32> */
.L_x_258:
        /* <DEDUP_REMOVED lines=54> */
.L_x_212:
        /* <DEDUP_REMOVED lines=30> */
[----:B------:R-:W-:Y:S02]  /*1590*/  ULDC UR18, c[0x0][0x2e4] ;  /* 0x0000b90000127ab9 */ /* 0x000fe40000000800 */
[----:B------:R-:W-:Y:S02]  /*15a0*/  @UP3 UIADD3 UR56, UR11, UR7, URZ ;  /* 0x000000070b383290 */ /* 0x000fe4000fffe03f */
[----:B------:R-:W-:-:S02]  /*15b0*/  UIADD3 UR7, UR8, 0x7f, URZ ;  /* 0x0000007f08077890 */ /* 0x000fc4000fffe03f */
[----:B------:R-:W-:Y:S02]  /*15c0*/  UISETP.NE.AND UP0, UPT, UR44, -0x1, UPT ;  /* 0xffffffff2c00788c */ /* 0x000fe4000bf05270 */
[----:B------:R-:W-:Y:S02]  /*15d0*/  USHF.R.S32.HI UR9, URZ, 0x1f, UR7 ;  /* 0x0000001f3f097899 */ /* 0x000fe40008011407 */
[----:B------:R-:W-:Y:S02]  /*15e0*/  USEL UR57, UR14, UR10, !UP3 ;  /* 0x0000000a0e397287 */ /* 0x000fe4000d800000 */
[----:B------:R-:W-:Y:S01]  /*15f0*/  ULEA.HI UR17, UR9, UR7, URZ, 0x7 ;  /* 0x0000000709117291 */ /* 0x000fe2000f8f383f */
[----:B------:R-:W-:Y:S01]  /*1600*/  PLOP3.LUT P1, PT, PT, PT, UP0, 0x80, 0x0 ;  /* 0x000000000000781c */ /* 0x000fe20003f2f008 */
[----:B------:R-:W-:Y:S02]  /*1610*/  UIADD3 UR7, UR8, 0x80, UR6 ;  /* 0x0000008008077890 */ /* 0x000fe4000fffe006 */
[----:B------:R-:W-:-:S02]  /*1620*/  ULDC.64 UR14, c[0x0][0x198] ;  /* 0x00006600000e7ab9 */ /* 0x000fc40000000a00 */
[----:B------:R-:W-:-:S04]  /*1630*/  UIADD3 UR7, UR7, UR18, -UR5 ;  /* 0x0000001207077290 */ /* 0x000fc8000fffe805 */
[----:B------:R-:W-:-:S04]  /*1640*/  UIADD3 UR7, UR7, 0x7f, URZ ;  /* 0x0000007f07077890 */ /* 0x000fc8000fffe03f */
[----:B------:R-:W-:-:S04]  /*1650*/  USHF.R.S32.HI UR9, URZ, 0x1f, UR7 ;  /* 0x0000001f3f097899 */ /* 0x000fc80008011407 */
[----:B------:R-:W-:Y:S02]  /*1660*/  ULEA.HI UR16, UR9, UR7, URZ, 0x7 ;  /* 0x0000000709107291 */ /* 0x000fe4000f8f383f */
[----:B------:R-:W-:Y:S02]  /*1670*/  @UP0 UIADD3 UR7, UR37, UR44, URZ ;  /* 0x0000002c25070290 */ /* 0x000fe4000fffe03f */
[----:B------:R-:W-:Y:S02]  /*1680*/  USHF.R.S32.HI UR9, URZ, 0x7, UR17 ;  /* 0x000000073f097899 */ /* 0x000fe40008011411 */
[----:B------:R-:W-:-:S04]  /*1690*/  @UP0 UIMAD.WIDE.U32 UR10, UR7, UR14, URZ ;  /* 0x0000000e070a02a5 */ /* 0x000fc8000f8e003f */
[----:B------:R-:W-:Y:S02]  /*16a0*/  @UP0 UIMAD UR46, UR7, UR15, UR11 ;  /* 0x0000000f072e02a4 */ /* 0x000fe4000f8e020b */
        /* <DEDUP_REMOVED lines=19> */
.L_x_214:
        /* <DEDUP_REMOVED lines=18> */
.L_x_215:
[----:B------:R-:W2:Y:S01]  /*1900*/  LDL R0, [R1+0x14] ;  /* 0x0000140001007983 */ /* 0x000ea20000100800 */
[----:B------:R-:W-:-:S03]  /*1910*/  ULDC.64 UR14, c[0x0][0x370] ;  /* 0x0000dc00000e7ab9 */ /* 0x000fc60000000a00 */
[----:B------:R-:W3:Y:S04]  /*1920*/  LDL.64 R6, [R1] ;  /* 0x0000000001067983 */ /* 0x000ee80000100a00 */
[----:B------:R-:W4:Y:S04]  /*1930*/  LDL R5, [R1+0x1c] ;  /* 0x00001c0001057983 */ /* 0x000f280000100800 */
[----:B------:R-:W5:Y:S04]  /*1940*/  LDL R4, [R1+0x2c] ;  /* 0x00002c0001047983 */ /* 0x000f680000100800 */
[----:B------:R-:W3:Y:S01]  /*1950*/  LDL R3, [R1+0x24] ;  /* 0x0000240001037983 */ /* 0x000ee20000100800 */
        /* <DEDUP_REMOVED lines=8> */
[----:B------:R-:W-:Y:S02]  /*19e0*/  ULDC.64 UR14, c[0x0][0x3d8] ;  /* 0x0000f600000e7ab9 */ /* 0x000fe40000000a00 */
[----:B------:R-:W-:-:S03]  /*19f0*/  @!UP3 UIADD3 UR49, UR11, UR9, URZ ;  /* 0x000000090b31b290 */ /* 0x000fc6000fffe03f */
[----:B------:R-:W-:Y:S02]  /*1a00*/  @!UP3 UMOV UR45, UR10 ;  /* 0x0000000a002dbc82 */ /* 0x000fe40008000000 */
[----:B------:R-:W-:Y:S02]  /*1a10*/  UIMAD.WIDE.U32 UR10, UR58, UR4, URZ ;  /* 0x000000043a0a72a5 */ /* 0x000fe4000f8e003f */
[----:B------:R-:W-:Y:S01]  /*1a20*/  UIMAD.WIDE.U32 UR40, UR52, UR17, URZ ;  /* 0x00000011342872a5 */ /* 0x000fe2000f8e003f */
[----:B--2---:R1:W3:Y:S02]  /*1a30*/  R2UR UR16, R0 ;  /* 0x00000000001073c2 */ /* 0x0042e400000e0000 */
[----:B-1----:R-:W2:Y:S06]  /*1a40*/  LDL R0, [R1+0xc] ;  /* 0x00000c0001007983 */ /* 0x002eac0000100800 */
[----:B---3--:R1:W3:Y:S08]  /*1a50*/  R2UR UR18, R6 ;  /* 0x00000000061273c2 */ /* 0x0082f000000e0000 */
[----:B----4-:R-:W4:Y:S01]  /*1a60*/  R2UR UR43, R5 ;  /* 0x00000000052b73c2 */ /* 0x010f2200000e0000 */
[----:B-1----:R-:W-:Y:S01]  /*1a70*/  IABS R6, c[0x0][0x1c8] ;  /* 0x0000720000067a13 */ /* 0x002fe20000000000 */
[----:B---3--:R-:W-:-:S06]  /*1a80*/  USEL UR40, UR18, UR10, !UP3 ;  /* 0x0000000a12287287 */ /* 0x008fcc000d800000 */
[----:B-----5:R1:W3:Y:S08]  /*1a90*/  R2UR UR18, R4 ;  /* 0x00000000041273c2 */ /* 0x0202f000000e0000 */
[----:B------:R-:W5:Y:S01]  /*1aa0*/  R2UR UR19, R7 ;  /* 0x00000000071373c2 */ /* 0x000f6200000e0000 */
[----:B----4-:R-:W-:Y:S01]  /*1ab0*/  UIMAD UR9, UR60, UR17, UR43 ;  /* 0x000000113c0972a4 */ /* 0x010fe2000f8e022b */
[----:B-1----:R-:W1:Y:S06]  /*1ac0*/  I2F.RP R4, R6 ;  /* 0x0000000600047306 */ /* 0x002e6c0000209400 */
[----:B------:R-:W4:Y:S01]  /*1ad0*/  S2UR UR17, SR_CTAID.X ;  /* 0x00000000001179c3 */ /* 0x000f220000002500 */
[----:B------:R-:W-:-:S04]  /*1ae0*/  UIADD3 UR9, UR41, UR9, URZ ;  /* 0x0000000929097290 */ /* 0x000fc8000fffe03f */
[----:B------:R-:W-:Y:S01]  /*1af0*/  UIMAD UR9, UR58, UR9, UR16 ;  /* 0x000000093a0972a4 */ /* 0x000fe2000f8e0210 */
[----:B-1----:R-:W1:Y:S03]  /*1b00*/  MUFU.RCP R4, R4 ;  /* 0x0000000400047308 */ /* 0x002e660000001000 */
[----:B-----5:R-:W-:Y:S02]  /*1b10*/  UIADD3 UR16, UR19, UR9, URZ ;  /* 0x0000000913107290 */ /* 0x020fe4000fffe03f */
[----:B------:R-:W-:-:S04]  /*1b20*/  UIMAD UR9, UR59, UR4, URZ ;  /* 0x000000043b0972a4 */ /* 0x000fc8000f8e023f */
[----:B------:R-:W-:Y:S02]  /*1b30*/  @UP3 UIADD3 UR16, UR11, UR9, URZ ;  /* 0x000000090b103290 */ /* 0x000fe4000fffe03f */
[----:B----4-:R-:W-:Y:S01]  /*1b40*/  UIMAD.WIDE.U32 UR10, UR17, UR14, URZ ;  /* 0x0000000e110a72a5 */ /* 0x010fe2000f8e003f */
[----:B-1----:R-:W-:-:S03]  /*1b50*/  IADD3 R4, R4, 0xffffffe, RZ ;  /* 0x0ffffffe04047810 */ /* 0x002fc60007ffe0ff */
[----:B------:R-:W-:Y:S01]  /*1b60*/  UIMAD UR15, UR17, UR15, UR11 ;  /* 0x0000000f110f72a4 */ /* 0x000fe2000f8e020b */
[----:B------:R1:W4:Y:S01]  /*1b70*/  F2I.FTZ.U32.TRUNC.NTZ R5, R4 ;  /* 0x0000000400057305 */ /* 0x000322000021f000 */
[----:B------:R-:W-:Y:S02]  /*1b80*/  USHF.L.U32 UR17, UR52, 0x7, URZ ;  /* 0x0000000734117899 */ /* 0x000fe4000800063f */
[----:B------:R-:W-:Y:S02]  /*1b90*/  USEL UR19, UR10, URZ, UP6 ;  /* 0x0000003f0a137287 */ /* 0x000fe4000b000000 */
[----:B------:R-:W-:Y:S01]  /*1ba0*/  USEL UR10, UR17, URZ, UP1 ;  /* 0x0000003f110a7287 */ /* 0x000fe20008800000 */
[----:B------:R5:W3:Y:S01]  /*1bb0*/  R2UR UR14, R3 ;  /* 0x00000000030e73c2 */ /* 0x000ae200000e0000 */
[----:B-1----:R-:W-:Y:S01]  /*1bc0*/  IMAD.MOV.U32 R4, RZ, RZ, RZ ;  /* 0x000000ffff047224 */ /* 0x002fe200078e00ff */
[----:B-----5:R-:W-:Y:S01]  /*1bd0*/  IABS R3, UR55 ;  /* 0x0000003700037c13 */ /* 0x020fe20008000000 */
[----:B------:R-:W-:Y:S01]  /*1be0*/  USHF.L.U64.HI UR9, UR52, 0x7, UR60 ;  /* 0x0000000734097899 */ /* 0x000fe2000801023c */
[----:B------:R-:W-:-:S03]  /*1bf0*/  ISETP.NE.AND P2, PT, RZ, c[0x0][0x1c8], PT ;  /* 0x00007200ff007a0c */ /* 0x000fc60003f45270 */
[----:B------:R-:W-:Y:S02]  /*1c00*/  USEL UR9, UR9, URZ, UP1 ;  /* 0x0000003f09097287 */ /* 0x000fe40008800000 */
[----:B------:R-:W-:Y:S02]  /*1c10*/  UIADD3 UR10, UP1, UR7, UR10, URZ ;  /* 0x0000000a070a7290 */ /* 0x000fe4000ff3e03f */
[----:B---3--:R-:W-:Y:S02]  /*1c20*/  @UP5 USEL UR14, UR14, UR4, !UP3 ;  /* 0x000000040e0e5287 */ /* 0x008fe4000d800000 */
[----:B------:R-:W-:Y:S02]  /*1c30*/  UIADD3.X UR11, UR48, UR9, URZ, UP1, !UPT ;  /* 0x00000009300b7290 */ /* 0x000fe40008ffe43f */
[----:B------:R-:W-:-:S04]  /*1c40*/  UIMAD UR9, UR59, UR10, URZ ;  /* 0x0000000a3b0972a4 */ /* 0x000fc8000f8e023f */
[----:B------:R-:W-:Y:S02]  /*1c50*/  UIMAD UR9, UR58, UR11, UR9 ;  /* 0x0000000b3a0972a4 */ /* 0x000fe4000f8e0209 */
        /* <DEDUP_REMOVED lines=20> */
[----:B------:R-:W-:Y:S02]  /*1da0*/  USEL UR18, UR15, URZ, UP6 ;  /* 0x0000003f0f127287 */ /* 0x000fe4000b000000 */
[----:B------:R-:W-:Y:S02]  /*1db0*/  UIADD3 UR15, UR11, UR9, URZ ;  /* 0x000000090b0f7290 */ /* 0x000fe4000fffe03f */
[----:B------:R-:W-:Y:S02]  /*1dc0*/  USHF.R.S32.HI UR9, URZ, 0x1f, UR6 ;  /* 0x0000001f3f097899 */ /* 0x000fe40008011406 */
[----:B-1----:R-:W-:Y:S01]  /*1dd0*/  @!UP5 UMOV UR14, UR17 ;  /* 0x00000011000edc82 */ /* 0x002fe20008000000 */
[----:B------:R-:W-:-:S03]  /*1de0*/  SHF.R.S32.HI R14, RZ, 0x1f, R4 ;  /* 0x0000001fff0e7819 */ /* 0x000fc60000011404 */
        /* <DEDUP_REMOVED lines=8> */
.L_x_216:
[----:B------:R-:W2:Y:S02]  /*1e70*/  LDL R0, [R1+0x20] ;  /* 0x0000200001007983 */ /* 0x000ea40000100800 */
[----:B--2---:R1:W2:Y:S01]  /*1e80*/  R2UR UR17, R0 ;  /* 0x00000000001173c2 */ /* 0x0042a200000e0000 */
[----:B------:R-:W-:-:S07]  /*1e90*/  DEPBAR.LE SB1, 0x0, {2} ;  /* 0x000090040000791a */ /* 0x000fce0000000000 */
.L_x_217:
[----:B------:R-:W2:Y:S04]  /*1ea0*/  LDL R5, [R1+0x10] ;  /* 0x0000100001057983 */ /* 0x000ea80000100800 */
[----:B------:R-:W3:Y:S04]  /*1eb0*/  LDL R3, [R1+0x18] ;  /* 0x0000180001037983 */ /* 0x000ee80000100800 */
[----:B------:R-:W4:Y:S01]  /*1ec0*/  LDL R0, [R1+0x8] ;  /* 0x0000080001007983 */ /* 0x000f220000100800 */
[----:B------:R-:W1:Y:S03]  /*1ed0*/  R2UR UR47, R252 ;  /* 0x00000000fc2f73c2 */ /* 0x000e6600000e0000 */
[----:B------:R-:W5:Y:S04]  /*1ee0*/  LDL R10, [R1+0x28] ;  /* 0x00002800010a7983 */ /* 0x000f680000100800 */
[----:B------:R-:W1:Y:S01]  /*1ef0*/  S2R R16, SR_TID.X ;  /* 0x0000000000107919 */ /* 0x000e620000002100 */
[----:B------:R-:W-:-:S02]  /*1f00*/  SHF.R.S32.HI R239, RZ, 0x1f, R238 ;  /* 0x0000001fffef7819 */ /* 0x000fc400000114ee */
[----:B-1----:R-:W-:Y:S01]  /*1f10*/  SHF.R.S32.HI R166, RZ, 0x1f, R16 ;  /* 0x0000001fffa67819 */ /* 0x002fe20000011410 */
[----:B------:R-:W-:Y:S01]  /*1f20*/  BSSY B1, `(.L_x_213) ;  /* 0x000079c000017945 */ /* 0x000fe20003800000 */
[----:B--2---:R-:W1:Y:S08]  /*1f30*/  R2UR UR41, R5 ;  /* 0x00000000052973c2 */ /* 0x004e7000000e0000 */
[----:B---3--:R-:W2:Y:S08]  /*1f40*/  R2UR UR43, R3 ;  /* 0x00000000032b73c2 */ /* 0x008eb000000e0000 */
[----:B----4-:R-:W2:Y:S01]  /*1f50*/  R2UR UR4, R0 ;  /* 0x00000000000473c2 */ /* 0x010ea200000e0000 */
[----:B-1----:R-:W-:-:S02]  /*1f60*/  UIADD3 UR10, UP4, UP3, UR10, UR41, UR47 ;  /* 0x000000290a0a7290 */ /* 0x002fc4000fb9e02f */
[----:B------:R-:W-:Y:S02]  /*1f70*/  USHF.R.S32.HI UR41, URZ, 0x1f, UR55 ;  /* 0x0000001f3f297899 */ /* 0x000fe40008011437 */
[----:B------:R-:W-:-:S03]  /*1f80*/  UIADD3 UR51, UP2, UP1, UR19, UR10, UR40 ;  /* 0x0000000a13337290 */ /* 0x000fc6000f95e028 */
[----:B------:R-:W-:Y:S02]  /*1f90*/  ULDC.64 UR10, c[0x0][0x1a8] ;  /* 0x00006a00000a7ab9 */ /* 0x000fe40000000a00 */
[----:B--2---:R-:W-:-:S04]  /*1fa0*/  UIADD3.X UR4, UR15, UR4, UR43, UP4, UP3 ;  /* 0x000000040f047290 */ /* 0x004fc8000a7e642b */
[----:B------:R-:W-:Y:S02]  /*1fb0*/  UIADD3.X UR47, UR18, UR4, UR16, UP2, UP1 ;  /* 0x00000004122f7290 */ /* 0x000fe400097e2410 */
[----:B------:R-:W-:Y:S01]  /*1fc0*/  UIMAD UR4, UR41, UR10, URZ ;  /* 0x0000000a290472a4 */ /* 0x000fe2000f8e023f */
[----:B------:R-:W-:-:S03]  /*1fd0*/  LEA.HI R3, R166, R16, RZ, 0x2 ;  /* 0x00000010a6037211 */ /* 0x000fc600078f10ff */
[----:B------:R-:W-:-:S03]  /*1fe0*/  UIMAD UR43, UR55, UR11, UR4 ;  /* 0x0000000b372b72a4 */ /* 0x000fc6000f8e0204 */
[----:B------:R-:W-:Y:S01]  /*1ff0*/  ULDC.64 UR10, c[0x0][0x378] ;  /* 0x0000de00000a7ab9 */ /* 0x000fe20000000a00 */
[----:B------:R-:W-:Y:S01]  /*2000*/  SHF.R.S32.HI R3, RZ, 0x2, R3 ;  /* 0x00000002ff037819 */ /* 0x000fe20000011403 */
[----:B------:R-:W-:-:S03]  /*2010*/  UIMAD UR4, UR41, UR10, URZ ;  /* 0x0000000a290472a4 */ /* 0x000fc6000f8e023f */
[----:B------:R-:W-:Y:S01]  /*2020*/  SHF.R.S32.HI R15, RZ, 0x1f, R3 ;  /* 0x0000001fff0f7819 */ /* 0x000fe20000011403 */
[----:B------:R-:W-:Y:S01]  /*2030*/  UIMAD UR41, UR55, UR11, UR4 ;  /* 0x0000000b372972a4 */ /* 0x000fe2000f8e0204 */
[----:B------:R-:W-:Y:S02]  /*2040*/  IADD3 R0, P0, R3, UR7, RZ ;  /* 0x0000000703007c10 */ /* 0x000fe4000ff1e0ff */
[----:B------:R-:W-:Y:S02]  /*2050*/  ULDC.64 UR10, c[0x0][0x370] ;  /* 0x0000dc00000a7ab9 */ /* 0x000fe40000000a00 */
[----:B------:R-:W-:Y:S01]  /*2060*/  UIMAD UR4, UR48, UR10, URZ ;  /* 0x0000000a300472a4 */ /* 0x000fe2000f8e023f */
[----:B------:R-:W-:Y:S01]  /*2070*/  IADD3.X R5, R15, UR48, RZ, P0, !PT ;  /* 0x000000300f057c10 */ /* 0x000fe200087fe4ff */
[----:B------:R-:W-:Y:S01]  /*2080*/  UIADD3 UR10, UR7, UR14, URZ ;  /* 0x0000000e070a7290 */ /* 0x000fe2000fffe03f */
[----:B-----5:R1:W2:Y:S01]  /*2090*/  R2UR UR14, R10 ;  /* 0x000000000a0e73c2 */ /* 0x0202a200000e0000 */
[----:B------:R-:W-:Y:S01]  /*20a0*/  IMAD.WIDE.U32 R6, R0, c[0x0][0x190], R238 ;  /* 0x0000640000067a25 */ /* 0x000fe200078e00ee */
[----:B------:R-:W-:-:S03]  /*20b0*/  UIMAD UR40, UR7, UR11, UR4 ;  /* 0x0000000b072872a4 */ /* 0x000fc6000f8e0204 */
[----:B------:R-:W-:Y:S01]  /*20c0*/  IMAD R5, R5, c[0x0][0x190], RZ ;  /* 0x0000640005057a24 */ /* 0x000fe200078e02ff */
[----:B------:R-:W-:Y:S01]  /*20d0*/  UIADD3 UR4, -UR5, UR8, UR6 ;  /* 0x0000000805047290 */ /* 0x000fe2000fffe106 */
[----:B------:R-:W-:Y:S01]  /*20e0*/  IADD3 R8, P0, R6, UR57, RZ ;  /* 0x0000003906087c10 */ /* 0x000fe2000ff1e0ff */
[----:B------:R-:W-:Y:S01]  /*20f0*/  ULDC UR19, c[0x0][0x2e8] ;  /* 0x0000ba0000137ab9 */ /* 0x000fe20000000800 */
[----:B------:R-:W-:Y:S01]  /*2100*/  IMAD R0, R0, c[0x0][0x194], R5 ;  /* 0x0000650000007a24 */ /* 0x000fe200078e0205 */
[----:B------:R-:W-:Y:S01]  /*2110*/  LEA.HI R5, R166, R16, RZ, 0x5 ;  /* 0x00000010a6057211 */ /* 0x000fe200078f28ff */
[----:B------:R-:W-:-:S03]  /*2120*/  UIADD3 UR4, UR4, -UR19, URZ ;  /* 0x8000001304047290 */ /* 0x000fc6000fffe03f */
[----:B------:R-:W-:Y:S01]  /*2130*/  IADD3.X R9, R7, UR56, R0, P0, !PT ;  /* 0x0000003807097c10 */ /* 0x000fe200087fe400 */
[----:B------:R-:W-:Y:S01]  /*2140*/  USHF.R.S32.HI UR19, URZ, 0x1f, UR4 ;  /* 0x0000001f3f137899 */ /* 0x000fe20008011404 */
[----:B------:R-:W-:Y:S02]  /*2150*/  LOP3.LUT R0, R5, 0xffffffe0, RZ, 0xc0, !PT ;  /* 0xffffffe005007812 */ /* 0x000fe400078ec0ff */
[----:B------:R-:W-:Y:S01]  /*2160*/  IADD3 R6, P0, R238, UR45, RZ ;  /* 0x0000002dee067c10 */ /* 0x000fe2000ff1e0ff */
[----:B------:R-:W-:Y:S01]  /*2170*/  ULEA.HI UR19, UR19, UR4, URZ, 0x7 ;  /* 0x0000000413137291 */ /* 0x000fe2000f8f383f */
[----:B------:R-:W-:Y:S01]  /*2180*/  SHF.R.S32.HI R5, RZ, 0x5, R5 ;  /* 0x00000005ff057819 */ /* 0x000fe20000011405 */
[----:B------:R-:W-:Y:S01]  /*2190*/  IMAD.IADD R0, R16, 0x1, -R0 ;  /* 0x0000000110007824 */ /* 0x000fe200078e0a00 */
[----:B------:R-:W-:Y:S01]  /*21a0*/  IADD3.X R7, R239, UR49, RZ, P0, !PT ;  /* 0x00000031ef077c10 */ /* 0x000fe200087fe4ff */
[----:B-1----:R-:W-:Y:S01]  /*21b0*/  IMAD.U32 R10, RZ, RZ, UR7 ;  /* 0x00000007ff0a7e24 */ /* 0x002fe2000f8e00ff */
[----:B------:R-:W-:Y:S01]  /*21c0*/  USHF.R.S32.HI UR19, URZ, 0x7, UR19 ;  /* 0x000000073f137899 */ /* 0x000fe20008011413 */
[----:B--2---:R-:W-:-:S02]  /*21d0*/  IMAD R0, R5, UR14, R0 ;  /* 0x0000000e05007c24 */ /* 0x004fc4000f8e0200 */
[----:B------:R-:W-:Y:S01]  /*21e0*/  IMAD.WIDE.U32 R6, R10, c[0x0][0x370], R6 ;  /* 0x0000dc000a067a25 */ /* 0x000fe200078e0006 */
[----:B------:R-:W-:Y:S02]  /*21f0*/  UISETP.LT.AND UP1, UPT, URZ, UR19, UPT ;  /* 0x000000133f00728c */ /* 0x000fe4000bf21270 */
[C---:B------:R-:W-:Y:S01]  /*2200*/  IADD3 R201, P0, R0.reuse, UR51, RZ ;  /* 0x0000003300c97c10 */ /* 0x040fe2000ff1e0ff */
[----:B------:R-:W-:Y:S01]  /*2210*/  UMOV UR18, 0x4 ;  /* 0x0000000400127882 */ /* 0x000fe20000000000 */
[----:B------:R-:W-:Y:S01]  /*2220*/  IADD3 R7, R7, UR40, RZ ;  /* 0x0000002807077c10 */ /* 0x000fe2000fffe0ff */
[----:B------:R-:W-:Y:S01]  /*2230*/  USEL UR19, URZ, UR19, !UP1 ;  /* 0x000000133f137287 */ /* 0x000fe2000c800000 */
[----:B------:R-:W-:Y:S01]  /*2240*/  LEA.HI.X.SX32 R5, R0, UR47, 0x1, P0 ;  /* 0x0000002f00057c11 */ /* 0x000fe200080f0eff */
[----:B------:R-:W-:Y:S01]  /*2250*/  ULDC.64 UR56, c[0x0][0x200] ;  /* 0x0000800000387ab9 */ /* 0x000fe20000000a00 */
[----:B------:R-:W-:Y:S01]  /*2260*/  IMAD.U32 R0, RZ, RZ, UR55 ;  /* 0x00000037ff007e24 */ /* 0x000fe2000f8e00ff */
[----:B------:R-:W-:-:S02]  /*2270*/  UIMAD.WIDE UR10, UR10, UR18, UR56 ;  /* 0x000000120a0a72a5 */ /* 0x000fc4000f8e0238 */
[----:B------:R-:W-:Y:S01]  /*2280*/  UISETP.GT.AND UP1, UPT, UR50, UR19, UPT ;  /* 0x000000133200728c */ /* 0x000fe2000bf24270 */
[----:B------:R-:W-:Y:S01]  /*2290*/  IMAD.WIDE.U32 R6, R0, c[0x0][0x378], R6 ;  /* 0x0000de0000067a25 */ /* 0x000fe200078e0006 */
[----:B------:R-:W-:-:S03]  /*22a0*/  ULDC.64 UR56, c[0x0][0x3c8] ;  /* 0x0000f20000387ab9 */ /* 0x000fc60000000a00 */
[----:B------:R-:W-:Y:S01]  /*22b0*/  UMOV UR16, UR10 ;  /* 0x0000000a00107c82 */ /* 0x000fe20008000000 */
[----:B------:R-:W-:Y:S01]  /*22c0*/  PLOP3.LUT P0, PT, PT, PT, UP1, 0x80, 0x0 ;  /* 0x000000000000781c */ /* 0x000fe20003f0f018 */
[----:B------:R-:W-:Y:S01]  /*22d0*/  UIADD3 UR10, UR7, UR17, URZ ;  /* 0x00000011070a7290 */ /* 0x000fe2000fffe03f */
[----:B------:R-:W-:Y:S01]  /*22e0*/  IADD3 R7, R7, UR41, RZ ;  /* 0x0000002907077c10 */ /* 0x000fe2000fffe0ff */
[----:B------:R-:W-:Y:S01]  /*22f0*/  IMAD.WIDE.U32 R8, R0, c[0x0][0x1a8], R8 ;  /* 0x00006a0000087a25 */ /* 0x000fe200078e0008 */
[----:B------:R-:W-:-:S03]  /*2300*/  UMOV UR15, UR11 ;  /* 0x0000000b000f7c82 */ /* 0x000fc60008000000 */
[----:B------:R-:W-:Y:S01]  /*2310*/  IMAD R0, R15, c[0x0][0x370], RZ ;  /* 0x0000dc000f007a24 */ /* 0x000fe200078e02ff */
[----:B------:R-:W-:Y:S01]  /*2320*/  UIMAD.WIDE UR10, UR10, UR18, UR56 ;  /* 0x000000120a0a72a5 */ /* 0x000fe2000f8e0238 */
[----:B------:R-:W-:-:S04]  /*2330*/  IMAD.WIDE.U32 R6, R3, c[0x0][0x370], R6 ;  /* 0x0000dc0003067a25 */ /* 0x000fc800078e0006 */
[----:B------:R-:W-:Y:S01]  /*2340*/  IMAD R0, R3, c[0x0][0x374], R0 ;  /* 0x0000dd0003007a24 */ /* 0x000fe200078e0200 */
[----:B------:R-:W-:Y:S01]  /*2350*/  IADD3 R9, R9, UR43, RZ ;  /* 0x0000002b09097c10 */ /* 0x000fe2000fffe0ff */
[----:B------:R-:W-:Y:S01]  /*2360*/  UMOV UR18, UR10 ;  /* 0x0000000a00127c82 */ /* 0x000fe20008000000 */
[----:B------:R-:W-:Y:S01]  /*2370*/  LEA R202, P2, R201, c[0x0][0x350], 0x2 ;  /* 0x0000d400c9ca7a11 */ /* 0x000fe200078410ff */
[----:B------:R-:W-:Y:S01]  /*2380*/  IMAD.IADD R0, R7, 0x1, R0 ;  /* 0x0000000107007824 */ /* 0x000fe200078e0200 */
[----:B------:R-:W-:Y:S01]  /*2390*/  LEA R212, P3, R6, c[0x0][0x330], 0x1 ;  /* 0x0000cc0006d47a11 */ /* 0x000fe200078608ff */
[----:B------:R-:W-:Y:S01]  /*23a0*/  UMOV UR17, UR11 ;  /* 0x0000000b00117c82 */ /* 0x000fe20008000000 */
[----:B------:R-:W-:Y:S01]  /*23b0*/  LEA R214, P4, R8, c[0x0][0x160], 0x1 ;  /* 0x0000580008d67a11 */ /* 0x000fe200078808ff */
[----:B------:R-:W-:Y:S01]  /*23c0*/  UIADD3 UR7, UR50, -0x1, URZ ;  /* 0xffffffff32077890 */ /* 0x000fe2000fffe03f */
[----:B------:R-:W-:Y:S02]  /*23d0*/  LEA.HI.X R213, R6, c[0x0][0x334], R0, 0x1, P3 ;  /* 0x0000cd0006d57a11 */ /* 0x000fe400018f0c00 */
[----:B------:R-:W-:-:S02]  /*23e0*/  LEA.HI.X R215, R8, c[0x0][0x164], R9, 0x1, P4 ;  /* 0x0000590008d77a11 */ /* 0x000fc400020f0c09 */
        /* <DEDUP_REMOVED lines=20> */
.L_x_219:
        /* <DEDUP_REMOVED lines=18> */
.L_x_220:
        /* <DEDUP_REMOVED lines=29> */
.L_x_222:
[----:B------:R-:W-:Y:S05]  /*2820*/  BSYNC B0 ;  /* 0x0000000000007941 */ /* 0x000fea0003800000 */
.L_x_221:
        /* <DEDUP_REMOVED lines=14> */
.L_x_224:
[----:B------:R-:W-:Y:S05]  /*2910*/  BSYNC B0 ;  /* 0x0000000000007941 */ /* 0x000fea0003800000 */
.L_x_223:
        /* <DEDUP_REMOVED lines=25> */
.L_x_226:
[----:B------:R-:W-:Y:S05]  /*2ab0*/  BSYNC B0 ;  /* 0x0000000000007941 */ /* 0x000fea0003800000 */
.L_x_225:
        /* <DEDUP_REMOVED lines=12> */
.L_x_218:
        /* <DEDUP_REMOVED lines=43> */
.L_x_229:
[----:B------:R-:W-:Y:S05]  /*2e30*/  BSYNC B0 ;  /* 0x0000000000007941 */ /* 0x000fea0003800000 */
.L_x_228:
        /* <DEDUP_REMOVED lines=21> */
.L_x_231:
[----:B------:R-:W-:Y:S05]  /*2f90*/  BSYNC B0 ;  /* 0x0000000000007941 */ /* 0x000fea0003800000 */
.L_x_230:
        /* <DEDUP_REMOVED lines=17> */
.L_x_233:
[----:B------:R-:W-:Y:S05]  /*30b0*/  BSYNC B0 ;  /* 0x0000000000007941 */ /* 0x000fea0003800000 */
.L_x_232:
        /* <DEDUP_REMOVED lines=15> */
.L_x_235:
[----:B------:R-:W-:Y:S05]  /*31b0*/  BSYNC B0 ;  /* 0x0000000000007941 */ /* 0x000fea0003800000 */
.L_x_234:
        /* <DEDUP_REMOVED lines=20> */
.L_x_237:
[----:B------:R-:W-:Y:S05]  /*3300*/  BSYNC B0 ;  /* 0x0000000000007941 */ /* 0x000fea0003800000 */
.L_x_236:
        /* <DEDUP_REMOVED lines=20> */
.L_x_239:
[----:B------:R-:W-:Y:S05]  /*3450*/  BSYNC B0 ;  /* 0x0000000000007941 */ /* 0x000fea0003800000 */
.L_x_238:
[----:B------:R-:W-:Y:S01]  /*3460*/  ULDC.64 UR10, c[0x0][0x198] ;  /* 0x00006600000a7ab9 */ /* 0x000fe20000000a00 */
[----:B---3--:R-:W-:Y:S01]  /*3470*/  IMAD.WIDE.U32 R6, R13, c[0x0][0x198], R238 ;  /* 0x000066000d067a25 */ /* 0x008fe200078e00ee */
[----:B------:R-:W-:Y:S01]  /*3480*/  UIMAD UR9, UR9, UR10, URZ ;  /* 0x0000000a090972a4 */ /* 0x000fe2000f8e023f */
[----:B------:R-:W-:Y:S02]  /*3490*/  SHF.R.S32.HI R13, RZ, 0x1f, R244 ;  /* 0x0000001fff0d7819 */ /* 0x000fe400000114f4 */
[----:B------:R-:W-:Y:S01]  /*34a0*/  IADD3 R12, R244, 0x40, RZ ;  /* 0x00000040f40c7810 */ /* 0x000fe20007ffe0ff */
[----:B------:R-:W-:Y:S01]  /*34b0*/  UIMAD UR6, UR6, UR11, UR9 ;  /* 0x0000000b060672a4 */ /* 0x000fe2000f8e0209 */
[----:B------:R-:W-:Y:S01]  /*34c0*/  IADD3 R8, P3, R6, UR42, RZ ;  /* 0x0000002a06087c10 */ /* 0x000fe2000ff7e0ff */
[----:B------:R-:W-:Y:S01]  /*34d0*/  IMAD.MOV.U32 R242, RZ, RZ, 0x7f800000 ;  /* 0x7f800000fff27424 */ /* 0x000fe200078e00ff */
[----:B------:R-:W-:Y:S01]  /*34e0*/  IADD3 R6, R244, 0x8, RZ ;  /* 0x00000008f4067810 */ /* 0x000fe20007ffe0ff */
[----:B------:R-:W-:-:S02]  /*34f0*/  IMAD.MOV.U32 R243, RZ, RZ, 0x7f800000 ;  /* 0x7f800000fff37424 */ /* 0x000fc400078e00ff */
[----:B------:R-:W-:Y:S01]  /*3500*/  IMAD.U32 R5, RZ, RZ, UR6 ;  /* 0x00000006ff057e24 */ /* 0x000fe2000f8e00ff */
[----:B------:R-:W-:Y:S01]  /*3510*/  ISETP.GE.AND P6, PT, R6, UR4, PT ;  /* 0x0000000406007c0c */ /* 0x000fe2000bfc6270 */
[C---:B------:R-:W-:Y:S02]  /*3520*/  IMAD.SHL.U32 R6, R244.reuse, 0x4, RZ ;  /* 0x00000004f4067824 */ /* 0x040fe400078e00ff */
        /* <DEDUP_REMOVED lines=43> */
.L_x_241:
[----:B---3--:R-:W-:Y:S05]  /*37e0*/  BSYNC B0 ;  /* 0x0000000000007941 */ /* 0x008fea0003800000 */
.L_x_240:
        /* <DEDUP_REMOVED lines=19> */
.L_x_243:
[----:B------:R-:W-:Y:S05]  /*3920*/  BSYNC B0 ;  /* 0x0000000000007941 */ /* 0x000fea0003800000 */
.L_x_242:
[----:B------:R-:W0:Y:S01]  /*3930*/  LDGDEPBAR ;  /* 0x00000000000079af */ /* 0x000e220000000000 */
[----:B------:R-:W-:Y:S02]  /*3940*/  ULDC.64 UR40, c[0x0][0x318] ;  /* 0x0000c60000287ab9 */ /* 0x000fe40000000a00 */
[----:B------:R-:W-:Y:S02]  /*3950*/  UISETP.NE.U32.AND UP1, UPT, URZ, UR40, UPT ;  /* 0x000000283f00728c */ /* 0x000fe4000bf25070 */
[----:B------:R-:W-:Y:S02]  /*3960*/  USHF.R.S32.HI UR6, URZ, 0x1f, UR55 ;  /* 0x0000001f3f067899 */ /* 0x000fe40008011437 */
        /* <DEDUP_REMOVED lines=13> */
[----:B-1----:R-:W-:-:S05]  /*3a40*/  IMAD.U32 R4, RZ, RZ, UR40 ;  /* 0x00000028ff047e24 */ /* 0x002fca000f8e00ff */
[----:B------:R-:W-:-:S05]  /*3a50*/  IMAD.U32 R5, RZ, RZ, UR41 ;  /* 0x00000029ff057e24 */ /* 0x000fca000f8e00ff */
[----:B--2---:R-:W2:Y:S01]  /*3a60*/  @P1 LDG.E R4, [R4.64] ;  /* 0x0000002604041981 */ /* 0x004ea2000c1e1900 */
[----:B---34-:R-:W2:Y:S01]  /*3a70*/  @P1 MUFU.RCP R0, c[0x0][0x238] ;  /* 0x00008e0000001b08 */ /* 0x018ea20000001000 */
[----:B------:R-:W-:Y:S01]  /*3a80*/  IMAD.SHL.U32 R3, R16, 0x2, RZ ;  /* 0x0000000210037824 */ /* 0x000fe200078e00ff */
[----:B------:R-:W-:Y:S01]  /*3a90*/  LEA.HI R166, R166, R16, RZ, 0x7 ;  /* 0x00000010a6a67211 */ /* 0x000fe200078f38ff */
[----:B------:R1:W3:Y:S01]  /*3aa0*/  LDSM.16.M88.4 R116, [R150+0x8000] ;  /* 0x008000009674783b */ /* 0x0002e20000000200 */
[----:B------:R-:W-:Y:S01]  /*3ab0*/  IMAD.MOV.U32 R237, RZ, RZ, R198 ;  /* 0x000000ffffed7224 */ /* 0x000fe200078e00c6 */
[----:B------:R-:W-:Y:S01]  /*3ac0*/  CS2R R94, SRZ ;  /* 0x00000000005e7805 */ /* 0x000fe2000001ff00 */
[----:B------:R-:W-:Y:S01]  /*3ad0*/  SHF.R.S32.HI R166, RZ, 0x7, R166 ;  /* 0x00000007ffa67819 */ /* 0x000fe200000114a6 */
[----:B------:R1:W4:Y:S01]  /*3ae0*/  LDSM.16.M88.4 R120, [R150+0x8400] ;  /* 0x008400009678783b */ /* 0x0003220000000200 */
[----:B------:R-:W-:Y:S01]  /*3af0*/  LOP3.LUT R3, R3, 0x6, RZ, 0xc0, !PT ;  /* 0x0000000603037812 */ /* 0x000fe200078ec0ff */
[----:B------:R-:W-:Y:S01]  /*3b00*/  CS2R R92, SRZ ;  /* 0x00000000005c7805 */ /* 0x000fe2000001ff00 */
[----:B------:R-:W-:Y:S01]  /*3b10*/  CS2R R98, SRZ ;  /* 0x0000000000627805 */ /* 0x000fe2000001ff00 */
[----:B------:R1:W1:Y:S01]  /*3b20*/  LDSM.16.M88.4 R124, [R150+0x8800] ;  /* 0x00880000967c783b */ /* 0x0002620000000200 */
[----:B------:R-:W-:Y:S01]  /*3b30*/  CS2R R96, SRZ ;  /* 0x0000000000607805 */ /* 0x000fe2000001ff00 */
[----:B------:R-:W-:Y:S01]  /*3b40*/  IMAD R166, R166, 0x40, R3 ;  /* 0x00000040a6a67824 */ /* 0x000fe200078e0203 */
[----:B------:R-:W-:Y:S01]  /*3b50*/  IADD3 R3, R155, 0x1000, RZ ;  /* 0x000010009b037810 */ /* 0x000fe20007ffe0ff */
[----:B------:R1:W1:Y:S01]  /*3b60*/  LDSM.16.M88.4 R128, [R150+0x8c00] ;  /* 0x008c00009680783b */ /* 0x0002620000000200 */
[----:B------:R-:W-:Y:S01]  /*3b70*/  CS2R R90, SRZ ;  /* 0x00000000005a7805 */ /* 0x000fe2000001ff00 */
[----:B------:R-:W-:Y:S01]  /*3b80*/  CS2R R88, SRZ ;  /* 0x0000000000587805 */ /* 0x000fe2000001ff00 */
[----:B------:R-:W-:Y:S01]  /*3b90*/  SEL R3, R3, R155, !P0 ;  /* 0x0000009b03037207 */ /* 0x000fe20004000000 */
[----:B------:R1:W1:Y:S01]  /*3ba0*/  LDSM.16.M88.4 R132, [R149+0x8000] ;  /* 0x008000009584783b */ /* 0x0002620000000200 */
[----:B------:R-:W-:Y:S01]  /*3bb0*/  CS2R R86, SRZ ;  /* 0x0000000000567805 */ /* 0x000fe2000001ff00 */
[----:B------:R-:W-:Y:S01]  /*3bc0*/  CS2R R84, SRZ ;  /* 0x0000000000547805 */ /* 0x000fe2000001ff00 */
[----:B------:R-:W-:Y:S01]  /*3bd0*/  CS2R R78, SRZ ;  /* 0x00000000004e7805 */ /* 0x000fe2000001ff00 */
        /* <DEDUP_REMOVED lines=10> */
[----:B------:R-:W-:Y:S01]  /*3c80*/  IMAD.SHL.U32 R3, R3, 0x2, RZ ;  /* 0x0000000203037824 */ /* 0x000fe200078e00ff */
[C---:B------:R-:W-:Y:S01]  /*3c90*/  SHF.L.U64.HI R246, R244.reuse, 0x2, R13 ;  /* 0x00000002f4f67819 */ /* 0x040fe2000001020d */
[----:B------:R-:W-:Y:S01]  /*3ca0*/  UMOV UR4, URZ ;  /* 0x0000003f00047c82 */ /* 0x000fe20008000000 */
[----:B------:R-:W-:Y:S01]  /*3cb0*/  SHF.L.U32 R247, R244, 0x2, RZ ;  /* 0x00000002f4f77819 */ /* 0x000fe200000006ff */
[----:B------:R-:W-:Y:S01]  /*3cc0*/  ULDC UR14, c[0x0][0x2e4] ;  /* 0x0000b900000e7ab9 */ /* 0x000fe20000000800 */
[----:B--2---:R-:W-:-:S02]  /*3cd0*/  @P1 FMUL.FTZ R4, R4, R0 ;  /* 0x0000000004041220 */ /* 0x004fc40000410000 */
[----:B------:R-:W-:Y:S02]  /*3ce0*/  IMAD.U32 R0, RZ, RZ, UR20 ;  /* 0x00000014ff007e24 */ /* 0x000fe4000f8e00ff */
[----:B------:R-:W2:Y:S03]  /*3cf0*/  @P1 R2UR UR6, R4 ;  /* 0x00000000040613c2 */ /* 0x000ea600000e0000 */
[----:B------:R-:W-:Y:S02]  /*3d00*/  LEA R166, R0, R166, 0x7 ;  /* 0x000000a600a67211 */ /* 0x000fe400078e38ff */
[----:B------:R-:W-:-:S04]  /*3d10*/  IADD3 R0, R156, 0x1000, RZ ;  /* 0x000010009c007810 */ /* 0x000fc80007ffe0ff */
[----:B------:R-:W-:-:S05]  /*3d20*/  SEL R0, R0, R156, !P0 ;  /* 0x0000009c00007207 */ /* 0x000fca0004000000 */
[----:B------:R-:W-:Y:S01]  /*3d30*/  IMAD.SHL.U32 R148, R0, 0x2, RZ ;  /* 0x0000000200947824 */ /* 0x000fe200078e00ff */
[----:B------:R-:W-:-:S05]  /*3d40*/  IADD3 R0, R244, -0x80, RZ ;  /* 0xffffff80f4007810 */ /* 0x000fca0007ffe0ff */
[----:B------:R-:W-:Y:S01]  /*3d50*/  IMAD.SHL.U32 R245, R0, 0x4, RZ ;  /* 0x0000000400f57824 */ /* 0x000fe200078e00ff */
[----:B-1234-:R-:W-:Y:S02]  /*3d60*/  @UP1 UMOV UR4, UR6 ;  /* 0x0000000600041c82 */ /* 0x01efe40008000000 */
.L_x_248:
[----:B------:R-:W-:Y:S01]  /*3d70*/  USHF.L.U32 UR11, UR20, 0x7, URZ ;  /* 0x00000007140b7899 */ /* 0x000fe2000800063f */
[----:B------:R-:W-:Y:S01]  /*3d80*/  IADD3 R0, R244, -UR8, -R166 ;  /* 0x80000008f4007c10 */ /* 0x000fe2000fffe8a6 */
[----:B------:R-:W-:Y:S01]  /*3d90*/  ULDC UR9, c[0x0][0x2e8] ;  /* 0x0000ba0000097ab9 */ /* 0x000fe20000000800 */
[----:B------:R-:W0:Y:S01]  /*3da0*/  LDGDEPBAR ;  /* 0x00000000000079af */ /* 0x000e220000000000 */
[----:B------:R-:W-:Y:S01]  /*3db0*/  UIADD3 UR10, UR11, UR8, URZ ;  /* 0x000000080b0a7290 */ /* 0x000fe2000fffe03f */
[----:B------:R-:W-:Y:S01]  /*3dc0*/  IADD3 R0, R0, UR5, RZ ;  /* 0x0000000500007c10 */ /* 0x000fe2000fffe0ff */
[----:B------:R-:W-:Y:S02]  /*3dd0*/  IMAD.IADD R112, R154, 0x1, R148 ;  /* 0x000000019a707824 */ /* 0x000fe400078e0294 */
[----:B------:R-:W-:Y:S04]  /*3de0*/  UIADD3 UR6, -UR5, 0x80, UR10 ;  /* 0x0000008005067890 */ /* 0x000fe8000fffe10a */
[----:B------:R-:W-:Y:S02]  /*3df0*/  UIADD3 UR9, UR6, -UR9, URZ ;  /* 0x8000000906097290 */ /* 0x000fe4000fffe03f */
[----:B------:R-:W-:Y:S04]  /*3e00*/  USHF.L.U32 UR6, UR7, 0x7, URZ ;  /* 0x0000000707067899 */ /* 0x000fe8000800063f */
[----:B------:R-:W-:Y:S02]  /*3e10*/  UISETP.GE.AND UP0, UPT, UR6, UR9, UPT ;  /* 0x000000090600728c */ /* 0x000fe4000bf06270 */
[----:B------:R-:W-:Y:S01]  /*3e20*/  IADD3 R0, R0, UR6, RZ ;  /* 0x0000000600007c10 */ /* 0x000fe2000fffe0ff */
[----:B------:R-:W-:Y:S03]  /*3e30*/  ULDC UR9, c[0x0][0x2e4] ;  /* 0x0000b90000097ab9 */ /* 0x000fe60000000800 */
[----:B------:R-:W-:Y:S02]  /*3e40*/  IABS R5, R0 ;  /* 0x0000000000057213 */ /* 0x000fe40000000000 */
[C---:B------:R-:W-:Y:S01]  /*3e50*/  IADD3 R4, R0.reuse, -0x1, RZ ;  /* 0xffffffff00047810 */ /* 0x040fe20007ffe0ff */
[----:B------:R-:W-:Y:S04]  /*3e60*/  DEPBAR.LE SB0, 0x0 ;  /* 0x000080000000791a */ /* 0x000fe80000000000 */
[----:B------:R-:W-:Y:S01]  /*3e70*/  IMAD.MOV.U32 R6, RZ, RZ, R5 ;  /* 0x000000ffff067224 */ /* 0x000fe200078e0005 */
[----:B------:R-:W-:Y:S01]  /*3e80*/  BAR.SYNC.DEFER_BLOCKING 0x0 ;  /* 0x0000000000007b1d */ /* 0x000fe20000010000 */
[----:B------:R-:W-:Y:S02]  /*3e90*/  IADD3 R52, R0, -0x11, RZ ;  /* 0xffffffef00347810 */ /* 0x000fe40007ffe0ff */
[----:B------:R-:W-:Y:S02]  /*3ea0*/  ISETP.GE.AND P1, PT, R4, RZ, PT ;  /* 0x000000ff0400720c */ /* 0x000fe40003f26270 */
[C---:B------:R-:W-:Y:S01]  /*3eb0*/  IADD3 R53, R0.reuse, 0x30, RZ ;  /* 0x0000003000357810 */ /* 0x040fe20007ffe0ff */
[----:B------:R1:W-:Y:S01]  /*3ec0*/  I2F R192, R6 ;  /* 0x0000000600c07306 */ /* 0x0003e20000201400 */
[C---:B------:R-:W-:Y:S02]  /*3ed0*/  IADD3 R5, R0.reuse, 0x8, RZ ;  /* 0x0000000800057810 */ /* 0x040fe40007ffe0ff */
[C---:B------:R-:W-:Y:S02]  /*3ee0*/  IADD3 R7, R0.reuse, 0x47, RZ ;  /* 0x0000004700077810 */ /* 0x040fe40007ffe0ff */
[----:B------:R-:W-:Y:S02]  /*3ef0*/  ISETP.GE.AND P0, PT, R5, RZ, PT ;  /* 0x000000ff0500720c */ /* 0x000fe40003f06270 */
[C---:B------:R-:W-:Y:S02]  /*3f00*/  IADD3 R8, R0.reuse, 0x48, RZ ;  /* 0x0000004800087810 */ /* 0x040fe40007ffe0ff */
[C---:B------:R-:W-:Y:S02]  /*3f10*/  IADD3 R9, R0.reuse, 0x40, RZ ;  /* 0x0000004000097810 */ /* 0x040fe40007ffe0ff */
[C---:B------:R-:W-:Y:S02]  /*3f20*/  @!P1 IADD3 R4, -R0.reuse, 0x1, RZ ;  /* 0x0000000100049810 */ /* 0x040fe40007ffe1ff */
[C---:B------:R-:W-:Y:S02]  /*3f30*/  IADD3 R20, R0.reuse, 0x3f, RZ ;  /* 0x0000003f00147810 */ /* 0x040fe40007ffe0ff */
[----:B------:R2:W3:Y:S01]  /*3f40*/  I2F R191, R4 ;  /* 0x0000000400bf7306 */ /* 0x0004e20000201400 */
[C---:B------:R-:W-:Y:S02]  /*3f50*/  IADD3 R21, R0.reuse, 0x38, RZ ;  /* 0x0000003800157810 */ /* 0x040fe40007ffe0ff */
[C---:B------:R-:W-:Y:S01]  /*3f60*/  @!P0 IADD3 R5, -R0.reuse, -0x8, RZ ;  /* 0xfffffff800058810 */ /* 0x040fe20007ffe1ff */
[----:B------:R-:W-:Y:S01]  /*3f70*/  LDSM.16.M88.4 R64, [R148] ;  /* 0x000000009440783b */ /* 0x000fe20000000200 */
[----:B------:R-:W-:Y:S02]  /*3f80*/  ISETP.GE.AND P0, PT, R7, RZ, PT ;  /* 0x000000ff0700720c */ /* 0x000fe40003f06270 */
[C---:B------:R-:W-:Y:S02]  /*3f90*/  IADD3 R24, R0.reuse, 0x37, RZ ;  /* 0x0000003700187810 */ /* 0x040fe40007ffe0ff */
[C---:B-1----:R-:W-:Y:S01]  /*3fa0*/  IADD3 R6, R0.reuse, 0x7, RZ ;  /* 0x0000000700067810 */ /* 0x042fe20007ffe0ff */
[----:B------:R1:W4:Y:S01]  /*3fb0*/  I2F R197, R5 ;  /* 0x0000000500c57306 */ /* 0x0003220000201400 */
[----:B------:R-:W-:Y:S01]  /*3fc0*/  IADD3 R36, R0, -0x8, RZ ;  /* 0xfffffff800247810 */ /* 0x000fe20007ffe0ff */
[----:B------:R-:W3:Y:S01]  /*3fd0*/  LDSM.16.M88.4 R16, [R150+0x6000] ;  /* 0x006000009610783b */ /* 0x000ee20000000200 */
[----:B------:R-:W-:Y:S02]  /*3fe0*/  ISETP.GE.AND P1, PT, R6, RZ, PT ;  /* 0x000000ff0600720c */ /* 0x000fe40003f26270 */
[C---:B------:R-:W-:Y:S02]  /*3ff0*/  IADD3 R37, R0.reuse, -0x9, RZ ;  /* 0xfffffff700257810 */ /* 0x040fe40007ffe0ff */
[C---:B------:R-:W-:Y:S02]  /*4000*/  IADD3 R40, R0.reuse, -0x10, RZ ;  /* 0xfffffff000287810 */ /* 0x040fe40007ffe0ff */
[C---:B------:R-:W-:Y:S01]  /*4010*/  @!P0 IADD3 R7, -R0.reuse, -0x47, RZ ;  /* 0xffffffb900078810 */ /* 0x040fe20007ffe1ff */
[----:B------:R-:W3:Y:S01]  /*4020*/  LDSM.16.M88.4 R60, [R148+0x1000] ;  /* 0x00100000943c783b */ /* 0x000ee20000000200 */
[----:B------:R-:W-:Y:S02]  /*4030*/  ISETP.GE.AND P0, PT, R9, RZ, PT ;  /* 0x000000ff0900720c */ /* 0x000fe40003f06270 */
[----:B------:R-:W-:Y:S01]  /*4040*/  I2F R200, R7 ;  /* 0x0000000700c87306 */ /* 0x000fe20000201400 */
[C---:B------:R-:W-:Y:S02]  /*4050*/  IADD3 R168, R0.reuse, -0x18, RZ ;  /* 0xffffffe800a87810 */ /* 0x040fe40007ffe0ff */
[C---:B------:R-:W-:Y:S02]  /*4060*/  @!P1 IADD3 R6, -R0.reuse, -0x7, RZ ;  /* 0xfffffff900069810 */ /* 0x040fe40007ffe1ff */
[----:B--2---:R-:W-:Y:S01]  /*4070*/  IADD3 R4, P1, R247, UR18, RZ ;  /* 0x00000012f7047c10 */ /* 0x004fe2000ff3e0ff */
[----:B------:R-:W2:Y:S01]  /*4080*/  LDSM.16.M88.4 R32, [R150+0x6400] ;  /* 0x006400009620783b */ /* 0x000ea20000000200 */
[C---:B------:R-:W-:Y:S02]  /*4090*/  IADD3 R169, R0.reuse, 0x27, RZ ;  /* 0x0000002700a97810 */ /* 0x040fe40007ffe0ff */
[----:B------:R-:W-:Y:S01]  /*40a0*/  IADD3 R167, R0, 0x28, RZ ;  /* 0x0000002800a77810 */ /* 0x000fe20007ffe0ff */
[----:B------:R3:W2:Y:S01]  /*40b0*/  I2F R196, R6 ;  /* 0x0000000600c47306 */ /* 0x0006a20000201400 */
[----:B-1----:R-:W-:Y:S02]  /*40c0*/  IADD3.X R5, R246, UR17, RZ, P1, !PT ;  /* 0x00000011f6057c10 */ /* 0x002fe40008ffe4ff */
[----:B------:R-:W-:Y:S01]  /*40d0*/  ISETP.GE.AND P1, PT, R8, RZ, PT ;  /* 0x000000ff0800720c */ /* 0x000fe20003f26270 */
[----:B------:R-:W1:Y:S01]  /*40e0*/  LDSM.16.M88.4 R48, [R150+0x6800] ;  /* 0x006800009630783b */ /* 0x000e620000000200 */
[C---:B------:R-:W-:Y:S02]  /*40f0*/  @!P0 IADD3 R9, -R0.reuse, -0x40, RZ ;  /* 0xffffffc000098810 */ /* 0x040fe40007ffe1ff */
[----:B------:R-:W-:Y:S02]  /*4100*/  ISETP.GE.AND P0, PT, R21, RZ, PT ;  /* 0x000000ff1500720c */ /* 0x000fe40003f06270 */
[C---:B------:R-:W-:Y:S01]  /*4110*/  IADD3 R165, R0.reuse, 0x2f, RZ ;  /* 0x0000002f00a57810 */ /* 0x040fe20007ffe0ff */
[----:B------:R-:W-:Y:S01]  /*4120*/  I2F R180, R9 ;  /* 0x0000000900b47306 */ /* 0x000fe20000201400 */
[C---:B------:R-:W-:Y:S01]  /*4130*/  IADD3 R170, R0.reuse, 0x10, RZ ;  /* 0x0000001000aa7810 */ /* 0x040fe20007ffe0ff */
[----:B-----5:R3:W5:Y:S01]  /*4140*/  LDG.E R164, [R4.64] ;  /* 0x0000002604a47981 */ /* 0x020762000c1e1900 */
[C---:B------:R-:W-:Y:S02]  /*4150*/  IADD3 R171, R0.reuse, 0xf, RZ ;  /* 0x0000000f00ab7810 */ /* 0x040fe40007ffe0ff */
[C---:B------:R-:W-:Y:S01]  /*4160*/  IADD3 R172, R0.reuse, -0x38, RZ ;  /* 0xffffffc800ac7810 */ /* 0x040fe20007ffe0ff */
[----:B------:R3:W5:Y:S01]  /*4170*/  LDG.E R163, [R4.64+0x20] ;  /* 0x0000202604a37981 */ /* 0x000762000c1e1900 */
[----:B------:R-:W-:Y:S02]  /*4180*/  @!P1 IADD3 R8, -R0, -0x48, RZ ;  /* 0xffffffb800089810 */ /* 0x000fe40007ffe1ff */
[----:B------:R-:W-:Y:S01]  /*4190*/  ISETP.GE.AND P1, PT, R20, RZ, PT ;  /* 0x000000ff1400720c */ /* 0x000fe20003f26270 */
[----:B------:R3:W5:Y:S01]  /*41a0*/  LDG.E R162, [R4.64+0x100] ;  /* 0x0001002604a27981 */ /* 0x000762000c1e1900 */
[----:B------:R1:W1:Y:S01]  /*41b0*/  I2F R199, R8 ;  /* 0x0000000800c77306 */ /* 0x0002620000201400 */
[----:B------:R-:W-:Y:S02]  /*41c0*/  @!P0 IADD3 R21, -R0, -0x38, RZ ;  /* 0xffffffc800158810 */ /* 0x000fe40007ffe1ff */
[----:B------:R3:W5:Y:S01]  /*41d0*/  LDG.E R161, [R4.64+0x120] ;  /* 0x0001202604a17981 */ /* 0x000762000c1e1900 */
[----:B------:R-:W-:Y:S02]  /*41e0*/  ISETP.GE.AND P0, PT, R36, RZ, PT ;  /* 0x000000ff2400720c */ /* 0x000fe40003f06270 */
[----:B------:R-:W-:Y:S01]  /*41f0*/  IADD3 R173, R0, -0x39, RZ ;  /* 0xffffffc700ad7810 */ /* 0x000fe20007ffe0ff */
[----:B------:R-:W2:Y:S01]  /*4200*/  LDSM.16.M88.4 R100, [R150+0x6c00] ;  /* 0x006c00009664783b */ /* 0x000ea20000000200 */
[----:B------:R-:W-:Y:S02]  /*4210*/  ISETP.GE.AND P3, PT, R172, RZ, PT ;  /* 0x000000ffac00720c */ /* 0x000fe40003f66270 */
[----:B------:R-:W-:Y:S01]  /*4220*/  I2F R190, R21 ;  /* 0x0000001500be7306 */ /* 0x000fe20000201400 */
[----:B------:R-:W-:Y:S02]  /*4230*/  @!P1 IADD3 R20, -R0, -0x3f, RZ ;  /* 0xffffffc100149810 */ /* 0x000fe40007ffe1ff */
[----:B------:R-:W-:Y:S02]  /*4240*/  ISETP.GE.AND P1, PT, R24, RZ, PT ;  /* 0x000000ff1800720c */ /* 0x000fe40003f26270 */
[----:B------:R-:W-:Y:S01]  /*4250*/  LDSM.16.M88.4 R104, [R112] ;  /* 0x000000007068783b */ /* 0x000fe20000000200 */
[----:B------:R-:W-:Y:S02]  /*4260*/  ISETP.GE.AND P2, PT, R173, RZ, PT ;  /* 0x000000ffad00720c */ /* 0x000fe40003f46270 */
[----:B------:R-:W-:Y:S02]  /*4270*/  @!P0 IADD3 R36, -R0, 0x8, RZ ;  /* 0x0000000800248810 */ /* 0x000fe40007ffe1ff */
[----:B------:R2:W2:Y:S01]  /*4280*/  I2F R179, R20 ;  /* 0x0000001400b37306 */ /* 0x0004a20000201400 */
[----:B------:R-:W-:Y:S02]  /*4290*/  ISETP.GE.AND P0, PT, R40, RZ, PT ;  /* 0x000000ff2800720c */ /* 0x000fe40003f06270 */
[----:B------:R-:W4:Y:S01]  /*42a0*/  LDSM.16.M88.4 R108, [R149+0x6000] ;  /* 0x00600000956c783b */ /* 0x000f220000000200 */
[C---:B------:R-:W-:Y:S02]  /*42b0*/  @!P3 IADD3 R172, -R0.reuse, 0x38, RZ ;  /* 0x0000003800acb810 */ /* 0x040fe40007ffe1ff */
[C---:B------:R-:W-:Y:S01]  /*42c0*/  @!P1 IADD3 R24, -R0.reuse, -0x37, RZ ;  /* 0xffffffc900189810 */ /* 0x040fe20007ffe1ff */
[-C--:B---3--:R-:W-:Y:S03]  /*42d0*/  HMMA.16816.F32.BF16 R4, R64, R16.reuse, RZ ;  /* 0x000000104004723c */ /* 0x088fe600000418ff */
[----:B------:R3:W2:Y:S01]  /*42e0*/  I2F R189, R24 ;  /* 0x0000001800bd7306 */ /* 0x0006a20000201400 */
[----:B------:R-:W4:Y:S01]  /*42f0*/  LDSM.16.M88.4 R112, [R112+0x1000] ;  /* 0x001000007070783b */ /* 0x000f220000000200 */
[----:B------:R-:W-:Y:S02]  /*4300*/  ISETP.GE.AND P1, PT, R37, RZ, PT ;  /* 0x000000ff2500720c */ /* 0x000fe40003f26270 */
[C---:B------:R-:W-:Y:S01]  /*4310*/  @!P0 IADD3 R40, -R0.reuse, 0x10, RZ ;  /* 0x0000001000288810 */ /* 0x040fe20007ffe1ff */
[C---:B-1----:R-:W-:Y:S02]  /*4320*/  HMMA.16816.F32.BF16 R8, R60.reuse, R16, RZ ;  /* 0x000000103c08723c */ /* 0x042fe400000418ff */
[----:B------:R-:W-:Y:S03]  /*4330*/  ISETP.GE.AND P0, PT, R53, RZ, PT ;  /* 0x000000ff3500720c */ /* 0x000fe60003f06270 */
[----:B------:R-:W1:Y:S01]  /*4340*/  I2F R184, R36 ;  /* 0x0000002400b87306 */ /* 0x000e620000201400 */
[C---:B------:R-:W-:Y:S02]  /*4350*/  @!P2 IADD3 R173, -R0.reuse, 0x39, RZ ;  /* 0x0000003900ada810 */ /* 0x040fe40007ffe1ff */
[-C--:B------:R-:W-:Y:S04]  /*4360*/  HMMA.16816.F32.BF16 R12, R60, R18.reuse, RZ ;  /* 0x000000123c0c723c */ /* 0x080fe800000418ff */
[----:B------:R-:W-:Y:S02]  /*4370*/  @!P1 IADD3 R37, -R0, 0x9, RZ ;  /* 0x0000000900259810 */ /* 0x000fe40007ffe1ff */
[----:B------:R-:W-:Y:S02]  /*4380*/  ISETP.GE.AND P1, PT, R52, RZ, PT ;  /* 0x000000ff3400720c */ /* 0x000fe40003f26270 */
[----:B------:R1:W1:Y:S01]  /*4390*/  I2F R182, R37 ;  /* 0x0000002500b67306 */ /* 0x0002620000201400 */
[C---:B------:R-:W-:Y:S01]  /*43a0*/  @!P0 IADD3 R53, -R0.reuse, -0x30, RZ ;  /* 0xffffffd000358810 */ /* 0x040fe20007ffe1ff */
[C---:B------:R-:W-:Y:S02]  /*43b0*/  HMMA.16816.F32.BF16 R16, R64.reuse, R18, RZ ;  /* 0x000000124010723c */ /* 0x040fe400000418ff */
[----:B------:R-:W-:Y:S06]  /*43c0*/  ISETP.GE.AND P0, PT, R167, RZ, PT ;  /* 0x000000ffa700720c */ /* 0x000fec0003f06270 */
[-C--:B--2---:R-:W-:Y:S01]  /*43d0*/  HMMA.16816.F32.BF16 R20, R64, R32.reuse, RZ ;  /* 0x000000204014723c */ /* 0x084fe200000418ff */
[----:B------:R2:W1:Y:S03]  /*43e0*/  I2F R195, R40 ;  /* 0x0000002800c37306 */ /* 0x0004660000201400 */
[C---:B------:R-:W-:Y:S02]  /*43f0*/  @!P1 IADD3 R52, -R0.reuse, 0x11, RZ ;  /* 0x0000001100349810 */ /* 0x040fe40007ffe1ff */
[----:B------:R-:W-:Y:S02]  /*4400*/  ISETP.GE.AND P1, PT, R165, RZ, PT ;  /* 0x000000ffa500720c */ /* 0x000fe40003f26270 */
[C---:B---3--:R-:W-:Y:S03]  /*4410*/  HMMA.16816.F32.BF16 R24, R60.reuse, R32, RZ ;  /* 0x000000203c18723c */ /* 0x048fe600000418ff */
[----:B------:R-:W3:Y:S01]  /*4420*/  I2F R194, R52 ;  /* 0x0000003400c27306 */ /* 0x000ee20000201400 */
[----:B------:R-:W-:Y:S02]  /*4430*/  @!P0 IADD3 R167, -R0, -0x28, RZ ;  /* 0xffffffd800a78810 */ /* 0x000fe40007ffe1ff */
[----:B------:R-:W-:Y:S02]  /*4440*/  ISETP.GE.AND P0, PT, R168, RZ, PT ;  /* 0x000000ffa800720c */ /* 0x000fe40003f06270 */
[-C--:B------:R-:W-:Y:S04]  /*4450*/  HMMA.16816.F32.BF16 R28, R60, R34.reuse, RZ ;  /* 0x000000223c1c723c */ /* 0x080fe800000418ff */
[C---:B------:R-:W-:Y:S01]  /*4460*/  @!P1 IADD3 R165, -R0.reuse, -0x2f, RZ ;  /* 0xffffffd100a59810 */ /* 0x040fe20007ffe1ff */
[----:B------:R-:W3:Y:S01]  /*4470*/  I2F R185, R53 ;  /* 0x0000003500b97306 */ /* 0x000ee20000201400 */
[----:B------:R-:W-:Y:S02]  /*4480*/  ISETP.GE.AND P1, PT, R169, RZ, PT ;  /* 0x000000ffa900720c */ /* 0x000fe40003f26270 */
[C---:B------:R-:W-:Y:S04]  /*4490*/  HMMA.16816.F32.BF16 R32, R64.reuse, R34, RZ ;  /* 0x000000224020723c */ /* 0x040fe800000418ff */
[C---:B------:R-:W-:Y:S03]  /*44a0*/  @!P0 IADD3 R168, -R0.reuse, 0x18, RZ ;  /* 0x0000001800a88810 */ /* 0x040fe60007ffe1ff */
[----:B------:R3:W-:Y:S01]  /*44b0*/  I2F R193, R167 ;  /* 0x000000a700c17306 */ /* 0x0007e20000201400 */
[-C--:B-1----:R-:W-:Y:S04]  /*44c0*/  HMMA.16816.F32.BF16 R36, R64, R48.reuse, RZ ;  /* 0x000000304024723c */ /* 0x082fe800000418ff */
[C---:B------:R-:W-:Y:S04]  /*44d0*/  @!P1 IADD3 R169, -R0.reuse, -0x27, RZ ;  /* 0xffffffd900a99810 */ /* 0x040fe80007ffe1ff */
[C---:B--2---:R-:W-:Y:S01]  /*44e0*/  HMMA.16816.F32.BF16 R40, R60.reuse, R48, RZ ;  /* 0x000000303c28723c */ /* 0x044fe200000418ff */
[----:B------:R1:W2:Y:S07]  /*44f0*/  I2F R187, R165 ;  /* 0x000000a500bb7306 */ /* 0x0002ae0000201400 */
[-C--:B------:R-:W-:Y:S03]  /*4500*/  HMMA.16816.F32.BF16 R44, R60, R50.reuse, RZ ;  /* 0x000000323c2c723c */ /* 0x080fe600000418ff */
[----:B------:R2:W2:Y:S01]  /*4510*/  I2F R188, R169 ;  /* 0x000000a900bc7306 */ /* 0x0004a20000201400 */
[C---:B---3--:R-:W-:Y:S04]  /*4520*/  IADD3 R167, R0.reuse, -0x20, RZ ;  /* 0xffffffe000a77810 */ /* 0x048fe80007ffe0ff */
[C---:B------:R-:W-:Y:S02]  /*4530*/  HMMA.16816.F32.BF16 R48, R64.reuse, R50, RZ ;  /* 0x000000324030723c */ /* 0x040fe400000418ff */
[----:B------:R-:W-:Y:S03]  /*4540*/  ISETP.GE.AND P0, PT, R167, RZ, PT ;  /* 0x000000ffa700720c */ /* 0x000fe60003f06270 */
[----:B------:R3:W3:Y:S03]  /*4550*/  I2F R183, R168 ;  /* 0x000000a800b77306 */ /* 0x0006e60000201400 */
[-C--:B------:R-:W-:Y:S01]  /*4560*/  HMMA.16816.F32.BF16 R52, R64, R100.reuse, RZ ;  /* 0x000000644034723c */ /* 0x080fe200000418ff */
[C---:B-1----:R-:W-:Y:S04]  /*4570*/  IADD3 R165, R0.reuse, -0x19, RZ ;  /* 0xffffffe700a57810 */ /* 0x042fe80007ffe0ff */
[----:B------:R-:W-:Y:S02]  /*4580*/  ISETP.GE.AND P1, PT, R165, RZ, PT ;  /* 0x000000ffa500720c */ /* 0x000fe40003f26270 */
[----:B------:R-:W-:Y:S01]  /*4590*/  I2F R172, R172 ;  /* 0x000000ac00ac7306 */ /* 0x000fe20000201400 */
[C---:B------:R-:W-:Y:S04]  /*45a0*/  HMMA.16816.F32.BF16 R56, R60.reuse, R100, RZ ;  /* 0x000000643c38723c */ /* 0x040fe800000418ff */
[C---:B------:R-:W-:Y:S02]  /*45b0*/  @!P0 IADD3 R167, -R0.reuse, 0x20, RZ ;  /* 0x0000002000a78810 */ /* 0x040fe40007ffe1ff */
[C---:B--2---:R-:W-:Y:S02]  /*45c0*/  IADD3 R169, R0.reuse, -0x31, RZ ;  /* 0xffffffcf00a97810 */ /* 0x044fe40007ffe0ff */
[-C--:B------:R-:W-:Y:S01]  /*45d0*/  HMMA.16816.F32.BF16 R60, R60, R102.reuse, RZ ;  /* 0x000000663c3c723c */ /* 0x080fe200000418ff */
[----:B------:R1:W-:Y:S01]  /*45e0*/  I2F R186, R167 ;  /* 0x000000a700ba7306 */ /* 0x0003e20000201400 */
[----:B------:R-:W-:Y:S02]  /*45f0*/  ISETP.GE.AND P4, PT, R169, RZ, PT ;  /* 0x000000ffa900720c */ /* 0x000fe40003f86270 */
[C---:B------:R-:W-:Y:S02]  /*4600*/  @!P1 IADD3 R165, -R0.reuse, 0x19, RZ ;  /* 0x0000001900a59810 */ /* 0x040fe40007ffe1ff */
[----:B---3--:R-:W-:Y:S02]  /*4610*/  IADD3 R168, R0, -0x30, RZ ;  /* 0xffffffd000a87810 */ /* 0x008fe40007ffe0ff */
[----:B------:R-:W-:Y:S01]  /*4620*/  HMMA.16816.F32.BF16 R64, R64, R102, RZ ;  /* 0x000000664040723c */ /* 0x000fe200000418ff */
[----:B------:R-:W2:Y:S01]  /*4630*/  LDSM.16.M88.4 R100, [R149+0x6400] ;  /* 0x006400009564783b */ /* 0x000ea20000000200 */
[----:B------:R-:W-:Y:S01]  /*4640*/  ISETP.GE.AND P5, PT, R168, RZ, PT ;  /* 0x000000ffa800720c */ /* 0x000fe20003fa6270 */
[----:B------:R3:W2:Y:S04]  /*4650*/  I2F R178, R165 ;  /* 0x000000a500b27306 */ /* 0x0006a80000201400 */
[C---:B------:R-:W-:Y:S01]  /*4660*/  @!P4 IADD3 R169, -R0.reuse, 0x31, RZ ;  /* 0x0000003100a9c810 */ /* 0x040fe20007ffe1ff */
[-C--:B----4-:R-:W-:Y:S05]  /*4670*/  HMMA.16816.F32.BF16 R4, R104, R108.reuse, R4 ;  /* 0x0000006c6804723c */ /* 0x090fea0000041804 */
[----:B------:R-:W-:Y:S02]  /*4680*/  I2F R169, R169 ;  /* 0x000000a900a97306 */ /* 0x000fe40000201400 */
[C---:B------:R-:W-:Y:S01]  /*4690*/  @!P5 IADD3 R168, -R0.reuse, 0x30, RZ ;  /* 0x0000003000a8d810 */ /* 0x040fe20007ffe1ff */
[C---:B------:R-:W-:Y:S04]  /*46a0*/  HMMA.16816.F32.BF16 R8, R112.reuse, R108, R8 ;  /* 0x0000006c7008723c */ /* 0x040fe80000041808 */
[C---:B-1----:R-:W-:Y:S03]  /*46b0*/  IADD3 R167, R0.reuse, 0x1f, RZ ;  /* 0x0000001f00a77810 */ /* 0x042fe60007ffe0ff */
[C---:B------:R-:W-:Y:S01]  /*46c0*/  IADD3 R109, R0.reuse, -0x21, RZ ;  /* 0xffffffdf006d7810 */ /* 0x040fe20007ffe0ff */
[-C--:B------:R-:W-:Y:S01]  /*46d0*/  HMMA.16816.F32.BF16 R12, R112, R110.reuse, R12 ;  /* 0x0000006e700c723c */ /* 0x080fe2000004180c */
[----:B------:R-:W-:Y:S02]  /*46e0*/  I2F R168, R168 ;  /* 0x000000a800a87306 */ /* 0x000fe40000201400 */
[----:B------:R-:W-:Y:S02]  /*46f0*/  ISETP.GE.AND P1, PT, R109, RZ, PT ;  /* 0x000000ff6d00720c */ /* 0x000fe40003f26270 */
[C---:B------:R-:W-:Y:S02]  /*4700*/  IADD3 R108, R0.reuse, 0x20, RZ ;  /* 0x00000020006c7810 */ /* 0x040fe40007ffe0ff */
[----:B---3--:R-:W-:Y:S01]  /*4710*/  IADD3 R165, R0, 0x18, RZ ;  /* 0x0000001800a57810 */ /* 0x008fe20007ffe0ff */
[----:B------:R-:W-:Y:S01]  /*4720*/  FFMA.FTZ R5, R191, -UR4, R5 ;  /* 0x80000004bf057c23 */ /* 0x000fe20008010005 */
[----:B------:R-:W-:Y:S01]  /*4730*/  ISETP.GE.AND P0, PT, R108, RZ, PT ;  /* 0x000000ff6c00720c */ /* 0x000fe20003f06270 */
[C---:B------:R-:W-:Y:S01]  /*4740*/  HMMA.16816.F32.BF16 R16, R104.reuse, R110, R16 ;  /* 0x0000006e6810723c */ /* 0x040fe20000041810 */
[----:B------:R-:W-:Y:S03]  /*4750*/  I2F R173, R173 ;  /* 0x000000ad00ad7306 */ /* 0x000fe60000201400 */
[----:B------:R-:W-:Y:S02]  /*4760*/  FFMA.FTZ R6, R197, -UR4, R6 ;  /* 0x80000004c5067c23 */ /* 0x000fe40008010006 */
[----:B------:R-:W-:Y:S01]  /*4770*/  FFMA.FTZ R7, R196, -UR4, R7 ;  /* 0x80000004c4077c23 */ /* 0x000fe20008010007 */
[----:B------:R-:W-:Y:S01]  /*4780*/  @!P1 IADD3 R109, -R0, 0x21, RZ ;  /* 0x00000021006d9810 */ /* 0x000fe20007ffe1ff */
[----:B------:R-:W-:Y:S01]  /*4790*/  FFMA.FTZ R4, R192, -UR4, R4 ;  /* 0x80000004c0047c23 */ /* 0x000fe20008010004 */
[-C--:B--2---:R-:W-:Y:S02]  /*47a0*/  HMMA.16816.F32.BF16 R20, R104, R100.reuse, R20 ;  /* 0x000000646814723c */ /* 0x084fe40000041814 */
[----:B------:R-:W1:Y:S01]  /*47b0*/  I2F R181, R109 ;  /* 0x0000006d00b57306 */ /* 0x000e620000201400 */
[----:B------:R-:W-:Y:S01]  /*47c0*/  FFMA.FTZ R11, R200, -UR4, R11 ;  /* 0x80000004c80b7c23 */ /* 0x000fe2000801000b */
[----:B------:R-:W-:Y:S01]  /*47d0*/  @!P0 IADD3 R108, -R0, -0x20, RZ ;  /* 0xffffffe0006c8810 */ /* 0x000fe20007ffe1ff */
[----:B------:R-:W-:Y:S01]  /*47e0*/  FFMA.FTZ R10, R199, -UR4, R10 ;  /* 0x80000004c70a7c23 */ /* 0x000fe2000801000a */
[----:B------:R-:W-:Y:S01]  /*47f0*/  ISETP.GE.AND P1, PT, R167, RZ, PT ;  /* 0x000000ffa700720c */ /* 0x000fe20003f26270 */
[C---:B------:R-:W-:Y:S01]  /*4800*/  FFMA.FTZ R8, R180.reuse, -UR4, R8 ;  /* 0x80000004b4087c23 */ /* 0x040fe20008010008 */
[C---:B------:R-:W-:Y:S04]  /*4810*/  HMMA.16816.F32.BF16 R24, R112.reuse, R100, R24 ;  /* 0x000000647018723c */ /* 0x040fe80000041818 */
[C---:B------:R-:W-:Y:S01]  /*4820*/  FFMA.FTZ R9, R179.reuse, -UR4, R9 ;  /* 0x80000004b3097c23 */ /* 0x040fe20008010009 */
[----:B------:R2:W3:Y:S01]  /*4830*/  I2F R176, R108 ;  /* 0x0000006c00b07306 */ /* 0x0004e20000201400 */
[----:B------:R-:W-:Y:S01]  /*4840*/  FFMA.FTZ R14, R180, -UR4, R14 ;  /* 0x80000004b40e7c23 */ /* 0x000fe2000801000e */
[----:B------:R-:W-:Y:S01]  /*4850*/  IADD3 R100, R0, 0x17, RZ ;  /* 0x0000001700647810 */ /* 0x000fe20007ffe0ff */
[----:B------:R-:W-:Y:S01]  /*4860*/  FFMA.FTZ R15, R179, -UR4, R15 ;  /* 0x80000004b30f7c23 */ /* 0x000fe2000801000f */
[-C--:B------:R-:W-:Y:S03]  /*4870*/  HMMA.16816.F32.BF16 R28, R112, R102.reuse, R28 ;  /* 0x00000066701c723c */ /* 0x080fe6000004181c */
[----:B------:R-:W-:Y:S01]  /*4880*/  FFMA.FTZ R12, R190, -UR4, R12 ;  /* 0x80000004be0c7c23 */ /* 0x000fe2000801000c */
[----:B------:R-:W-:Y:S01]  /*4890*/  @!P1 IADD3 R167, -R0, -0x1f, RZ ;  /* 0xffffffe100a79810 */ /* 0x000fe20007ffe1ff */
[----:B------:R-:W-:Y:S01]  /*48a0*/  FFMA.FTZ R13, R189, -UR4, R13 ;  /* 0x80000004bd0d7c23 */ /* 0x000fe2000801000d */
[----:B------:R-:W-:Y:S01]  /*48b0*/  ISETP.GE.AND P1, PT, R100, RZ, PT ;  /* 0x000000ff6400720c */ /* 0x000fe20003f26270 */
[----:B------:R-:W-:Y:S01]  /*48c0*/  FFMA.FTZ R19, R191, -UR4, R19 ;  /* 0x80000004bf137c23 */ /* 0x000fe20008010013 */
[C---:B------:R-:W-:Y:S01]  /*48d0*/  HMMA.16816.F32.BF16 R32, R104.reuse, R102, R32 ;  /* 0x000000666820723c */ /* 0x040fe20000041820 */
[----:B------:R4:W1:Y:S03]  /*48e0*/  I2F R175, R167 ;  /* 0x000000a700af7306 */ /* 0x0008660000201400 */
[----:B------:R-:W-:Y:S01]  /*48f0*/  FFMA.FTZ R18, R192, -UR4, R18 ;  /* 0x80000004c0127c23 */ /* 0x000fe20008010012 */
[----:B------:R-:W-:Y:S01]  /*4900*/  ISETP.GE.AND P0, PT, R165, RZ, PT ;  /* 0x000000ffa500720c */ /* 0x000fe20003f06270 */
[----:B------:R-:W-:Y:S02]  /*4910*/  FFMA.FTZ R16, R184, -UR4, R16 ;  /* 0x80000004b8107c23 */ /* 0x000fe40008010010 */
[----:B------:R-:W-:Y:S04]  /*4920*/  FFMA.FTZ R17, R182, -UR4, R17 ;  /* 0x80000004b6117c23 */ /* 0x000fe80008010011 */
[----:B------:R-:W-:Y:S01]  /*4930*/  FFMA.FTZ R22, R184, -UR4, R22 ;  /* 0x80000004b8167c23 */ /* 0x000fe20008010016 */
[----:B--2---:R-:W2:Y:S01]  /*4940*/  LDSM.16.M88.4 R108, [R149+0x6800] ;  /* 0x00680000956c783b */ /* 0x004ea20000000200 */
[----:B------:R-:W-:Y:S01]  /*4950*/  FFMA.FTZ R23, R182, -UR4, R23 ;  /* 0x80000004b6177c23 */ /* 0x000fe20008010017 */
[----:B------:R-:W-:Y:S01]  /*4960*/  @!P1 IADD3 R100, -R0, -0x17, RZ ;  /* 0xffffffe900649810 */ /* 0x000fe20007ffe1ff */
[----:B------:R-:W-:Y:S01]  /*4970*/  FFMA.FTZ R20, R195, -UR4, R20 ;  /* 0x80000004c3147c23 */ /* 0x000fe20008010014 */
[----:B------:R-:W-:Y:S01]  /*4980*/  ISETP.GE.AND P1, PT, R170, RZ, PT ;  /* 0x000000ffaa00720c */ /* 0x000fe20003f26270 */
[----:B------:R-:W-:Y:S01]  /*4990*/  FFMA.FTZ R21, R194, -UR4, R21 ;  /* 0x80000004c2157c23 */ /* 0x000fe20008010015 */
[----:B------:R1:W-:Y:S01]  /*49a0*/  I2F R174, R100 ;  /* 0x0000006400ae7306 */ /* 0x0003e20000201400 */
[----:B------:R-:W-:Y:S01]  /*49b0*/  FFMA.FTZ R26, R190, -UR4, R26 ;  /* 0x80000004be1a7c23 */ /* 0x000fe2000801001a */
[C---:B------:R-:W-:Y:S01]  /*49c0*/  @!P0 IADD3 R165, -R0.reuse, -0x18, RZ ;  /* 0xffffffe800a58810 */ /* 0x040fe20007ffe1ff */
[----:B------:R-:W-:Y:S02]  /*49d0*/  FFMA.FTZ R27, R189, -UR4, R27 ;  /* 0x80000004bd1b7c23 */ /* 0x000fe4000801001b */
[----:B------:R-:W-:Y:S01]  /*49e0*/  FFMA.FTZ R24, R185, -UR4, R24 ;  /* 0x80000004b9187c23 */ /* 0x000fe20008010018 */
[C---:B----4-:R-:W-:Y:S01]  /*49f0*/  IADD3 R167, R0.reuse, -0x28, RZ ;  /* 0xffffffd800a77810 */ /* 0x050fe20007ffe0ff */
[----:B------:R-:W-:Y:S02]  /*4a00*/  FFMA.FTZ R25, R187, -UR4, R25 ;  /* 0x80000004bb197c23 */ /* 0x000fe40008010019 */
[----:B------:R-:W-:Y:S01]  /*4a10*/  FFMA.FTZ R30, R185, -UR4, R30 ;  /* 0x80000004b91e7c23 */ /* 0x000fe2000801001e */
[----:B------:R4:W2:Y:S01]  /*4a20*/  I2F R177, R165 ;  /* 0x000000a500b17306 */ /* 0x0008a20000201400 */
[----:B------:R-:W-:Y:S01]  /*4a30*/  FFMA.FTZ R31, R187, -UR4, R31 ;  /* 0x80000004bb1f7c23 */ /* 0x000fe2000801001f */
[----:B------:R-:W-:Y:S01]  /*4a40*/  ISETP.GE.AND P0, PT, R167, RZ, PT ;  /* 0x000000ffa700720c */ /* 0x000fe20003f06270 */
[----:B------:R-:W-:Y:S01]  /*4a50*/  FFMA.FTZ R28, R193, -UR4, R28 ;  /* 0x80000004c11c7c23 */ /* 0x000fe2000801001c */
[----:B------:R-:W-:Y:S01]  /*4a60*/  @!P1 IADD3 R170, -R0, -0x10, RZ ;  /* 0xfffffff000aa9810 */ /* 0x000fe20007ffe1ff */
[----:B------:R-:W-:Y:S02]  /*4a70*/  FFMA.FTZ R29, R188, -UR4, R29 ;  /* 0x80000004bc1d7c23 */ /* 0x000fe4000801001d */
[----:B------:R-:W-:Y:S02]  /*4a80*/  FFMA.FTZ R34, R195, -UR4, R34 ;  /* 0x80000004c3227c23 */ /* 0x000fe40008010022 */
[----:B------:R-:W-:Y:S01]  /*4a90*/  FFMA.FTZ R35, R194, -UR4, R35 ;  /* 0x80000004c2237c23 */ /* 0x000fe20008010023 */
[----:B------:R-:W-:Y:S01]  /*4aa0*/  I2F R170, R170 ;  /* 0x000000aa00aa7306 */ /* 0x000fe20000201400 */
[----:B------:R-:W-:Y:S02]  /*4ab0*/  FFMA.FTZ R32, R183, -UR4, R32 ;  /* 0x80000004b7207c23 */ /* 0x000fe40008010020 */
[----:B------:R-:W-:Y:S01]  /*4ac0*/  FFMA.FTZ R33, R178, -UR4, R33 ;  /* 0x80000004b2217c23 */ /* 0x000fe20008010021 */
[----:B-1----:R-:W1:Y:S01]  /*4ad0*/  LDSM.16.M88.4 R100, [R149+0x6c00] ;  /* 0x006c00009564783b */ /* 0x002e620000000200 */
[----:B------:R-:W-:Y:S01]  /*4ae0*/  IMAD.MOV.U32 R200, RZ, RZ, R202 ;  /* 0x000000ffffc87224 */ /* 0x000fe200078e00ca */
[C---:B------:R-:W-:Y:S02]  /*4af0*/  @!P0 IADD3 R167, -R0.reuse, 0x28, RZ ;  /* 0x0000002800a78810 */ /* 0x040fe40007ffe1ff */
[----:B------:R-:W-:Y:S04]  /*4b00*/  ISETP.GE.AND P0, PT, R171, RZ, PT ;  /* 0x000000ffab00720c */ /* 0x000fe80003f06270 */
[----:B------:R-:W1:Y:S01]  /*4b10*/  I2F R167, R167 ;  /* 0x000000a700a77306 */ /* 0x000e620000201400 */
[-C--:B--2---:R-:W-:Y:S03]  /*4b20*/  HMMA.16816.F32.BF16 R36, R104, R108.reuse, R36 ;  /* 0x0000006c6824723c */ /* 0x084fe60000041824 */
[C---:B----4-:R-:W-:Y:S04]  /*4b30*/  IADD3 R165, R0.reuse, -0x29, RZ ;  /* 0xffffffd700a57810 */ /* 0x050fe80007ffe0ff */
[----:B------:R-:W-:Y:S01]  /*4b40*/  ISETP.GE.AND P6, PT, R165, RZ, PT ;  /* 0x000000ffa500720c */ /* 0x000fe20003fc6270 */
[C---:B------:R-:W-:Y:S04]  /*4b50*/  HMMA.16816.F32.BF16 R40, R112.reuse, R108, R40 ;  /* 0x0000006c7028723c */ /* 0x040fe80000041828 */
[C---:B------:R-:W-:Y:S02]  /*4b60*/  @!P0 IADD3 R171, -R0.reuse, -0xf, RZ ;  /* 0xfffffff100ab8810 */ /* 0x040fe40007ffe1ff */
[----:B------:R-:W-:Y:S02]  /*4b70*/  PLOP3.LUT P0, PT, PT, PT, UP0, 0x80, 0x0 ;  /* 0x000000000000781c */ /* 0x000fe40003f0f008 */
[-C--:B------:R-:W-:Y:S02]  /*4b80*/  HMMA.16816.F32.BF16 R44, R112, R110.reuse, R44 ;  /* 0x0000006e702c723c */ /* 0x080fe4000004182c */
[----:B------:R-:W-:Y:S02]  /*4b90*/  I2F R171, R171 ;  /* 0x000000ab00ab7306 */ /* 0x000fe40000201400 */
[----:B------:R-:W-:Y:S04]  /*4ba0*/  @!P6 IADD3 R165, -R0, 0x29, RZ ;  /* 0x0000002900a5e810 */ /* 0x000fe80007ffe1ff */
[----:B------:R-:W-:Y:S01]  /*4bb0*/  FFMA.FTZ R38, R183, -UR4, R38 ;  /* 0x80000004b7267c23 */ /* 0x000fe20008010026 */
[C---:B------:R-:W-:Y:S03]  /*4bc0*/  HMMA.16816.F32.BF16 R48, R104.reuse, R110, R48 ;  /* 0x0000006e6830723c */ /* 0x040fe60000041830 */
[----:B------:R-:W2:Y:S01]  /*4bd0*/  I2F R165, R165 ;  /* 0x000000a500a57306 */ /* 0x000ea20000201400 */
[----:B------:R-:W-:Y:S02]  /*4be0*/  FFMA.FTZ R39, R178, -UR4, R39 ;  /* 0x80000004b2277c23 */ /* 0x000fe40008010027 */
[----:B------:R-:W-:Y:S02]  /*4bf0*/  FFMA.FTZ R36, R186, -UR4, R36 ;  /* 0x80000004ba247c23 */ /* 0x000fe40008010024 */
[----:B------:R-:W-:Y:S01]  /*4c00*/  FFMA.FTZ R37, R181, -UR4, R37 ;  /* 0x80000004b5257c23 */ /* 0x000fe20008010025 */
[-C--:B-1----:R-:W-:Y:S03]  /*4c10*/  HMMA.16816.F32.BF16 R52, R104, R100.reuse, R52 ;  /* 0x000000646834723c */ /* 0x082fe60000041834 */
[----:B------:R-:W-:Y:S02]  /*4c20*/  FFMA.FTZ R42, R193, -UR4, R42 ;  /* 0x80000004c12a7c23 */ /* 0x000fe4000801002a */
[----:B------:R-:W-:Y:S02]  /*4c30*/  FFMA.FTZ R43, R188, -UR4, R43 ;  /* 0x80000004bc2b7c23 */ /* 0x000fe4000801002b */
[C---:B---3--:R-:W-:Y:S01]  /*4c40*/  FFMA.FTZ R40, R176.reuse, -UR4, R40 ;  /* 0x80000004b0287c23 */ /* 0x048fe20008010028 */
[C---:B------:R-:W-:Y:S04]  /*4c50*/  HMMA.16816.F32.BF16 R56, R112.reuse, R100, R56 ;  /* 0x000000647038723c */ /* 0x040fe80000041838 */
[C---:B------:R-:W-:Y:S02]  /*4c60*/  FFMA.FTZ R41, R175.reuse, -UR4, R41 ;  /* 0x80000004af297c23 */ /* 0x040fe40008010029 */
[----:B------:R-:W-:Y:S02]  /*4c70*/  FFMA.FTZ R46, R176, -UR4, R46 ;  /* 0x80000004b02e7c23 */ /* 0x000fe4000801002e */
[----:B------:R-:W-:Y:S01]  /*4c80*/  FFMA.FTZ R47, R175, -UR4, R47 ;  /* 0x80000004af2f7c23 */ /* 0x000fe2000801002f */
[-C--:B------:R-:W-:Y:S03]  /*4c90*/  HMMA.16816.F32.BF16 R60, R112, R102.reuse, R60 ;  /* 0x00000066703c723c */ /* 0x080fe6000004183c */
[----:B------:R-:W-:Y:S02]  /*4ca0*/  FFMA.FTZ R44, R177, -UR4, R44 ;  /* 0x80000004b12c7c23 */ /* 0x000fe4000801002c */
[----:B------:R-:W-:Y:S02]  /*4cb0*/  FFMA.FTZ R45, R174, -UR4, R45 ;  /* 0x80000004ae2d7c23 */ /* 0x000fe4000801002d */
[----:B------:R-:W-:Y:S01]  /*4cc0*/  FFMA.FTZ R50, R186, -UR4, R50 ;  /* 0x80000004ba327c23 */ /* 0x000fe20008010032 */
[----:B------:R-:W-:Y:S04]  /*4cd0*/  HMMA.16816.F32.BF16 R64, R104, R102, R64 ;  /* 0x000000666840723c */ /* 0x000fe80000041840 */
[----:B------:R-:W-:Y:S02]  /*4ce0*/  FFMA.FTZ R51, R181, -UR4, R51 ;  /* 0x80000004b5337c23 */ /* 0x000fe40008010033 */
[----:B------:R-:W-:Y:S02]  /*4cf0*/  FFMA.FTZ R48, R167, -UR4, R48 ;  /* 0x80000004a7307c23 */ /* 0x000fe40008010030 */
[----:B--2---:R-:W-:Y:S04]  /*4d00*/  FFMA.FTZ R49, R165, -UR4, R49 ;  /* 0x80000004a5317c23 */ /* 0x004fe80008010031 */
[----:B------:R-:W-:Y:S02]  /*4d10*/  FFMA.FTZ R54, R167, -UR4, R54 ;  /* 0x80000004a7367c23 */ /* 0x000fe40008010036 */
        /* <DEDUP_REMOVED lines=14> */
[----:B------:R-:W-:Y:S01]  /*4e00*/  FFMA.FTZ R65, R173, -UR4, R65 ;  /* 0x80000004ad417c23 */ /* 0x000fe20008010041 */
[----:B------:R-:W-:-:S05]  /*4e10*/  @!P0 BRA `(.L_x_244) ;  /* 0x000000a000008947 */ /* 0x000fca0003800000 */
[----:B------:R-:W-:Y:S02]  /*4e20*/  UIADD3 UR10, UR14, UR10, -UR5 ;  /* 0x0000000a0e0a7290 */ /* 0x000fe4000fffe805 */
[----:B------:R-:W-:Y:S04]  /*4e30*/  UIADD3 UR9, UR6, 0x80, URZ ;  /* 0x0000008006097890 */ /* 0x000fe8000fffe03f */
[----:B------:R-:W-:Y:S02]  /*4e40*/  UISETP.GE.AND UP0, UPT, UR9, UR10, UPT ;  /* 0x0000000a0900728c */ /* 0x000fe4000bf06270 */
[----:B------:R-:W-:Y:S04]  /*4e50*/  UIADD3 UR9, UR11, 0x80, URZ ;  /* 0x000000800b097890 */ /* 0x000fe8000fffe03f */
[----:B------:R-:W-:Y:S02]  /*4e60*/  PLOP3.LUT P1, PT, PT, PT, UP0, 0x80, 0x0 ;  /* 0x000000000000781c */ /* 0x000fe40003f2f008 */
[----:B------:R-:W-:Y:S01]  /*4e70*/  IMAD.U32 R0, RZ, RZ, UR9 ;  /* 0x00000009ff007e24 */ /* 0x000fe2000f8e00ff */
[----:B------:R-:W-:Y:S04]  /*4e80*/  UMOV UR9, UR14 ;  /* 0x0000000e00097c82 */ /* 0x000fe80008000000 */
[----:B------:R-:W-:Y:S11]  /*4e90*/  ISETP.LT.AND P0, PT, R0, UR5, PT ;  /* 0x0000000500007c0c */ /* 0x000ff6000bf01270 */
[----:B------:R-:W-:Y:S02]  /*4ea0*/  @!UPT UIADD3 URZ, URZ, URZ, URZ ;  /* 0x0000003f3f3ff290 */ /* 0x000fe4000fffe03f */
[----:B------:R-:W-:-:S05]  /*4eb0*/  @!P1 BRA P0, `(.L_x_245) ;  /* 0x00000e8000009947 */ /* 0x000fca0000000000 */
.L_x_244:
[----:B------:R-:W-:Y:S01]  /*4ec0*/  IADD3 R0, R244, UR6, RZ ;  /* 0x00000006f4007c10 */ /* 0x000fe2000fffe0ff */
[----:B------:R-:W-:Y:S01]  /*4ed0*/  UIADD3 UR6, -UR9, UR5, -UR8 ;  /* 0x0000000509067290 */ /* 0x000fe2000fffe908 */
[----:B------:R-:W-:Y:S01]  /*4ee0*/  IADD3 R165, R166, 0x1, RZ ;  /* 0x00000001a6a57810 */ /* 0x000fe20007ffe0ff */
[----:B------:R-:W-:Y:S01]  /*4ef0*/  ULDC UR10, c[0x0][0x2e8] ;  /* 0x0000ba00000a7ab9 */ /* 0x000fe20000000800 */
[C---:B------:R-:W-:Y:S01]  /*4f00*/  IADD3 R102, R0.reuse, 0x8, RZ ;  /* 0x0000000800667810 */ /* 0x040fe20007ffe0ff */
[----:B------:R-:W-:Y:S01]  /*4f10*/  UMOV UR14, UR9 ;  /* 0x00000009000e7c82 */ /* 0x000fe20008000000 */
[C---:B------:R-:W-:Y:S02]  /*4f20*/  IADD3 R101, R0.reuse, 0x40, RZ ;  /* 0x0000004000657810 */ /* 0x040fe40007ffe0ff */
[C---:B------:R-:W-:Y:S02]  /*4f30*/  IADD3 R100, R0.reuse, 0x48, RZ ;  /* 0x0000004800647810 */ /* 0x040fe40007ffe0ff */
[----:B------:R-:W-:Y:S02]  /*4f40*/  IADD3 R103, R0, UR6, RZ ;  /* 0x0000000600677c10 */ /* 0x000fe4000fffe0ff */
[----:B------:R-:W-:Y:S02]  /*4f50*/  IADD3 R170, R102, UR6, RZ ;  /* 0x0000000666aa7c10 */ /* 0x000fe4000fffe0ff */
[C---:B------:R-:W-:Y:S02]  /*4f60*/  IADD3 R172, R101.reuse, UR6, RZ ;  /* 0x0000000665ac7c10 */ /* 0x040fe4000fffe0ff */
[----:B------:R-:W-:Y:S01]  /*4f70*/  IADD3 R173, R100, UR6, RZ ;  /* 0x0000000664ad7c10 */ /* 0x000fe2000fffe0ff */
[----:B------:R-:W-:Y:S01]  /*4f80*/  UIADD3 UR6, UR5, 0x1, -UR8 ;  /* 0x0000000105067890 */ /* 0x000fe2000fffe808 */
[C---:B------:R-:W-:Y:S02]  /*4f90*/  IADD3 R115, R166.reuse, 0x8, RZ ;  /* 0x00000008a6737810 */ /* 0x040fe40007ffe0ff */
[C---:B------:R-:W-:Y:S01]  /*4fa0*/  IADD3 R114, R166.reuse, 0x9, RZ ;  /* 0x00000009a6727810 */ /* 0x040fe20007ffe0ff */
[----:B------:R-:W-:Y:S01]  /*4fb0*/  UIADD3 UR6, UR6, UR10, URZ ;  /* 0x0000000a06067290 */ /* 0x000fe2000fffe03f */
[C---:B------:R-:W-:Y:S02]  /*4fc0*/  IADD3 R113, R166.reuse, 0x10, RZ ;  /* 0x00000010a6717810 */ /* 0x040fe40007ffe0ff */
[C---:B------:R-:W-:Y:S02]  /*4fd0*/  IADD3 R112, R166.reuse, 0x11, RZ ;  /* 0x00000011a6707810 */ /* 0x040fe40007ffe0ff */
[----:B------:R-:W-:Y:S02]  /*4fe0*/  IADD3 R111, R166, 0x18, RZ ;  /* 0x00000018a66f7810 */ /* 0x000fe40007ffe0ff */
[----:B------:R-:W-:Y:S02]  /*4ff0*/  IADD3 R167, R0, UR6, RZ ;  /* 0x0000000600a77c10 */ /* 0x000fe4000fffe0ff */
[----:B------:R-:W-:Y:S02]  /*5000*/  IMNMX R0, RZ, R103, !PT ;  /* 0x00000067ff007217 */ /* 0x000fe40007800200 */
[----:B------:R-:W-:Y:S02]  /*5010*/  IADD3 R169, R101, UR6, RZ ;  /* 0x0000000665a97c10 */ /* 0x000fe4000fffe0ff */
[----:B------:R-:W-:Y:S02]  /*5020*/  IMNMX R101, R167, UR5, PT ;  /* 0x00000005a7657c17 */ /* 0x000fe4000b800200 */
[-C--:B------:R-:W-:Y:S02]  /*5030*/  ISETP.GE.AND P6, PT, R166, R0.reuse, PT ;  /* 0x00000000a600720c */ /* 0x080fe40003fc6270 */
[-C--:B------:R-:W-:Y:S02]  /*5040*/  ISETP.GE.AND P5, PT, R165, R0.reuse, PT ;  /* 0x00000000a500720c */ /* 0x080fe40003fa6270 */
[-C--:B------:R-:W-:Y:S02]  /*5050*/  ISETP.GE.AND P4, PT, R115, R0.reuse, PT ;  /* 0x000000007300720c */ /* 0x080fe40003f86270 */
[-C--:B------:R-:W-:Y:S02]  /*5060*/  ISETP.GE.AND P3, PT, R114, R0.reuse, PT ;  /* 0x000000007200720c */ /* 0x080fe40003f66270 */
[C---:B------:R-:W-:Y:S02]  /*5070*/  IADD3 R110, R166.reuse, 0x19, RZ ;  /* 0x00000019a66e7810 */ /* 0x040fe40007ffe0ff */
[C---:B------:R-:W-:Y:S02]  /*5080*/  IADD3 R109, R166.reuse, 0x20, RZ ;  /* 0x00000020a66d7810 */ /* 0x040fe40007ffe0ff */
[C---:B------:R-:W-:Y:S02]  /*5090*/  IADD3 R108, R166.reuse, 0x21, RZ ;  /* 0x00000021a66c7810 */ /* 0x040fe40007ffe0ff */
[C---:B------:R-:W-:Y:S02]  /*50a0*/  IADD3 R107, R166.reuse, 0x28, RZ ;  /* 0x00000028a66b7810 */ /* 0x040fe40007ffe0ff */
[-C--:B------:R-:W-:Y:S02]  /*50b0*/  ISETP.GE.OR P6, PT, R166, R101.reuse, !P6 ;  /* 0x00000065a600720c */ /* 0x080fe400077c6670 */
[-C--:B------:R-:W-:Y:S02]  /*50c0*/  ISETP.GE.OR P5, PT, R165, R101.reuse, !P5 ;  /* 0x00000065a500720c */ /* 0x080fe40006fa6670 */
[-C--:B------:R-:W-:Y:S02]  /*50d0*/  ISETP.GE.OR P4, PT, R115, R101.reuse, !P4 ;  /* 0x000000657300720c */ /* 0x080fe40006786670 */
[-C--:B------:R-:W-:Y:S02]  /*50e0*/  ISETP.GE.OR P3, PT, R114, R101.reuse, !P3 ;  /* 0x000000657200720c */ /* 0x080fe40005f66670 */
        /* <DEDUP_REMOVED lines=45> */
[----:B------:R-:W-:Y:S02]  /*53c0*/  ISETP.GE.OR P5, PT, R102, R101, !P5 ;  /* 0x000000656600720c */ /* 0x000fe40006fa6670 */
        /* <DEDUP_REMOVED lines=72> */
[----:B------:R-:W-:Y:S02]  /*5850*/  IMNMX R100, RZ, R173, !PT ;  /* 0x000000adff647217 */ /* 0x000fe40007800200 */
        /* <DEDUP_REMOVED lines=78> */
.L_x_245:
        /* <DEDUP_REMOVED lines=406> */
.L_x_246:
        /* <DEDUP_REMOVED lines=148> */
.L_x_247:
        /* <DEDUP_REMOVED lines=285> */
.L_x_249:
        /* <DEDUP_REMOVED lines=19> */
.L_x_250:
        /* <DEDUP_REMOVED lines=43> */
.L_x_252:
[----:B--2---:R-:W-:Y:S05]  /*9590*/  BSYNC B0 ;  /* 0x0000000000007941 */ /* 0x004fea0003800000 */
.L_x_251:
        /* <DEDUP_REMOVED lines=14> */
.L_x_254:
[----:B------:R-:W-:Y:S05]  /*9680*/  BSYNC B0 ;  /* 0x0000000000007941 */ /* 0x000fea0003800000 */
.L_x_253:
        /* <DEDUP_REMOVED lines=25> */
.L_x_256:
[----:B------:R-:W-:Y:S05]  /*9820*/  BSYNC B0 ;  /* 0x0000000000007941 */ /* 0x000fea0003800000 */
.L_x_255:
        /* <DEDUP_REMOVED lines=11> */
.L_x_227:
[----:B------:R-:W-:Y:S05]  /*98e0*/  BSYNC B1 ;  /* 0x0000000000017941 */ /* 0x000fea0003800000 */
.L_x_213:
        /* <DEDUP_REMOVED lines=11> */
.L_x_257:
[----:B------:R-:W-:Y:S05]  /*99a0*/  EXIT ;  /* 0x000000000000794d */ /* 0x000fea0003800000 */
.L_x_259:
        /* <DEDUP_REMOVED lines=13> */
.L_x_1330:


//--------------------- .text._ZN5flash27flash_bwd_convert_dq_kernelI23Flash_bwd_kernel_traitsILi32ELi128ELi128ELi8ELi4ELi4ELi4ELb1ELb0EN7cutlass10bfloat16_tE19Flash_kernel_traitsILi32ELi128ELi128ELi8ES3_EEEEvNS_16Flash_bwd_paramsEi --------------------------
	.section	.text._ZN5flash27flash_bwd_convert_dq_kernelI23Flash_bwd_kernel_traitsILi32ELi128ELi128ELi8ELi4ELi4ELi4ELb1ELb0EN7cutlass10bfloat16_tE19Flash_kernel_traitsILi32ELi128ELi128ELi8ES3_EEEEvNS_16Flash_bwd_paramsEi,"ax",@progbits
	.sectioninfo	@"SHI_REGISTERS=48"
	.align	128
        .global         _ZN5flash27flash_bwd_convert_dq_kernelI23Flash_bwd_kernel_traitsILi32ELi128ELi128ELi8ELi4ELi4ELi4ELb1ELb0EN7cutlass10bfloat16_tE19Flash_kernel_traitsILi32ELi128ELi128ELi8ES3_EEEEvNS_16Flash_bwd_paramsEi
        .type           _ZN5flash27flash_bwd_convert_dq_kernelI23Flash_bwd_kernel_traitsILi32ELi128ELi128ELi8ELi4ELi4ELi4ELb1ELb0EN7cutlass10bfloat16_tE19Flash_kernel_traitsILi32ELi128ELi128ELi8ES3_EEEEvNS_16Flash_bwd_paramsEi,@function
        .size           _ZN5flash27flash_bwd_convert_dq_kernelI23Flash_bwd_kernel_traitsILi32ELi128ELi128ELi8ELi4ELi4ELi4ELb1ELb0EN7cutlass10bfloat16_tE19Flash_kernel_traitsILi32ELi128ELi128ELi8ES3_EEEEvNS_16Flash_bwd_paramsEi,(.L_x_1331 - _ZN5flash27flash_bwd_convert_dq_kernelI23Flash_bwd_kernel_traitsILi32ELi128ELi128ELi8ELi4ELi4ELi4ELb1ELb0EN7cutlass10bfloat16_tE19Flash_kernel_traitsILi32ELi128ELi128ELi8ES3_EEEEvNS_16Flash_bwd_paramsEi)
        .other          _ZN5flash27flash_bwd_convert_dq_kernelI23Flash_bwd_kernel_traitsILi32ELi128ELi128ELi8ELi4ELi4ELi4ELb1ELb0EN7cutlass10bfloat16_tE19Flash_kernel_traitsILi32ELi128ELi128ELi8ES3_EEEEvNS_16Flash_bwd_paramsEi,@"STO_CUDA_ENTRY STV_DEFAULT"
_ZN5flash27flash_bwd_convert_dq_kernelI23Flash_bwd_kernel_traitsILi32ELi128ELi128ELi8ELi4ELi4ELi4ELb1ELb0EN7cutlass10bfloat16_tE19Flash_kernel_traitsILi32ELi128ELi128ELi8ES3_EEEEvNS_16Flash_bwd_paramsEi:
.text._ZN5flash27flash_bwd_convert_dq_kernelI23Flash_bwd_kernel_traitsILi32ELi128ELi128ELi8ELi4ELi4ELi4ELb1ELb0EN7cutlass10bfloat16_tE19Flash_kernel_traitsILi32ELi128ELi128ELi8ES3_EEEEvNS_16Flash_bwd_paramsEi:
[----:B------:R-:W-:Y:S02]  /*0000*/  MOV R1, c[0x0][0x28] ;  /* 0x00000a0000017a02 */ /* 0x000fe40000000f00 */
[----:B------:R-:W0:Y:S01]  /*0010*/  S2R R9, SR_CTAID.Y ;  /* 0x0000000000097919 */ /* 0x000e220000002600 */
[----:B------:R-:W-:Y:S01]  /*0020*/  ISETP.NE.U32.AND P0, PT, RZ, c[0x0][0x240], PT ;  /* 0x00009000ff007a0c */ /* 0x000fe20003f05070 */
[----:B------:R-:W-:Y:S01]  /*0030*/  HFMA2.MMA R4, -RZ, RZ, 0, 2.384185791015625e-07 ;  /* 0x00000004ff047435 */ /* 0x000fe200000001ff */
[----:B------:R-:W-:Y:S01]  /*0040*/  MOV R13, 0xffffffff ;  /* 0xffffffff000d7802 */ /* 0x000fe20000000f00 */
[----:B------:R-:W-:Y:S01]  /*0050*/  ULDC.64 UR4, c[0x0][0x118] ;  /* 0x0000460000047ab9 */ /* 0x000fe20000000a00 */
[----:B------:R-:W-:-:S07]  /*0060*/  ISETP.NE.AND.EX P0, PT, RZ, c[0x0][0x244], PT, P0 ;  /* 0x00009100ff007a0c */ /* 0x000fce0003f05300 */
[----:B0-----:R-:W-:-:S06]  /*0070*/  IMAD.WIDE R4, R9, R4, c[0x0][0x240] ;  /* 0x0000900009047625 */ /* 0x001fcc00078e0204 */
[----:B------:R-:W2:Y:S04]  /*0080*/  @P0 LDG.E R13, [R4.64] ;  /* 0x00000004040d0981 */ /* 0x000ea8000c1e1900 */
[----:B------:R-:W2:Y:S04]  /*0090*/  @P0 LDG.E R2, [R4.64+0x4] ;  /* 0x0000040404020981 */ /* 0x000ea8000c1e1900 */
[----:B------:R-:W0:Y:S01]  /*00a0*/  S2R R0, SR_CTAID.X ;  /* 0x0000000000007919 */ /* 0x000e220000002500 */
[----:B--2---:R-:W-:Y:S02]  /*00b0*/  @P0 IADD3 R3, R2, -R13, RZ ;  /* 0x8000000d02030210 */ /* 0x004fe40007ffe0ff */
[----:B0-----:R-:W-:-:S02]  /*00c0*/  SHF.L.U32 R2, R0, 0x7, RZ ;  /* 0x0000000700027819 */ /* 0x001fc400000006ff */
[----:B------:R-:W-:-:S04]  /*00d0*/  @!P0 MOV R3, c[0x0][0x214] ;  /* 0x0000850000038a02 */ /* 0x000fc80000000f00 */
[----:B------:R-:W-:-:S13]  /*00e0*/  ISETP.GT.AND P1, PT, R3, R2, PT ;  /* 0x000000020300720c */ /* 0x000fda0003f24270 */
[----:B------:R-:W-:Y:S05]  /*00f0*/  @!P1 EXIT ;  /* 0x000000000000994d */ /* 0x000fea0003800000 */
[----:B------:R-:W-:Y:S01]  /*0100*/  ISETP.NE.AND P1, PT, R13, -0x1, PT ;  /* 0xffffffff0d00780c */ /* 0x000fe20003f25270 */
[----:B------:R-:W0:Y:S01]  /*0110*/  S2R R7, SR_TID.X ;  /* 0x0000000000077919 */ /* 0x000e220000002100 */
[----:B------:R-:W-:Y:S01]  /*0120*/  MOV R16, c[0x0][0x1c0] ;  /* 0x0000700000107a02 */ /* 0x000fe20000000f00 */
[----:B------:R-:W-:Y:S01]  /*0130*/  IMAD.WIDE R20, R9, c[0x0][0x224], RZ ;  /* 0x0000890009147a25 */ /* 0x000fe200078e02ff */
[----:B------:R-:W-:Y:S01]  /*0140*/  MOV R22, c[0x0][0x22c] ;  /* 0x00008b0000167a02 */ /* 0x000fe20000000f00 */
[----:B------:R-:W-:Y:S01]  /*0150*/  CS2R R34, SRZ ;  /* 0x0000000000227805 */ /* 0x000fe2000001ff00 */
[----:B------:R-:W-:Y:S01]  /*0160*/  SHF.R.S32.HI R5, RZ, 0x1f, R16 ;  /* 0x0000001fff057819 */ /* 0x000fe20000011410 */
[----:B------:R-:W-:Y:S01]  /*0170*/  IMAD R8, R21, c[0x0][0x1c0], RZ ;  /* 0x0000700015087a24 */ /* 0x000fe200078e02ff */
[----:B------:R-:W-:Y:S01]  /*0180*/  MOV R23, RZ ;  /* 0x000000ff00177202 */ /* 0x000fe20000000f00 */
[----:B------:R-:W-:Y:S01]  /*0190*/  IMAD.WIDE R14, R9, 0x80, RZ ;  /* 0x00000080090e7825 */ /* 0x000fe200078e02ff */
[----:B------:R-:W-:Y:S01]  /*01a0*/  CS2R R32, SRZ ;  /* 0x0000000000207805 */ /* 0x000fe2000001ff00 */
[----:B------:R-:W-:Y:S01]  /*01b0*/  CS2R R30, SRZ ;  /* 0x00000000001e7805 */ /* 0x000fe2000001ff00 */
[----:B------:R-:W-:Y:S01]  /*01c0*/  CS2R R36, SRZ ;  /* 0x0000000000247805 */ /* 0x000fe2000001ff00 */
[----:B------:R-:W-:Y:S01]  /*01d0*/  @P1 IMAD.WIDE.U32 R10, R13, c[0x0][0x398], RZ ;  /* 0x0000e6000d0a1a25 */ /* 0x000fe200078e00ff */
[----:B------:R-:W-:Y:S01]  /*01e0*/  SEL R19, R14, RZ, P0 ;  /* 0x000000ff0e137207 */ /* 0x000fe20000000000 */
[----:B------:R-:W-:Y:S01]  /*01f0*/  CS2R R38, SRZ ;  /* 0x0000000000267805 */ /* 0x000fe2000001ff00 */
[----:B------:R-:W-:Y:S01]  /*0200*/  SEL R14, R15, RZ, P0 ;  /* 0x000000ff0f0e7207 */ /* 0x000fe20000000000 */
[----:B------:R-:W-:Y:S01]  /*0210*/  @P1 IMAD R4, R13, c[0x0][0x39c], R11 ;  /* 0x0000e7000d041a24 */ /* 0x000fe200078e020b */
[----:B------:R-:W-:Y:S01]  /*0220*/  @P1 MOV R6, R10 ;  /* 0x0000000a00061202 */ /* 0x000fe20000000f00 */
[C---:B------:R-:W-:Y:S01]  /*0230*/  IMAD R11, R20.reuse, R5, R8 ;  /* 0x00000005140b7224 */ /* 0x040fe200078e0208 */
[----:B------:R-:W-:Y:S01]  /*0240*/  @!P1 MOV R13, 0xffffffff ;  /* 0xffffffff000d9802 */ /* 0x000fe20000000f00 */
[----:B------:R-:W-:Y:S01]  /*0250*/  IMAD.WIDE.U32 R20, R20, c[0x0][0x1c0], RZ ;  /* 0x0000700014147a25 */ /* 0x000fe200078e00ff */
[----:B------:R-:W1:Y:S01]  /*0260*/  S2R R5, SR_CTAID.Z ;  /* 0x0000000000057919 */ /* 0x000e620000002700 */
[----:B------:R-:W-:-:S02]  /*0270*/  SHF.R.S32.HI R15, RZ, 0x1f, R22 ;  /* 0x0000001fff0f7819 */ /* 0x000fc40000011416 */
[----:B0-----:R-:W-:Y:S02]  /*0280*/  SHF.R.S32.HI R8, RZ, 0x1f, R7 ;  /* 0x0000001fff087819 */ /* 0x001fe40000011407 */
[----:B------:R-:W-:Y:S01]  /*0290*/  IADD3 R12, R21, R11, RZ ;  /* 0x0000000b150c7210 */ /* 0x000fe20007ffe0ff */
[----:B------:R-:W-:Y:S01]  /*02a0*/  IMAD.WIDE R10, R16, c[0x0][0x22c], RZ ;  /* 0x00008b00100a7a25 */ /* 0x000fe200078e02ff */
[----:B------:R-:W-:Y:S02]  /*02b0*/  LEA.HI R25, R8, R7, RZ, 0x5 ;  /* 0x0000000708197211 */ /* 0x000fe400078f28ff */
[----:B------:R-:W-:Y:S01]  /*02c0*/  MOV R40, RZ ;  /* 0x000000ff00287202 */ /* 0x000fe20000000f00 */
[----:B------:R-:W-:Y:S01]  /*02d0*/  IMAD R18, R12, c[0x0][0x22c], RZ ;  /* 0x00008b000c127a24 */ /* 0x000fe200078e02ff */
[--C-:B------:R-:W-:Y:S01]  /*02e0*/  SHF.R.S32.HI R27, RZ, 0x5, R25.reuse ;  /* 0x00000005ff1b7819 */ /* 0x100fe20000011419 */
[----:B------:R-:W-:Y:S01]  /*02f0*/  IMAD R21, R11, R13, RZ ;  /* 0x0000000d0b157224 */ /* 0x000fe200078e02ff */
[----:B------:R-:W-:Y:S01]  /*0300*/  SHF.R.S32.HI R26, RZ, 0x1f, R25 ;  /* 0x0000001fff1a7819 */ /* 0x000fe20000011419 */
[----:B------:R-:W-:-:S03]  /*0310*/  IMAD.WIDE.U32 R16, R20, c[0x0][0x22c], RZ ;  /* 0x00008b0014107a25 */ /* 0x000fc600078e00ff */
[----:B------:R-:W-:Y:S01]  /*0320*/  LEA.HI R26, R26, R27, RZ, 0x2 ;  /* 0x0000001b1a1a7211 */ /* 0x000fe200078f10ff */
[----:B------:R-:W-:Y:S01]  /*0330*/  IMAD R15, R15, R20, R18 ;  /* 0x000000140f0f7224 */ /* 0x000fe200078e0212 */
[----:B------:R-:W-:Y:S01]  /*0340*/  LEA.HI R20, R8, R7, RZ, 0x3 ;  /* 0x0000000708147211 */ /* 0x000fe200078f18ff */
[----:B------:R-:W-:Y:S01]  /*0350*/  IMAD.WIDE.U32 R12, R10, R13, RZ ;  /* 0x0000000d0a0c7225 */ /* 0x000fe200078e00ff */
[----:B------:R-:W-:Y:S02]  /*0360*/  LOP3.LUT R26, R26, 0x7ffffc, RZ, 0xc0, !PT ;  /* 0x007ffffc1a1a7812 */ /* 0x000fe400078ec0ff */
[----:B------:R-:W-:Y:S01]  /*0370*/  IADD3 R15, R17, R15, RZ ;  /* 0x0000000f110f7210 */ /* 0x000fe20007ffe0ff */
[----:B------:R-:W-:Y:S01]  /*0380*/  IMAD R21, R10, R23, R21 ;  /* 0x000000170a157224 */ /* 0x000fe200078e0215 */
[CC--:B------:R-:W-:Y:S02]  /*0390*/  LEA.HI R23, R8.reuse, R7.reuse, RZ, 0x2 ;  /* 0x0000000708177211 */ /* 0x0c0fe400078f10ff */
[----:B------:R-:W-:Y:S01]  /*03a0*/  LEA.HI R17, R8, R7, RZ, 0x7 ;  /* 0x0000000708117211 */ /* 0x000fe200078f38ff */
[----:B------:R-:W-:Y:S01]  /*03b0*/  @P1 IMAD.IADD R15, R13, 0x1, R21 ;  /* 0x000000010d0f1824 */ /* 0x000fe200078e0215 */
[--C-:B------:R-:W-:Y:S01]  /*03c0*/  SHF.R.S32.HI R13, RZ, 0x1f, R23.reuse ;  /* 0x0000001fff0d7819 */ /* 0x100fe20000011417 */
[----:B-1----:R-:W-:Y:S01]  /*03d0*/  IMAD R21, R5, c[0x0][0x22c], RZ ;  /* 0x00008b0005157a24 */ /* 0x002fe200078e02ff */
[----:B------:R-:W-:-:S02]  /*03e0*/  SHF.R.S32.HI R8, RZ, 0x2, R23 ;  /* 0x00000002ff087819 */ /* 0x000fc40000011417 */
[----:B------:R-:W-:Y:S02]  /*03f0*/  SEL R18, R16, R12, !P1 ;  /* 0x0000000c10127207 */ /* 0x000fe40004800000 */
[----:B------:R-:W-:Y:S02]  /*0400*/  LEA.HI R24, R13, R8, RZ, 0x3 ;  /* 0x000000080d187211 */ /* 0x000fe400078f18ff */
[----:B------:R-:W-:Y:S02]  /*0410*/  LOP3.LUT R16, R23, 0xfffffffc, RZ, 0xc0, !PT ;  /* 0xfffffffc17107812 */ /* 0x000fe400078ec0ff */
[----:B------:R-:W-:Y:S02]  /*0420*/  LOP3.LUT R12, R25, 0xffffffe0, RZ, 0xc0, !PT ;  /* 0xffffffe0190c7812 */ /* 0x000fe400078ec0ff */
[----:B------:R-:W-:Y:S02]  /*0430*/  IADD3 R13, P0, R2, R19, RZ ;  /* 0x00000013020d7210 */ /* 0x000fe40007f1e0ff */
[----:B------:R-:W-:-:S02]  /*0440*/  LOP3.LUT R19, R24, 0xfffffff8, RZ, 0xc0, !PT ;  /* 0xfffffff818137812 */ /* 0x000fc400078ec0ff */
[-C--:B------:R-:W-:Y:S02]  /*0450*/  IADD3 R16, -R16, R7.reuse, RZ ;  /* 0x0000000710107210 */ /* 0x080fe40007ffe1ff */
[----:B------:R-:W-:Y:S01]  /*0460*/  IADD3 R28, -R12, R7, RZ ;  /* 0x000000070c1c7210 */ /* 0x000fe20007ffe1ff */
[----:B------:R-:W-:Y:S01]  /*0470*/  IMAD R12, R22, c[0x0][0x1c0], RZ ;  /* 0x00007000160c7a24 */ /* 0x000fe200078e02ff */
[----:B------:R-:W-:Y:S02]  /*0480*/  SHF.R.S32.HI R7, RZ, 0x1f, R2 ;  /* 0x0000001fff077819 */ /* 0x000fe40000011402 */
[----:B------:R-:W-:Y:S02]  /*0490*/  LEA.HI R24, R23, R8, RZ, 0x1 ;  /* 0x0000000817187211 */ /* 0x000fe400078f08ff */
[----:B------:R-:W-:Y:S02]  /*04a0*/  IADD3 R23, R8, -R19, RZ ;  /* 0x8000001308177210 */ /* 0x000fe40007ffe0ff */
[----:B------:R-:W-:-:S02]  /*04b0*/  IADD3.X R29, R7, R14, RZ, P0, !PT ;  /* 0x0000000e071d7210 */ /* 0x000fc400007fe4ff */
[----:B------:R-:W-:Y:S02]  /*04c0*/  LOP3.LUT R19, R24, 0x7fffffe, RZ, 0xc0, !PT ;  /* 0x07fffffe18137812 */ /* 0x000fe400078ec0ff */
[----:B------:R-:W-:Y:S01]  /*04d0*/  IADD3 R14, P0, R21, R18, RZ ;  /* 0x00000012150e7210 */ /* 0x000fe20007f1e0ff */
[----:B------:R-:W-:Y:S01]  /*04e0*/  IMAD R29, R29, R10, RZ ;  /* 0x0000000a1d1d7224 */ /* 0x000fe200078e02ff */
[----:B------:R-:W-:Y:S02]  /*04f0*/  LEA.HI R24, R23, R23, RZ, 0x1 ;  /* 0x0000001717187211 */ /* 0x000fe400078f08ff */
[----:B------:R-:W-:Y:S02]  /*0500*/  IADD3 R25, R27, -R26, RZ ;  /* 0x8000001a1b197210 */ /* 0x000fe40007ffe0ff */
[----:B------:R-:W-:Y:S02]  /*0510*/  LOP3.LUT R26, R24, 0x7fffffe, RZ, 0xc0, !PT ;  /* 0x07fffffe181a7812 */ /* 0x000fe400078ec0ff */
[----:B------:R-:W-:-:S02]  /*0520*/  LEA.HI.X.SX32 R15, R21, R15, 0x1, P0 ;  /* 0x0000000f150f7211 */ /* 0x000fc400000f0eff */
[----:B------:R-:W-:Y:S02]  /*0530*/  @!P1 SHF.R.S32.HI R22, RZ, 0x1f, R9 ;  /* 0x0000001fff169819 */ /* 0x000fe40000011409 */
[----:B------:R-:W-:Y:S01]  /*0540*/  IADD3 R21, R23, -R26, RZ ;  /* 0x8000001a17157210 */ /* 0x000fe20007ffe0ff */
[-C--:B------:R-:W-:Y:S01]  /*0550*/  IMAD R23, R11, R13.reuse, R29 ;  /* 0x0000000d0b177224 */ /* 0x080fe200078e021d */
[----:B------:R-:W-:Y:S01]  /*0560*/  SHF.R.S32.HI R20, RZ, 0x3, R20 ;  /* 0x00000003ff147819 */ /* 0x000fe20000011414 */
[----:B------:R-:W-:Y:S01]  /*0570*/  IMAD.WIDE.U32 R14, R10, R13, R14 ;  /* 0x0000000d0a0e7225 */ /* 0x000fe200078e000e */
[----:B------:R-:W-:Y:S02]  /*0580*/  SHF.R.S32.HI R13, RZ, 0x1, R24 ;  /* 0x00000001ff0d7819 */ /* 0x000fe40000011418 */
[----:B------:R-:W-:Y:S01]  /*0590*/  SHF.L.U32 R10, R20, 0x6, RZ ;  /* 0x00000006140a7819 */ /* 0x000fe200000006ff */
[----:B------:R-:W-:Y:S01]  /*05a0*/  @!P1 IMAD R22, R22, c[0x0][0x380], RZ ;  /* 0x0000e00016169a24 */ /* 0x000fe200078e02ff */
[----:B------:R-:W-:-:S02]  /*05b0*/  SHF.L.U32 R20, R13, 0x6, RZ ;  /* 0x000000060d147819 */ /* 0x000fc400000006ff */
[----:B------:R-:W-:Y:S01]  /*05c0*/  LEA R24, R25, R16, 0x8 ;  /* 0x0000001019187211 */ /* 0x000fe200078e40ff */
[C---:B------:R-:W-:Y:S01]  /*05d0*/  @!P1 IMAD R29, R9.reuse, c[0x0][0x384], R22 ;  /* 0x0000e100091d9a24 */ /* 0x040fe200078e0216 */
[----:B------:R-:W-:Y:S01]  /*05e0*/  IADD3 R18, R8, -R19, RZ ;  /* 0x8000001308127210 */ /* 0x000fe20007ffe0ff */
[----:B------:R-:W-:Y:S01]  /*05f0*/  IMAD R19, R12, R27, R28 ;  /* 0x0000001b0c137224 */ /* 0x000fe200078e021c */
[----:B------:R-:W-:Y:S01]  /*0600*/  LOP3.LUT R25, R10, 0xc0, RZ, 0xc0, !PT ;  /* 0x000000c00a197812 */ /* 0x000fe200078ec0ff */
[----:B------:R-:W-:Y:S01]  /*0610*/  @!P1 IMAD.WIDE.U32 R10, R9, c[0x0][0x380], RZ ;  /* 0x0000e000090a9a25 */ /* 0x000fe200078e00ff */
[----:B------:R-:W-:Y:S02]  /*0620*/  SHF.L.U32 R16, R16, 0x3, RZ ;  /* 0x0000000310107819 */ /* 0x000fe400000006ff */
[----:B------:R-:W-:Y:S01]  /*0630*/  SHF.R.U32.HI R9, RZ, 0x4, R17 ;  /* 0x00000004ff097819 */ /* 0x000fe20000011611 */
[----:B------:R-:W-:Y:S01]  /*0640*/  @!P1 IMAD.MOV.U32 R6, RZ, RZ, R10 ;  /* 0x000000ffff069224 */ /* 0x000fe200078e000a */
[----:B------:R-:W-:-:S02]  /*0650*/  LOP3.LUT R20, R20, 0xc0, RZ, 0xc0, !PT ;  /* 0x000000c014147812 */ /* 0x000fc400078ec0ff */
[----:B------:R-:W-:Y:S02]  /*0660*/  LEA R18, R27, R18, 0x3 ;  /* 0x000000121b127211 */ /* 0x000fe400078e18ff */
[----:B------:R-:W-:Y:S02]  /*0670*/  LOP3.LUT R22, R25, 0x18, R16, 0xf8, !PT ;  /* 0x0000001819167812 */ /* 0x000fe400078ef810 */
[----:B------:R-:W-:Y:S02]  /*0680*/  SHF.R.U32.HI R25, RZ, 0x3, R25 ;  /* 0x00000003ff197819 */ /* 0x000fe40000011619 */
[----:B------:R-:W-:Y:S02]  /*0690*/  SHF.R.S32.HI R26, RZ, 0x1f, R19 ;  /* 0x0000001fff1a7819 */ /* 0x000fe40000011413 */
[----:B------:R-:W-:Y:S02]  /*06a0*/  LOP3.LUT R9, R20, 0x8, R9, 0xf8, !PT ;  /* 0x0000000814097812 */ /* 0x000fe400078ef809 */
[----:B------:R-:W-:-:S02]  /*06b0*/  IADD3 R27, P0, R19, R14, RZ ;  /* 0x0000000e131b7210 */ /* 0x000fc40007f1e0ff */
[----:B------:R-:W-:Y:S02]  /*06c0*/  SHF.R.U32.HI R20, RZ, 0x3, R20 ;  /* 0x00000003ff147819 */ /* 0x000fe40000011614 */
[----:B------:R-:W-:Y:S02]  /*06d0*/  LOP3.LUT R25, R22, R25, RZ, 0x3c, !PT ;  /* 0x0000001916197212 */ /* 0x000fe400078e3cff */
[----:B------:R-:W-:Y:S02]  /*06e0*/  IADD3.X R26, R26, R15, R23, P0, !PT ;  /* 0x0000000f1a1a7210 */ /* 0x000fe400007fe417 */
[----:B------:R-:W-:Y:S02]  /*06f0*/  LOP3.LUT R9, R9, R20, RZ, 0x3c, !PT ;  /* 0x0000001409097212 */ /* 0x000fe400078e3cff */
[----:B------:R-:W-:Y:S02]  /*0700*/  LEA R19, P0, R27, c[0x0][0x350], 0x2 ;  /* 0x0000d4001b137a11 */ /* 0x000fe400078010ff */
[----:B------:R-:W-:-:S02]  /*0710*/  MOV R20, c[0x0][0x3e0] ;  /* 0x0000f80000147a02 */ /* 0x000fc40000000f00 */
[----:B------:R-:W-:Y:S02]  /*0720*/  LEA R14, R18, R25, 0x5 ;  /* 0x00000019120e7211 */ /* 0x000fe400078e28ff */
[----:B------:R-:W-:Y:S02]  /*0730*/  LEA.HI.X R18, R27, c[0x0][0x354], R26, 0x2, P0 ;  /* 0x0000d5001b127a11 */ /* 0x000fe400000f141a */
[----:B------:R-:W-:Y:S02]  /*0740*/  ISETP.GE.AND P0, PT, R20, 0x1, PT ;  /* 0x000000011400780c */ /* 0x000fe40003f06270 */
[----:B------:R-:W-:Y:S02]  /*0750*/  LEA R24, R21, R24, 0x4 ;  /* 0x0000001815187211 */ /* 0x000fe400078e20ff */
[----:B------:R-:W-:Y:S02]  /*0760*/  @!P1 IADD3 R4, R11, R29, RZ ;  /* 0x0000001d0b049210 */ /* 0x000fe40007ffe0ff */
[----:B------:R-:W-:Y:S01]  /*0770*/  LEA R15, R24, R9, 0x1 ;  /* 0x00000009180f7211 */ /* 0x000fe200078e08ff */
[----:B------:R-:W-:Y:S01]  /*0780*/  CS2R R28, SRZ ;  /* 0x00000000001c7805 */ /* 0x000fe2000001ff00 */
[----:B------:R-:W-:-:S02]  /*0790*/  MOV R27, RZ ;  /* 0x000000ff001b7202 */ /* 0x000fc40000000f00 */
[----:B------:R-:W-:Y:S02]  /*07a0*/  MOV R25, RZ ;  /* 0x000000ff00197202 */ /* 0x000fe40000000f00 */
[----:B------:R-:W-:Y:S02]  /*07b0*/  MOV R11, RZ ;  /* 0x000000ff000b7202 */ /* 0x000fe40000000f00 */
[----:B------:R-:W-:Y:S02]  /*07c0*/  SHF.R.S32.HI R9, RZ, 0x1f, R5 ;  /* 0x0000001fff097819 */ /* 0x000fe40000011405 */
[----:B------:R-:W-:Y:S01]  /*07d0*/  SHF.R.S32.HI R10, RZ, 0x1f, R8 ;  /* 0x0000001fff0a7819 */ /* 0x000fe20000011408 */
[----:B------:R-:W-:Y:S05]  /*07e0*/  @!P0 BRA `(.L_x_260) ;  /* 0x00000b6000008947 */ /* 0x000fea0003800000 */
[----:B------:R-:W-:Y:S01]  /*07f0*/  ISETP.NE.AND P1, PT, R20, 0x1, PT ;  /* 0x000000011400780c */ /* 0x000fe20003f25270 */
[----:B------:R-:W-:Y:S01]  /*0800*/  HFMA2.MMA R21, -RZ, RZ, 0, 5.9604644775390625e-08 ;  /* 0x00000001ff157435 */ /* 0x000fe200000001ff */
[----:B------:R-:W-:Y:S01]  /*0810*/  MOV R24, R19 ;  /* 0x0000001300187202 */ /* 0x000fe20000000f00 */
[----:B------:R-:W-:Y:S01]  /*0820*/  IMAD.MOV.U32 R34, RZ, RZ, RZ ;  /* 0x000000ffff227224 */ /* 0x000fe200078e00ff */
[----:B------:R-:W-:-:S07]  /*0830*/  MOV R19, R18 ;  /* 0x0000001200137202 */ /* 0x000fce0000000f00 */
[----:B------:R-:W-:Y:S02]  /*0840*/  LOP3.LUT P0, RZ, R21, c[0x0][0x3e0], RZ, 0xc0, !PT ;  /* 0x0000f80015ff7a12 */ /* 0x000fe4000780c0ff */
[----:B------:R-:W-:Y:S01]  /*0850*/  SHF.L.U32 R21, R12, 0x3, RZ ;  /* 0x000000030c157819 */ /* 0x000fe200000006ff */
[----:B------:R-:W-:Y:S07]  /*0860*/  @!P1 BRA `(.L_x_261) ;  /* 0x000007c000009947 */ /* 0x000fee0003800000 */
[----:B------:R-:W-:Y:S01]  /*0870*/  MOV R22, c[0x0][0x3d8] ;  /* 0x0000f60000167a02 */ /* 0x000fe20000000f00 */
[----:B------:R-:W-:Y:S01]  /*0880*/  CS2R R34, SRZ ;  /* 0x0000000000227805 */ /* 0x000fe2000001ff00 */
[----:B------:R-:W-:Y:S01]  /*0890*/  MOV R11, 0x1 ;  /* 0x00000001000b7802 */ /* 0x000fe20000000f00 */
[----:B------:R-:W-:Y:S01]  /*08a0*/  CS2R R32, SRZ ;  /* 0x0000000000207805 */ /* 0x000fe2000001ff00 */
[----:B------:R-:W-:Y:S01]  /*08b0*/  LOP3.LUT R18, R20, 0x1, RZ, 0xc0, !PT ;  /* 0x0000000114127812 */ /* 0x000fe200078ec0ff */
[----:B------:R-:W-:Y:S01]  /*08c0*/  CS2R R30, SRZ ;  /* 0x00000000001e7805 */ /* 0x000fe2000001ff00 */
[----:B------:R-:W-:Y:S01]  /*08d0*/  SHF.R.S32.HI R26, RZ, 0x1f, R21 ;  /* 0x0000001fff1a7819 */ /* 0x000fe20000011415 */
[----:B------:R-:W-:Y:S01]  /*08e0*/  CS2R R28, SRZ ;  /* 0x00000000001c7805 */ /* 0x000fe2000001ff00 */
[C---:B------:R-:W-:Y:S01]  /*08f0*/  SHF.L.U64.HI R20, R22.reuse, R11, c[0x0][0x3dc] ;  /* 0x0000f70016147619 */ /* 0x040fe2000001020b */
[----:B------:R-:W-:Y:S01]  /*0900*/  CS2R R36, SRZ ;  /* 0x0000000000247805 */ /* 0x000fe2000001ff00 */
[----:B------:R-:W-:Y:S01]  /*0910*/  SHF.L.U32 R23, R22, 0x1, RZ ;  /* 0x0000000116177819 */ /* 0x000fe200000006ff */
[----:B------:R-:W-:Y:S01]  /*0920*/  CS2R R38, SRZ ;  /* 0x0000000000267805 */ /* 0x000fe2000001ff00 */
[----:B------:R-:W-:-:S02]  /*0930*/  MOV R27, RZ ;  /* 0x000000ff001b7202 */ /* 0x000fc40000000f00 */
[----:B------:R-:W-:Y:S02]  /*0940*/  MOV R25, RZ ;  /* 0x000000ff00197202 */ /* 0x000fe40000000f00 */
[----:B------:R-:W-:Y:S02]  /*0950*/  MOV R40, RZ ;  /* 0x000000ff00287202 */ /* 0x000fe40000000f00 */
[----:B------:R-:W-:Y:S02]  /*0960*/  MOV R11, RZ ;  /* 0x000000ff000b7202 */ /* 0x000fe40000000f00 */
[----:B------:R-:W-:Y:S02]  /*0970*/  IADD3 R18, -R18, c[0x0][0x3e0], RZ ;  /* 0x0000f80012127a10 */ /* 0x000fe40007ffe1ff */
[----:B------:R-:W-:Y:S02]  /*0980*/  SHF.L.U64.HI R26, R21, 0x2, R26 ;  /* 0x00000002151a7819 */ /* 0x000fe4000001021a */
[----:B------:R-:W-:-:S02]  /*0990*/  SHF.L.U64.HI R20, R23, 0x2, R20 ;  /* 0x0000000217147819 */ /* 0x000fc40000010214 */
.L_x_262:
[----:B------:R-:W-:-:S04]  /*09a0*/  LEA R42, P1, R21, R24, 0x2 ;  /* 0x00000018152a7211 */ /* 0x000fc800078210ff */
[----:B------:R-:W-:-:S05]  /*09b0*/  IADD3.X R43, R19, R26, RZ, P1, !PT ;  /* 0x0000001a132b7210 */ /* 0x000fca0000ffe4ff */
[----:B------:R0:W2:Y:S02]  /*09c0*/  LDG.E R41, [R42.64] ;  /* 0x000000042a297981 */ /* 0x0000a4000c1e1900 */
[----:B0-----:R-:W-:-:S05]  /*09d0*/  IMAD.WIDE R42, R12, 0x20, R42 ;  /* 0x000000200c2a7825 */ /* 0x001fca00078e022a */
[----:B------:R0:W3:Y:S02]  /*09e0*/  LDG.E R44, [R42.64] ;  /* 0x000000042a2c7981 */ /* 0x0000e4000c1e1900 */
[----:B0-----:R-:W-:-:S04]  /*09f0*/  IMAD.WIDE R42, R12, 0x20, R42 ;  /* 0x000000200c2a7825 */ /* 0x001fc800078e022a */
[----:B--2---:R-:W-:Y:S02]  /*0a00*/  FADD.FTZ R40, R41, R40 ;  /* 0x0000002829287221 */ /* 0x004fe40000010000 */
[----:B------:R0:W2:Y:S01]  /*0a10*/  LDG.E R41, [R42.64] ;  /* 0x000000042a297981 */ /* 0x0000a2000c1e1900 */
[----:B---3--:R-:W-:Y:S02]  /*0a20*/  FADD.FTZ R39, R44, R39 ;  /* 0x000000272c277221 */ /* 0x008fe40000010000 */
[----:B------:R-:W-:-:S05]  /*0a30*/  IMAD.WIDE R44, R12, 0x20, R42 ;  /* 0x000000200c2c7825 */ /* 0x000fca00078e022a */
[----:B0-----:R0:W3:Y:S02]  /*0a40*/  LDG.E R42, [R44.64] ;  /* 0x000000042c2a7981 */ /* 0x0010e4000c1e1900 */
[----:B0-----:R-:W-:-:S04]  /*0a50*/  IMAD.WIDE R44, R12, 0x20, R44 ;  /* 0x000000200c2c7825 */ /* 0x001fc800078e022c */
[----:B--2---:R-:W-:Y:S02]  /*0a60*/  FADD.FTZ R38, R41, R38 ;  /* 0x0000002629267221 */ /* 0x004fe40000010000 */
[----:B------:R0:W2:Y:S02]  /*0a70*/  LDG.E R41, [R44.64] ;  /* 0x000000042c297981 */ /* 0x0000a4000c1e1900 */
[----:B0-----:R-:W-:-:S04]  /*0a80*/  IMAD.WIDE R44, R12, 0x20, R44 ;  /* 0x000000200c2c7825 */ /* 0x001fc800078e022c */
[----:B---3--:R-:W-:Y:S02]  /*0a90*/  FADD.FTZ R37, R42, R37 ;  /* 0x000000252a257221 */ /* 0x008fe40000010000 */
        /* <DEDUP_REMOVED lines=27> */
[----:B------:R0:W2:Y:S02]  /*0c50*/  LDG.E R41, [R44.64] ;  /* 0x000000042c297981 */ /* 0x0000a4000c1e1900 */
[----:B0-----:R-:W-:Y:S02]  /*0c60*/  MOV R44, R24 ;  /* 0x00000018002c7202 */ /* 0x001fe40000000f00 */
[----:B------:R-:W-:-:S05]  /*0c70*/  MOV R45, R19 ;  /* 0x00000013002d7202 */ /* 0x000fca0000000f00 */
[----:B------:R-:W4:Y:S01]  /*0c80*/  LDG.E R44, [R44.64] ;  /* 0x000000042c2c7981 */ /* 0x000f22000c1e1900 */
[----:B---3--:R-:W-:Y:S01]  /*0c90*/  FADD.FTZ R33, R42, R33 ;  /* 0x000000212a217221 */ /* 0x008fe20000010000 */
[----:B------:R-:W-:Y:S01]  /*0ca0*/  LEA R42, P1, R22, R24, 0x2 ;  /* 0x00000018162a7211 */ /* 0x000fe200078210ff */
[----:B--2---:R-:W-:Y:S02]  /*0cb0*/  FADD.FTZ R34, R41, R34 ;  /* 0x0000002229227221 */ /* 0x004fe40000010000 */
[----:B------:R-:W-:-:S05]  /*0cc0*/  IMAD.MOV.U32 R41, RZ, RZ, c[0x0][0x3dc] ;  /* 0x0000f700ff297624 */ /* 0x000fca00078e00ff */
[----:B------:R-:W-:Y:S01]  /*0cd0*/  LEA.HI.X R43, R22, R19, R41, 0x2, P1 ;  /* 0x00000013162b7211 */ /* 0x000fe200008f1429 */
[----:B----4-:R-:W-:-:S04]  /*0ce0*/  FADD.FTZ R11, R44, R11 ;  /* 0x0000000b2c0b7221 */ /* 0x010fc80000010000 */
[----:B------:R0:W2:Y:S02]  /*0cf0*/  LDG.E R44, [R42.64] ;  /* 0x000000042a2c7981 */ /* 0x0000a4000c1e1900 */
[----:B0-----:R-:W-:-:S05]  /*0d00*/  IMAD.WIDE R42, R21, 0x4, R42 ;  /* 0x00000004152a7825 */ /* 0x001fca00078e022a */
[----:B------:R0:W3:Y:S01]  /*0d10*/  LDG.E R41, [R42.64] ;  /* 0x000000042a297981 */ /* 0x0000e2000c1e1900 */
[----:B--2---:R-:W-:Y:S02]  /*0d20*/  FADD.FTZ R11, R11, R44 ;  /* 0x0000002c0b0b7221 */ /* 0x004fe40000010000 */
[----:B------:R-:W-:-:S05]  /*0d30*/  IMAD.WIDE R44, R21, 0x4, R42 ;  /* 0x00000004152c7825 */ /* 0x000fca00078e022a */
[----:B0-----:R0:W2:Y:S02]  /*0d40*/  LDG.E R42, [R44.64] ;  /* 0x000000042c2a7981 */ /* 0x0010a4000c1e1900 */
[----:B0-----:R-:W-:-:S04]  /*0d50*/  IMAD.WIDE R44, R21, 0x4, R44 ;  /* 0x00000004152c7825 */ /* 0x001fc800078e022c */
[----:B---3--:R-:W-:Y:S02]  /*0d60*/  FADD.FTZ R40, R40, R41 ;  /* 0x0000002928287221 */ /* 0x008fe40000010000 */
[----:B------:R0:W3:Y:S02]  /*0d70*/  LDG.E R41, [R44.64] ;  /* 0x000000042c297981 */ /* 0x0000e4000c1e1900 */
[----:B0-----:R-:W-:-:S04]  /*0d80*/  IMAD.WIDE R44, R21, 0x4, R44 ;  /* 0x00000004152c7825 */ /* 0x001fc800078e022c */
[----:B--2---:R-:W-:Y:S02]  /*0d90*/  FADD.FTZ R39, R39, R42 ;  /* 0x0000002a27277221 */ /* 0x004fe40000010000 */
[----:B------:R0:W2:Y:S02]  /*0da0*/  LDG.E R42, [R44.64] ;  /* 0x000000042c2a7981 */ /* 0x0000a4000c1e1900 */
[----:B0-----:R-:W-:-:S04]  /*0db0*/  IMAD.WIDE R44, R21, 0x4, R44 ;  /* 0x00000004152c7825 */ /* 0x001fc800078e022c */
[----:B---3--:R-:W-:Y:S02]  /*0dc0*/  FADD.FTZ R38, R38, R41 ;  /* 0x0000002926267221 */ /* 0x008fe40000010000 */
[----:B------:R-:W3:Y:S01]  /*0dd0*/  LDG.E R41, [R44.64] ;  /* 0x000000042c297981 */ /* 0x000ee2000c1e1900 */
[----:B--2---:R-:W-:Y:S02]  /*0de0*/  FADD.FTZ R37, R37, R42 ;  /* 0x0000002a25257221 */ /* 0x004fe40000010000 */
[----:B------:R-:W-:-:S04]  /*0df0*/  IMAD.WIDE R42, R21, 0x4, R44 ;  /* 0x00000004152a7825 */ /* 0x000fc800078e022c */
[----:B---3--:R-:W-:Y:S02]  /*0e00*/  FADD.FTZ R36, R36, R41 ;  /* 0x0000002924247221 */ /* 0x008fe40000010000 */
[----:B------:R0:W2:Y:S02]  /*0e10*/  LDG.E R41, [R42.64] ;  /* 0x000000042a297981 */ /* 0x0000a4000c1e1900 */
[----:B0-----:R-:W-:-:S05]  /*0e20*/  IMAD.WIDE R42, R21, 0x4, R42 ;  /* 0x00000004152a7825 */ /* 0x001fca00078e022a */
[----:B------:R0:W3:Y:S02]  /*0e30*/  LDG.E R44, [R42.64] ;  /* 0x000000042a2c7981 */ /* 0x0000e4000c1e1900 */
[----:B0-----:R-:W-:-:S04]  /*0e40*/  IMAD.WIDE R42, R21, 0x4, R42 ;  /* 0x00000004152a7825 */ /* 0x001fc800078e022a */
[----:B---3--:R-:W-:Y:S02]  /*0e50*/  FADD.FTZ R25, R25, R44 ;  /* 0x0000002c19197221 */ /* 0x008fe40000010000 */
[----:B------:R0:W3:Y:S01]  /*0e60*/  LDG.E R44, [R42.64] ;  /* 0x000000042a2c7981 */ /* 0x0000e2000c1e1900 */
[----:B--2---:R-:W-:Y:S02]  /*0e70*/  FADD.FTZ R35, R35, R41 ;  /* 0x0000002923237221 */ /* 0x004fe40000010000 */
[----:B0-----:R-:W-:-:S05]  /*0e80*/  IMAD.WIDE R42, R21, 0x4, R42 ;  /* 0x00000004152a7825 */ /* 0x001fca00078e022a */
        /* <DEDUP_REMOVED lines=14> */
[----:B------:R-:W-:-:S06]  /*0f70*/  IMAD.WIDE R42, R21, 0x4, R44 ;  /* 0x00000004152a7825 */ /* 0x000fcc00078e022c */
[----:B0-----:R-:W-:Y:S02]  /*0f80*/  IMAD.WIDE R44, R21, 0x4, R42 ;  /* 0x00000004152c7825 */ /* 0x001fe400078e022a */
[----:B------:R-:W3:Y:S02]  /*0f90*/  LDG.E R42, [R42.64] ;  /* 0x000000042a2a7981 */ /* 0x000ee4000c1e1900 */
[----:B--2---:R-:W-:Y:S02]  /*0fa0*/  FADD.FTZ R32, R32, R41 ;  /* 0x0000002920207221 */ /* 0x004fe40000010000 */
[----:B------:R-:W2:Y:S01]  /*0fb0*/  LDG.E R41, [R44.64] ;  /* 0x000000042c297981 */ /* 0x000ea2000c1e1900 */
[----:B------:R-:W-:-:S04]  /*0fc0*/  IADD3 R18, R18, -0x2, RZ ;  /* 0xfffffffe12127810 */ /* 0x000fc80007ffe0ff */
[----:B------:R-:W-:Y:S02]  /*0fd0*/  ISETP.NE.AND P1, PT, R18, RZ, PT ;  /* 0x000000ff1200720c */ /* 0x000fe40003f25270 */
[----:B------:R-:W-:-:S04]  /*0fe0*/  LEA R24, P2, R23, R24, 0x2 ;  /* 0x0000001817187211 */ /* 0x000fc800078410ff */
[----:B------:R-:W-:Y:S01]  /*0ff0*/  IADD3.X R19, R19, R20, RZ, P2, !PT ;  /* 0x0000001413137210 */ /* 0x000fe200017fe4ff */
[----:B---3--:R-:W-:Y:S02]  /*1000*/  FADD.FTZ R33, R33, R42 ;  /* 0x0000002a21217221 */ /* 0x008fe40000010000 */
[----:B--2---:R-:W-:-:S04]  /*1010*/  FADD.FTZ R34, R34, R41 ;  /* 0x0000002922227221 */ /* 0x004fc80000010000 */
[----:B------:R-:W-:Y:S05]  /*1020*/  @P1 BRA `(.L_x_262) ;  /* 0xfffff97000001947 */ /* 0x000fea000383ffff */
.L_x_261:
[----:B------:R-:W-:Y:S02]  /*1030*/  MOV R22, R24 ;  /* 0x0000001800167202 */ /* 0x000fe40000000f00 */
[----:B------:R-:W-:Y:S01]  /*1040*/  MOV R23, R19 ;  /* 0x0000001300177202 */ /* 0x000fe20000000f00 */
[----:B------:R-:W-:Y:S05]  /*1050*/  @!P0 BRA `(.L_x_260) ;  /* 0x000002f000008947 */ /* 0x000fea0003800000 */
[----:B------:R0:W2:Y:S01]  /*1060*/  LDG.E R20, [R22.64] ;  /* 0x0000000416147981 */ /* 0x0000a2000c1e1900 */
[----:B------:R-:W-:-:S05]  /*1070*/  IMAD.WIDE R42, R21, 0x4, R22 ;  /* 0x00000004152a7825 */ /* 0x000fca00078e0216 */
[----:B0-----:R0:W3:Y:S02]  /*1080*/  LDG.E R23, [R42.64] ;  /* 0x000000042a177981 */ /* 0x0010e4000c1e1900 */
[----:B0-----:R-:W-:-:S05]  /*1090*/  IMAD.WIDE R42, R12, 0x20, R42 ;  /* 0x000000200c2a7825 */ /* 0x001fca00078e022a */
[----:B------:R0:W4:Y:S01]  /*10a0*/  LDG.E R26, [R42.64] ;  /* 0x000000042a1a7981 */ /* 0x000122000c1e1900 */
[----:B------:R-:W-:-:S05]  /*10b0*/  IMAD.WIDE R18, R12, 0x20, R42 ;  /* 0x000000200c127825 */ /* 0x000fca00078e022a */
[----:B------:R1:W5:Y:S01]  /*10c0*/  LDG.E R41, [R18.64] ;  /* 0x0000000412297981 */ /* 0x000362000c1e1900 */
[----:B------:R-:W-:-:S05]  /*10d0*/  IMAD.WIDE R44, R12, 0x20, R18 ;  /* 0x000000200c2c7825 */ /* 0x000fca00078e0212 */
[----:B-1----:R1:W5:Y:S02]  /*10e0*/  LDG.E R18, [R44.64] ;  /* 0x000000042c127981 */ /* 0x002364000c1e1900 */
[----:B-1----:R-:W-:-:S05]  /*10f0*/  IMAD.WIDE R44, R12, 0x20, R44 ;  /* 0x000000200c2c7825 */ /* 0x002fca00078e022c */
[----:B------:R1:W5:Y:S01]  /*1100*/  LDG.E R19, [R44.64] ;  /* 0x000000042c137981 */ /* 0x000362000c1e1900 */
[----:B0-----:R-:W-:-:S05]  /*1110*/  IMAD.WIDE R42, R12, 0x20, R44 ;  /* 0x000000200c2a7825 */ /* 0x001fca00078e022c */
[----:B------:R0:W5:Y:S01]  /*1120*/  LDG.E R24, [R42.64] ;  /* 0x000000042a187981 */ /* 0x000162000c1e1900 */
[----:B-1----:R-:W-:-:S06]  /*1130*/  IMAD.WIDE R44, R12, 0x20, R42 ;  /* 0x000000200c2c7825 */ /* 0x002fcc00078e022a */
[C---:B0-----:R-:W-:Y:S02]  /*1140*/  IMAD.WIDE R42, R12.reuse, 0x20, R44 ;  /* 0x000000200c2a7825 */ /* 0x041fe400078e022c */
[----:B------:R0:W5:Y:S02]  /*1150*/  LDG.E R44, [R44.64] ;  /* 0x000000042c2c7981 */ /* 0x000164000c1e1900 */
[----:B--2---:R-:W-:Y:S02]  /*1160*/  FADD.FTZ R11, R11, R20 ;  /* 0x000000140b0b7221 */ /* 0x004fe40000010000 */
[----:B------:R-:W-:Y:S02]  /*1170*/  IMAD.WIDE R20, R12, 0x20, R42 ;  /* 0x000000200c147825 */ /* 0x000fe400078e022a */
[----:B------:R1:W2:Y:S02]  /*1180*/  LDG.E R42, [R42.64] ;  /* 0x000000042a2a7981 */ /* 0x0002a4000c1e1900 */
[----:B---3--:R-:W-:-:S02]  /*1190*/  FADD.FTZ R40, R40, R23 ;  /* 0x0000001728287221 */ /* 0x008fc40000010000 */
[C---:B------:R-:W-:Y:S01]  /*11a0*/  IMAD.WIDE R22, R12.reuse, 0x20, R20 ;  /* 0x000000200c167825 */ /* 0x040fe200078e0214 */
[----:B-1----:R1:W3:Y:S05]  /*11b0*/  LDG.E R43, [R20.64] ;  /* 0x00000004142b7981 */ /* 0x0022ea000c1e1900 */
[----:B-1----:R-:W-:-:S04]  /*11c0*/  IMAD.WIDE R20, R12, 0x20, R22 ;  /* 0x000000200c147825 */ /* 0x002fc800078e0216 */
[----:B----4-:R-:W-:Y:S02]  /*11d0*/  FADD.FTZ R39, R39, R26 ;  /* 0x0000001a27277221 */ /* 0x010fe40000010000 */
[----:B------:R1:W4:Y:S01]  /*11e0*/  LDG.E R26, [R22.64] ;  /* 0x00000004161a7981 */ /* 0x000322000c1e1900 */
[----:B-----5:R-:W-:-:S03]  /*11f0*/  FADD.FTZ R38, R38, R41 ;  /* 0x0000002926267221 */ /* 0x020fc60000010000 */
[----:B------:R5:W4:Y:S01]  /*1200*/  LDG.E R41, [R20.64] ;  /* 0x0000000414297981 */ /* 0x000b22000c1e1900 */
[----:B-1----:R-:W-:-:S06]  /*1210*/  IMAD.WIDE R22, R12, 0x20, R20 ;  /* 0x000000200c167825 */ /* 0x002fcc00078e0214 */
[----:B-----5:R-:W-:Y:S02]  /*1220*/  IMAD.WIDE R20, R12, 0x20, R22 ;  /* 0x000000200c147825 */ /* 0x020fe400078e0216 */
[----:B------:R-:W5:Y:S02]  /*1230*/  LDG.E R22, [R22.64] ;  /* 0x0000000416167981 */ /* 0x000f64000c1e1900 */
[----:B------:R-:W-:Y:S02]  /*1240*/  FADD.FTZ R37, R37, R18 ;  /* 0x0000001225257221 */ /* 0x000fe40000010000 */
[----:B0-----:R0:W5:Y:S01]  /*1250*/  LDG.E R45, [R20.64] ;  /* 0x00000004142d7981 */ /* 0x001162000c1e1900 */
[----:B------:R-:W-:Y:S02]  /*1260*/  FADD.FTZ R36, R36, R19 ;  /* 0x0000001324247221 */ /* 0x000fe40000010000 */
[----:B------:R-:W-:-:S06]  /*1270*/  IMAD.WIDE R18, R12, 0x20, R20 ;  /* 0x000000200c127825 */ /* 0x000fcc00078e0214 */
[----:B0-----:R-:W-:Y:S02]  /*1280*/  IMAD.WIDE R20, R12, 0x20, R18 ;  /* 0x000000200c147825 */ /* 0x001fe400078e0212 */
[----:B------:R-:W5:Y:S04]  /*1290*/  LDG.E R18, [R18.64] ;  /* 0x0000000412127981 */ /* 0x000f68000c1e1900 */
[----:B------:R-:W5:Y:S01]  /*12a0*/  LDG.E R12, [R20.64] ;  /* 0x00000004140c7981 */ /* 0x000f62000c1e1900 */
[----:B------:R-:W-:Y:S02]  /*12b0*/  FADD.FTZ R35, R35, R24 ;  /* 0x0000001823237221 */ /* 0x000fe40000010000 */
[----:B------:R-:W-:Y:S02]  /*12c0*/  FADD.FTZ R25, R25, R44 ;  /* 0x0000002c19197221 */ /* 0x000fe40000010000 */
[----:B--2---:R-:W-:-:S02]  /*12d0*/  FADD.FTZ R27, R27, R42 ;  /* 0x0000002a1b1b7221 */ /* 0x004fc40000010000 */
[----:B---3--:R-:W-:Y:S02]  /*12e0*/  FADD.FTZ R28, R28, R43 ;  /* 0x0000002b1c1c7221 */ /* 0x008fe40000010000 */
[----:B----4-:R-:W-:Y:S02]  /*12f0*/  FADD.FTZ R29, R29, R26 ;  /* 0x0000001a1d1d7221 */ /* 0x010fe40000010000 */
[----:B------:R-:W-:Y:S02]  /*1300*/  FADD.FTZ R30, R30, R41 ;  /* 0x000000291e1e7221 */ /* 0x000fe40000010000 */
[----:B-----5:R-:W-:Y:S02]  /*1310*/  FADD.FTZ R31, R31, R22 ;  /* 0x000000161f1f7221 */ /* 0x020fe40000010000 */
[----:B------:R-:W-:Y:S02]  /*1320*/  FADD.FTZ R32, R32, R45 ;  /* 0x0000002d20207221 */ /* 0x000fe40000010000 */
[----:B------:R-:W-:-:S02]  /*1330*/  FADD.FTZ R33, R33, R18 ;  /* 0x0000001221217221 */ /* 0x000fc40000010000 */
[----:B------:R-:W-:Y:S02]  /*1340*/  FADD.FTZ R34, R34, R12 ;  /* 0x0000000c22227221 */ /* 0x000fe40000010000 */
.L_x_260:
[----:B------:R-:W-:Y:S01]  /*1350*/  LOP3.LUT P0, RZ, R13, 0x2, RZ, 0xc0, !PT ;  /* 0x000000020dff7812 */ /* 0x000fe2000780c0ff */
[----:B------:R-:W-:Y:S01]  /*1360*/  FMUL.FTZ R11, R11, c[0x0][0x2e0] ;  /* 0x0000b8000b0b7a20 */ /* 0x000fe20000410000 */
[----:B------:R-:W-:Y:S01]  /*1370*/  SHF.L.U32 R20, R15, 0x1, RZ ;  /* 0x000000010f147819 */ /* 0x000fe200000006ff */
[----:B------:R-:W-:Y:S01]  /*1380*/  FMUL.FTZ R40, R40, c[0x0][0x2e0] ;  /* 0x0000b80028287a20 */ /* 0x000fe20000410000 */
[----:B------:R-:W-:Y:S01]  /*1390*/  SHF.L.U32 R23, R14, 0x1, RZ ;  /* 0x000000010e177819 */ /* 0x000fe200000006ff */
[----:B------:R-:W-:Y:S01]  /*13a0*/  FMUL.FTZ R39, R39, c[0x0][0x2e0] ;  /* 0x0000b80027277a20 */ /* 0x000fe20000410000 */
[----:B------:R-:W-:Y:S01]  /*13b0*/  IADD3 R22, R20, 0x20, RZ ;  /* 0x0000002014167810 */ /* 0x000fe20007ffe0ff */
[----:B------:R-:W-:Y:S01]  /*13c0*/  FMUL.FTZ R38, R38, c[0x0][0x2e0] ;  /* 0x0000b80026267a20 */ /* 0x000fe20000410000 */
[----:B------:R-:W-:Y:S01]  /*13d0*/  F2FP.BF16.PACK_AB R11, R40, R11 ;  /* 0x0000000b280b723e */ /* 0x000fe200000010ff */
[----:B------:R-:W-:Y:S01]  /*13e0*/  FMUL.FTZ R27, R27, c[0x0][0x2e0] ;  /* 0x0000b8001b1b7a20 */ /* 0x000fe20000410000 */
[--C-:B------:R-:W-:Y:S01]  /*13f0*/  SHF.R.S32.HI R17, RZ, 0x1f, R16.reuse ;  /* 0x0000001fff117819 */ /* 0x100fe20000011410 */
[----:B------:R-:W-:Y:S01]  /*1400*/  FMUL.FTZ R28, R28, c[0x0][0x2e0] ;  /* 0x0000b8001c1c7a20 */ /* 0x000fe20000410000 */
[----:B------:R-:W-:Y:S01]  /*1410*/  F2FP.BF16.PACK_AB R38, R38, R39 ;  /* 0x000000272626723e */ /* 0x000fe200000010ff */
[----:B------:R-:W-:Y:S01]  /*1420*/  FMUL.FTZ R29, R29, c[0x0][0x2e0] ;  /* 0x0000b8001d1d7a20 */ /* 0x000fe20000410000 */
[----:B------:R-:W-:Y:S01]  /*1430*/  @P0 IADD3 R22, R20, -0x20, RZ ;  /* 0xffffffe014160810 */ /* 0x000fe20007ffe0ff */
[----:B------:R-:W-:Y:S01]  /*1440*/  FMUL.FTZ R30, R30, c[0x0][0x2e0] ;  /* 0x0000b8001e1e7a20 */ /* 0x000fe20000410000 */
[----:B------:R-:W-:Y:S01]  /*1450*/  F2FP.BF16.PACK_AB R27, R28, R27 ;  /* 0x0000001b1c1b723e */ /* 0x000fe200000010ff */
[----:B------:R-:W-:Y:S01]  /*1460*/  FMUL.FTZ R37, R37, c[0x0][0x2e0] ;  /* 0x0000b80025257a20 */ /* 0x000fe20000410000 */
[----:B------:R-:W-:Y:S01]  /*1470*/  STS [R20], R11 ;  /* 0x0000000b14007388 */ /* 0x000fe20000000800 */
[----:B------:R-:W-:Y:S01]  /*1480*/  FMUL.FTZ R36, R36, c[0x0][0x2e0] ;  /* 0x0000b80024247a20 */ /* 0x000fe20000410000 */
[----:B------:R-:W-:Y:S01]  /*1490*/  F2FP.BF16.PACK_AB R29, R30, R29 ;  /* 0x0000001d1e1d723e */ /* 0x000fe200000010ff */
[----:B------:R-:W-:Y:S01]  /*14a0*/  FMUL.FTZ R35, R35, c[0x0][0x2e0] ;  /* 0x0000b80023237a20 */ /* 0x000fe20000410000 */
[----:B------:R-:W-:Y:S01]  /*14b0*/  STS [R20+0x200], R38 ;  /* 0x0002002614007388 */ /* 0x000fe20000000800 */
        /* <DEDUP_REMOVED lines=10> */
[----:B------:R-:W-:Y:S01]  /*1560*/  IMAD R7, R7, c[0x0][0x398], RZ ;  /* 0x0000e60007077a24 */ /* 0x000fe200078e02ff */
[----:B------:R-:W-:Y:S01]  /*1570*/  STS [R20+0x1000], R36 ;  /* 0x0010002414007388 */ /* 0x000fe20000000800 */
[----:B------:R-:W-:Y:S01]  /*1580*/  IMAD.WIDE.U32 R18, R2, c[0x0][0x398], R16 ;  /* 0x0000e60002127a25 */ /* 0x000fe200078e0010 */
[----:B------:R-:W-:Y:S01]  /*1590*/  F2FP.BF16.PACK_AB R33, R34, R33 ;  /* 0x000000212221723e */ /* 0x000fe200000010ff */
[----:B------:R-:W-:Y:S01]  /*15a0*/  BSSY B0, `(.L_x_263) ;  /* 0x000001c000007945 */ /* 0x000fe20003800000 */
[----:B------:R0:W-:Y:S01]  /*15b0*/  STS [R20+0x1200], R35 ;  /* 0x0012002314007388 */ /* 0x0001e20000000800 */
[----:B------:R-:W-:Y:S01]  /*15c0*/  IMAD R7, R2, c[0x0][0x39c], R7 ;  /* 0x0000e70002077a24 */ /* 0x000fe200078e0207 */
[----:B------:R-:W-:Y:S01]  /*15d0*/  IADD3 R6, P1, R6, R18, RZ ;  /* 0x0000001206067210 */ /* 0x000fe20007f3e0ff */
[----:B------:R-:W-:Y:S01]  /*15e0*/  IMAD R3, R0, -0x80, R3 ;  /* 0xffffff8000037824 */ /* 0x000fe200078e0203 */
[----:B------:R1:W-:Y:S01]  /*15f0*/  STS [R22+0x1000], R31 ;  /* 0x0010001f16007388 */ /* 0x0003e20000000800 */
[----:B------:R-:W-:Y:S01]  /*1600*/  ISETP.GE.AND P0, PT, R16, c[0x0][0x220], PT ;  /* 0x0000880010007a0c */ /* 0x000fe20003f06270 */
[----:B------:R-:W-:Y:S01]  /*1610*/  IMAD R2, R9, c[0x0][0x3b0], RZ ;  /* 0x0000ec0009027a24 */ /* 0x000fe200078e02ff */
[----:B------:R-:W-:Y:S01]  /*1620*/  IADD3 R0, R8, 0x40, RZ ;  /* 0x0000004008007810 */ /* 0x000fe20007ffe0ff */
[----:B------:R1:W-:Y:S01]  /*1630*/  STS [R22+0x1200], R33 ;  /* 0x0012002116007388 */ /* 0x0003e20000000800 */
[----:B------:R-:W-:Y:S01]  /*1640*/  IADD3.X R7, R4, R19, R7, P1, !PT ;  /* 0x0000001304077210 */ /* 0x000fe20000ffe407 */
[----:B------:R-:W-:-:S02]  /*1650*/  IMAD R17, R5, c[0x0][0x3b4], R2 ;  /* 0x0000ed0005117a24 */ /* 0x000fc400078e0202 */
[----:B------:R-:W-:Y:S01]  /*1660*/  BAR.SYNC.DEFER_BLOCKING 0x0 ;  /* 0x0000000000007b1d */ /* 0x000fe20000010000 */
[-C--:B------:R-:W-:Y:S01]  /*1670*/  ISETP.GE.OR P1, PT, R0, R3.reuse, P0 ;  /* 0x000000030000720c */ /* 0x080fe20000726670 */
[----:B0-----:R-:W-:Y:S01]  /*1680*/  IMAD.WIDE.U32 R20, R5, c[0x0][0x3b0], R6 ;  /* 0x0000ec0005147a25 */ /* 0x001fe200078e0006 */
[----:B------:R-:W-:-:S04]  /*1690*/  ISETP.GE.OR P0, PT, R8, R3, P0 ;  /* 0x000000030800720c */ /* 0x000fc80000706670 */
[----:B------:R-:W-:Y:S01]  /*16a0*/  IADD3 R17, R21, R17, RZ ;  /* 0x0000001115117210 */ /* 0x000fe20007ffe0ff */
[----:B------:R1:W0:Y:S08]  /*16b0*/  LDS.128 R12, [R23+0x1000] ;  /* 0x00100000170c7984 */ /* 0x0002300000000c00 */
[----:B------:R-:W-:Y:S05]  /*16c0*/  @P0 BRA `(.L_x_264) ;  /* 0x0000009000000947 */ /* 0x000fea0003800000 */
[----:B------:R-:W2:Y:S01]  /*16d0*/  LDS.128 R4, [R23] ;  /* 0x0000000017047984 */ /* 0x000ea20000000c00 */
[----:B------:R-:W-:Y:S01]  /*16e0*/  MOV R16, R20 ;  /* 0x0000001400107202 */ /* 0x000fe20000000f00 */
[----:B------:R-:W-:-:S04]  /*16f0*/  IMAD R9, R10, c[0x0][0x398], RZ ;  /* 0x0000e6000a097a24 */ /* 0x000fc800078e02ff */
[----:B------:R-:W-:-:S04]  /*1700*/  IMAD.WIDE.U32 R2, R8, c[0x0][0x398], R16 ;  /* 0x0000e60008027a25 */ /* 0x000fc800078e0010 */
[----:B------:R-:W-:Y:S01]  /*1710*/  IMAD R9, R8, c[0x0][0x39c], R9 ;  /* 0x0000e70008097a24 */ /* 0x000fe200078e0209 */
[----:B------:R-:W-:-:S04]  /*1720*/  LEA R18, P0, R2, c[0x0][0x338], 0x1 ;  /* 0x0000ce0002127a11 */ /* 0x000fc800078008ff */
[----:B------:R-:W-:-:S04]  /*1730*/  IADD3 R3, R3, R9, RZ ;  /* 0x0000000903037210 */ /* 0x000fc80007ffe0ff */
[----:B------:R-:W-:-:S05]  /*1740*/  LEA.HI.X R19, R2, c[0x0][0x33c], R3, 0x1, P0 ;  /* 0x0000cf0002137a11 */ /* 0x000fca00000f0c03 */
[----:B--2---:R2:W-:Y:S02]  /*1750*/  STG.E.128 [R18.64], R4 ;  /* 0x0000000412007986 */ /* 0x0045e4000c101d04 */
.L_x_264:
[----:B------:R-:W-:Y:S05]  /*1760*/  BSYNC B0 ;  /* 0x0000000000007941 */ /* 0x000fea0003800000 */
.L_x_263:
[----:B------:R-:W-:Y:S05]  /*1770*/  @P1 EXIT ;  /* 0x000000000000194d */ /* 0x000fea0003800000 */
[----:B--2---:R-:W-:Y:S02]  /*1780*/  IADD3 R5, P0, R8, 0x40, RZ ;  /* 0x0000004008057810 */ /* 0x004fe40007f1e0ff */
[----:B------:R-:W-:Y:S02]  /*1790*/  MOV R2, R20 ;  /* 0x0000001400027202 */ /* 0x000fe40000000f00 */
[----:B------:R-:W-:Y:S02]  /*17a0*/  IADD3.X R10, RZ, R10, RZ, P0, !PT ;  /* 0x0000000aff0a7210 */ /* 0x000fe400007fe4ff */
[----:B------:R-:W-:-:S03]  /*17b0*/  MOV R3, R17 ;  /* 0x0000001100037202 */ /* 0x000fc60000000f00 */
[----:B------:R-:W-:Y:S02]  /*17c0*/  IMAD R10, R10, c[0x0][0x398], RZ ;  /* 0x0000e6000a0a7a24 */ /* 0x000fe400078e02ff */
[----:B------:R-:W-:-:S04]  /*17d0*/  IMAD.WIDE.U32 R2, R5, c[0x0][0x398], R2 ;  /* 0x0000e60005027a25 */ /* 0x000fc800078e0002 */
[----:B------:R-:W-:Y:S01]  /*17e0*/  IMAD R5, R5, c[0x0][0x39c], R10 ;  /* 0x0000e70005057a24 */ /* 0x000fe200078e020a */
[----:B------:R-:W-:-:S04]  /*17f0*/  LEA R4, P0, R2, c[0x0][0x338], 0x1 ;  /* 0x0000ce0002047a11 */ /* 0x000fc800078008ff */
[----:B------:R-:W-:-:S04]  /*1800*/  IADD3 R3, R3, R5, RZ ;  /* 0x0000000503037210 */ /* 0x000fc80007ffe0ff */
[----:B------:R-:W-:-:S05]  /*1810*/  LEA.HI.X R5, R2, c[0x0][0x33c], R3, 0x1, P0 ;  /* 0x0000cf0002057a11 */ /* 0x000fca00000f0c03 */
[----:B0-----:R-:W-:Y:S01]  /*1820*/  STG.E.128 [R4.64], R12 ;  /* 0x0000000c04007986 */ /* 0x001fe2000c101d04 */
[----:B------:R-:W-:Y:S05]  /*1830*/  EXIT ;  /* 0x000000000000794d */ /* 0x000fea0003800000 */
.L_x_265:
        /* <DEDUP_REMOVED lines=12> */
.L_x_1331:


//--------------------- .text._ZN5flash44flash_bwd_dq_dk_dv_loop_seqk_parallel_kernelI23Flash_bwd_kernel_traitsILi32ELi128ELi128ELi8ELi4ELi4ELi4ELb1ELb0EN7cutlass10bfloat16_tE19Flash_kernel_traitsILi32ELi128ELi128ELi8ES3_EELb1ELb0ELb0ELb0ELb0ELb1ELb0EEEvNS_16Flash_bwd_paramsE --------------------------
	.section	.text._ZN5flash44flash_bwd_dq_dk_dv_loop_seqk_parallel_kernelI23Flash_bwd_kernel_traitsILi32ELi128ELi128ELi8ELi4ELi4ELi4ELb1ELb0EN7cutlass10bfloat16_tE19Flash_kernel_traitsILi32ELi128ELi128ELi8ES3_EELb1ELb0ELb0ELb0ELb0ELb1ELb0EEEvNS_16Flash_bwd_paramsE,"ax",@progbits
	.sectioninfo	@"SHI_REGISTERS=255"
	.align	128
        .global         _ZN5flash44flash_bwd_dq_dk_dv_loop_seqk_parallel_kernelI23Flash_bwd_kernel_traitsILi32ELi128ELi128ELi8ELi4ELi4ELi4ELb1ELb0EN7cutlass10bfloat16_tE19Flash_kernel_traitsILi32ELi128ELi128ELi8ES3_EELb1ELb0ELb0ELb0ELb0ELb1ELb0EEEvNS_16Flash_bwd_paramsE
        .type           _ZN5flash44flash_bwd_dq_dk_dv_loop_seqk_parallel_kernelI23Flash_bwd_kernel_traitsILi32ELi128ELi128ELi8ELi4ELi4ELi4ELb1ELb0EN7cutlass10bfloat16_tE19Flash_kernel_traitsILi32ELi128ELi128ELi8ES3_EELb1ELb0ELb0ELb0ELb0ELb1ELb0EEEvNS_16Flash_bwd_paramsE,@function
        .size           _ZN5flash44flash_bwd_dq_dk_dv_loop_seqk_parallel_kernelI23Flash_bwd_kernel_traitsILi32ELi128ELi128ELi8ELi4ELi4ELi4ELb1ELb0EN7cutlass10bfloat16_tE19Flash_kernel_traitsILi32ELi128ELi128ELi8ES3_EELb1ELb0ELb0ELb0ELb0ELb1ELb0EEEvNS_16Flash_bwd_paramsE,(.L_x_1332 - _ZN5flash44flash_bwd_dq_dk_dv_loop_seqk_parallel_kernelI23Flash_bwd_kernel_traitsILi32ELi128ELi128ELi8ELi4ELi4ELi4ELb1ELb0EN7cutlass10bfloat16_tE19Flash_kernel_traitsILi32ELi128ELi128ELi8ES3_EELb1ELb0ELb0ELb0ELb0ELb1ELb0EEEvNS_16Flash_bwd_paramsE)
        .other          _ZN5flash44flash_bwd_dq_dk_dv_loop_seqk_parallel_kernelI23Flash_bwd_kernel_traitsILi32ELi128ELi128ELi8ELi4ELi4ELi4ELb1ELb0EN7cutlass10bfloat16_tE19Flash_kernel_traitsILi32ELi128ELi128ELi8ES3_EELb1ELb0ELb0ELb0ELb0ELb1ELb0EEEvNS_16Flash_bwd_paramsE,@"STO_CUDA_ENTRY STV_DEFAULT"
_ZN5flash44flash_bwd_dq_dk_dv_loop_seqk_parallel_kernelI23Flash_bwd_kernel_traitsILi32ELi128ELi128ELi8ELi4ELi4ELi4ELb1ELb0EN7cutlass10bfloat16_tE19Flash_kernel_traitsILi32ELi128ELi128ELi8ES3_EELb1ELb0ELb0ELb0ELb0ELb1ELb0EEEvNS_16Flash_bwd_paramsE:
.text._ZN5flash44flash_bwd_dq_dk_dv_loop_seqk_parallel_kernelI23Flash_bwd_kernel_traitsILi32ELi128ELi128ELi8ELi4ELi4ELi4ELb1ELb0EN7cutlass10bfloat16_tE19Flash_kernel_traitsILi32ELi128ELi128ELi8ES3_EELb1ELb0ELb0ELb0ELb0ELb1ELb0EEEvNS_16Flash_bwd_paramsE:
        /* <DEDUP_REMOVED lines=23> */
[----:B------:R-:W-:Y:S01]  /*0170*/  IMAD.U32 R13, RZ, RZ, UR4 ;  /* 0x00000004ff0d7e24 */ /* 0x000fe2000f8e00ff */
[----:B------:R-:W-:Y:S02]  /*0180*/  ULDC.U8 UR8, c[0x0][0x328] ;  /* 0x0000ca0000087ab9 */ /* 0x000fe40000000000 */
[----:B------:R-:W-:Y:S02]  /*0190*/  UISETP.NE.AND UP2, UPT, UR8, URZ, UPT ;  /* 0x0000003f0800728c */ /* 0x000fe4000bf45270 */
[----:B------:R4:W-:Y:S01]  /*01a0*/  STL [R1+0x28], R13 ;  /* 0x0000280d01007387 */ /* 0x0009e20000100800 */
[----:B------:R-:W-:Y:S02]  /*01b0*/  ULDC UR7, c[0x0][0x1c0] ;  /* 0x0000700000077ab9 */ /* 0x000fe40000000800 */
[----:B------:R-:W-:Y:S02]  /*01c0*/  ULDC.U8 UR9, c[0x0][0x3d0] ;  /* 0x0000f40000097ab9 */ /* 0x000fe40000000000 */
[----:B------:R-:W-:Y:S01]  /*01d0*/  ULDC UR16, c[0x0][0x214] ;  /* 0x0000850000107ab9 */ /* 0x000fe20000000800 */
[----:B-1----:R-:W-:Y:S01]  /*01e0*/  SHF.R.S32.HI R0, RZ, 0x1f, R10 ;  /* 0x0000001fff007819 */ /* 0x002fe2000001140a */
[----:B------:R-:W-:-:S02]  /*01f0*/  ULDC UR18, c[0x0][0x224] ;  /* 0x0000890000127ab9 */ /* 0x000fc40000000800 */
[----:B--2---:R-:W-:Y:S01]  /*0200*/  UIMAD UR19, UR52, UR58, URZ ;  /* 0x0000003a341372a4 */ /* 0x004fe2000f8e023f */
[CC--:B------:R-:W-:Y:S01]  /*0210*/  LEA.HI R2, R0.reuse, R10.reuse, RZ, 0x2 ;  /* 0x0000000a00027211 */ /* 0x0c0fe200078f10ff */
[----:B------:R-:W-:Y:S01]  /*0220*/  ULOP3.LUT UR4, UR52, UR13, URZ, 0x3c, !UPT ;  /* 0x0000000d34047292 */ /* 0x000fe2000f8e3c3f */
[CC--:B------:R-:W-:Y:S01]  /*0230*/  LEA.HI R9, R0.reuse, R10.reuse, RZ, 0x5 ;  /* 0x0000000a00097211 */ /* 0x0c0fe200078f28ff */
[----:B------:R-:W-:Y:S01]  /*0240*/  UISETP.NE.AND UP3, UPT, UR9, URZ, UPT ;  /* 0x0000003f0900728c */ /* 0x000fe2000bf65270 */
[CC--:B------:R-:W-:Y:S01]  /*0250*/  LEA.HI R6, R0.reuse, R10.reuse, RZ, 0x4 ;  /* 0x0000000a00067211 */ /* 0x0c0fe200078f20ff */
[----:B------:R-:W-:Y:S01]  /*0260*/  ULDC UR20, c[0x0][0x224] ;  /* 0x0000890000147ab9 */ /* 0x000fe20000000800 */
[CC--:B------:R-:W-:Y:S01]  /*0270*/  LEA.HI R145, R0.reuse, R10.reuse, RZ, 0x3 ;  /* 0x0000000a00917211 */ /* 0x0c0fe200078f18ff */
[----:B---3--:R-:W-:Y:S01]  /*0280*/  USHF.L.U32 UR8, UR45, 0x7, URZ ;  /* 0x000000072d087899 */ /* 0x008fe2000800063f */
[----:B------:R-:W-:Y:S01]  /*0290*/  LEA.HI R248, R0, R10, RZ, 0x7 ;  /* 0x0000000a00f87211 */ /* 0x000fe200078f38ff */
[----:B------:R-:W-:Y:S01]  /*02a0*/  UIMAD UR5, UR45, UR7, UR52 ;  /* 0x000000072d0572a4 */ /* 0x000fe2000f8e0234 */
[----:B------:R-:W-:Y:S01]  /*02b0*/  LOP3.LUT R0, R2, 0xfffffffc, RZ, 0xc0, !PT ;  /* 0xfffffffc02007812 */ /* 0x000fe200078ec0ff */
[----:B------:R-:W-:Y:S01]  /*02c0*/  USHF.R.S32.HI UR7, URZ, 0x1f, UR52 ;  /* 0x0000001f3f077899 */ /* 0x000fe20008011434 */
[----:B------:R-:W-:Y:S01]  /*02d0*/  LOP3.LUT R3, R9, 0xffffffe0, RZ, 0xc0, !PT ;  /* 0xffffffe009037812 */ /* 0x000fe200078ec0ff */
[----:B------:R-:W-:Y:S01]  /*02e0*/  @UP2 UIMAD UR9, UR45, UR16, URZ ;  /* 0x000000102d0922a4 */ /* 0x000fe2000f8e023f */
[----:B------:R-:W-:Y:S01]  /*02f0*/  LOP3.LUT R8, R6, 0xfffffff0, RZ, 0xc0, !PT ;  /* 0xfffffff006087812 */ /* 0x000fe200078ec0ff */
[C---:B------:R-:W-:Y:S01]  /*0300*/  IMAD.IADD R12, R10.reuse, 0x1, -R0 ;  /* 0x000000010a0c7824 */ /* 0x040fe200078e0a00 */
[----:B------:R-:W-:Y:S01]  /*0310*/  LOP3.LUT R4, R145, 0xfffffff8, RZ, 0xc0, !PT ;  /* 0xfffffff891047812 */ /* 0x000fe200078ec0ff */
[C---:B------:R-:W-:Y:S01]  /*0320*/  IMAD.IADD R3, R10.reuse, 0x1, -R3 ;  /* 0x000000010a037824 */ /* 0x040fe200078e0a03 */
[----:B------:R-:W-:Y:S01]  /*0330*/  SHF.R.S32.HI R0, RZ, 0x2, R2 ;  /* 0x00000002ff007819 */ /* 0x000fe20000011402 */
[C---:B------:R-:W-:Y:S01]  /*0340*/  IMAD.IADD R8, R10.reuse, 0x1, -R8 ;  /* 0x000000010a087824 */ /* 0x040fe200078e0a08 */
[----:B------:R-:W-:Y:S01]  /*0350*/  SHF.R.S32.HI R248, RZ, 0x7, R248 ;  /* 0x00000007fff87819 */ /* 0x000fe200000114f8 */
[----:B------:R-:W-:Y:S01]  /*0360*/  IMAD.IADD R10, R10, 0x1, -R4 ;  /* 0x000000010a0a7824 */ /* 0x000fe200078e0a04 */
[----:B------:R-:W-:Y:S01]  /*0370*/  SHF.R.S32.HI R4, RZ, 0x1f, R2 ;  /* 0x0000001fff047819 */ /* 0x000fe20000011402 */
[----:B------:R-:W-:Y:S01]  /*0380*/  USHF.R.S32.HI UR6, URZ, 0x1f, UR20 ;  /* 0x0000001f3f067899 */ /* 0x000fe20008011414 */
[-C--:B------:R-:W-:Y:S01]  /*0390*/  LEA.HI R5, R2, R0.reuse, RZ, 0x1 ;  /* 0x0000000002057211 */ /* 0x080fe200078f08ff */
[----:B------:R-:W-:Y:S01]  /*03a0*/  ULDC UR15, c[0x0][0x1c0] ;  /* 0x00007000000f7ab9 */ /* 0x000fe20000000800 */
[----:B------:R-:W-:Y:S01]  /*03b0*/  LEA.HI R2, R4, R0, RZ, 0x3 ;  /* 0x0000000004027211 */ /* 0x000fe200078f18ff */
[----:B------:R-:W-:Y:S01]  /*03c0*/  ULDC UR50, c[0x0][0x1c0] ;  /* 0x0000700000327ab9 */ /* 0x000fe20000000800 */
[----:B------:R-:W-:Y:S01]  /*03d0*/  LOP3.LUT R4, R5, 0x7fffffe, RZ, 0xc0, !PT ;  /* 0x07fffffe05047812 */ /* 0x000fe200078ec0ff */
[----:B------:R-:W-:Y:S01]  /*03e0*/  UIMAD.WIDE UR50, UR58, UR50, URZ ;  /* 0x000000323a3272a5 */ /* 0x000fe2000f8e023f */
[----:B------:R-:W-:Y:S01]  /*03f0*/  LOP3.LUT R2, R2, 0xfffffff8, RZ, 0xc0, !PT ;  /* 0xfffffff802027812 */ /* 0x000fe200078ec0ff */
[----:B------:R-:W-:Y:S01]  /*0400*/  UIMAD.WIDE.U32 UR60, UR45, UR20, URZ ;  /* 0x000000142d3c72a5 */ /* 0x000fe2000f8e003f */
[----:B------:R-:W-:Y:S01]  /*0410*/  SHF.R.S32.HI R5, RZ, 0x1f, R3 ;  /* 0x0000001fff057819 */ /* 0x000fe20000011403 */
[C---:B------:R-:W-:Y:S01]  /*0420*/  IMAD.IADD R11, R0.reuse, 0x1, -R4 ;  /* 0x00000001000b7824 */ /* 0x040fe200078e0a04 */
[----:B------:R-:W-:Y:S01]  /*0430*/  SHF.R.S32.HI R4, RZ, 0x1f, R9 ;  /* 0x0000001fff047819 */ /* 0x000fe20000011409 */
[----:B------:R-:W-:Y:S01]  /*0440*/  IMAD.IADD R7, R0, 0x1, -R2 ;  /* 0x0000000100077824 */ /* 0x000fe200078e0a02 */
[----:B------:R-:W-:Y:S01]  /*0450*/  SHF.R.S32.HI R0, RZ, 0x4, R6 ;  /* 0x00000004ff007819 */ /* 0x000fe20000011406 */
[----:B------:R-:W-:Y:S01]  /*0460*/  ULDC UR12, c[0x0][0x1c0] ;  /* 0x00007000000c7ab9 */ /* 0x000fe20000000800 */
[----:B------:R-:W-:Y:S01]  /*0470*/  LEA.HI R245, R5, R3, RZ, 0x2 ;  /* 0x0000000305f57211 */ /* 0x000fe200078f10ff */
[----:B------:R-:W-:Y:S01]  /*0480*/  UIMAD UR58, UR58, UR12, URZ ;  /* 0x0000000c3a3a72a4 */ /* 0x000fe2000f8e023f */
[----:B------:R-:W-:Y:S01]  /*0490*/  SHF.R.S32.HI R3, RZ, 0x3, R145 ;  /* 0x00000003ff037819 */ /* 0x000fe20000011491 */
[----:B------:R-:W-:Y:S01]  /*04a0*/  ULDC UR17, c[0x0][0x1c0] ;  /* 0x0000700000117ab9 */ /* 0x000fe20000000800 */
[----:B------:R-:W-:Y:S01]  /*04b0*/  LEA.HI R2, R6, R0, RZ, 0x1 ;  /* 0x0000000006027211 */ /* 0x000fe200078f08ff */
[----:B------:R-:W-:Y:S01]  /*04c0*/  USHF.L.U32 UR59, UR58, 0x7, URZ ;  /* 0x000000073a3b7899 */ /* 0x000fe2000800063f */
[----:B------:R-:W-:Y:S01]  /*04d0*/  SHF.R.S32.HI R5, RZ, 0x5, R9 ;  /* 0x00000005ff057819 */ /* 0x000fe20000011409 */
[----:B------:R-:W-:Y:S01]  /*04e0*/  IMAD.SHL.U32 R6, R3, 0x40, RZ ;  /* 0x0000004003067824 */ /* 0x000fe200078e00ff */
[----:B------:R-:W-:Y:S01]  /*04f0*/  LOP3.LUT R3, R2, 0xfffffffe, RZ, 0xc0, !PT ;  /* 0xfffffffe02037812 */ /* 0x000fe200078ec0ff */
[----:B------:R-:W-:Y:S01]  /*0500*/  ULDC.64 UR10, c[0x0][0x118] ;  /* 0x00004600000a7ab9 */ /* 0x000fe20000000a00 */
[C---:B------:R-:W-:Y:S01]  /*0510*/  LOP3.LUT P5, RZ, R7.reuse, 0x2, RZ, 0xc0, !PT ;  /* 0x0000000207ff7812 */ /* 0x040fe200078ac0ff */
[----:B------:R-:W-:Y:S01]  /*0520*/  UIMAD.WIDE.U32 UR56, UR50, UR60, URZ ;  /* 0x0000003c323872a5 */ /* 0x000fe2000f8e003f */
[----:B------:R-:W-:Y:S01]  /*0530*/  LOP3.LUT R2, R6, 0xc0, RZ, 0xc0, !PT ;  /* 0x000000c006027812 */ /* 0x000fe200078ec0ff */
[----:B------:R-:W-:Y:S01]  /*0540*/  IMAD.SHL.U32 R6, R12, 0x8, RZ ;  /* 0x000000080c067824 */ /* 0x000fe200078e00ff */
[----:B------:R-:W-:Y:S01]  /*0550*/  LOP3.LUT P4, RZ, R7, 0x4, RZ, 0xc0, !PT ;  /* 0x0000000407ff7812 */ /* 0x000fe2000788c0ff */
[----:B----4-:R-:W-:Y:S01]  /*0560*/  IMAD.IADD R13, R0, 0x1, -R3 ;  /* 0x00000001000d7824 */ /* 0x010fe200078e0a03 */
[----:B------:R-:W-:Y:S01]  /*0570*/  LEA.HI R0, R4, R5, RZ, 0x2 ;  /* 0x0000000504007211 */ /* 0x000fe200078f10ff */
[----:B------:R-:W-:Y:S01]  /*0580*/  USHF.L.U32 UR32, UR58, 0x3, URZ ;  /* 0x000000033a207899 */ /* 0x000fe2000800063f */
[----:B------:R-:W-:Y:S01]  /*0590*/  LOP3.LUT R3, R2, 0x18, R6, 0xf8, !PT ;  /* 0x0000001802037812 */ /* 0x000fe200078ef806 */
[----:B------:R-:W-:Y:S01]  /*05a0*/  IMAD.U32 R6, RZ, RZ, UR7 ;  /* 0x00000007ff067e24 */ /* 0x000fe2000f8e00ff */
[----:B------:R-:W-:Y:S01]  /*05b0*/  LOP3.LUT R0, R0, 0xfffffffc, RZ, 0xc0, !PT ;  /* 0xfffffffc00007812 */ /* 0x000fe200078ec0ff */
[----:B------:R-:W-:Y:S01]  /*05c0*/  USHF.R.S32.HI UR7, URZ, 0x1f, UR45 ;  /* 0x0000001f3f077899 */ /* 0x000fe2000801142d */
[----:B------:R-:W-:Y:S01]  /*05d0*/  SHF.R.U32.HI R2, RZ, 0x3, R2 ;  /* 0x00000003ff027819 */ /* 0x000fe20000011602 */
[----:B------:R-:W-:Y:S01]  /*05e0*/  IMAD.SHL.U32 R6, R12, 0x2, RZ ;  /* 0x000000020c067824 */ /* 0x000fe200078e00ff */
[----:B------:R-:W-:Y:S01]  /*05f0*/  SEL R228, R153, 0xffffffe0, !P5 ;  /* 0xffffffe099e47807 */ /* 0x000fe20006800000 */
[----:B------:R-:W-:Y:S01]  /*0600*/  IMAD.IADD R251, R5, 0x1, -R0 ;  /* 0x0000000105fb7824 */ /* 0x000fe200078e0a00 */
[----:B------:R-:W-:Y:S01]  /*0610*/  LOP3.LUT R2, R3, R2, RZ, 0x3c, !PT ;  /* 0x0000000203027212 */ /* 0x000fe200078e3cff */
[----:B------:R-:W-:Y:S01]  /*0620*/  IMAD R0, R5, 0x8, R11 ;  /* 0x0000000805007824 */ /* 0x000fe200078e020b */
[----:B------:R-:W-:Y:S01]  /*0630*/  LEA.HI R5, R10, R10, RZ, 0x1 ;  /* 0x0000000a0a057211 */ /* 0x000fe200078f08ff */
[----:B------:R-:W-:Y:S01]  /*0640*/  IMAD R232, R248, 0x2000, R6 ;  /* 0x00002000f8e87824 */ /* 0x000fe200078e0206 */
[----:B------:R-:W-:Y:S01]  /*0650*/  SHF.R.S32.HI R11, RZ, 0x1f, R8 ;  /* 0x0000001fff0b7819 */ /* 0x000fe20000011408 */
[----:B------:R-:W-:Y:S01]  /*0660*/  IMAD.U32 R250, R0, 0x20, R2 ;  /* 0x0000002000fa7824 */ /* 0x000fe200078e0002 */
[----:B------:R-:W-:Y:S01]  /*0670*/  LOP3.LUT R0, R5, 0x7fffffe, RZ, 0xc0, !PT ;  /* 0x07fffffe05007812 */ /* 0x000fe200078ec0ff */
[----:B------:R-:W-:Y:S01]  /*0680*/  IMAD.U32 R2, RZ, RZ, UR19 ;  /* 0x00000013ff027e24 */ /* 0x000fe2000f8e00ff */
[----:B------:R-:W-:Y:S01]  /*0690*/  LEA.HI R11, R11, R8, RZ, 0x3 ;  /* 0x000000080b0b7211 */ /* 0x000fe200078f18ff */
[----:B------:R-:W-:-:S02]  /*06a0*/  USHF.L.U32 UR31, UR58, 0x4, URZ ;  /* 0x000000043a1f7899 */ /* 0x000fc4000800063f */
[----:B------:R-:W-:Y:S01]  /*06b0*/  IMAD.IADD R3, R10, 0x1, -R0 ;  /* 0x000000010a037824 */ /* 0x000fe200078e0a00 */
[----:B------:R1:W-:Y:S01]  /*06c0*/  STL [R1+0x24], R2 ;  /* 0x0000240201007387 */ /* 0x0003e20000100800 */
[----:B------:R-:W-:Y:S01]  /*06d0*/  LEA.HI R0, R8, R8, RZ, 0x1 ;  /* 0x0000000808007211 */ /* 0x000fe200078f08ff */
[----:B------:R-:W-:Y:S02]  /*06e0*/  UIMAD UR30, UR58, 0x18, URZ ;  /* 0x000000183a1e78a4 */ /* 0x000fe4000f8e023f */
[----:B------:R-:W-:Y:S01]  /*06f0*/  USHF.L.U32 UR29, UR58, 0x5, URZ ;  /* 0x000000053a1d7899 */ /* 0x000fe2000800063f */
[----:B------:R-:W-:Y:S01]  /*0700*/  SHF.R.S32.HI R4, RZ, 0x1, R0 ;  /* 0x00000001ff047819 */ /* 0x000fe20000011400 */
[----:B------:R-:W-:Y:S02]  /*0710*/  UIMAD UR28, UR58, 0x28, URZ ;  /* 0x000000283a1c78a4 */ /* 0x000fe4000f8e023f */
[----:B------:R-:W-:Y:S02]  /*0720*/  UIMAD UR27, UR58, 0x30, URZ ;  /* 0x000000303a1b78a4 */ /* 0x000fe4000f8e023f */
[----:B------:R-:W-:-:S02]  /*0730*/  UIMAD UR26, UR58, 0x38, URZ ;  /* 0x000000383a1a78a4 */ /* 0x000fc4000f8e023f */
[----:B------:R-:W-:Y:S02]  /*0740*/  USHF.L.U32 UR25, UR58, 0x6, URZ ;  /* 0x000000063a197899 */ /* 0x000fe4000800063f */
[----:B------:R-:W-:Y:S02]  /*0750*/  UIMAD UR24, UR58, 0x48, URZ ;  /* 0x000000483a1878a4 */ /* 0x000fe4000f8e023f */
[----:B------:R-:W-:Y:S02]  /*0760*/  UIMAD UR23, UR58, 0x50, URZ ;  /* 0x000000503a1778a4 */ /* 0x000fe4000f8e023f */
[----:B------:R-:W-:Y:S02]  /*0770*/  UIMAD UR22, UR58, 0x58, URZ ;  /* 0x000000583a1678a4 */ /* 0x000fe4000f8e023f */
[----:B------:R-:W-:Y:S02]  /*0780*/  UIMAD UR21, UR58, 0x60, URZ ;  /* 0x000000603a1578a4 */ /* 0x000fe4000f8e023f */
[----:B------:R-:W-:-:S02]  /*0790*/  UIMAD UR20, UR58, 0x68, URZ ;  /* 0x000000683a1478a4 */ /* 0x000fc4000f8e023f */
[----:B------:R-:W-:Y:S01]  /*07a0*/  UMOV UR55, 0xffffe000 ;  /* 0xffffe00000377882 */ /* 0x000fe20000000000 */
[----:B-1----:R-:W-:Y:S01]  /*07b0*/  IMAD.U32 R2, RZ, RZ, UR4 ;  /* 0x00000004ff027e24 */ /* 0x002fe2000f8e00ff */
[----:B------:R-:W-:-:S04]  /*07c0*/  UIMAD UR4, UR45, UR15, UR52 ;  /* 0x0000000f2d0472a4 */ /* 0x000fc8000f8e0234 */
[----:B------:R1:W-:Y:S01]  /*07d0*/  STL [R1+0x20], R2 ;  /* 0x0000200201007387 */ /* 0x0003e20000100800 */
[----:B------:R-:W-:Y:S01]  /*07e0*/  USHF.L.U32 UR4, UR4, 0x5, URZ ;  /* 0x0000000504047899 */ /* 0x000fe2000800063f */
[----:B-1----:R-:W-:-:S04]  /*07f0*/  IMAD R2, R248, 0x8, R13 ;  /* 0x00000008f8027824 */ /* 0x002fc800078e020d */
[----:B------:R-:W-:Y:S01]  /*0800*/  IMAD R17, R2, 0x8, R3 ;  /* 0x0000000802117824 */ /* 0x000fe200078e0203 */
[----:B------:R-:W-:Y:S02]  /*0810*/  LOP3.LUT R3, R0, 0x7fffffe, RZ, 0xc0, !PT ;  /* 0x07fffffe00037812 */ /* 0x000fe400078ec0ff */
[----:B------:R-:W-:Y:S02]  /*0820*/  LOP3.LUT R2, R11, 0xfffffff8, RZ, 0xc0, !PT ;  /* 0xfffffff80b027812 */ /* 0x000fe400078ec0ff */
[----:B------:R-:W-:Y:S01]  /*0830*/  SHF.R.S32.HI R0, RZ, 0x1f, R0 ;  /* 0x0000001fff007819 */ /* 0x000fe20000011400 */
[----:B------:R-:W-:Y:S02]  /*0840*/  IMAD.IADD R16, R8, 0x1, -R3 ;  /* 0x0000000108107824 */ /* 0x000fe400078e0a03 */
[----:B------:R-:W-:Y:S01]  /*0850*/  IMAD.U32 R3, RZ, RZ, UR8 ;  /* 0x00000008ff037e24 */ /* 0x000fe2000f8e00ff */
[----:B------:R-:W-:Y:S01]  /*0860*/  LEA.HI R0, R0, R4, RZ, 0x2 ;  /* 0x0000000400007211 */ /* 0x000fe200078f10ff */
[----:B------:R-:W-:Y:S01]  /*0870*/  IMAD.IADD R15, R8, 0x1, -R2 ;  /* 0x00000001080f7824 */ /* 0x000fe200078e0a02 */
[----:B------:R-:W-:Y:S01]  /*0880*/  USHF.R.S32.HI UR8, URZ, 0x1f, UR52 ;  /* 0x0000001f3f087899 */ /* 0x000fe20008011434 */
[----:B------:R-:W-:Y:S01]  /*0890*/  LOP3.LUT R2, R7, 0x1, RZ, 0xc0, !PT ;  /* 0x0000000107027812 */ /* 0x000fe200078ec0ff */
[----:B------:R-:W-:Y:S01]  /*08a0*/  IMAD.U32 R3, RZ, RZ, UR7 ;  /* 0x00000007ff037e24 */ /* 0x000fe2000f8e00ff */
[----:B------:R-:W-:-:S02]  /*08b0*/  LOP3.LUT R0, R0, 0xfffffffc, RZ, 0xc0, !PT ;  /* 0xfffffffc00007812 */ /* 0x000fc400078ec0ff */
[----:B------:R-:W-:Y:S01]  /*08c0*/  ISETP.NE.U32.AND P6, PT, R2, 0x1, PT ;  /* 0x000000010200780c */ /* 0x000fe20003fc5070 */
[----:B------:R-:W-:Y:S02]  /*08d0*/  IMAD.U32 R2, RZ, RZ, UR8 ;  /* 0x00000008ff027e24 */ /* 0x000fe4000f8e00ff */
[----:B------:R-:W-:Y:S01]  /*08e0*/  IMAD.SHL.U32 R2, R10, 0x40, RZ ;  /* 0x000000400a027824 */ /* 0x000fe200078e00ff */
[----:B------:R-:W-:Y:S01]  /*08f0*/  LEA.HI R10, R7, R7, RZ, 0x1 ;  /* 0x00000007070a7211 */ /* 0x000fe200078f08ff */
[----:B------:R-:W-:Y:S01]  /*0900*/  IMAD.IADD R14, R4, 0x1, -R0 ;  /* 0x00000001040e7824 */ /* 0x000fe200078e0a00 */
[----:B------:R-:W-:Y:S01]  /*0910*/  SEL R226, R226, 0x10, !P6 ;  /* 0x00000010e2e27807 */ /* 0x000fe20007000000 */
[----:B------:R-:W-:Y:S01]  /*0920*/  IMAD.U32 R0, RZ, RZ, UR7 ;  /* 0x00000007ff007e24 */ /* 0x000fe2000f8e00ff */
[----:B------:R-:W-:Y:S01]  /*0930*/  SHF.R.S32.HI R0, RZ, 0x1, R5 ;  /* 0x00000001ff007819 */ /* 0x000fe20000011405 */
[----:B------:R-:W-:Y:S01]  /*0940*/  IMAD.U32 R3, RZ, RZ, UR8 ;  /* 0x00000008ff037e24 */ /* 0x000fe2000f8e00ff */
[----:B------:R-:W-:Y:S01]  /*0950*/  LOP3.LUT R8, R2, 0x1c0, RZ, 0xc0, !PT ;  /* 0x000001c002087812 */ /* 0x000fe200078ec0ff */
[C---:B------:R-:W-:Y:S01]  /*0960*/  IMAD.SHL.U32 R4, R251.reuse, 0x400, RZ ;  /* 0x00000400fb047824 */ /* 0x040fe200078e00ff */
[----:B------:R-:W-:Y:S01]  /*0970*/  LOP3.LUT R2, R10, 0x3fffffe, RZ, 0xc0, !PT ;  /* 0x03fffffe0a027812 */ /* 0x000fe200078ec0ff */
[C---:B------:R-:W-:Y:S01]  /*0980*/  IMAD.SHL.U32 R9, R0.reuse, 0x40, RZ ;  /* 0x0000004000097824 */ /* 0x040fe200078e00ff */
[----:B------:R-:W-:Y:S01]  /*0990*/  LOP3.LUT P0, RZ, R0, 0x2, RZ, 0xc0, !PT ;  /* 0x0000000200ff7812 */ /* 0x000fe2000780c0ff */
[----:B------:R-:W-:Y:S01]  /*09a0*/  IMAD.SHL.U32 R0, R251, 0x10, RZ ;  /* 0x00000010fb007824 */ /* 0x000fe200078e00ff */
[----:B------:R-:W-:Y:S01]  /*09b0*/  SHF.R.S32.HI R5, RZ, 0x3, R11 ;  /* 0x00000003ff057819 */ /* 0x000fe2000001140b */
[C---:B------:R-:W-:Y:S01]  /*09c0*/  IMAD.IADD R12, R7.reuse, 0x1, -R2 ;  /* 0x00000001070c7824 */ /* 0x040fe200078e0a02 */
[----:B------:R-:W-:Y:S01]  /*09d0*/  UIMAD UR8, UR5, UR18, URZ ;  /* 0x00000012050872a4 */ /* 0x000fe2000f8e023f */
[----:B------:R-:W-:Y:S01]  /*09e0*/  IMAD.SHL.U32 R2, R7, 0x40, RZ ;  /* 0x0000004007027824 */ /* 0x000fe200078e00ff */
[----:B------:R-:W-:Y:S01]  /*09f0*/  LEA.HI.SX32 R245, R245, R0, 0x1e ;  /* 0x00000000f5f57211 */ /* 0x000fe200078ff2ff */
[----:B------:R-:W-:Y:S01]  /*0a00*/  IMAD R147, R5, 0x200, R4 ;  /* 0x0000020005937824 */ /* 0x000fe200078e0204 */
[----:B------:R-:W-:Y:S01]  /*0a10*/  LOP3.LUT R3, R8, 0x30, R0, 0xf8, !PT ;  /* 0x0000003008037812 */ /* 0x000fe200078ef800 */
[----:B------:R-:W-:Y:S01]  /*0a20*/  UIMAD UR5, UR6, UR45, URZ ;  /* 0x0000002d060572a4 */ /* 0x000fe2000f8e023f */
[----:B------:R-:W-:Y:S01]  /*0a30*/  LOP3.LUT R0, R9, 0xc0, RZ, 0xc0, !PT ;  /* 0x000000c009007812 */ /* 0x000fe200078ec0ff */
[----:B------:R-:W-:Y:S01]  /*0a40*/  IMAD R16, R5, 0x8, R16 ;  /* 0x0000000805107824 */ /* 0x000fe200078e0210 */
[----:B------:R-:W-:Y:S01]  /*0a50*/  LOP3.LUT R2, R2, 0x1c0, RZ, 0xc0, !PT ;  /* 0x000001c002027812 */ /* 0x000fe200078ec0ff */
[----:B------:R-:W-:Y:S01]  /*0a60*/  @!UP2 UIMAD UR7, UR45, UR17, UR52 ;  /* 0x000000112d07a2a4 */ /* 0x000fe2000f8e0234 */
[--C-:B------:R-:W-:Y:S01]  /*0a70*/  LOP3.LUT R3, R3, 0x8, R145.reuse, 0xf8, !PT ;  /* 0x0000000803037812 */ /* 0x100fe200078ef891 */
[----:B------:R-:W-:Y:S01]  /*0a80*/  UIMAD UR18, UR58, 0x78, URZ ;  /* 0x000000783a1278a4 */ /* 0x000fe2000f8e023f */
[----:B------:R-:W-:Y:S01]  /*0a90*/  LOP3.LUT R145, R0, 0x8, R145, 0xf8, !PT ;  /* 0x0000000800917812 */ /* 0x000fe200078ef891 */
[----:B------:R-:W-:Y:S01]  /*0aa0*/  @!UP2 UIMAD UR6, UR7, UR16, URZ ;  /* 0x000000100706a2a4 */ /* 0x000fe2000f8e023f */
[----:B------:R-:W-:Y:S01]  /*0ab0*/  SHF.R.U32.HI R0, RZ, 0x3, R0 ;  /* 0x00000003ff007819 */ /* 0x000fe20000011600 */
[----:B------:R-:W-:Y:S01]  /*0ac0*/  UIADD3 UR17, -UR59, URZ, URZ ;  /* 0x0000003f3b117290 */ /* 0x000fe2000fffe13f */
[----:B------:R-:W-:-:S02]  /*0ad0*/  LEA.HI R2, R2, R2, RZ, 0x1d ;  /* 0x0000000202027211 */ /* 0x000fc400078fe8ff */
[----:B------:R-:W-:Y:S01]  /*0ae0*/  LOP3.LUT R145, R145, R0, RZ, 0x3c, !PT ;  /* 0x0000000091917212 */ /* 0x000fe200078e3cff */
[----:B------:R-:W-:Y:S01]  /*0af0*/  IMAD.U32 R0, RZ, RZ, UR9 ;  /* 0x00000009ff007e24 */ /* 0x000fe2000f8e00ff */
[----:B------:R-:W-:Y:S01]  /*0b00*/  IADD3 R232, R2, R232, R4 ;  /* 0x000000e802e87210 */ /* 0x000fe20007ffe004 */
[----:B------:R-:W-:Y:S01]  /*0b10*/  IMAD.U32 R4, RZ, RZ, UR8 ;  /* 0x00000008ff047e24 */ /* 0x000fe2000f8e00ff */
[----:B------:R-:W-:Y:S01]  /*0b20*/  SHF.R.U32.HI R2, RZ, 0x3, R8 ;  /* 0x00000003ff027819 */ /* 0x000fe20000011608 */
[----:B------:R-:W-:Y:S01]  /*0b30*/  IMAD.U32 R145, R17, 0x20, R145 ;  /* 0x0000002011917824 */ /* 0x000fe200078e0091 */
[----:B------:R1:W-:Y:S01]  /*0b40*/  STL [R1+0x1c], R0 ;  /* 0x00001c0001007387 */ /* 0x0003e20000100800 */
[----:B------:R-:W-:Y:S01]  /*0b50*/  IMAD.SHL.U32 R232, R232, 0x2, RZ ;  /* 0x00000002e8e87824 */ /* 0x000fe200078e00ff */
[----:B------:R-:W-:Y:S01]  /*0b60*/  LOP3.LUT R5, R3, R2, RZ, 0x3c, !PT ;  /* 0x0000000203057212 */ /* 0x000fe200078e3cff */
[----:B------:R-:W-:Y:S01]  /*0b70*/  IMAD.SHL.U32 R145, R145, 0x2, RZ ;  /* 0x0000000291917824 */ /* 0x000fe200078e00ff */
[----:B------:R2:W-:Y:S01]  /*0b80*/  STL [R1+0x18], R4 ;  /* 0x0000180401007387 */ /* 0x0005e20000100800 */
[----:B------:R-:W-:Y:S01]  /*0b90*/  SEL R146, R153, 0xffffffe0, !P0 ;  /* 0xffffffe099927807 */ /* 0x000fe20004000000 */
[C---:B------:R-:W-:Y:S01]  /*0ba0*/  IMAD.IADD R231, R232.reuse, 0x1, R226 ;  /* 0x00000001e8e77824 */ /* 0x040fe200078e02e2 */
[C---:B------:R-:W-:Y:S01]  /*0bb0*/  IADD3 R227, R232.reuse, 0x40, RZ ;  /* 0x00000040e8e37810 */ /* 0x040fe20007ffe0ff */
[C-C-:B------:R-:W-:Y:S01]  /*0bc0*/  IMAD.IADD R233, R232.reuse, 0x1, R228.reuse ;  /* 0x00000001e8e97824 */ /* 0x140fe200078e02e4 */
[----:B------:R-:W-:Y:S01]  /*0bd0*/  @P4 IADD3 R227, R232, -0x40, RZ ;  /* 0xffffffc0e8e34810 */ /* 0x000fe20007ffe0ff */
[----:B------:R-:W-:-:S02]  /*0be0*/  IMAD.IADD R230, R231, 0x1, R228 ;  /* 0x00000001e7e67824 */ /* 0x000fc400078e02e4 */
[----:B------:R-:W-:Y:S02]  /*0bf0*/  IMAD.IADD R146, R145, 0x1, R146 ;  /* 0x0000000191927824 */ /* 0x000fe400078e0292 */
[--C-:B------:R-:W-:Y:S02]  /*0c00*/  IMAD.IADD R226, R226, 0x1, R227.reuse ;  /* 0x00000001e2e27824 */ /* 0x100fe400078e02e3 */
[C---:B------:R-:W-:Y:S02]  /*0c10*/  IMAD.IADD R229, R228.reuse, 0x1, R227 ;  /* 0x00000001e4e57824 */ /* 0x040fe400078e02e3 */
[----:B------:R-:W-:Y:S02]  /*0c20*/  IMAD.IADD R228, R228, 0x1, R226 ;  /* 0x00000001e4e47824 */ /* 0x000fe400078e02e2 */
[----:B-1----:R-:W-:Y:S02]  /*0c30*/  IMAD R0, R251, 0x200, R6 ;  /* 0x00000200fb007824 */ /* 0x002fe400078e0206 */
[----:B--2---:R-:W-:Y:S01]  /*0c40*/  IMAD.U32 R4, RZ, RZ, UR5 ;  /* 0x00000005ff047e24 */ /* 0x004fe2000f8e00ff */
[----:B------:R-:W-:Y:S01]  /*0c50*/  UIMAD UR5, UR51, UR60, URZ ;  /* 0x0000003c330572a4 */ /* 0x000fe2000f8e023f */
[----:B------:R-:W-:-:S02]  /*0c60*/  IMAD R12, R12, 0x20, R0 ;  /* 0x000000200c0c7824 */ /* 0x000fc400078e0200 */
[----:B------:R-:W-:Y:S01]  /*0c70*/  IMAD.U32 R0, RZ, RZ, UR4 ;  /* 0x00000004ff007e24 */ /* 0x000fe2000f8e00ff */
[----:B------:R1:W-:Y:S01]  /*0c80*/  STL [R1+0x14], R4 ;  /* 0x0000140401007387 */ /* 0x0003e20000100800 */
[----:B------:R-:W-:Y:S01]  /*0c90*/  USHF.R.S32.HI UR4, URZ, 0x1f, UR4 ;  /* 0x0000001f3f047899 */ /* 0x000fe20008011404 */
[----:B------:R-:W-:Y:S01]  /*0ca0*/  IMAD.U32 R2, RZ, RZ, UR5 ;  /* 0x00000005ff027e24 */ /* 0x000fe2000f8e00ff */
[----:B------:R-:W-:Y:S01]  /*0cb0*/  USHF.R.S32.HI UR5, URZ, 0x1f, UR19 ;  /* 0x0000001f3f057899 */ /* 0x000fe20008011413 */
[----:B------:R2:W-:Y:S01]  /*0cc0*/  STL [R1+0x8], R0 ;  /* 0x0000080001007387 */ /* 0x0005e20000100800 */
[----:B------:R-:W-:-:S04]  /*0cd0*/  UIMAD UR19, UR58, 0x70, URZ ;  /* 0x000000703a1378a4 */ /* 0x000fc8000f8e023f */
[----:B------:R-:W-:Y:S01]  /*0ce0*/  IMAD.U32 R2, RZ, RZ, UR5 ;  /* 0x00000005ff027e24 */ /* 0x000fe2000f8e00ff */
[----:B------:R-:W-:-:S04]  /*0cf0*/  USHF.R.S32.HI UR5, URZ, 0x1f, UR59 ;  /* 0x0000001f3f057899 */ /* 0x000fc8000801143b */
[----:B------:R3:W-:Y:S01]  /*0d00*/  STL [R1+0x10], R2 ;  /* 0x0000100201007387 */ /* 0x0007e20000100800 */
[----:B-1----:R-:W-:Y:S01]  /*0d10*/  IMAD.SHL.U32 R4, R13, 0x10, RZ ;  /* 0x000000100d047824 */ /* 0x002fe200078e00ff */
[----:B--2---:R-:W-:-:S04]  /*0d20*/  SHF.R.S32.HI R0, RZ, 0x1, R10 ;  /* 0x00000001ff007819 */ /* 0x004fc8000001140a */
[C---:B------:R-:W-:Y:S01]  /*0d30*/  LOP3.LUT P3, RZ, R0.reuse, 0x2, RZ, 0xc0, !PT ;  /* 0x0000000200ff7812 */ /* 0x040fe2000786c0ff */
[----:B------:R-:W-:-:S03]  /*0d40*/  IMAD.SHL.U32 R0, R0, 0x40, RZ ;  /* 0x0000004000007824 */ /* 0x000fc600078e00ff */
[----:B------:R-:W-:Y:S01]  /*0d50*/  R2P PR, R15, 0x6 ;  /* 0x000000060f007804 */ /* 0x000fe20000000000 */
[----:B---3--:R-:W-:Y:S01]  /*0d60*/  IMAD.SHL.U32 R2, R248, 0x8, RZ ;  /* 0x00000008f8027824 */ /* 0x008fe200078e00ff */
[----:B------:R-:W-:-:S03]  /*0d70*/  LOP3.LUT R0, R0, 0xc0, RZ, 0xc0, !PT ;  /* 0x000000c000007812 */ /* 0x000fc600078ec0ff */
[----:B------:R-:W-:Y:S02]  /*0d80*/  SEL R148, R148, 0xffffffc0, !P2 ;  /* 0xffffffc094947807 */ /* 0x000fe40005000000 */
[----:B------:R-:W-:Y:S02]  /*0d90*/  LOP3.LUT R2, R2, 0x8, RZ, 0xc0, !PT ;  /* 0x0000000802027812 */ /* 0x000fe400078ec0ff */
[----:B------:R-:W-:Y:S02]  /*0da0*/  SHF.R.U32.HI R3, RZ, 0x3, R0 ;  /* 0x00000003ff037819 */ /* 0x000fe40000011600 */
[----:B------:R-:W-:Y:S02]  /*0db0*/  LOP3.LUT R7, R2, 0x10, R4, 0xf8, !PT ;  /* 0x0000001002077812 */ /* 0x000fe400078ef804 */
[----:B------:R-:W-:Y:S01]  /*0dc0*/  LOP3.LUT R8, R3, R0, R2, 0x1e, !PT ;  /* 0x0000000003087212 */ /* 0x000fe200078e1e02 */
[----:B------:R-:W-:Y:S01]  /*0dd0*/  IMAD.SHL.U32 R0, R15, 0x40, RZ ;  /* 0x000000400f007824 */ /* 0x000fe200078e00ff */
[C---:B------:R-:W-:Y:S01]  /*0de0*/  LOP3.LUT P0, RZ, R14.reuse, 0x2, RZ, 0xc0, !PT ;  /* 0x000000020eff7812 */ /* 0x040fe2000780c0ff */
[----:B------:R-:W-:-:S02]  /*0df0*/  IMAD.SHL.U32 R2, R14, 0x40, RZ ;  /* 0x000000400e027824 */ /* 0x000fc400078e00ff */
[C---:B------:R-:W-:Y:S01]  /*0e00*/  IMAD R3, R13.reuse, 0x200, R5 ;  /* 0x000002000d037824 */ /* 0x040fe200078e0205 */
[----:B------:R-:W-:Y:S01]  /*0e10*/  LOP3.LUT R0, R0, 0x1c0, RZ, 0xc0, !PT ;  /* 0x000001c000007812 */ /* 0x000fe200078ec0ff */
[----:B------:R-:W-:Y:S01]  /*0e20*/  IMAD.SHL.U32 R5, R13, 0x8, RZ ;  /* 0x000000080d057824 */ /* 0x000fe200078e00ff */
[----:B------:R-:W-:Y:S01]  /*0e30*/  LOP3.LUT R2, R2, 0xc0, RZ, 0xc0, !PT ;  /* 0x000000c002027812 */ /* 0x000fe200078ec0ff */
[----:B------:R-:W-:Y:S01]  /*0e40*/  IMAD.IADD R8, R8, 0x1, R12 ;  /* 0x0000000108087824 */ /* 0x000fe200078e020c */
[----:B------:R-:W-:Y:S02]  /*0e50*/  SHF.R.U32.HI R6, RZ, 0x3, R0 ;  /* 0x00000003ff067819 */ /* 0x000fe40000011600 */
[----:B------:R-:W-:Y:S02]  /*0e60*/  LOP3.LUT R5, R5, 0x8, RZ, 0xc0, !PT ;  /* 0x0000000805057812 */ /* 0x000fe400078ec0ff */
[----:B------:R-:W-:Y:S02]  /*0e70*/  SHF.R.U32.HI R4, RZ, 0x3, R2 ;  /* 0x00000003ff047819 */ /* 0x000fe40000011602 */
[--C-:B------:R-:W-:Y:S01]  /*0e80*/  LOP3.LUT R6, R6, R0, R5.reuse, 0x1e, !PT ;  /* 0x0000000006067212 */ /* 0x100fe200078e1e05 */
[----:B------:R-:W-:Y:S01]  /*0e90*/  IMAD.SHL.U32 R0, R16, 0x20, RZ ;  /* 0x0000002010007824 */ /* 0x000fe200078e00ff */
[----:B------:R-:W-:-:S02]  /*0ea0*/  LOP3.LUT R5, R4, R2, R5, 0x1e, !PT ;  /* 0x0000000204057212 */ /* 0x000fc400078e1e05 */
[----:B------:R-:W-:Y:S01]  /*0eb0*/  LOP3.LUT R2, R4, R7, R2, 0x1e, !PT ;  /* 0x0000000704027212 */ /* 0x000fe200078e1e02 */
[----:B------:R-:W-:Y:S01]  /*0ec0*/  IMAD R158, R251, 0x200, R0 ;  /* 0x00000200fb9e7824 */ /* 0x000fe200078e0200 */
[----:B------:R-:W-:Y:S01]  /*0ed0*/  LEA R252, R8, 0x6000, 0x1 ;  /* 0x0000600008fc7811 */ /* 0x000fe200078e08ff */
[----:B------:R-:W-:Y:S01]  /*0ee0*/  IMAD.IADD R147, R147, 0x1, R6 ;  /* 0x0000000193937824 */ /* 0x000fe200078e0206 */
[----:B------:R-:W-:Y:S01]  /*0ef0*/  SEL R153, R153, 0xffffffe0, !P0 ;  /* 0xffffffe099997807 */ /* 0x000fe20004000000 */
[----:B------:R-:W-:Y:S02]  /*0f00*/  IMAD.IADD R152, R0, 0x1, R2 ;  /* 0x0000000100987824 */ /* 0x000fe400078e0202 */
[----:B------:R-:W-:Y:S01]  /*0f10*/  IMAD.U32 R2, RZ, RZ, UR6 ;  /* 0x00000006ff027e24 */ /* 0x000fe2000f8e00ff */
[----:B------:R-:W-:Y:S01]  /*0f20*/  LEA R147, R147, 0x8000, 0x1 ;  /* 0x0000800093937811 */ /* 0x000fe200078e08ff */
[----:B------:R-:W-:Y:S02]  /*0f30*/  IMAD.U32 R0, RZ, RZ, UR5 ;  /* 0x00000005ff007e24 */ /* 0x000fe4000f8e00ff */
[----:B------:R-:W-:Y:S01]  /*0f40*/  IMAD.U32 R0, RZ, RZ, UR4 ;  /* 0x00000004ff007e24 */ /* 0x000fe2000f8e00ff */
[----:B------:R1:W-:Y:S01]  /*0f50*/  STL [R1+0xc], R2 ;  /* 0x00000c0201007387 */ /* 0x0003e20000100800 */
[C---:B------:R-:W-:Y:S01]  /*0f60*/  IADD3 R154, R147.reuse, 0x20, RZ ;  /* 0x00000020939a7810 */ /* 0x040fe20007ffe0ff */
[C---:B------:R-:W-:Y:S01]  /*0f70*/  IMAD.IADD R149, R147.reuse, 0x1, R148 ;  /* 0x0000000193957824 */ /* 0x040fe200078e0294 */
[----:B------:R-:W-:Y:S01]  /*0f80*/  @P1 IADD3 R154, R147, -0x20, RZ ;  /* 0xffffffe0939a1810 */ /* 0x000fe20007ffe0ff */
[----:B------:R2:W-:Y:S01]  /*0f90*/  STL [R1+0x4], R0 ;  /* 0x0000040001007387 */ /* 0x0005e20000100800 */
[----:B------:R-:W-:-:S02]  /*0fa0*/  IMAD.IADD R158, R158, 0x1, R5 ;  /* 0x000000019e9e7824 */ /* 0x000fc400078e0205 */
[----:B------:R-:W-:Y:S01]  /*0fb0*/  IADD3 R157, R154, 0x2000, RZ ;  /* 0x000020009a9d7810 */ /* 0x000fe20007ffe0ff */
[----:B------:R-:W-:Y:S01]  /*0fc0*/  IMAD.IADD R148, R148, 0x1, R154 ;  /* 0x0000000194947824 */ /* 0x000fe200078e029a */
[C---:B------:R-:W-:Y:S02]  /*0fd0*/  IADD3 R156, R154.reuse, 0x4000, RZ ;  /* 0x000040009a9c7810 */ /* 0x040fe40007ffe0ff */
[----:B------:R-:W-:Y:S01]  /*0fe0*/  IADD3 R155, R154, 0x6000, RZ ;  /* 0x000060009a9b7810 */ /* 0x000fe20007ffe0ff */
[----:B-1----:R-:W-:Y:S01]  /*0ff0*/  IMAD.SHL.U32 R2, R3, 0x2, RZ ;  /* 0x0000000203027824 */ /* 0x002fe200078e00ff */
[C---:B--2---:R-:W-:Y:S02]  /*1000*/  IADD3 R0, R252.reuse, 0x20, RZ ;  /* 0x00000020fc007810 */ /* 0x044fe40007ffe0ff */
[----:B------:R-:W-:-:S05]  /*1010*/  @P3 IADD3 R0, R252, -0x20, RZ ;  /* 0xffffffe0fc003810 */ /* 0x000fca0007ffe0ff */
[----:B------:R1:W-:Y:S02]  /*1020*/  STL [R1], R0 ;  /* 0x0000000001007387 */ /* 0x0003e40000100800 */
.L_x_294:
        /* <DEDUP_REMOVED lines=8> */
[----:B------:R-:W-:-:S03]  /*10b0*/  UISETP.NE.AND UP5, UPT, UR4, URZ, UPT ;  /* 0x0000003f0400728c */ /* 0x000fc6000bfa5270 */
        /* <DEDUP_REMOVED lines=44> */
.L_x_266:
        /* <DEDUP_REMOVED lines=30> */
[----:B------:R-:W-:Y:S02]  /*1560*/  UISETP.NE.AND UP0, UPT, UR36, -0x1, UPT ;  /* 0xffffffff2400788c */ /* 0x000fe4000bf05270 */
[----:B------:R-:W-:Y:S02]  /*1570*/  @UP1 UIADD3 UR49, UR9, UR5, URZ ;  /* 0x0000000509311290 */ /* 0x000fe4000fffe03f */
[----:B------:R-:W-:-:S02]  /*1580*/  UIADD3 UR5, UR42, 0x7f, URZ ;  /* 0x0000007f2a057890 */ /* 0x000fc4000fffe03f */
[----:B------:R-:W-:Y:S01]  /*1590*/  USEL UR54, UR12, UR8, !UP1 ;  /* 0x000000080c367287 */ /* 0x000fe2000c800000 */
[----:B------:R-:W-:Y:S01]  /*15a0*/  PLOP3.LUT P0, PT, PT, PT, UP0, 0x80, 0x0 ;  /* 0x000000000000781c */ /* 0x000fe20003f0f008 */
[----:B------:R-:W-:Y:S02]  /*15b0*/  USHF.R.S32.HI UR7, URZ, 0x1f, UR5 ;  /* 0x0000001f3f077899 */ /* 0x000fe40008011405 */
[----:B------:R-:W-:Y:S02]  /*15c0*/  ULDC.64 UR12, c[0x0][0x198] ;  /* 0x00006600000c7ab9 */ /* 0x000fe40000000a00 */
[----:B------:R-:W-:Y:S02]  /*15d0*/  ULEA.HI UR46, UR7, UR5, URZ, 0x7 ;  /* 0x00000005072e7291 */ /* 0x000fe4000f8f383f */
[----:B------:R-:W-:-:S04]  /*15e0*/  @UP0 UIADD3 UR5, UR33, UR36, URZ ;  /* 0x0000002421050290 */ /* 0x000fc8000fffe03f */
[----:B------:R-:W-:-:S04]  /*15f0*/  @UP0 UIMAD.WIDE.U32 UR8, UR5, UR12, URZ ;  /* 0x0000000c050802a5 */ /* 0x000fc8000f8e003f */
[----:B------:R-:W-:Y:S02]  /*1600*/  @UP0 UIMAD UR48, UR5, UR13, UR9 ;  /* 0x0000000d053002a4 */ /* 0x000fe4000f8e0209 */
[----:B------:R-:W-:Y:S02]  /*1610*/  ULOP3.LUT UR5, UR46, 0xffffff80, URZ, 0xc0, !UPT ;  /* 0xffffff802e057892 */ /* 0x000fe4000f8ec03f */
[----:B------:R-:W-:Y:S02]  /*1620*/  @UP0 UMOV UR47, UR8 ;  /* 0x00000008002f0c82 */ /* 0x000fe40008000000 */
        /* <DEDUP_REMOVED lines=15> */
.L_x_268:
        /* <DEDUP_REMOVED lines=18> */
.L_x_269:
        /* <DEDUP_REMOVED lines=21> */
[----:B--2---:R-:W-:-:S05]  /*1990*/  UIMAD UR7, UR53, UR16, UR34 ;  /* 0x00000010350772a4 */ /* 0x004fca000f8e0222 */
[----:B------:R-:W1:Y:S01]  /*19a0*/  S2UR UR16, SR_CTAID.X ;  /* 0x00000000001079c3 */ /* 0x000e620000002500 */
[----:B------:R-:W-:-:S04]  /*19b0*/  UIADD3 UR7, UR61, UR7, URZ ;  /* 0x000000073d077290 */ /* 0x000fc8000fffe03f */
[----:B------:R-:W-:-:S04]  /*19c0*/  UIMAD UR7, UR50, UR7, UR15 ;  /* 0x00000007320772a4 */ /* 0x000fc8000f8e020f */
[----:B------:R-:W-:Y:S02]  /*19d0*/  UIADD3 UR15, UR57, UR7, URZ ;  /* 0x00000007390f7290 */ /* 0x000fe4000fffe03f */
[----:B------:R-:W-:-:S04]  /*19e0*/  UIMAD UR7, UR51, UR4, URZ ;  /* 0x00000004330772a4 */ /* 0x000fc8000f8e023f */
[----:B------:R-:W-:Y:S02]  /*19f0*/  @UP1 UIADD3 UR15, UR9, UR7, URZ ;  /* 0x00000007090f1290 */ /* 0x000fe4000fffe03f */
[----:B-1----:R-:W-:-:S04]  /*1a00*/  UIMAD.WIDE.U32 UR8, UR16, UR12, URZ ;  /* 0x0000000c100872a5 */ /* 0x002fc8000f8e003f */
[----:B------:R-:W-:Y:S01]  /*1a10*/  UIMAD UR16, UR16, UR13, UR9 ;  /* 0x0000000d101072a4 */ /* 0x000fe2000f8e0209 */
[----:B---3--:R1:W2:Y:S02]  /*1a20*/  R2UR UR13, R4 ;  /* 0x00000000040d73c2 */ /* 0x0082a400000e0000 */
[----:B-1----:R-:W1:Y:S08]  /*1a30*/  I2F.RP R4, R7 ;  /* 0x0000000700047306 */ /* 0x002e700000209400 */
[----:B-1----:R-:W1:Y:S01]  /*1a40*/  MUFU.RCP R4, R4 ;  /* 0x0000000400047308 */ /* 0x002e620000001000 */
[----:B------:R-:W-:Y:S01]  /*1a50*/  USHF.L.U32 UR34, UR45, 0x7, URZ ;  /* 0x000000072d227899 */ /* 0x000fe2000800063f */
[----:B-1----:R-:W-:-:S06]  /*1a60*/  IADD3 R4, R4, 0xffffffe, RZ ;  /* 0x0ffffffe04047810 */ /* 0x002fcc0007ffe0ff */
[----:B------:R1:W3:Y:S01]  /*1a70*/  F2I.FTZ.U32.TRUNC.NTZ R5, R4 ;  /* 0x0000000400057305 */ /* 0x0002e2000021f000 */
[----:B------:R-:W-:Y:S02]  /*1a80*/  USEL UR35, UR8, URZ, UP3 ;  /* 0x0000003f08237287 */ /* 0x000fe40009800000 */
[----:B------:R-:W-:Y:S02]  /*1a90*/  USEL UR8, UR34, URZ, UP6 ;  /* 0x0000003f22087287 */ /* 0x000fe4000b000000 */
[----:B------:R-:W-:Y:S01]  /*1aa0*/  USHF.L.U64.HI UR7, UR45, 0x7, UR53 ;  /* 0x000000072d077899 */ /* 0x000fe20008010235 */
[----:B----4-:R4:W2:Y:S01]  /*1ab0*/  R2UR UR53, R3 ;  /* 0x00000000033573c2 */ /* 0x0108a200000e0000 */
[----:B-1----:R-:W-:Y:S01]  /*1ac0*/  IMAD.MOV.U32 R4, RZ, RZ, RZ ;  /* 0x000000ffff047224 */ /* 0x002fe200078e00ff */
[----:B----4-:R-:W-:Y:S01]  /*1ad0*/  IABS R3, UR52 ;  /* 0x0000003400037c13 */ /* 0x010fe20008000000 */
[----:B------:R-:W-:Y:S02]  /*1ae0*/  USEL UR7, UR7, URZ, UP6 ;  /* 0x0000003f07077287 */ /* 0x000fe4000b000000 */
[----:B------:R-:W-:-:S04]  /*1af0*/  UIADD3 UR8, UP0, UR5, UR8, URZ ;  /* 0x0000000805087290 */ /* 0x000fc8000ff1e03f */
[----:B------:R-:W-:Y:S02]  /*1b00*/  UIADD3.X UR9, UR41, UR7, URZ, UP0, !UPT ;  /* 0x0000000729097290 */ /* 0x000fe400087fe43f */
[----:B------:R-:W-:Y:S01]  /*1b10*/  UIMAD UR7, UR51, UR8, URZ ;  /* 0x00000008330772a4 */ /* 0x000fe2000f8e023f */
[----:B------:R-:W-:-:S03]  /*1b20*/  ISETP.NE.AND P1, PT, RZ, c[0x0][0x1c8], PT ;  /* 0x00007200ff007a0c */ /* 0x000fc60003f25270 */
[----:B------:R-:W-:Y:S02]  /*1b30*/  UIMAD UR12, UR50, UR9, UR7 ;  /* 0x00000009320c72a4 */ /* 0x000fe4000f8e0207 */
[----:B--2---:R-:W-:Y:S02]  /*1b40*/  @UP2 USEL UR7, UR53, UR4, !UP1 ;  /* 0x0000000435072287 */ /* 0x004fe4000c800000 */
        /* <DEDUP_REMOVED lines=21> */
[----:B------:R-:W-:-:S05]  /*1ca0*/  UIADD3 UR7, UR9, UR12, URZ ;  /* 0x0000000c09077290 */ /* 0x000fca000fffe03f */
[----:B-1----:R-:W-:Y:S02]  /*1cb0*/  @!UP2 UMOV UR13, UR34 ;  /* 0x00000022000dac82 */ /* 0x002fe40008000000 */
[----:B------:R-:W-:Y:S01]  /*1cc0*/  USHF.R.S32.HI UR34, URZ, 0x1f, UR37 ;  /* 0x0000001f3f227899 */ /* 0x000fe20008011425 */
[----:B------:R-:W-:Y:S02]  /*1cd0*/  SHF.R.S32.HI R20, RZ, 0x1f, R6 ;  /* 0x0000001fff147819 */ /* 0x000fe40000011406 */
        /* <DEDUP_REMOVED lines=8> */
.L_x_270:
[----:B------:R-:W2:Y:S02]  /*1d60*/  LDL R0, [R1+0x18] ;  /* 0x0000180001007983 */ /* 0x000ea40000100800 */
[----:B--2---:R1:W2:Y:S01]  /*1d70*/  R2UR UR4, R0 ;  /* 0x00000000000473c2 */ /* 0x0042a200000e0000 */
[----:B------:R-:W-:-:S07]  /*1d80*/  DEPBAR.LE SB1, 0x0, {2} ;  /* 0x000090040000791a */ /* 0x000fce0000000000 */
.L_x_271:
[----:B------:R-:W2:Y:S04]  /*1d90*/  LDL R3, [R1+0x24] ;  /* 0x0000240001037983 */ /* 0x000ea80000100800 */
[----:B------:R-:W3:Y:S01]  /*1da0*/  LDL R0, [R1+0x10] ;  /* 0x0000100001007983 */ /* 0x000ee20000100800 */
[----:B------:R-:W-:Y:S01]  /*1db0*/  USHF.R.S32.HI UR53, URZ, 0x1f, UR59 ;  /* 0x0000001f3f357899 */ /* 0x000fe2000801143b */
[----:B------:R-:W-:Y:S01]  /*1dc0*/  BSSY B1, `(.L_x_267) ;  /* 0x0000837000017945 */ /* 0x000fe20003800000 */
[----:B------:R-:W-:Y:S01]  /*1dd0*/  UIADD3 UR4, UR5, UR4, URZ ;  /* 0x0000000405047290 */ /* 0x000fe2000fffe03f */
[----:B------:R-:W1:Y:S02]  /*1de0*/  S2R R19, SR_TID.X ;  /* 0x0000000000137919 */ /* 0x000e640000002100 */
[----:B-1----:R-:W-:-:S04]  /*1df0*/  SHF.R.S32.HI R12, RZ, 0x1f, R19 ;  /* 0x0000001fff0c7819 */ /* 0x002fc80000011413 */
[----:B------:R-:W-:Y:S01]  /*1e00*/  LEA.HI R4, R12, R19, RZ, 0x2 ;  /* 0x000000130c047211 */ /* 0x000fe200078f10ff */
[----:B--2---:R1:W2:Y:S08]  /*1e10*/  R2UR UR12, R3 ;  /* 0x00000000030c73c2 */ /* 0x0042b000000e0000 */
[----:B---3--:R3:W4:Y:S01]  /*1e20*/  R2UR UR9, R0 ;  /* 0x00000000000973c2 */ /* 0x00872200000e0000 */
[----:B-1----:R-:W-:Y:S01]  /*1e30*/  SHF.R.S32.HI R3, RZ, 0x2, R4 ;  /* 0x00000002ff037819 */ /* 0x002fe20000011404 */
[----:B--2---:R-:W-:Y:S01]  /*1e40*/  UIADD3 UR8, UP5, UP4, UR8, UR59, UR12 ;  /* 0x0000003b08087290 */ /* 0x004fe2000fcbe00c */
[----:B------:R-:W-:Y:S01]  /*1e50*/  LOP3.LUT R4, R4, 0xfffffffc, RZ, 0xc0, !PT ;  /* 0xfffffffc04047812 */ /* 0x000fe200078ec0ff */
[----:B------:R-:W-:Y:S01]  /*1e60*/  USHF.R.S32.HI UR12, URZ, 0x1f, UR52 ;  /* 0x0000001f3f0c7899 */ /* 0x000fe20008011434 */
[----:B------:R-:W-:Y:S01]  /*1e70*/  SHF.R.S32.HI R21, RZ, 0x1f, R3 ;  /* 0x0000001fff157819 */ /* 0x000fe20000011403 */
[----:B------:R-:W-:-:S02]  /*1e80*/  UIADD3 UR35, UP1, UP0, UR35, UR8, UR38 ;  /* 0x0000000823237290 */ /* 0x000fc4000f83e026 */
[----:B------:R-:W-:Y:S01]  /*1e90*/  IMAD.IADD R4, R19, 0x1, -R4 ;  /* 0x0000000113047824 */ /* 0x000fe200078e0a04 */
[----:B---3--:R-:W-:Y:S01]  /*1ea0*/  IADD3 R0, P0, R3, UR5, RZ ;  /* 0x0000000503007c10 */ /* 0x008fe2000ff1e0ff */
[----:B----4-:R-:W-:Y:S02]  /*1eb0*/  UIADD3.X UR7, UR7, UR53, UR9, UP5, UP4 ;  /* 0x0000003507077290 */ /* 0x010fe4000afe8409 */
[----:B------:R-:W-:Y:S01]  /*1ec0*/  IMAD.SHL.U32 R4, R4, 0x8, RZ ;  /* 0x0000000804047824 */ /* 0x000fe200078e00ff */
[----:B------:R-:W-:Y:S01]  /*1ed0*/  IADD3.X R7, R21, UR41, RZ, P0, !PT ;  /* 0x0000002915077c10 */ /* 0x000fe200087fe4ff */
[----:B------:R-:W-:Y:S02]  /*1ee0*/  ULDC.64 UR8, c[0x0][0x1a8] ;  /* 0x00006a0000087ab9 */ /* 0x000fe40000000a00 */
[----:B------:R-:W-:Y:S01]  /*1ef0*/  UIADD3.X UR16, UR16, UR7, UR15, UP1, UP0 ;  /* 0x0000000710107290 */ /* 0x000fe20008fe040f */
[----:B------:R-:W-:Y:S01]  /*1f00*/  SHF.R.S32.HI R5, RZ, 0x1f, R4 ;  /* 0x0000001fff057819 */ /* 0x000fe20000011404 */
[----:B------:R-:W-:Y:S01]  /*1f10*/  IMAD R7, R7, c[0x0][0x190], RZ ;  /* 0x0000640007077a24 */ /* 0x000fe200078e02ff */
[----:B------:R-:W-:-:S02]  /*1f20*/  UIMAD UR7, UR12, UR8, URZ ;  /* 0x000000080c0772a4 */ /* 0x000fc4000f8e023f */
[----:B------:R-:W-:Y:S01]  /*1f30*/  UISETP.GE.AND UP0, UPT, UR42, 0x1, UPT ;  /* 0x000000012a00788c */ /* 0x000fe2000bf06270 */
[C---:B------:R-:W-:Y:S01]  /*1f40*/  IMAD.WIDE.U32 R8, R0.reuse, c[0x0][0x190], R4 ;  /* 0x0000640000087a25 */ /* 0x040fe200078e0004 */
[----:B------:R-:W-:Y:S02]  /*1f50*/  UIMAD UR15, UR52, UR9, UR7 ;  /* 0x00000009340f72a4 */ /* 0x000fe4000f8e0207 */
[----:B------:R-:W-:Y:S01]  /*1f60*/  UMOV UR53, 0x4 ;  /* 0x0000000400357882 */ /* 0x000fe20000000000 */
[----:B------:R-:W-:Y:S01]  /*1f70*/  IMAD R0, R0, c[0x0][0x194], R7 ;  /* 0x0000650000007a24 */ /* 0x000fe200078e0207 */
[----:B------:R-:W-:Y:S01]  /*1f80*/  IADD3 R10, P0, R8, UR54, RZ ;  /* 0x00000036080a7c10 */ /* 0x000fe2000ff1e0ff */
[----:B------:R-:W-:Y:S01]  /*1f90*/  ULDC.64 UR8, c[0x0][0x378] ;  /* 0x0000de0000087ab9 */ /* 0x000fe20000000a00 */
[----:B------:R-:W-:Y:S01]  /*1fa0*/  IADD3 R8, P1, R4, UR39, RZ ;  /* 0x0000002704087c10 */ /* 0x000fe2000ff3e0ff */
[----:B------:R-:W-:Y:S01]  /*1fb0*/  UIMAD UR7, UR12, UR8, URZ ;  /* 0x000000080c0772a4 */ /* 0x000fe2000f8e023f */
[----:B------:R-:W-:Y:S01]  /*1fc0*/  IADD3.X R11, R9, UR49, R0, P0, !PT ;  /* 0x00000031090b7c10 */ /* 0x000fe200087fe400 */
[----:B------:R-:W-:Y:S01]  /*1fd0*/  ULDC.64 UR38, c[0x0][0x200] ;  /* 0x0000800000267ab9 */ /* 0x000fe20000000a00 */
[----:B------:R-:W-:Y:S01]  /*1fe0*/  LEA.HI R0, R12, R19, RZ, 0x5 ;  /* 0x000000130c007211 */ /* 0x000fe200078f28ff */
[----:B------:R-:W-:Y:S01]  /*1ff0*/  UIMAD UR12, UR52, UR9, UR7 ;  /* 0x00000009340c72a4 */ /* 0x000fe2000f8e0207 */
[----:B------:R-:W-:-:S02]  /*2000*/  IADD3.X R9, R5, UR40, RZ, P1, !PT ;  /* 0x0000002805097c10 */ /* 0x000fc40008ffe4ff */
[----:B------:R-:W-:Y:S01]  /*2010*/  LOP3.LUT R7, R0, 0xffffffe0, RZ, 0xc0, !PT ;  /* 0xffffffe000077812 */ /* 0x000fe200078ec0ff */
[----:B------:R-:W-:Y:S01]  /*2020*/  ULDC.64 UR8, c[0x0][0x370] ;  /* 0x0000dc0000087ab9 */ /* 0x000fe20000000a00 */
[----:B------:R-:W-:Y:S01]  /*2030*/  SHF.R.S32.HI R0, RZ, 0x5, R0 ;  /* 0x00000005ff007819 */ /* 0x000fe20000011400 */
[----:B------:R-:W-:Y:S02]  /*2040*/  UIMAD UR7, UR41, UR8, URZ ;  /* 0x00000008290772a4 */ /* 0x000fe4000f8e023f */
[----:B------:R-:W-:Y:S02]  /*2050*/  IMAD.IADD R19, R19, 0x1, -R7 ;  /* 0x0000000113137824 */ /* 0x000fe400078e0a07 */
[----:B------:R-:W-:Y:S01]  /*2060*/  IMAD.U32 R7, RZ, RZ, UR5 ;  /* 0x00000005ff077e24 */ /* 0x000fe2000f8e00ff */
[----:B------:R-:W-:Y:S01]  /*2070*/  UIMAD UR7, UR5, UR9, UR7 ;  /* 0x00000009050772a4 */ /* 0x000fe2000f8e0207 */
[----:B------:R-:W-:Y:S01]  /*2080*/  IMAD R0, R0, UR58, R19 ;  /* 0x0000003a00007c24 */ /* 0x000fe2000f8e0213 */
[----:B------:R-:W-:Y:S01]  /*2090*/  UIADD3 UR5, UR5, UR13, URZ ;  /* 0x0000000d05057290 */ /* 0x000fe2000fffe03f */
[----:B------:R-:W-:Y:S01]  /*20a0*/  IMAD.WIDE.U32 R8, R7, c[0x0][0x370], R8 ;  /* 0x0000dc0007087a25 */ /* 0x000fe200078e0008 */
[----:B------:R-:W-:-:S02]  /*20b0*/  ULDC.64 UR8, c[0x0][0x3c8] ;  /* 0x0000f20000087ab9 */ /* 0x000fc40000000a00 */
[C---:B------:R-:W-:Y:S01]  /*20c0*/  IADD3 R16, P0, R0.reuse, UR35, RZ ;  /* 0x0000002300107c10 */ /* 0x040fe2000ff1e0ff */
[----:B------:R-:W-:Y:S01]  /*20d0*/  UIMAD.WIDE UR38, UR5, UR53, UR38 ;  /* 0x00000035052672a5 */ /* 0x000fe2000f8e0226 */
[----:B------:R-:W-:Y:S01]  /*20e0*/  IADD3 R9, R9, UR7, RZ ;  /* 0x0000000709097c10 */ /* 0x000fe2000fffe0ff */
[----:B------:R-:W-:Y:S01]  /*20f0*/  ULEA.HI.SX32 UR35, UR46, 0xffffffff, 0x19 ;  /* 0xffffffff2e237891 */ /* 0x000fe2000f8fca3f */
[----:B------:R-:W-:Y:S01]  /*2100*/  LEA.HI.X.SX32 R17, R0, UR16, 0x1, P0 ;  /* 0x0000001000117c11 */ /* 0x000fe200080f0eff */
[----:B------:R-:W-:Y:S01]  /*2110*/  IMAD.U32 R0, RZ, RZ, UR52 ;  /* 0x00000034ff007e24 */ /* 0x000fe2000f8e00ff */
[----:B------:R-:W-:Y:S01]  /*2120*/  LEA R239, P0, R16, c[0x0][0x350], 0x2 ;  /* 0x0000d40010ef7a11 */ /* 0x000fe200078010ff */
[----:B------:R-:W-:Y:S02]  /*2130*/  UIMAD.WIDE UR4, UR4, UR53, UR8 ;  /* 0x00000035040472a5 */ /* 0x000fe4000f8e0208 */
[----:B------:R-:W-:Y:S01]  /*2140*/  IMAD.WIDE.U32 R8, R0, c[0x0][0x378], R8 ;  /* 0x0000de0000087a25 */ /* 0x000fe200078e0008 */
[----:B------:R-:W-:-:S02]  /*2150*/  LEA.HI.X R238, R16, c[0x0][0x354], R17, 0x2, P0 ;  /* 0x0000d50010ee7a11 */ /* 0x000fc400000f1411 */
[----:B------:R-:W-:Y:S01]  /*2160*/  PLOP3.LUT P0, PT, PT, PT, UP0, 0x80, 0x0 ;  /* 0x000000000000781c */ /* 0x000fe20003f0f008 */
[----:B------:R-:W-:Y:S01]  /*2170*/  IMAD.WIDE.U32 R10, R0, c[0x0][0x1a8], R10 ;  /* 0x00006a00000a7a25 */ /* 0x000fe200078e000a */
[----:B------:R-:W-:-:S03]  /*2180*/  IADD3 R9, R9, UR12, RZ ;  /* 0x0000000c09097c10 */ /* 0x000fc6000fffe0ff */
        /* <DEDUP_REMOVED lines=9> */
[----:B------:R-:W-:Y:S05]  /*2220*/  @!P0 BRA `(.L_x_272) ;  /* 0x0000770000008947 */ /* 0x000fea0003800000 */
[----:B------:R-:W2:Y:S01]  /*2230*/  LDL R18, [R1+0x4] ;  /* 0x0000040001127983 */ /* 0x000ea20000100800 */
[----:B------:R-:W-:Y:S02]  /*2240*/  ULDC.64 UR8, c[0x0][0x1a0] ;  /* 0x0000680000087ab9 */ /* 0x000fe40000000a00 */
[----:B------:R-:W-:Y:S01]  /*2250*/  UIMAD UR7, UR34, UR8, URZ ;  /* 0x00000008220772a4 */ /* 0x000fe2000f8e023f */
[----:B------:R-:W3:Y:S01]  /*2260*/  LDL R22, [R1+0x8] ;  /* 0x0000080001167983 */ /* 0x000ee20000100800 */
[----:B------:R-:W-:Y:S02]  /*2270*/  ULDC.64 UR12, c[0x0][0x198] ;  /* 0x00006600000c7ab9 */ /* 0x000fe40000000a00 */
[----:B------:R-:W-:Y:S02]  /*2280*/  UIMAD UR7, UR37, UR9, UR7 ;  /* 0x00000009250772a4 */ /* 0x000fe4000f8e0207 */
[----:B------:R-:W-:Y:S01]  /*2290*/  UIMAD UR12, UR34, UR12, URZ ;  /* 0x0000000c220c72a4 */ /* 0x000fe2000f8e023f */
[----:B------:R-:W-:-:S03]  /*22a0*/  IMAD.U32 R0, RZ, RZ, UR37 ;  /* 0x00000025ff007e24 */ /* 0x000fc6000f8e00ff */
[----:B------:R-:W-:Y:S01]  /*22b0*/  IMAD.U32 R7, RZ, RZ, UR7 ;  /* 0x00000007ff077e24 */ /* 0x000fe2000f8e00ff */
[----:B------:R-:W-:Y:S01]  /*22c0*/  UIMAD UR7, UR37, UR13, UR12 ;  /* 0x0000000d250772a4 */ /* 0x000fe2000f8e020c */
[C-C-:B------:R-:W-:Y:S01]  /*22d0*/  IMAD.WIDE.U32 R8, R0.reuse, c[0x0][0x1a0], R4.reuse ;  /* 0x0000680000087a25 */ /* 0x140fe200078e0004 */
[----:B------:R-:W-:Y:S02]  /*22e0*/  UMOV UR16, UR4 ;  /* 0x0000000400107c82 */ /* 0x000fe40008000000 */
[----:B------:R-:W-:Y:S01]  /*22f0*/  UIADD3 UR4, UR37, 0x80, URZ ;  /* 0x0000008025047890 */ /* 0x000fe2000fffe03f */
[----:B------:R-:W-:-:S04]  /*2300*/  IMAD.WIDE.U32 R4, R0, c[0x0][0x198], R4 ;  /* 0x0000660000047a25 */ /* 0x000fc800078e0004 */
[----:B------:R-:W-:Y:S01]  /*2310*/  IMAD.U32 R0, RZ, RZ, UR7 ;  /* 0x00000007ff007e24 */ /* 0x000fe2000f8e00ff */
[----:B------:R-:W-:Y:S02]  /*2320*/  UMOV UR7, UR35 ;  /* 0x0000002300077c82 */ /* 0x000fe40008000000 */
[----:B------:R-:W-:Y:S02]  /*2330*/  UISETP.GE.AND UP1, UPT, UR4, UR6, UPT ;  /* 0x000000060400728c */ /* 0x000fe4000bf26270 */
[----:B------:R-:W-:Y:S01]  /*2340*/  ULEA.HI UR4, UR7, UR7, URZ, 0x1 ;  /* 0x0000000707047291 */ /* 0x000fe2000f8f083f */
[----:B------:R-:W-:-:S03]  /*2350*/  IADD3 R8, P0, R8, UR43, RZ ;  /* 0x0000002b08087c10 */ /* 0x000fc6000ff1e0ff */
[----:B------:R-:W-:Y:S01]  /*2360*/  ULOP3.LUT UR4, UR4, 0xfffffffe, URZ, 0xc0, !UPT ;  /* 0xfffffffe04047892 */ /* 0x000fe2000f8ec03f */
[----:B------:R-:W-:-:S03]  /*2370*/  IADD3.X R9, R9, UR44, R7, P0, !PT ;  /* 0x0000002c09097c10 */ /* 0x000fc600087fe407 */
[----:B------:R-:W-:Y:S01]  /*2380*/  UIADD3 UR4, UR7, -UR4, URZ ;  /* 0x8000000407047290 */ /* 0x000fe2000fffe03f */
[----:B------:R-:W-:-:S03]  /*2390*/  IADD3 R16, P0, R4, UR47, RZ ;  /* 0x0000002f04107c10 */ /* 0x000fc6000ff1e0ff */
[----:B------:R-:W-:Y:S01]  /*23a0*/  UISETP.NE.AND UP0, UPT, UR4, 0x1, UPT ;  /* 0x000000010400788c */ /* 0x000fe2000bf05270 */
[----:B------:R-:W-:Y:S01]  /*23b0*/  IADD3.X R17, R5, UR48, R0, P0, !PT ;  /* 0x0000003005117c10 */ /* 0x000fe200087fe400 */
[----:B------:R-:W-:Y:S01]  /*23c0*/  UIMAD UR4, UR14, -0x80, UR6 ;  /* 0xffffff800e0478a4 */ /* 0x000fe2000f8e0206 */
[----:B------:R-:W-:-:S05]  /*23d0*/  IADD3 R0, R3, 0x40, RZ ;  /* 0x0000004003007810 */ /* 0x000fca0007ffe0ff */
[----:B------:R-:W-:Y:S02]  /*23e0*/  ISETP.GE.AND P4, PT, R3, UR4, PT ;  /* 0x0000000403007c0c */ /* 0x000fe4000bf86270 */
[----:B------:R-:W-:Y:S01]  /*23f0*/  ISETP.GE.AND P3, PT, R0, UR4, PT ;  /* 0x0000000400007c0c */ /* 0x000fe2000bf66270 */
[----:B------:R-:W-:Y:S01]  /*2400*/  UIMAD UR4, UR7, -0x80, UR42 ;  /* 0xffffff80070478a4 */ /* 0x000fe2000f8e022a */
[----:B------:R-:W-:-:S05]  /*2410*/  MOV R4, 0x80 ;  /* 0x0000008000047802 */ /* 0x000fca0000000f00 */
[----:B------:R-:W-:Y:S01]  /*2420*/  ISETP.GE.AND P2, PT, R0, UR4, PT ;  /* 0x0000000400007c0c */ /* 0x000fe2000bf46270 */
[----:B------:R-:W-:Y:S02]  /*2430*/  IMAD.MOV.U32 R236, RZ, RZ, R14 ;  /* 0x000000ffffec7224 */ /* 0x000fe400078e000e */
[----:B------:R-:W-:Y:S02]  /*2440*/  IMAD.MOV.U32 R237, RZ, RZ, R15 ;  /* 0x000000ffffed7224 */ /* 0x000fe400078e000f */
[----:B------:R-:W-:-:S04]  /*2450*/  IMAD.WIDE.U32 R14, R4, c[0x0][0x190], RZ ;  /* 0x00006400040e7a25 */ /* 0x000fc800078e00ff */
[----:B------:R-:W-:-:S04]  /*2460*/  IMAD R11, R4, c[0x0][0x194], RZ ;  /* 0x00006500040b7a24 */ /* 0x000fc800078e02ff */
[----:B------:R-:W-:Y:S01]  /*2470*/  @!P2 IADD3 R14, P0, R236, R14, RZ ;  /* 0x0000000eec0ea210 */ /* 0x000fe20007f1e0ff */
[----:B------:R-:W-:Y:S01]  /*2480*/  IMAD R0, R20, c[0x0][0x1b8], RZ ;  /* 0x00006e0014007a24 */ /* 0x000fe200078e02ff */
[----:B------:R-:W-:Y:S02]  /*2490*/  MOV R234, R12 ;  /* 0x0000000c00ea7202 */ /* 0x000fe40000000f00 */
[----:B------:R-:W-:Y:S01]  /*24a0*/  @!P2 IADD3.X R15, R237, R15, R11, P0, !PT ;  /* 0x0000000fed0fa210 */ /* 0x000fe200007fe40b */
[----:B------:R-:W-:Y:S01]  /*24b0*/  IMAD.MOV.U32 R235, RZ, RZ, R13 ;  /* 0x000000ffffeb7224 */ /* 0x000fe200078e000d */
[----:B------:R-:W-:Y:S01]  /*24c0*/  PLOP3.LUT P0, PT, PT, PT, UP3, 0x80, 0x0 ;  /* 0x000000000000781c */ /* 0x000fe20003f0f038 */
[----:B------:R-:W-:-:S04]  /*24d0*/  IMAD.WIDE.U32 R12, R4, c[0x0][0x370], RZ ;  /* 0x0000dc00040c7a25 */ /* 0x000fc800078e00ff */
[----:B------:R-:W-:Y:S01]  /*24e0*/  IMAD R10, R6, c[0x0][0x1bc], R0 ;  /* 0x00006f00060a7a24 */ /* 0x000fe200078e0200 */
[----:B------:R-:W-:Y:S01]  /*24f0*/  @!P3 IADD3 R0, P5, R3, 0x40, RZ ;  /* 0x000000400300b810 */ /* 0x000fe20007fbe0ff */
[----:B------:R-:W-:Y:S01]  /*2500*/  @!P4 IMAD R7, R21, c[0x0][0x1a0], RZ ;  /* 0x000068001507ca24 */ /* 0x000fe200078e02ff */
[----:B------:R-:W-:-:S05]  /*2510*/  @!P2 IADD3 R12, P1, R234, R12, RZ ;  /* 0x0000000cea0ca210 */ /* 0x000fca0007f3e0ff */
[----:B------:R-:W-:Y:S01]  /*2520*/  @P0 BAR.SYNC.DEFER_BLOCKING 0x0 ;  /* 0x0000000000000b1d */ /* 0x000fe20000010000 */
[----:B------:R-:W-:-:S04]  /*2530*/  IADD3 R11, R245, 0x8, RZ ;  /* 0x00000008f50b7810 */ /* 0x000fc80007ffe0ff */
[----:B------:R-:W-:Y:S02]  /*2540*/  ISETP.GE.AND P6, PT, R11, UR4, PT ;  /* 0x000000040b007c0c */ /* 0x000fe4000bfc6270 */
[----:B------:R-:W-:Y:S01]  /*2550*/  PLOP3.LUT P0, PT, PT, PT, UP0, 0x80, 0x0 ;  /* 0x000000000000781c */ /* 0x000fe20003f0f008 */
[----:B------:R-:W-:Y:S01]  /*2560*/  UMOV UR12, UR38 ;  /* 0x00000026000c7c82 */ /* 0x000fe20008000000 */
[----:B------:R-:W-:Y:S01]  /*2570*/  MOV R243, 0x7f800000 ;  /* 0x7f80000000f37802 */ /* 0x000fe20000000f00 */
[----:B------:R-:W-:Y:S01]  /*2580*/  UMOV UR13, UR39 ;  /* 0x00000027000d7c82 */ /* 0x000fe20008000000 */
[----:B------:R-:W-:Y:S01]  /*2590*/  IMAD.MOV.U32 R244, RZ, RZ, 0x7f800000 ;  /* 0x7f800000fff47424 */ /* 0x000fe200078e00ff */
[----:B------:R-:W-:Y:S01]  /*25a0*/  MOV R241, 0x7f800000 ;  /* 0x7f80000000f17802 */ /* 0x000fe20000000f00 */
[----:B------:R-:W-:Y:S01]  /*25b0*/  IMAD.MOV.U32 R242, RZ, RZ, 0x7f800000 ;  /* 0x7f800000fff27424 */ /* 0x000fe200078e00ff */
[----:B--2---:R1:W2:Y:S02]  /*25c0*/  R2UR UR40, R18 ;  /* 0x00000000122873c2 */ /* 0x0042a400000e0000 */
[----:B-1----:R-:W-:-:S02]  /*25d0*/  IMAD R18, R4, c[0x0][0x374], RZ ;  /* 0x0000dd0004127a24 */ /* 0x002fc400078e02ff */
[----:B------:R-:W-:-:S04]  /*25e0*/  IMAD.WIDE.U32 R4, R6, c[0x0][0x1b8], R8 ;  /* 0x00006e0006047a25 */ /* 0x000fc800078e0008 */
[----:B------:R-:W-:Y:S02]  /*25f0*/  IMAD.IADD R5, R5, 0x1, R10 ;  /* 0x0000000105057824 */ /* 0x000fe400078e020a */
[C---:B------:R-:W-:Y:S01]  /*2600*/  @!P4 IMAD R10, R3.reuse, c[0x0][0x1a4], R7 ;  /* 0x00006900030aca24 */ /* 0x040fe200078e0207 */
[----:B------:R-:W-:Y:S01]  /*2610*/  @!P3 IADD3.X R7, RZ, R21, RZ, P5, !PT ;  /* 0x00000015ff07b210 */ /* 0x000fe20002ffe4ff */
[----:B------:R-:W-:Y:S01]  /*2620*/  @!P4 IMAD.WIDE.U32 R8, R3, c[0x0][0x1a0], R4 ;  /* 0x000068000308ca25 */ /* 0x000fe200078e0004 */
[----:B------:R-:W-:-:S03]  /*2630*/  @!P2 IADD3.X R13, R235, R13, R18, P1, !PT ;  /* 0x0000000deb0da210 */ /* 0x000fc60000ffe412 */
[----:B------:R-:W-:Y:S02]  /*2640*/  @!P3 IMAD R7, R7, c[0x0][0x1a0], RZ ;  /* 0x000068000707ba24 */ /* 0x000fe400078e02ff */
[----:B------:R-:W-:Y:S01]  /*2650*/  @!P4 IMAD.IADD R9, R9, 0x1, R10 ;  /* 0x000000010909c824 */ /* 0x000fe200078e020a */
[----:B------:R-:W-:Y:S01]  /*2660*/  @!P4 LEA R10, P1, R8, c[0x0][0x170], 0x1 ;  /* 0x00005c00080aca11 */ /* 0x000fe200078208ff */
[C---:B------:R-:W-:Y:S02]  /*2670*/  @!P3 IMAD R18, R0.reuse, c[0x0][0x1a4], R7 ;  /* 0x000069000012ba24 */ /* 0x040fe400078e0207 */
[----:B------:R-:W-:Y:S01]  /*2680*/  @!P3 IMAD.WIDE.U32 R4, R0, c[0x0][0x1a0], R4 ;  /* 0x000068000004ba25 */ /* 0x000fe200078e0004 */
[----:B------:R-:W-:-:S04]  /*2690*/  @!P4 LEA.HI.X R11, R8, c[0x0][0x174], R9, 0x1, P1 ;  /* 0x00005d00080bca11 */ /* 0x000fc800008f0c09 */
[----:B------:R-:W-:Y:S02]  /*26a0*/  @!P3 IADD3 R5, R5, R18, RZ ;  /* 0x000000120505b210 */ /* 0x000fe40007ffe0ff */
[----:B------:R-:W-:Y:S01]  /*26b0*/  @!P3 LEA R8, P1, R4, c[0x0][0x170], 0x1 ;  /* 0x00005c000408ba11 */ /* 0x000fe200078208ff */
[----:B------:R-:W-:-:S03]  /*26c0*/  IMAD R7, R20, c[0x0][0x1b0], RZ ;  /* 0x00006c0014077a24 */ /* 0x000fc600078e02ff */
[----:B------:R-:W-:Y:S02]  /*26d0*/  @!P3 LEA.HI.X R9, R4, c[0x0][0x174], R5, 0x1, P1 ;  /* 0x00005d000409ba11 */ /* 0x000fe400008f0c05 */
[C---:B------:R-:W-:Y:S02]  /*26e0*/  IADD3 R4, R250.reuse, 0x1000, RZ ;  /* 0x00001000fa047810 */ /* 0x040fe40007ffe0ff */
[----:B------:R-:W-:Y:S01]  /*26f0*/  ISETP.GE.AND P1, PT, R3, UR4, PT ;  /* 0x0000000403007c0c */ /* 0x000fe2000bf26270 */
[----:B------:R-:W-:Y:S01]  /*2700*/  IMAD.SHL.U32 R0, R250, 0x2, RZ ;  /* 0x00000002fa007824 */ /* 0x000fe200078e00ff */
[----:B------:R-:W-:Y:S01]  /*2710*/  SEL R4, R4, R250, !P0 ;  /* 0x000000fa04047207 */ /* 0x000fe20004000000 */
[C---:B------:R-:W-:Y:S02]  /*2720*/  IMAD R18, R6.reuse, c[0x0][0x1b4], R7 ;  /* 0x00006d0006127a24 */ /* 0x040fe400078e0207 */
[----:B------:R-:W-:Y:S01]  /*2730*/  IMAD.WIDE.U32 R6, R6, c[0x0][0x1b0], R16 ;  /* 0x00006c0006067a25 */ /* 0x000fe200078e0010 */
[----:B------:R-:W-:Y:S03]  /*2740*/  @P4 STS [R0+0x8000], RZ ;  /* 0x008000ff00004388 */ /* 0x000fe60000000800 */
[----:B------:R-:W-:Y:S01]  /*2750*/  IMAD.SHL.U32 R240, R4, 0x2, RZ ;  /* 0x0000000204f07824 */ /* 0x000fe200078e00ff */
[----:B------:R-:W-:Y:S01]  /*2760*/  @P4 STS [R0+0x8004], RZ ;  /* 0x008004ff00004388 */ /* 0x000fe20000000800 */
[----:B------:R-:W-:Y:S01]  /*2770*/  @!P4 MOV R4, R6 ;  /* 0x000000060004c202 */ /* 0x000fe20000000f00 */
[----:B------:R-:W-:-:S02]  /*2780*/  IMAD.IADD R5, R7, 0x1, R18 ;  /* 0x0000000107057824 */ /* 0x000fc400078e0212 */
        /* <DEDUP_REMOVED lines=12> */
[----:B------:R-:W-:Y:S01]  /*2850*/  @P1 STS [R0+0x4004], RZ ;  /* 0x004004ff00001388 */ /* 0x000fe20000000800 */
[----:B-1----:R-:W-:-:S03]  /*2860*/  @!P4 IMAD R10, R21, c[0x0][0x198], RZ ;  /* 0x00006600150aca24 */ /* 0x002fc600078e02ff */
[----:B------:R-:W-:Y:S01]  /*2870*/  @P1 STS.64 [R0+0x4008], RZ ;  /* 0x004008ff00001388 */ /* 0x000fe20000000a00 */
[----:B------:R-:W-:-:S03]  /*2880*/  @!P4 IMAD R7, R3, c[0x0][0x19c], R10 ;  /* 0x000067000307ca24 */ /* 0x000fc600078e020a */
[----:B------:R-:W-:Y:S01]  /*2890*/  @!PT LDS RZ, [RZ] ;  /* 0x00000000fffff984 */ /* 0x000fe20000000800 */
[----:B------:R-:W-:Y:S01]  /*28a0*/  @!PT LDS RZ, [RZ] ;  /* 0x00000000fffff984 */ /* 0x000fe20000000800 */
[----:B------:R-:W-:Y:S01]  /*28b0*/  @!PT LDS RZ, [RZ] ;  /* 0x00000000fffff984 */ /* 0x000fe20000000800 */
[----:B------:R1:W-:Y:S01]  /*28c0*/  @!P1 LDGSTS.E.BYPASS.LTC128B.128 [R0+0x4000], [R234.64] ;  /* 0x04000000ea009fae */ /* 0x0003e2000b901d4a */
[----:B----4-:R-:W-:-:S03]  /*28d0*/  @!P4 IMAD.WIDE.U32 R8, R3, c[0x0][0x198], R4 ;  /* 0x000066000308ca25 */ /* 0x010fc600078e0004 */
[----:B------:R-:W-:Y:S01]  /*28e0*/  @P2 STS.128 [R0+0x5000], RZ ;  /* 0x005000ff00002388 */ /* 0x000fe20000000c00 */
[----:B------:R-:W-:Y:S01]  /*28f0*/  IADD3 R4, R245, 0x40, RZ ;  /* 0x00000040f5047810 */ /* 0x000fe20007ffe0ff */
[----:B------:R-:W-:Y:S02]  /*2900*/  @!P4 IMAD.IADD R7, R9, 0x1, R7 ;  /* 0x000000010907c824 */ /* 0x000fe400078e0207 */
[----:B------:R-:W-:Y:S01]  /*2910*/  @!PT LDS RZ, [RZ] ;  /* 0x00000000fffff984 */ /* 0x000fe20000000800 */
[----:B------:R-:W-:Y:S01]  /*2920*/  @!PT LDS RZ, [RZ] ;  /* 0x00000000fffff984 */ /* 0x000fe20000000800 */
[----:B------:R-:W-:Y:S01]  /*2930*/  @!PT LDS RZ, [RZ] ;  /* 0x00000000fffff984 */ /* 0x000fe20000000800 */
[----:B------:R1:W-:Y:S01]  /*2940*/  @!P2 LDGSTS.E.BYPASS.LTC128B.128 [R0+0x5000], [R12.64] ;  /* 0x050000000c00afae */ /* 0x0003e2000b901d4a */
[----:B------:R-:W-:-:S03]  /*2950*/  @!P4 LEA R10, P5, R8, c[0x0][0x168], 0x1 ;  /* 0x00005a00080aca11 */ /* 0x000fc600078a08ff */
[----:B------:R-:W-:Y:S04]  /*2960*/  @P1 STS [R240], RZ ;  /* 0x000000fff0001388 */ /* 0x000fe80000000800 */
        /* <DEDUP_REMOVED lines=8> */
[----:B------:R-:W-:Y:S02]  /*29f0*/  @!P4 LEA.HI.X R11, R8, c[0x0][0x16c], R7, 0x1, P5 ;  /* 0x00005b00080bca11 */ /* 0x000fe400028f0c07 */
[----:B------:R-:W-:Y:S01]  /*2a00*/  ISETP.GE.AND P5, PT, R4, UR4, PT ;  /* 0x0000000404007c0c */ /* 0x000fe2000bfa6270 */
[----:B------:R-:W-:-:S04]  /*2a10*/  @!P3 IMAD.X R4, RZ, RZ, R21, P1 ;  /* 0x000000ffff04b224 */ /* 0x000fc800008e0615 */
[----:B------:R-:W-:Y:S01]  /*2a20*/  @!P3 IMAD R7, R4, c[0x0][0x198], RZ ;  /* 0x000066000407ba24 */ /* 0x000fe200078e02ff */
[----:B------:R-:W-:Y:S01]  /*2a30*/  @!P3 MOV R4, R6 ;  /* 0x000000060004b202 */ /* 0x000fe20000000f00 */
[----:B------:R-:W-:Y:S02]  /*2a40*/  @P2 STS [R240+0x1000], RZ ;  /* 0x001000fff0002388 */ /* 0x000fe40000000800 */
[C---:B------:R-:W-:Y:S02]  /*2a50*/  @!P3 IMAD R6, R3.reuse, c[0x0][0x19c], R7 ;  /* 0x000067000306ba24 */ /* 0x040fe400078e0207 */
[----:B------:R-:W-:Y:S01]  /*2a60*/  @!P3 IMAD.WIDE.U32 R4, R3, c[0x0][0x198], R4 ;  /* 0x000066000304ba25 */ /* 0x000fe200078e0004 */
[----:B------:R-:W-:Y:S04]  /*2a70*/  @P2 STS [R240+0x1004], RZ ;  /* 0x001004fff0002388 */ /* 0x000fe80000000800 */
[----:B------:R-:W-:Y:S01]  /*2a80*/  @P2 STS [R240+0x1008], RZ ;  /* 0x001008fff0002388 */ /* 0x000fe20000000800 */
[----:B------:R-:W-:-:S03]  /*2a90*/  @!P3 IMAD.IADD R3, R5, 0x1, R6 ;  /* 0x000000010503b824 */ /* 0x000fc600078e0206 */
[----:B------:R-:W-:Y:S04]  /*2aa0*/  @P2 STS [R240+0x100c], RZ ;  /* 0x00100cfff0002388 */ /* 0x000fe80000000800 */
[----:B------:R-:W-:Y:S01]  /*2ab0*/  @!PT LDS RZ, [RZ] ;  /* 0x00000000fffff984 */ /* 0x000fe20000000800 */
[----:B------:R-:W-:Y:S01]  /*2ac0*/  @!PT LDS RZ, [RZ] ;  /* 0x00000000fffff984 */ /* 0x000fe20000000800 */
[----:B------:R-:W-:Y:S01]  /*2ad0*/  @!PT LDS RZ, [RZ] ;  /* 0x00000000fffff984 */ /* 0x000fe20000000800 */
[----:B------:R4:W-:Y:S04]  /*2ae0*/  @!P2 LDGSTS.E.BYPASS.LTC128B.128 [R240+0x1000], [R14.64] ;  /* 0x010000000ef0afae */ /* 0x0009e8000b901d4a */
[----:B------:R-:W-:Y:S04]  /*2af0*/  @P4 STS [R0+0x6000], RZ ;  /* 0x006000ff00004388 */ /* 0x000fe80000000800 */
[----:B------:R-:W-:Y:S04]  /*2b00*/  @P4 STS [R0+0x6004], RZ ;  /* 0x006004ff00004388 */ /* 0x000fe80000000800 */
[----:B------:R-:W-:Y:S04]  /*2b10*/  @P4 STS.64 [R0+0x6008], RZ ;  /* 0x006008ff00004388 */ /* 0x000fe80000000a00 */
[----:B------:R-:W-:Y:S01]  /*2b20*/  @!PT LDS RZ, [RZ] ;  /* 0x00000000fffff984 */ /* 0x000fe20000000800 */
[----:B------:R-:W-:Y:S01]  /*2b30*/  @!PT LDS RZ, [RZ] ;  /* 0x00000000fffff984 */ /* 0x000fe20000000800 */
[----:B------:R-:W-:Y:S01]  /*2b40*/  @!PT LDS RZ, [RZ] ;  /* 0x00000000fffff984 */ /* 0x000fe20000000800 */
[----:B------:R1:W-:Y:S01]  /*2b50*/  @!P4 LDGSTS.E.BYPASS.LTC128B.128 [R0+0x6000], [R10.64] ;  /* 0x060000000a00cfae */ /* 0x0003e2000b901d4a */
[----:B------:R-:W-:-:S04]  /*2b60*/  @!P3 LEA R6, P4, R4, c[0x0][0x168], 0x1 ;  /* 0x00005a000406ba11 */ /* 0x000fc800078808ff */
[----:B------:R-:W-:Y:S01]  /*2b70*/  @!P3 LEA.HI.X R7, R4, c[0x0][0x16c], R3, 0x1, P4 ;  /* 0x00005b000407ba11 */ /* 0x000fe200020f0c03 */
[----:B------:R1:W-:Y:S01]  /*2b80*/  @P3 STS.128 [R0+0x7000], RZ ;  /* 0x007000ff00003388 */ /* 0x0003e20000000c00 */
[----:B------:R-:W-:-:S03]  /*2b90*/  IADD3 R8, R245, 0x48, RZ ;  /* 0x00000048f5087810 */ /* 0x000fc60007ffe0ff */
[----:B------:R-:W-:Y:S01]  /*2ba0*/  @!PT LDS RZ, [RZ] ;  /* 0x00000000fffff984 */ /* 0x000fe20000000800 */
[----:B------:R-:W-:Y:S01]  /*2bb0*/  @!PT LDS RZ, [RZ] ;  /* 0x00000000fffff984 */ /* 0x000fe20000000800 */
[----:B------:R-:W-:Y:S01]  /*2bc0*/  @!PT LDS RZ, [RZ] ;  /* 0x00000000fffff984 */ /* 0x000fe20000000800 */
[----:B------:R1:W-:Y:S04]  /*2bd0*/  @!P3 LDGSTS.E.BYPASS.LTC128B.128 [R0+0x7000], [R6.64] ;  /* 0x070000000600bfae */ /* 0x0003e8000b901d4a */
[----:B------:R-:W0:Y:S01]  /*2be0*/  LDGDEPBAR ;  /* 0x00000000000079af */ /* 0x000e220000000000 */
[----:B------:R-:W-:Y:S02]  /*2bf0*/  ISETP.GE.AND P1, PT, R8, UR4, PT ;  /* 0x0000000408007c0c */ /* 0x000fe4000bf26270 */
[----:B------:R-:W-:Y:S01]  /*2c00*/  ISETP.GE.AND P2, PT, R245, UR4, PT ;  /* 0x00000004f5007c0c */ /* 0x000fe2000bf46270 */
[----:B------:R-:W-:-:S04]  /*2c10*/  IMAD.MOV.U32 R4, RZ, RZ, 0x4 ;  /* 0x00000004ff047424 */ /* 0x000fc800078e00ff */
[----:B------:R-:W-:-:S05]  /*2c20*/  IMAD.WIDE R4, R245, R4, UR12 ;  /* 0x0000000cf5047e25 */ /* 0x000fca000f8e0204 */
[----:B------:R2:W5:Y:S04]  /*2c30*/  @!P6 LDG.E R244, [R4.64+0x20] ;  /* 0x0000200a04f4e981 */ /* 0x000568000c1e1900 */
[----:B------:R2:W5:Y:S04]  /*2c40*/  @!P2 LDG.E R243, [R4.64] ;  /* 0x0000000a04f3a981 */ /* 0x000568000c1e1900 */
[----:B------:R2:W5:Y:S01]  /*2c50*/  @!P5 LDG.E R241, [R4.64+0x100] ;  /* 0x0001000a04f1d981 */ /* 0x000562000c1e1900 */
[----:B-1----:R-:W-:Y:S01]  /*2c60*/  IMAD.MOV.U32 R6, RZ, RZ, 0x4 ;  /* 0x00000004ff067424 */ /* 0x002fe200078e00ff */
[----:B------:R-:W-:-:S04]  /*2c70*/  DEPBAR.LE SB0, 0x1 ;  /* 0x000080400000791a */ /* 0x000fc80000000000 */
[----:B------:R-:W-:-:S05]  /*2c80*/  @!P1 IMAD.WIDE R6, R8, R6, UR12 ;  /* 0x0000000c08069e25 */ /* 0x000fca000f8e0206 */
[----:B------:R1:W5:Y:S04]  /*2c90*/  @!P1 LDG.E R242, [R6.64] ;  /* 0x0000000a06f29981 */ /* 0x000368000c1e1900 */
[----:B------:R-:W-:Y:S01]  /*2ca0*/  BAR.SYNC.DEFER_BLOCKING 0x0 ;  /* 0x0000000000007b1d */ /* 0x000fe20000010000 */
[----:B-1----:R-:W-:Y:S01]  /*2cb0*/  IMAD.MOV.U32 R6, RZ, RZ, c[0x0][0x308] ;  /* 0x0000c200ff067624 */ /* 0x002fe200078e00ff */
[----:B------:R-:W-:-:S04]  /*2cc0*/  MOV R7, c[0x0][0x30c] ;  /* 0x0000c30000077a02 */ /* 0x000fc80000000f00 */
[----:B---3--:R-:W1:Y:S01]  /*2cd0*/  R2UR UR41, R22 ;  /* 0x00000000162973c2 */ /* 0x008e6200000e0000 */
[----:B------:R4:W3:Y:S04]  /*2ce0*/  LDSM.16.M88.4 R112, [R145+0x8000] ;  /* 0x008000009170783b */ /* 0x0008e80000000200 */
[----:B--2---:R2:W1:Y:S04]  /*2cf0*/  LDG.E.64 R4, [R6.64+0x8] ;  /* 0x0000080a06047981 */ /* 0x004468000c1e1b00 */
[----:B------:R4:W1:Y:S04]  /*2d00*/  LDSM.16.M88.4 R116, [R145+0x8400] ;  /* 0x008400009174783b */ /* 0x0008680000000200 */
[----:B------:R4:W1:Y:S04]  /*2d10*/  LDSM.16.M88.4 R120, [R145+0x8800] ;  /* 0x008800009178783b */ /* 0x0008680000000200 */
[----:B------:R4:W1:Y:S04]  /*2d20*/  LDSM.16.M88.4 R124, [R145+0x8c00] ;  /* 0x008c0000917c783b */ /* 0x0008680000000200 */
[----:B------:R4:W1:Y:S04]  /*2d30*/  LDSM.16.M88.4 R128, [R146+0x8000] ;  /* 0x008000009280783b */ /* 0x0008680000000200 */
[----:B------:R4:W1:Y:S04]  /*2d40*/  LDSM.16.M88.4 R132, [R146+0x8400] ;  /* 0x008400009284783b */ /* 0x0008680000000200 */
[----:B------:R4:W1:Y:S04]  /*2d50*/  LDSM.16.M88.4 R136, [R146+0x8800] ;  /* 0x008800009288783b */ /* 0x0008680000000200 */
[----:B--2---:R-:W2:Y:S04]  /*2d60*/  LDG.E.64 R6, [R6.64] ;  /* 0x0000000a06067981 */ /* 0x004ea8000c1e1b00 */
[----:B------:R4:W1:Y:S01]  /*2d70*/  LDSM.16.M88.4 R140, [R146+0x8c00] ;  /* 0x008c0000928c783b */ /* 0x0008620000000200 */
[----:B------:R-:W-:-:S02]  /*2d80*/  SHF.R.S32.HI R0, RZ, 0x1f, R19 ;  /* 0x0000001fff007819 */ /* 0x000fc40000011413 */
[C---:B------:R-:W-:Y:S02]  /*2d90*/  IADD3 R3, R158.reuse, 0x1000, RZ ;  /* 0x000010009e037810 */ /* 0x040fe40007ffe0ff */
[----:B------:R-:W-:Y:S02]  /*2da0*/  SHF.L.U32 R150, R158, 0x1, RZ ;  /* 0x000000019e967819 */ /* 0x000fe400000006ff */
[----:B------:R-:W-:Y:S01]  /*2db0*/  SEL R3, R3, R158, !P0 ;  /* 0x0000009e03037207 */ /* 0x000fe20004000000 */
[----:B------:R-:W-:Y:S01]  /*2dc0*/  CS2R R94, SRZ ;  /* 0x00000000005e7805 */ /* 0x000fe2000001ff00 */
[----:B------:R-:W-:Y:S01]  /*2dd0*/  CS2R R92, SRZ ;  /* 0x00000000005c7805 */ /* 0x000fe2000001ff00 */
[----:B------:R-:W-:Y:S01]  /*2de0*/  CS2R R98, SRZ ;  /* 0x0000000000627805 */ /* 0x000fe2000001ff00 */
[----:B------:R-:W-:Y:S01]  /*2df0*/  CS2R R96, SRZ ;  /* 0x0000000000607805 */ /* 0x000fe2000001ff00 */
[----:B------:R-:W-:Y:S01]  /*2e00*/  IMAD.SHL.U32 R144, R3, 0x2, RZ ;  /* 0x0000000203907824 */ /* 0x000fe200078e00ff */
        /* <DEDUP_REMOVED lines=13> */
[----:B------:R-:W-:Y:S01]  /*2ee0*/  UMOV UR15, UR5 ;  /* 0x00000005000f7c82 */ /* 0x000fe20008000000 */
[----:B-1----:R-:W-:-:S04]  /*2ef0*/  IADD3 R246, P2, P1, R4, UR41, R19 ;  /* 0x0000002904f67c10 */ /* 0x002fc8000f95e013 */
[----:B------:R-:W-:Y:S02]  /*2f00*/  IADD3.X R249, R5, UR40, R0, P2, P1 ;  /* 0x0000002805f97c10 */ /* 0x000fe400097e2400 */
[----:B------:R-:W-:-:S04]  /*2f10*/  IADD3 R0, R152, 0x1000, RZ ;  /* 0x0000100098007810 */ /* 0x000fc80007ffe0ff */
[----:B------:R-:W-:Y:S01]  /*2f20*/  SEL R0, R0, R152, !P0 ;  /* 0x0000009800007207 */ /* 0x000fe20004000000 */
[----:B--2---:R4:W1:Y:S08]  /*2f30*/  R2UR UR8, R7 ;  /* 0x00000000070873c2 */ /* 0x00487000000e0000 */
[----:B------:R4:W2:Y:S01]  /*2f40*/  R2UR UR9, R6 ;  /* 0x00000000060973c2 */ /* 0x0008a200000e0000 */
[----:B------:R-:W-:-:S02]  /*2f50*/  IMAD.SHL.U32 R3, R0, 0x2, RZ ;  /* 0x0000000200037824 */ /* 0x000fc400078e00ff */
[----:B---3--:R-:W-:-:S05]  /*2f60*/  IMAD.WIDE.U32 R246, R246, -0x2daee0ad, RZ ;  /* 0xd2511f53f6f67825 */ /* 0x008fca00078e00ff */
.L_x_275:
[----:B------:R-:W-:Y:S01]  /*2f70*/  PLOP3.LUT P0, PT, PT, PT, UP1, 0x80, 0x0 ;  /* 0x000000000000781c */ /* 0x000fe20003f0f018 */
[----:B------:R-:W-:Y:S01]  /*2f80*/  IMAD.U32 R0, RZ, RZ, UR14 ;  /* 0x0000000eff007e24 */ /* 0x000fe2000f8e00ff */
[----:B------:R-:W-:Y:S01]  /*2f90*/  PLOP3.LUT P1, PT, PT, PT, UP1, 0x80, 0x0 ;  /* 0x000000000000781c */ /* 0x000fe20003f2f018 */
[----:B----4-:R-:W-:Y:S01]  /*2fa0*/  IMAD.U32 R6, RZ, RZ, UR7 ;  /* 0x00000007ff067e24 */ /* 0x010fe2000f8e00ff */
[----:B------:R-:W-:Y:S01]  /*2fb0*/  PLOP3.LUT P3, PT, PT, PT, UP1, 0x80, 0x0 ;  /* 0x000000000000781c */ /* 0x000fe20003f6f018 */
[----:B------:R-:W-:Y:S01]  /*2fc0*/  IMAD R0, R0, 0x2, R248 ;  /* 0x0000000200007824 */ /* 0x000fe200078e02f8 */
[----:B------:R-:W-:Y:S01]  /*2fd0*/  PLOP3.LUT P2, PT, PT, PT, UP1, 0x80, 0x0 ;  /* 0x000000000000781c */ /* 0x000fe20003f4f018 */
[----:B------:R-:W-:Y:S01]  /*2fe0*/  IMAD R6, R6, 0x8, R251 ;  /* 0x0000000806067824 */ /* 0x000fe200078e02fb */
[----:B------:R-:W-:Y:S01]  /*2ff0*/  PLOP3.LUT P5, PT, PT, PT, UP1, 0x80, 0x0 ;  /* 0x000000000000781c */ /* 0x000fe20003faf018 */
[----:B------:R-:W-:Y:S01]  /*3000*/  IMAD.SHL.U32 R0, R0, 0x2, RZ ;  /* 0x0000000200007824 */ /* 0x000fe200078e00ff */
[----:B------:R-:W-:Y:S01]  /*3010*/  PLOP3.LUT P4, PT, PT, PT, UP1, 0x80, 0x0 ;  /* 0x000000000000781c */ /* 0x000fe20003f8f018 */
[----:B------:R-:W0:Y:S01]  /*3020*/  LDGDEPBAR ;  /* 0x00000000000079af */ /* 0x000e220000000000 */
[C---:B------:R-:W-:Y:S01]  /*3030*/  IADD3 R5, R6.reuse, 0x4, RZ ;  /* 0x0000000406057810 */ /* 0x040fe20007ffe0ff */
[----:B------:R-:W-:Y:S01]  /*3040*/  IMAD.WIDE.U32 R6, R6, -0x326172a9, RZ ;  /* 0xcd9e8d5706067825 */ /* 0x000fe200078e00ff */
[----:B------:R-:W-:Y:S01]  /*3050*/  IADD3 R4, R0, 0x1, RZ ;  /* 0x0000000100047810 */ /* 0x000fe20007ffe0ff */
[----:B-1----:R-:W-:Y:S01]  /*3060*/  UIADD3 UR4, UR8, -0x4498517b, URZ ;  /* 0xbb67ae8508047890 */ /* 0x002fe2000fffe03f */
[C---:B------:R-:W-:Y:S01]  /*3070*/  LOP3.LUT R8, R247.reuse, UR8, R0, 0x96, !PT ;  /* 0x00000008f7087c12 */ /* 0x040fe2000f8e9600 */
[----:B------:R-:W-:Y:S01]  /*3080*/  UISETP.GE.AND UP4, UPT, UR7, 0x1, UPT ;  /* 0x000000010700788c */ /* 0x000fe2000bf86270 */
[----:B------:R-:W-:Y:S01]  /*3090*/  LOP3.LUT R0, R247, UR8, R4, 0x96, !PT ;  /* 0x00000008f7007c12 */ /* 0x000fe2000f8e9604 */
[----:B------:R-:W-:Y:S01]  /*30a0*/  IMAD.WIDE.U32 R4, R5, -0x326172a9, RZ ;  /* 0xcd9e8d5705047825 */ /* 0x000fe200078e00ff */
[----:B-----5:R-:W-:Y:S01]  /*30b0*/  FSETP.NEU.FTZ.AND P6, PT, R242, -INF , PT ;  /* 0xff800000f200780b */ /* 0x020fe20003fdd000 */
[----:B------:R-:W1:Y:S01]  /*30c0*/  @P0 S2R R159, SR_TID.X ;  /* 0x00000000009f0919 */ /* 0x000e620000002100 */
[----:B------:R-:W-:Y:S01]  /*30d0*/  LOP3.LUT R12, R246, UR4, RZ, 0x3c, !PT ;  /* 0x00000004f60c7c12 */ /* 0x000fe2000f8e3cff */
[----:B------:R-:W-:Y:S01]  /*30e0*/  IMAD.WIDE.U32 R20, R0, -0x326172a9, RZ ;  /* 0xcd9e8d5700147825 */ /* 0x000fe200078e00ff */
[----:B--2---:R-:W-:Y:S01]  /*30f0*/  LOP3.LUT R0, R249, UR9, RZ, 0x3c, !PT ;  /* 0x00000009f9007c12 */ /* 0x004fe2000f8e3cff */
[----:B------:R-:W-:Y:S01]  /*3100*/  UIADD3 UR4, UR9, -0x61c88647, URZ ;  /* 0x9e3779b909047890 */ /* 0x000fe2000fffe03f */
[----:B------:R-:W-:Y:S01]  /*3110*/  PLOP3.LUT P0, PT, PT, PT, UP1, 0x80, 0x0 ;  /* 0x000000000000781c */ /* 0x000fe20003f0f018 */
[----:B------:R-:W-:Y:S01]  /*3120*/  IMAD.WIDE.U32 R22, R8, -0x326172a9, RZ ;  /* 0xcd9e8d5708167825 */ /* 0x000fe200078e00ff */
[-C--:B------:R-:W-:Y:S02]  /*3130*/  LOP3.LUT R10, R7, R0.reuse, RZ, 0x3c, !PT ;  /* 0x00000000070a7212 */ /* 0x080fe400078e3cff */
[----:B------:R-:W-:Y:S02]  /*3140*/  LOP3.LUT R8, R5, R0, RZ, 0x3c, !PT ;  /* 0x0000000005087212 */ /* 0x000fe400078e3cff */
[C---:B------:R-:W-:Y:S01]  /*3150*/  LOP3.LUT R18, R23.reuse, UR4, R6, 0x96, !PT ;  /* 0x0000000417127c12 */ /* 0x040fe2000f8e9606 */
[----:B------:R-:W-:Y:S01]  /*3160*/  IMAD.WIDE.U32 R10, R10, -0x2daee0ad, RZ ;  /* 0xd2511f530a0a7825 */ /* 0x000fe200078e00ff */
[----:B------:R-:W-:Y:S02]  /*3170*/  LOP3.LUT R14, R23, UR4, R4, 0x96, !PT ;  /* 0x00000004170e7c12 */ /* 0x000fe4000f8e9604 */
[C---:B------:R-:W-:Y:S01]  /*3180*/  LOP3.LUT R16, R21.reuse, UR4, R6, 0x96, !PT ;  /* 0x0000000415107c12 */ /* 0x040fe2000f8e9606 */
[----:B------:R-:W-:Y:S01]  /*3190*/  IMAD.WIDE.U32 R8, R8, -0x2daee0ad, RZ ;  /* 0xd2511f5308087825 */ /* 0x000fe200078e00ff */
[----:B------:R-:W-:Y:S01]  /*31a0*/  LOP3.LUT R13, R21, UR4, R4, 0x96, !PT ;  /* 0x00000004150d7c12 */ /* 0x000fe2000f8e9604 */
[----:B------:R-:W-:Y:S01]  /*31b0*/  UIADD3 UR4, UR9, 0x3c6ef372, URZ ;  /* 0x3c6ef37209047890 */ /* 0x000fe2000fffe03f */
[----:B------:R-:W-:Y:S01]  /*31c0*/  LOP3.LUT R6, R12, R11, RZ, 0x3c, !PT ;  /* 0x0000000b0c067212 */ /* 0x000fe200078e3cff */
[----:B------:R-:W-:Y:S01]  /*31d0*/  IMAD.WIDE.U32 R18, R18, -0x2daee0ad, RZ ;  /* 0xd2511f5312127825 */ /* 0x000fe200078e00ff */
[----:B------:R-:W-:Y:S03]  /*31e0*/  LOP3.LUT R4, R12, R9, RZ, 0x3c, !PT ;  /* 0x000000090c047212 */ /* 0x000fe600078e3cff */
[----:B------:R-:W-:Y:S01]  /*31f0*/  IMAD.WIDE.U32 R6, R6, -0x326172a9, RZ ;  /* 0xcd9e8d5706067825 */ /* 0x000fe200078e00ff */
[----:B------:R-:W-:Y:S04]  /*3200*/  DEPBAR.LE SB0, 0x0 ;  /* 0x000080000000791a */ /* 0x000fe80000000000 */
[C---:B------:R-:W-:Y:S01]  /*3210*/  LOP3.LUT R26, R7.reuse, UR4, R22, 0x96, !PT ;  /* 0x00000004071a7c12 */ /* 0x040fe2000f8e9616 */
[----:B------:R-:W-:Y:S01]  /*3220*/  IMAD.WIDE.U32 R4, R4, -0x326172a9, RZ ;  /* 0xcd9e8d5704047825 */ /* 0x000fe200078e00ff */
[----:B------:R-:W-:Y:S01]  /*3230*/  LOP3.LUT R24, R7, UR4, R20, 0x96, !PT ;  /* 0x0000000407187c12 */ /* 0x000fe2000f8e9614 */
[----:B------:R-:W-:Y:S02]  /*3240*/  BAR.SYNC.DEFER_BLOCKING 0x0 ;  /* 0x0000000000007b1d */ /* 0x000fe40000010000 */
[----:B------:R-:W-:Y:S01]  /*3250*/  IMAD.WIDE.U32 R16, R16, -0x2daee0ad, RZ ;  /* 0xd2511f5310107825 */ /* 0x000fe200078e00ff */
[C---:B------:R-:W-:Y:S02]  /*3260*/  LOP3.LUT R22, R5.reuse, UR4, R22, 0x96, !PT ;  /* 0x0000000405167c12 */ /* 0x040fe4000f8e9616 */
[----:B------:R-:W-:Y:S01]  /*3270*/  LOP3.LUT R20, R5, UR4, R20, 0x96, !PT ;  /* 0x0000000405147c12 */ /* 0x000fe2000f8e9614 */
[----:B------:R-:W-:Y:S01]  /*3280*/  UIADD3 UR4, UR8, 0x76cf5d0a, URZ ;  /* 0x76cf5d0a08047890 */ /* 0x000fe2000fffe03f */
[----:B------:R-:W-:Y:S04]  /*3290*/  IMAD.WIDE.U32 R14, R14, -0x2daee0ad, RZ ;  /* 0xd2511f530e0e7825 */ /* 0x000fe800078e00ff */
[----:B------:R-:W-:Y:S01]  /*32a0*/  IMAD.WIDE.U32 R12, R13, -0x2daee0ad, RZ ;  /* 0xd2511f530d0c7825 */ /* 0x000fe200078e00ff */
[--C-:B------:R-:W-:Y:S02]  /*32b0*/  LOP3.LUT R0, R19, UR4, R10.reuse, 0x96, !PT ;  /* 0x0000000413007c12 */ /* 0x100fe4000f8e960a */
[----:B------:R-:W-:Y:S01]  /*32c0*/  LOP3.LUT R5, R17, UR4, R10, 0x96, !PT ;  /* 0x0000000411057c12 */ /* 0x000fe2000f8e960a */
[----:B------:R-:W-:Y:S01]  /*32d0*/  IMAD.WIDE.U32 R26, R26, -0x2daee0ad, RZ ;  /* 0xd2511f531a1a7825 */ /* 0x000fe200078e00ff */
[--C-:B------:R-:W-:Y:S02]  /*32e0*/  LOP3.LUT R10, R15, UR4, R8.reuse, 0x96, !PT ;  /* 0x000000040f0a7c12 */ /* 0x100fe4000f8e9608 */
[----:B------:R-:W-:Y:S01]  /*32f0*/  LOP3.LUT R8, R13, UR4, R8, 0x96, !PT ;  /* 0x000000040d087c12 */ /* 0x000fe2000f8e9608 */
[----:B------:R-:W-:Y:S01]  /*3300*/  UIADD3 UR4, UR8, 0x32370b8f, URZ ;  /* 0x32370b8f08047890 */ /* 0x000fe2000fffe03f */
[----:B------:R-:W-:Y:S04]  /*3310*/  IMAD.WIDE.U32 R24, R24, -0x2daee0ad, RZ ;  /* 0xd2511f5318187825 */ /* 0x000fe800078e00ff */
[----:B------:R-:W-:Y:S01]  /*3320*/  IMAD.WIDE.U32 R22, R22, -0x2daee0ad, RZ ;  /* 0xd2511f5316167825 */ /* 0x000fe200078e00ff */
[----:B------:R-:W-:Y:S01]  /*3330*/  LOP3.LUT R34, R27, UR4, R18, 0x96, !PT ;  /* 0x000000041b227c12 */ /* 0x000fe2000f8e9612 */
[----:B------:R-:W-:Y:S01]  /*3340*/  LDSM.16.M88.4 R64, [R144] ;  /* 0x000000009040783b */ /* 0x000fe20000000200 */
[----:B------:R-:W-:Y:S01]  /*3350*/  LOP3.LUT R32, R25, UR4, R16, 0x96, !PT ;  /* 0x0000000419207c12 */ /* 0x000fe2000f8e9610 */
[----:B------:R-:W-:Y:S01]  /*3360*/  IMAD.WIDE.U32 R20, R20, -0x2daee0ad, RZ ;  /* 0xd2511f5314147825 */ /* 0x000fe200078e00ff */
[----:B------:R-:W-:Y:S03]  /*3370*/  LOP3.LUT R30, R23, UR4, R14, 0x96, !PT ;  /* 0x00000004171e7c12 */ /* 0x000fe6000f8e960e */
[----:B------:R-:W-:Y:S01]  /*3380*/  IMAD.WIDE.U32 R34, R34, -0x326172a9, RZ ;  /* 0xcd9e8d5722227825 */ /* 0x000fe200078e00ff */
[----:B------:R-:W-:Y:S01]  /*3390*/  LOP3.LUT R28, R21, UR4, R12, 0x96, !PT ;  /* 0x00000004151c7c12 */ /* 0x000fe2000f8e960c */
[----:B------:R-:W-:Y:S01]  /*33a0*/  UIADD3 UR4, UR9, -0x255992d5, URZ ;  /* 0xdaa66d2b09047890 */ /* 0x000fe2000fffe03f */
[----:B------:R-:W-:Y:S01]  /*33b0*/  LDSM.16.M88.4 R60, [R144+0x1000] ;  /* 0x00100000903c783b */ /* 0x000fe20000000200 */
[----:B------:R-:W-:Y:S04]  /*33c0*/  IMAD.WIDE.U32 R14, R0, -0x326172a9, RZ ;  /* 0xcd9e8d57000e7825 */ /* 0x000fe800078e00ff */
[----:B------:R-:W-:Y:S01]  /*33d0*/  IMAD.WIDE.U32 R12, R5, -0x326172a9, RZ ;  /* 0xcd9e8d57050c7825 */ /* 0x000fe200078e00ff */
[--C-:B------:R-:W-:Y:S02]  /*33e0*/  LOP3.LUT R0, R15, UR4, R6.reuse, 0x96, !PT ;  /* 0x000000040f007c12 */ /* 0x100fe4000f8e9606 */
[----:B------:R-:W-:Y:S01]  /*33f0*/  LDSM.16.M88.4 R48, [R145+0x6800] ;  /* 0x006800009130783b */ /* 0x000fe20000000200 */
[----:B------:R-:W-:Y:S01]  /*3400*/  IMAD.WIDE.U32 R10, R10, -0x326172a9, RZ ;  /* 0xcd9e8d570a0a7825 */ /* 0x000fe200078e00ff */
[----:B------:R-:W-:Y:S03]  /*3410*/  LOP3.LUT R5, R13, UR4, R6, 0x96, !PT ;  /* 0x000000040d057c12 */ /* 0x000fe6000f8e9606 */
[----:B------:R-:W-:Y:S01]  /*3420*/  IMAD.WIDE.U32 R8, R8, -0x326172a9, RZ ;  /* 0xcd9e8d5708087825 */ /* 0x000fe200078e00ff */
[--C-:B------:R-:W-:Y:S02]  /*3430*/  LOP3.LUT R6, R11, UR4, R4.reuse, 0x96, !PT ;  /* 0x000000040b067c12 */ /* 0x100fe4000f8e9604 */
[----:B------:R-:W-:Y:S01]  /*3440*/  LDSM.16.M88.4 R100, [R145+0x6c00] ;  /* 0x006c00009164783b */ /* 0x000fe20000000200 */
[----:B------:R-:W-:Y:S01]  /*3450*/  IMAD.WIDE.U32 R32, R32, -0x326172a9, RZ ;  /* 0xcd9e8d5720207825 */ /* 0x000fe200078e00ff */
[----:B------:R-:W-:Y:S01]  /*3460*/  LOP3.LUT R4, R9, UR4, R4, 0x96, !PT ;  /* 0x0000000409047c12 */ /* 0x000fe2000f8e9604 */
[----:B------:R-:W-:Y:S02]  /*3470*/  UIADD3 UR4, UR9, 0x78dde6e4, URZ ;  /* 0x78dde6e409047890 */ /* 0x000fe4000fffe03f */
[----:B------:R-:W-:Y:S03]  /*3480*/  IMAD.WIDE.U32 R30, R30, -0x326172a9, RZ ;  /* 0xcd9e8d571e1e7825 */ /* 0x000fe600078e00ff */
[----:B------:R-:W-:Y:S01]  /*3490*/  LDSM.16.M88.4 R108, [R146+0x6000] ;  /* 0x00600000926c783b */ /* 0x000fe20000000200 */
[----:B------:R-:W-:Y:S01]  /*34a0*/  LOP3.LUT R18, R35, UR4, R14, 0x96, !PT ;  /* 0x0000000423127c12 */ /* 0x000fe2000f8e960e */
[----:B------:R-:W-:Y:S01]  /*34b0*/  IMAD.WIDE.U32 R28, R28, -0x326172a9, RZ ;  /* 0xcd9e8d571c1c7825 */ /* 0x000fe200078e00ff */
[----:B------:R-:W-:Y:S02]  /*34c0*/  LOP3.LUT R16, R33, UR4, R12, 0x96, !PT ;  /* 0x0000000421107c12 */ /* 0x000fe4000f8e960c */
[----:B------:R-:W-:Y:S01]  /*34d0*/  LOP3.LUT R14, R31, UR4, R10, 0x96, !PT ;  /* 0x000000041f0e7c12 */ /* 0x000fe2000f8e960a */
[----:B------:R-:W-:Y:S01]  /*34e0*/  IMAD.WIDE.U32 R18, R18, -0x2daee0ad, RZ ;  /* 0xd2511f5312127825 */ /* 0x000fe200078e00ff */
[----:B------:R-:W-:Y:S01]  /*34f0*/  LOP3.LUT R12, R29, UR4, R8, 0x96, !PT ;  /* 0x000000041d0c7c12 */ /* 0x000fe2000f8e9608 */
[----:B------:R-:W-:Y:S02]  /*3500*/  UIADD3 UR4, UR8, -0x126145ec, URZ ;  /* 0xed9eba1408047890 */ /* 0x000fe4000fffe03f */
[----:B------:R-:W-:Y:S04]  /*3510*/  IMAD.WIDE.U32 R10, R0, -0x2daee0ad, RZ ;  /* 0xd2511f53000a7825 */ /* 0x000fe800078e00ff */
[----:B------:R-:W-:Y:S01]  /*3520*/  IMAD.WIDE.U32 R8, R5, -0x2daee0ad, RZ ;  /* 0xd2511f5305087825 */ /* 0x000fe200078e00ff */
[----:B------:R-:W-:Y:S03]  /*3530*/  LOP3.LUT R11, R11, UR4, R26, 0x96, !PT ;  /* 0x000000040b0b7c12 */ /* 0x000fe6000f8e961a */
[----:B------:R-:W-:Y:S01]  /*3540*/  IMAD.WIDE.U32 R6, R6, -0x2daee0ad, RZ ;  /* 0xd2511f5306067825 */ /* 0x000fe200078e00ff */
[----:B------:R-:W-:Y:S03]  /*3550*/  LOP3.LUT R9, R9, UR4, R24, 0x96, !PT ;  /* 0x0000000409097c12 */ /* 0x000fe6000f8e9618 */
[----:B------:R-:W-:Y:S01]  /*3560*/  IMAD.WIDE.U32 R4, R4, -0x2daee0ad, RZ ;  /* 0xd2511f5304047825 */ /* 0x000fe200078e00ff */
[----:B------:R-:W-:Y:S03]  /*3570*/  LOP3.LUT R7, R7, UR4, R22, 0x96, !PT ;  /* 0x0000000407077c12 */ /* 0x000fe6000f8e9616 */
[----:B------:R-:W-:Y:S01]  /*3580*/  IMAD.WIDE.U32 R16, R16, -0x2daee0ad, RZ ;  /* 0xd2511f5310107825 */ /* 0x000fe200078e00ff */
[----:B------:R-:W-:Y:S01]  /*3590*/  LOP3.LUT R5, R5, UR4, R20, 0x96, !PT ;  /* 0x0000000405057c12 */ /* 0x000fe2000f8e9614 */
[----:B------:R-:W-:Y:S02]  /*35a0*/  UIADD3 UR4, UR8, -0x56f99767, URZ ;  /* 0xa906689908047890 */ /* 0x000fe4000fffe03f */
[----:B------:R-:W-:Y:S04]  /*35b0*/  IMAD.WIDE.U32 R14, R14, -0x2daee0ad, RZ ;  /* 0xd2511f530e0e7825 */ /* 0x000fe800078e00ff */
[----:B------:R-:W-:Y:S01]  /*35c0*/  LOP3.LUT R164, R19, UR4, R10, 0x96, !PT ;  /* 0x0000000413a47c12 */ /* 0x000fe2000f8e960a */
[----:B------:R-:W-:Y:S01]  /*35d0*/  IMAD.WIDE.U32 R12, R12, -0x2daee0ad, RZ ;  /* 0xd2511f530c0c7825 */ /* 0x000fe200078e00ff */
[----:B------:R-:W-:Y:S02]  /*35e0*/  LOP3.LUT R170, R17, UR4, R8, 0x96, !PT ;  /* 0x0000000411aa7c12 */ /* 0x000fe4000f8e9608 */
[----:B------:R-:W-:Y:S01]  /*35f0*/  LOP3.LUT R176, R15, UR4, R6, 0x96, !PT ;  /* 0x000000040fb07c12 */ /* 0x000fe2000f8e9606 */
[----:B------:R-:W-:Y:S01]  /*3600*/  IMAD.IADD R0, R153, 0x1, R144 ;  /* 0x0000000199007824 */ /* 0x000fe200078e0290 */
[----:B------:R-:W-:Y:S01]  /*3610*/  LOP3.LUT R174, R13, UR4, R4, 0x96, !PT ;  /* 0x000000040dae7c12 */ /* 0x000fe2000f8e9604 */
[----:B------:R-:W-:Y:S01]  /*3620*/  UIADD3 UR4, UR9, 0x1715609d, URZ ;  /* 0x1715609d09047890 */ /* 0x000fe2000fffe03f */
[----:B------:R-:W-:Y:S02]  /*3630*/  IMAD.WIDE.U32 R10, R11, -0x326172a9, RZ ;  /* 0xcd9e8d570b0a7825 */ /* 0x000fe400078e00ff */
[----:B------:R-:W-:Y:S02]  /*3640*/  LDSM.16.M88.4 R104, [R0] ;  /* 0x000000000068783b */ /* 0x000fe40000000200 */
[----:B------:R-:W-:Y:S01]  /*3650*/  IMAD.WIDE.U32 R8, R9, -0x326172a9, RZ ;  /* 0xcd9e8d5709087825 */ /* 0x000fe200078e00ff */
[----:B------:R-:W-:Y:S03]  /*3660*/  LOP3.LUT R166, R11, UR4, R34, 0x96, !PT ;  /* 0x000000040ba67c12 */ /* 0x000fe6000f8e9622 */
[----:B------:R-:W-:Y:S01]  /*3670*/  IMAD.WIDE.U32 R6, R7, -0x326172a9, RZ ;  /* 0xcd9e8d5707067825 */ /* 0x000fe200078e00ff */
[----:B------:R-:W-:Y:S02]  /*3680*/  LOP3.LUT R172, R9, UR4, R32, 0x96, !PT ;  /* 0x0000000409ac7c12 */ /* 0x000fe4000f8e9620 */
[----:B------:R-:W-:Y:S01]  /*3690*/  LDSM.16.M88.4 R32, [R145+0x6400] ;  /* 0x006400009120783b */ /* 0x000fe20000000200 */
        /* <DEDUP_REMOVED lines=8> */
[----:B------:R-:W-:Y:S03]  /*3720*/  LOP3.LUT R188, R175, UR4, R4, 0x96, !PT ;  /* 0x00000004afbc7c12 */ /* 0x000fe6000f8e9604 */
[----:B------:R-:W-:Y:S01]  /*3730*/  IMAD.WIDE.U32 R176, R176, -0x326172a9, RZ ;  /* 0xcd9e8d57b0b07825 */ /* 0x000fe200078e00ff */
[----:B------:R-:W-:Y:S03]  /*3740*/  LOP3.LUT R185, R171, UR4, R8, 0x96, !PT ;  /* 0x00000004abb97c12 */ /* 0x000fe6000f8e9608 */
[----:B------:R-:W-:Y:S01]  /*3750*/  IMAD.WIDE.U32 R166, R166, -0x2daee0ad, RZ ;  /* 0xd2511f53a6a67825 */ /* 0x000fe200078e00ff */
[----:B------:R-:W-:Y:S01]  /*3760*/  LOP3.LUT R161, R177, UR4, R6, 0x96, !PT ;  /* 0x00000004b1a17c12 */ /* 0x000fe2000f8e9606 */
[----:B------:R-:W-:Y:S02]  /*3770*/  UIADD3 UR4, UR8, 0x646e171e, URZ ;  /* 0x646e171e08047890 */ /* 0x000fe4000fffe03f */
[----:B------:R-:W-:Y:S04]  /*3780*/  IMAD.WIDE.U32 R172, R172, -0x2daee0ad, RZ ;  /* 0xd2511f53acac7825 */ /* 0x000fe800078e00ff */
[----:B------:R-:W-:Y:S01]  /*3790*/  LOP3.LUT R179, R167, UR4, R18, 0x96, !PT ;  /* 0x00000004a7b37c12 */ /* 0x000fe2000f8e9612 */
[----:B------:R-:W-:Y:S01]  /*37a0*/  IMAD.WIDE.U32 R162, R162, -0x2daee0ad, RZ ;  /* 0xd2511f53a2a27825 */ /* 0x000fe200078e00ff */
[----:B------:R-:W-:Y:S02]  /*37b0*/  LOP3.LUT R196, R173, UR4, R16, 0x96, !PT ;  /* 0x00000004adc47c12 */ /* 0x000fe4000f8e9610 */
[----:B------:R-:W2:Y:S01]  /*37c0*/  LDSM.16.M88.4 R16, [R145+0x6000] ;  /* 0x006000009110783b */ /* 0x000ea20000000200 */
[----:B------:R-:W-:Y:S01]  /*37d0*/  IMAD.WIDE.U32 R168, R168, -0x2daee0ad, RZ ;  /* 0xd2511f53a8a87825 */ /* 0x000fe200078e00ff */
[----:B------:R-:W-:Y:S04]  /*37e0*/  LOP3.LUT R180, R163, UR4, R14, 0x96, !PT ;  /* 0x00000004a3b47c12 */ /* 0x000fe8000f8e960e */
[----:B------:R-:W-:Y:S01]  /*37f0*/  LOP3.LUT R199, R169, UR4, R12, 0x96, !PT ;  /* 0x00000004a9c77c12 */ /* 0x000fe2000f8e960c */
[----:B------:R-:W-:Y:S01]  /*3800*/  ULDC.U8 UR4, c[0x0][0x2d8] ;  /* 0x0000b60000047ab9 */ /* 0x000fe20000000000 */
[-C--:B--2---:R-:W-:Y:S08]  /*3810*/  HMMA.16816.F32.BF16 R4, R64, R16.reuse, RZ ;  /* 0x000000104004723c */ /* 0x084ff000000418ff */
        /* <DEDUP_REMOVED lines=12> */
[C---:B------:R-:W-:Y:S07]  /*38e0*/  HMMA.16816.F32.BF16 R56, R60.reuse, R100, RZ ;  /* 0x000000643c38723c */ /* 0x040fee00000418ff */
[----:B-1----:R-:W-:Y:S01]  /*38f0*/  @P1 IMAD.SHL.U32 R100, R159, 0x2, RZ ;  /* 0x000000029f641824 */ /* 0x002fe200078e00ff */
[----:B------:R-:W-:Y:S01]  /*3900*/  PLOP3.LUT P1, PT, PT, PT, UP1, 0x80, 0x0 ;  /* 0x000000000000781c */ /* 0x000fe20003f2f018 */
[-C--:B------:R-:W-:Y:S03]  /*3910*/  HMMA.16816.F32.BF16 R60, R60, R102.reuse, RZ ;  /* 0x000000663c3c723c */ /* 0x080fe600000418ff */
[----:B------:R-:W-:Y:S01]  /*3920*/  @P3 LOP3.LUT R160, R100, 0x6, RZ, 0xc0, !PT ;  /* 0x0000000664a03812 */ /* 0x000fe200078ec0ff */
[----:B------:R-:W-:Y:S01]  /*3930*/  IMAD.U32 R159, RZ, RZ, UR14 ;  /* 0x0000000eff9f7e24 */ /* 0x000fe2000f8e00ff */
[C---:B------:R-:W-:Y:S03]  /*3940*/  FSETP.NEU.FTZ.AND P3, PT, R243.reuse, -INF , PT ;  /* 0xff800000f300780b */ /* 0x040fe60003f7d000 */
[----:B------:R-:W-:Y:S01]  /*3950*/  HMMA.16816.F32.BF16 R64, R64, R102, RZ ;  /* 0x000000664040723c */ /* 0x000fe200000418ff */
[----:B------:R1:W2:Y:S07]  /*3960*/  LDSM.16.M88.4 R100, [R0+0x1000] ;  /* 0x001000000064783b */ /* 0x0002ae0000000200 */
[-C--:B------:R-:W-:Y:S01]  /*3970*/  HMMA.16816.F32.BF16 R4, R104, R108.reuse, R4 ;  /* 0x0000006c6804723c */ /* 0x080fe20000041804 */
[----:B-1----:R-:W-:Y:S01]  /*3980*/  @P2 IMAD R0, R248, 0x40, R160 ;  /* 0x00000040f8002824 */ /* 0x002fe200078e02a0 */
[----:B------:R-:W-:Y:S02]  /*3990*/  PLOP3.LUT P2, PT, PT, PT, UP1, 0x80, 0x0 ;  /* 0x000000000000781c */ /* 0x000fe40003f4f018 */
[----:B------:R-:W-:Y:S02]  /*39a0*/  FMUL.FTZ R160, R243, 1.4426950216293334961 ;  /* 0x3fb8aa3bf3a07820 */ /* 0x000fe40000410000 */
[----:B------:R-:W-:Y:S01]  /*39b0*/  @P0 IMAD R159, R159, 0x80, R0 ;  /* 0x000000809f9f0824 */ /* 0x000fe200078e0200 */
[----:B------:R-:W-:Y:S02]  /*39c0*/  PLOP3.LUT P0, PT, PT, PT, UP1, 0x80, 0x0 ;  /* 0x000000000000781c */ /* 0x000fe40003f0f018 */
[----:B------:R-:W-:Y:S02]  /*39d0*/  FSEL R160, R160, RZ, P3 ;  /* 0x000000ffa0a07208 */ /* 0x000fe40001800000 */
[C---:B------:R-:W-:Y:S02]  /*39e0*/  @P1 ISETP.GE.AND P1, PT, R159.reuse, UR6, PT ;  /* 0x000000069f001c0c */ /* 0x040fe4000bf26270 */
[----:B------:R-:W-:Y:S02]  /*39f0*/  FSETP.NEU.FTZ.AND P3, PT, R244, -INF , PT ;  /* 0xff800000f400780b */ /* 0x000fe40003f7d000 */
[----:B------:R-:W-:Y:S02]  /*3a00*/  @P2 IADD3 R0, R159, 0x1, RZ ;  /* 0x000000019f002810 */ /* 0x000fe40007ffe0ff */
[----:B------:R-:W-:Y:S01]  /*3a10*/  PLOP3.LUT P2, PT, PT, PT, UP1, 0x80, 0x0 ;  /* 0x000000000000781c */ /* 0x000fe20003f4f018 */
[C---:B--2---:R-:W-:Y:S01]  /*3a20*/  HMMA.16816.F32.BF16 R8, R100.reuse, R108, R8 ;  /* 0x0000006c6408723c */ /* 0x044fe20000041808 */
[----:B------:R-:W-:Y:S01]  /*3a30*/  @P5 ISETP.GE.AND P5, PT, R0, UR6, PT ;  /* 0x0000000600005c0c */ /* 0x000fe2000bfa6270 */
[----:B------:R-:W-:Y:S04]  /*3a40*/  FMUL.FTZ R0, R244, 1.4426950216293334961 ;  /* 0x3fb8aa3bf4007820 */ /* 0x000fe80000410000 */
[----:B------:R-:W-:Y:S02]  /*3a50*/  @P0 FSEL R4, R4, -INF , !P1 ;  /* 0xff80000004040808 */ /* 0x000fe40004800000 */
[----:B------:R-:W-:Y:S01]  /*3a60*/  PLOP3.LUT P0, PT, PT, PT, UP1, 0x80, 0x0 ;  /* 0x000000000000781c */ /* 0x000fe20003f0f018 */
[-C--:B------:R-:W-:Y:S03]  /*3a70*/  HMMA.16816.F32.BF16 R12, R100, R110.reuse, R12 ;  /* 0x0000006e640c723c */ /* 0x080fe6000004180c */
[----:B------:R-:W-:Y:S02]  /*3a80*/  FSEL R109, R0, RZ, P3 ;  /* 0x000000ff006d7208 */ /* 0x000fe40001800000 */
[----:B------:R-:W-:Y:S01]  /*3a90*/  PLOP3.LUT P3, PT, PT, PT, UP1, 0x80, 0x0 ;  /* 0x000000000000781c */ /* 0x000fe20003f6f018 */
[--C-:B------:R-:W-:Y:S01]  /*3aa0*/  FFMA.FTZ R4, R4, c[0x0][0x23c], -R160.reuse ;  /* 0x00008f0004047a23 */ /* 0x100fe200000108a0 */
[----:B------:R-:W-:Y:S01]  /*3ab0*/  @P2 FSEL R5, R5, -INF , !P5 ;  /* 0xff80000005052808 */ /* 0x000fe20006800000 */
[----:B------:R-:W-:Y:S01]  /*3ac0*/  FMUL.FTZ R108, R241, 1.4426950216293334961 ;  /* 0x3fb8aa3bf16c7820 */ /* 0x000fe20000410000 */
[----:B------:R-:W-:Y:S01]  /*3ad0*/  PLOP3.LUT P2, PT, PT, PT, UP1, 0x80, 0x0 ;  /* 0x000000000000781c */ /* 0x000fe20003f4f018 */
[----:B------:R-:W-:Y:S01]  /*3ae0*/  MUFU.EX2 R215, R4 ;  /* 0x0000000400d77308 */ /* 0x000fe20000000800 */
[C---:B------:R-:W-:Y:S01]  /*3af0*/  HMMA.16816.F32.BF16 R16, R104.reuse, R110, R16 ;  /* 0x0000006e6810723c */ /* 0x040fe20000041810 */
[----:B------:R-:W-:Y:S01]  /*3b00*/  @P0 FSEL R6, R6, -INF , !P1 ;  /* 0xff80000006060808 */ /* 0x000fe20004800000 */
[----:B------:R-:W-:Y:S01]  /*3b10*/  FFMA.FTZ R5, R5, c[0x0][0x23c], -R160 ;  /* 0x00008f0005057a23 */ /* 0x000fe200000108a0 */
[----:B------:R-:W-:Y:S01]  /*3b20*/  PLOP3.LUT P0, PT, PT, PT, UP1, 0x80, 0x0 ;  /* 0x000000000000781c */ /* 0x000fe20003f0f018 */
[----:B------:R-:W-:Y:S03]  /*3b30*/  FMUL.FTZ R0, R242, 1.4426950216293334961 ;  /* 0x3fb8aa3bf2007820 */ /* 0x000fe60000410000 */
[----:B------:R-:W-:Y:S01]  /*3b40*/  @P3 FSEL R9, R9, -INF , !P5 ;  /* 0xff80000009093808 */ /* 0x000fe20006800000 */
[--C-:B------:R-:W-:Y:S01]  /*3b50*/  FFMA.FTZ R6, R6, c[0x0][0x23c], -R109.reuse ;  /* 0x00008f0006067a23 */ /* 0x100fe2000001086d */
[----:B------:R-:W-:Y:S01]  /*3b60*/  PLOP3.LUT P3, PT, PT, PT, UP1, 0x80, 0x0 ;  /* 0x000000000000781c */ /* 0x000fe20003f6f018 */
[----:B------:R-:W-:Y:S02]  /*3b70*/  MUFU.EX2 R212, R5 ;  /* 0x0000000500d47308 */ /* 0x000fe40000000800 */
[----:B------:R-:W-:Y:S02]  /*3b80*/  @P2 FSEL R7, R7, -INF , !P5 ;  /* 0xff80000007072808 */ /* 0x000fe40006800000 */
[----:B------:R-:W-:Y:S02]  /*3b90*/  FSETP.NEU.FTZ.AND P2, PT, R241, -INF , PT ;  /* 0xff800000f100780b */ /* 0x000fe40003f5d000 */
[----:B------:R-:W-:Y:S01]  /*3ba0*/  FSEL R0, R0, RZ, P6 ;  /* 0x000000ff00007208 */ /* 0x000fe20003000000 */
[--C-:B------:R-:W-:Y:S01]  /*3bb0*/  FFMA.FTZ R7, R7, c[0x0][0x23c], -R109.reuse ;  /* 0x00008f0007077a23 */ /* 0x100fe2000001086d */
[----:B------:R-:W-:Y:S02]  /*3bc0*/  FSEL R108, R108, RZ, P2 ;  /* 0x000000ff6c6c7208 */ /* 0x000fe40001000000 */
[----:B------:R-:W-:Y:S01]  /*3bd0*/  MUFU.EX2 R217, R6 ;  /* 0x0000000600d97308 */ /* 0x000fe20000000800 */
[----:B------:R-:W-:Y:S02]  /*3be0*/  PLOP3.LUT P2, PT, PT, PT, UP1, 0x80, 0x0 ;  /* 0x000000000000781c */ /* 0x000fe40003f4f018 */
[----:B------:R-:W-:Y:S01]  /*3bf0*/  @P0 FSEL R8, R8, -INF , !P1 ;  /* 0xff80000008080808 */ /* 0x000fe20004800000 */
[--C-:B------:R-:W-:Y:S01]  /*3c00*/  FFMA.FTZ R9, R9, c[0x0][0x23c], -R108.reuse ;  /* 0x00008f0009097a23 */ /* 0x100fe2000001086c */
[----:B------:R-:W-:Y:S02]  /*3c10*/  PLOP3.LUT P0, PT, PT, PT, UP1, 0x80, 0x0 ;  /* 0x000000000000781c */ /* 0x000fe40003f0f018 */
[----:B------:R-:W-:Y:S01]  /*3c20*/  PLOP3.LUT P6, PT, PT, PT, UP1, 0x80, 0x0 ;  /* 0x000000000000781c */ /* 0x000fe20003fcf018 */
[----:B------:R-:W-:Y:S02]  /*3c30*/  FFMA.FTZ R8, R8, c[0x0][0x23c], -R108 ;  /* 0x00008f0008087a23 */ /* 0x000fe4000001086c */
[----:B------:R1:W-:Y:S08]  /*3c40*/  MUFU.EX2 R216, R7 ;  /* 0x0000000700d87308 */ /* 0x0003f00000000800 */
[----:B------:R-:W-:Y:S02]  /*3c50*/  @P0 FSEL R10, R10, -INF , !P1 ;  /* 0xff8000000a0a0808 */ /* 0x000fe40004800000 */
[----:B------:R-:W-:Y:S01]  /*3c60*/  PLOP3.LUT P0, PT, PT, PT, UP1, 0x80, 0x0 ;  /* 0x000000000000781c */ /* 0x000fe20003f0f018 */
[----:B------:R2:W-:Y:S01]  /*3c70*/  MUFU.EX2 R220, R8 ;  /* 0x0000000800dc7308 */ /* 0x0005e20000000800 */
[----:B------:R-:W-:Y:S01]  /*3c80*/  PLOP3.LUT P1, PT, PT, PT, UP1, 0x80, 0x0 ;  /* 0x000000000000781c */ /* 0x000fe20003f2f018 */
[--C-:B------:R-:W-:Y:S08]  /*3c90*/  FFMA.FTZ R10, R10, c[0x0][0x23c], -R0.reuse ;  /* 0x00008f000a0a7a23 */ /* 0x100ff00000010800 */
[----:B------:R-:W-:Y:S02]  /*3ca0*/  MUFU.EX2 R221, R9 ;  /* 0x0000000900dd7308 */ /* 0x000fe40000000800 */
[----:B------:R-:W-:Y:S01]  /*3cb0*/  @P0 FSEL R11, R11, -INF , !P5 ;  /* 0xff8000000b0b0808 */ /* 0x000fe20006800000 */
[----:B-1----:R-:W1:Y:S01]  /*3cc0*/  LDSM.16.M88.4 R4, [R146+0x6400] ;  /* 0x006400009204783b */ /* 0x002e620000000200 */
[----:B------:R-:W-:Y:S02]  /*3cd0*/  PLOP3.LUT P0, PT, PT, PT, UP1, 0x80, 0x0 ;  /* 0x000000000000781c */ /* 0x000fe40003f0f018 */
[----:B------:R-:W-:Y:S01]  /*3ce0*/  PLOP3.LUT P5, PT, PT, PT, UP1, 0x80, 0x0 ;  /* 0x000000000000781c */ /* 0x000fe20003faf018 */
[----:B------:R-:W-:Y:S03]  /*3cf0*/  FFMA.FTZ R11, R11, c[0x0][0x23c], -R0 ;  /* 0x00008f000b0b7a23 */ /* 0x000fe60000010800 */
[----:B------:R-:W-:Y:S01]  /*3d00*/  MUFU.EX2 R225, R10 ;  /* 0x0000000a00e17308 */ /* 0x000fe20000000800 */
[C---:B--2---:R-:W-:Y:S02]  /*3d10*/  @P2 IADD3 R8, R159.reuse, 0x8, RZ ;  /* 0x000000089f082810 */ /* 0x044fe40007ffe0ff */
[----:B------:R-:W-:Y:S02]  /*3d20*/  PLOP3.LUT P2, PT, PT, PT, UP1, 0x80, 0x0 ;  /* 0x000000000000781c */ /* 0x000fe40003f4f018 */
[----:B------:R-:W-:Y:S02]  /*3d30*/  @P4 ISETP.GE.AND P4, PT, R8, UR6, PT ;  /* 0x0000000608004c0c */ /* 0x000fe4000bf86270 */
[----:B------:R-:W-:Y:S03]  /*3d40*/  @P3 IADD3 R8, R159, 0x9, RZ ;  /* 0x000000099f083810 */ /* 0x000fe60007ffe0ff */
[----:B------:R2:W-:Y:S01]  /*3d50*/  MUFU.EX2 R224, R11 ;  /* 0x0000000b00e07308 */ /* 0x0005e20000000800 */
[----:B------:R-:W-:Y:S02]  /*3d60*/  PLOP3.LUT P3, PT, PT, PT, UP1, 0x80, 0x0 ;  /* 0x000000000000781c */ /* 0x000fe40003f6f018 */
[----:B------:R-:W-:Y:S05]  /*3d70*/  @P1 ISETP.GE.AND P1, PT, R8, UR6, PT ;  /* 0x0000000608001c0c */ /* 0x000fea000bf26270 */
[----:B------:R-:W-:Y:S02]  /*3d80*/  @P2 FSEL R12, R12, -INF , !P4 ;  /* 0xff8000000c0c2808 */ /* 0x000fe40006000000 */
[----:B------:R-:W-:Y:S02]  /*3d90*/  PLOP3.LUT P2, PT, PT, PT, UP1, 0x80, 0x0 ;  /* 0x000000000000781c */ /* 0x000fe40003f4f018 */
[----:B------:R-:W-:Y:S01]  /*3da0*/  @P6 FSEL R14, R14, -INF , !P4 ;  /* 0xff8000000e0e6808 */ /* 0x000fe20006000000 */
[----:B------:R-:W-:Y:S03]  /*3db0*/  FFMA.FTZ R12, R12, c[0x0][0x23c], -R108 ;  /* 0x00008f000c0c7a23 */ /* 0x000fe6000001086c */
[----:B------:R-:W-:Y:S02]  /*3dc0*/  @P0 FSEL R13, R13, -INF , !P1 ;  /* 0xff8000000d0d0808 */ /* 0x000fe40004800000 */
[----:B------:R-:W-:Y:S01]  /*3dd0*/  PLOP3.LUT P0, PT, PT, PT, UP1, 0x80, 0x0 ;  /* 0x000000000000781c */ /* 0x000fe20003f0f018 */
[----:B------:R-:W-:Y:S01]  /*3de0*/  FFMA.FTZ R14, R14, c[0x0][0x23c], -R0 ;  /* 0x00008f000e0e7a23 */ /* 0x000fe20000010800 */
[----:B------:R-:W-:Y:S01]  /*3df0*/  PLOP3.LUT P6, PT, PT, PT, UP1, 0x80, 0x0 ;  /* 0x000000000000781c */ /* 0x000fe20003fcf018 */
[----:B------:R-:W-:Y:S01]  /*3e00*/  FFMA.FTZ R13, R13, c[0x0][0x23c], -R108 ;  /* 0x00008f000d0d7a23 */ /* 0x000fe2000001086c */
[----:B------:R-:W-:Y:S01]  /*3e10*/  @P3 FSEL R16, R16, -INF , !P4 ;  /* 0xff80000010103808 */ /* 0x000fe20006000000 */
[-C--:B-1----:R-:W-:Y:S01]  /*3e20*/  HMMA.16816.F32.BF16 R20, R104, R4.reuse, R20 ;  /* 0x000000046814723c */ /* 0x082fe20000041814 */
[----:B------:R-:W-:Y:S01]  /*3e30*/  PLOP3.LUT P3, PT, PT, PT, UP1, 0x80, 0x0 ;  /* 0x000000000000781c */ /* 0x000fe20003f6f018 */
[----:B------:R-:W-:Y:S01]  /*3e40*/  MUFU.EX2 R223, R14 ;  /* 0x0000000e00df7308 */ /* 0x000fe20000000800 */
[----:B------:R-:W-:Y:S01]  /*3e50*/  @P2 FSEL R18, R18, -INF , !P4 ;  /* 0xff80000012122808 */ /* 0x000fe20006000000 */
[----:B------:R-:W-:Y:S01]  /*3e60*/  FFMA.FTZ R16, R16, c[0x0][0x23c], -R160 ;  /* 0x00008f0010107a23 */ /* 0x000fe200000108a0 */
[----:B------:R-:W-:Y:S02]  /*3e70*/  PLOP3.LUT P2, PT, PT, PT, UP1, 0x80, 0x0 ;  /* 0x000000000000781c */ /* 0x000fe40003f4f018 */
[----:B------:R-:W-:Y:S01]  /*3e80*/  PLOP3.LUT P4, PT, PT, PT, UP1, 0x80, 0x0 ;  /* 0x000000000000781c */ /* 0x000fe20003f8f018 */
[C---:B------:R-:W-:Y:S01]  /*3e90*/  HMMA.16816.F32.BF16 R24, R100.reuse, R4, R24 ;  /* 0x000000046418723c */ /* 0x040fe20000041818 */
[----:B------:R-:W-:Y:S02]  /*3ea0*/  @P0 IADD3 R8, R159, 0x10, RZ ;  /* 0x000000109f080810 */ /* 0x000fe40007ffe0ff */
[----:B------:R-:W-:Y:S01]  /*3eb0*/  PLOP3.LUT P0, PT, PT, PT, UP1, 0x80, 0x0 ;  /* 0x000000000000781c */ /* 0x000fe20003f0f018 */
[--C-:B------:R-:W-:Y:S01]  /*3ec0*/  FFMA.FTZ R18, R18, c[0x0][0x23c], -R109.reuse ;  /* 0x00008f0012127a23 */ /* 0x100fe2000001086d */
[----:B------:R-:W-:Y:S01]  /*3ed0*/  @P5 FSEL R15, R15, -INF , !P1 ;  /* 0xff8000000f0f5808 */ /* 0x000fe20004800000 */
[----:B------:R1:W3:Y:S01]  /*3ee0*/  MUFU.EX2 R203, R16 ;  /* 0x0000001000cb7308 */ /* 0x0002e20000000800 */
[----:B------:R-:W-:Y:S01]  /*3ef0*/  @P6 ISETP.GE.AND P6, PT, R8, UR6, PT ;  /* 0x0000000608006c0c */ /* 0x000fe2000bfc6270 */
[-C--:B------:R-:W-:Y:S01]  /*3f00*/  HMMA.16816.F32.BF16 R28, R100, R6.reuse, R28 ;  /* 0x00000006641c723c */ /* 0x080fe2000004181c */
[----:B------:R-:W-:Y:S01]  /*3f10*/  PLOP3.LUT P5, PT, PT, PT, UP1, 0x80, 0x0 ;  /* 0x000000000000781c */ /* 0x000fe20003faf018 */
[----:B--2---:R-:W2:Y:S02]  /*3f20*/  LDSM.16.M88.4 R8, [R146+0x6800] ;  /* 0x006800009208783b */ /* 0x004ea40000000200 */
[----:B------:R-:W-:Y:S01]  /*3f30*/  @P4 FSEL R17, R17, -INF , !P1 ;  /* 0xff80000011114808 */ /* 0x000fe20004800000 */
[----:B------:R-:W-:Y:S01]  /*3f40*/  FFMA.FTZ R15, R15, c[0x0][0x23c], -R0 ;  /* 0x00008f000f0f7a23 */ /* 0x000fe20000010800 */
[----:B------:R-:W-:Y:S02]  /*3f50*/  PLOP3.LUT P4, PT, PT, PT, UP1, 0x80, 0x0 ;  /* 0x000000000000781c */ /* 0x000fe40003f8f018 */
[----:B------:R-:W-:Y:S01]  /*3f60*/  @P0 FSEL R19, R19, -INF , !P1 ;  /* 0xff80000013130808 */ /* 0x000fe20004800000 */
[C---:B------:R-:W-:Y:S01]  /*3f70*/  HMMA.16816.F32.BF16 R32, R104.reuse, R6, R32 ;  /* 0x000000066820723c */ /* 0x040fe20000041820 */
[----:B------:R-:W-:Y:S01]  /*3f80*/  PLOP3.LUT P0, PT, PT, PT, UP1, 0x80, 0x0 ;  /* 0x000000000000781c */ /* 0x000fe20003f0f018 */
[----:B------:R4:W-:Y:S01]  /*3f90*/  MUFU.EX2 R222, R15 ;  /* 0x0000000f00de7308 */ /* 0x0009e20000000800 */
[----:B------:R-:W-:Y:S01]  /*3fa0*/  @P3 IADD3 R4, R159, 0x11, RZ ;  /* 0x000000119f043810 */ /* 0x000fe20007ffe0ff */
[----:B------:R-:W-:Y:S01]  /*3fb0*/  FFMA.FTZ R17, R17, c[0x0][0x23c], -R160 ;  /* 0x00008f0011117a23 */ /* 0x000fe200000108a0 */
[----:B------:R-:W-:Y:S01]  /*3fc0*/  PLOP3.LUT P3, PT, PT, PT, UP1, 0x80, 0x0 ;  /* 0x000000000000781c */ /* 0x000fe20003f6f018 */
[--C-:B------:R-:W-:Y:S01]  /*3fd0*/  FFMA.FTZ R19, R19, c[0x0][0x23c], -R109.reuse ;  /* 0x00008f0013137a23 */ /* 0x100fe2000001086d */
[----:B------:R-:W-:Y:S02]  /*3fe0*/  @P2 ISETP.GE.AND P2, PT, R4, UR6, PT ;  /* 0x0000000604002c0c */ /* 0x000fe4000bf46270 */
[----:B------:R-:W-:Y:S03]  /*3ff0*/  PLOP3.LUT P1, PT, PT, PT, UP1, 0x80, 0x0 ;  /* 0x000000000000781c */ /* 0x000fe60003f2f018 */
[----:B------:R-:W-:Y:S01]  /*4000*/  @P4 FSEL R24, R24, -INF , !P6 ;  /* 0xff80000018184808 */ /* 0x000fe20007000000 */
[----:B------:R3:W-:Y:S01]  /*4010*/  MUFU.EX2 R200, R17 ;  /* 0x0000001100c87308 */ /* 0x0007e20000000800 */
[----:B------:R-:W-:Y:S02]  /*4020*/  @P5 FSEL R20, R20, -INF , !P6 ;  /* 0xff80000014145808 */ /* 0x000fe40007000000 */
[----:B-1----:R-:W-:Y:S01]  /*4030*/  SHF.R.U32.HI R16, RZ, 0x18, R170 ;  /* 0x00000018ff107819 */ /* 0x002fe200000116aa */
[----:B------:R-:W-:Y:S01]  /*4040*/  FFMA.FTZ R24, R24, c[0x0][0x23c], -R108 ;  /* 0x00008f0018187a23 */ /* 0x000fe2000001086c */
[----:B------:R-:W-:Y:S01]  /*4050*/  PLOP3.LUT P5, PT, PT, PT, UP1, 0x80, 0x0 ;  /* 0x000000000000781c */ /* 0x000fe20003faf018 */
[----:B------:R-:W-:Y:S01]  /*4060*/  FFMA.FTZ R20, R20, c[0x0][0x23c], -R160 ;  /* 0x00008f0014147a23 */ /* 0x000fe200000108a0 */
[----:B------:R-:W-:Y:S02]  /*4070*/  PLOP3.LUT P4, PT, PT, PT, UP1, 0x80, 0x0 ;  /* 0x000000000000781c */ /* 0x000fe40003f8f018 */
[----:B------:R-:W-:Y:S01]  /*4080*/  @P0 FSEL R26, R26, -INF , !P6 ;  /* 0xff8000001a1a0808 */ /* 0x000fe20007000000 */
[----:B------:R-:W-:Y:S01]  /*4090*/  MUFU.EX2 R207, R24 ;  /* 0x0000001800cf7308 */ /* 0x000fe20000000800 */
[----:B------:R-:W-:Y:S02]  /*40a0*/  PLOP3.LUT P0, PT, PT, PT, UP1, 0x80, 0x0 ;  /* 0x000000000000781c */ /* 0x000fe40003f0f018 */
[----:B----4-:R-:W-:Y:S01]  /*40b0*/  LOP3.LUT R15, R170, 0xff, RZ, 0xc0, !PT ;  /* 0x000000ffaa0f7812 */ /* 0x010fe200078ec0ff */
[----:B------:R-:W-:Y:S01]  /*40c0*/  FFMA.FTZ R26, R26, c[0x0][0x23c], -R0 ;  /* 0x00008f001a1a7a23 */ /* 0x000fe20000010800 */
[----:B------:R-:W-:Y:S02]  /*40d0*/  @P3 FSEL R22, R22, -INF , !P6 ;  /* 0xff80000016163808 */ /* 0x000fe40007000000 */
[----:B------:R-:W-:Y:S02]  /*40e0*/  PLOP3.LUT P6, PT, PT, PT, UP1, 0x80, 0x0 ;  /* 0x000000000000781c */ /* 0x000fe40003fcf018 */
[----:B------:R-:W-:Y:S01]  /*40f0*/  PLOP3.LUT P3, PT, PT, PT, UP1, 0x80, 0x0 ;  /* 0x000000000000781c */ /* 0x000fe20003f6f018 */
[-C--:B--2---:R-:W-:Y:S01]  /*4100*/  HMMA.16816.F32.BF16 R36, R104, R8.reuse, R36 ;  /* 0x000000086824723c */ /* 0x084fe20000041824 */
[C---:B------:R-:W-:Y:S01]  /*4110*/  @P1 IADD3 R4, R159.reuse, 0x18, RZ ;  /* 0x000000189f041810 */ /* 0x040fe20007ffe0ff */
[--C-:B------:R-:W-:Y:S01]  /*4120*/  FFMA.FTZ R22, R22, c[0x0][0x23c], -R109.reuse ;  /* 0x00008f0016167a23 */ /* 0x100fe2000001086d */
[----:B------:R-:W-:Y:S01]  /*4130*/  PLOP3.LUT P1, PT, PT, PT, UP1, 0x80, 0x0 ;  /* 0x000000000000781c */ /* 0x000fe20003f2f018 */
[----:B------:R-:W-:Y:S01]  /*4140*/  MUFU.EX2 R209, R18 ;  /* 0x0000001200d17308 */ /* 0x000fe20000000800 */
[----:B---3--:R-:W-:Y:S02]  /*4150*/  SHF.R.U32.HI R17, RZ, 0x18, R166 ;  /* 0x00000018ff117819 */ /* 0x008fe400000116a6 */
[----:B------:R-:W-:Y:S01]  /*4160*/  @P5 IADD3 R5, R159, 0x19, RZ ;  /* 0x000000199f055810 */ /* 0x000fe20007ffe0ff */
[C---:B------:R-:W-:Y:S01]  /*4170*/  HMMA.16816.F32.BF16 R40, R100.reuse, R8, R40 ;  /* 0x000000086428723c */ /* 0x040fe20000041828 */
[----:B------:R-:W-:Y:S02]  /*4180*/  PLOP3.LUT P5, PT, PT, PT, UP1, 0x80, 0x0 ;  /* 0x000000000000781c */ /* 0x000fe40003faf018 */
[----:B------:R-:W-:Y:S02]  /*4190*/  @P4 ISETP.GE.AND P4, PT, R4, UR6, PT ;  /* 0x0000000604004c0c */ /* 0x000fe4000bf86270 */
[----:B------:R-:W-:Y:S01]  /*41a0*/  @P6 FSEL R25, R25, -INF , !P2 ;  /* 0xff80000019196808 */ /* 0x000fe20005000000 */
[----:B------:R-:W-:Y:S01]  /*41b0*/  MUFU.EX2 R202, R22 ;  /* 0x0000001600ca7308 */ /* 0x000fe20000000800 */
[----:B------:R-:W-:Y:S01]  /*41c0*/  @P0 FSEL R23, R23, -INF , !P2 ;  /* 0xff80000017170808 */ /* 0x000fe20005000000 */
[-C--:B------:R-:W-:Y:S01]  /*41d0*/  HMMA.16816.F32.BF16 R44, R100, R10.reuse, R44 ;  /* 0x0000000a642c723c */ /* 0x080fe2000004182c */
[----:B------:R-:W-:Y:S02]  /*41e0*/  PLOP3.LUT P0, PT, PT, PT, UP1, 0x80, 0x0 ;  /* 0x000000000000781c */ /* 0x000fe40003f0f018 */
[----:B------:R-:W-:Y:S01]  /*41f0*/  PLOP3.LUT P6, PT, PT, PT, UP1, 0x80, 0x0 ;  /* 0x000000000000781c */ /* 0x000fe20003fcf018 */
[----:B------:R-:W-:Y:S01]  /*4200*/  FFMA.FTZ R25, R25, c[0x0][0x23c], -R108 ;  /* 0x00008f0019197a23 */ /* 0x000fe2000001086c */
[----:B------:R-:W-:Y:S01]  /*4210*/  @P3 FSEL R21, R21, -INF , !P2 ;  /* 0xff80000015153808 */ /* 0x000fe20005000000 */
[--C-:B------:R-:W-:Y:S01]  /*4220*/  FFMA.FTZ R23, R23, c[0x0][0x23c], -R109.reuse ;  /* 0x00008f0017177a23 */ /* 0x100fe2000001086d */
[----:B------:R-:W-:Y:S01]  /*4230*/  PLOP3.LUT P3, PT, PT, PT, UP1, 0x80, 0x0 ;  /* 0x000000000000781c */ /* 0x000fe20003f6f018 */
[C---:B------:R-:W-:Y:S01]  /*4240*/  HMMA.16816.F32.BF16 R48, R104.reuse, R10, R48 ;  /* 0x0000000a6830723c */ /* 0x040fe20000041830 */
[----:B------:R-:W-:Y:S01]  /*4250*/  @P1 FSEL R27, R27, -INF , !P2 ;  /* 0xff8000001b1b1808 */ /* 0x000fe20005000000 */
[----:B------:R1:W-:Y:S01]  /*4260*/  MUFU.EX2 R198, R20 ;  /* 0x0000001400c67308 */ /* 0x0003e20000000800 */
[----:B------:R-:W-:Y:S01]  /*4270*/  PLOP3.LUT P1, PT, PT, PT, UP1, 0x80, 0x0 ;  /* 0x000000000000781c */ /* 0x000fe20003f2f018 */
[----:B------:R-:W-:Y:S01]  /*4280*/  FFMA.FTZ R21, R21, c[0x0][0x23c], -R160 ;  /* 0x00008f0015157a23 */ /* 0x000fe200000108a0 */
[----:B------:R-:W-:Y:S01]  /*4290*/  PLOP3.LUT P2, PT, PT, PT, UP1, 0x80, 0x0 ;  /* 0x000000000000781c */ /* 0x000fe20003f4f018 */
[----:B------:R-:W-:Y:S01]  /*42a0*/  FFMA.FTZ R27, R27, c[0x0][0x23c], -R0 ;  /* 0x00008f001b1b7a23 */ /* 0x000fe20000010800 */
[----:B------:R-:W-:Y:S02]  /*42b0*/  @P0 FSEL R28, R28, -INF , !P4 ;  /* 0xff8000001c1c0808 */ /* 0x000fe40006000000 */
[----:B------:R-:W-:Y:S02]  /*42c0*/  @P5 ISETP.GE.AND P5, PT, R5, UR6, PT ;  /* 0x0000000605005c0c */ /* 0x000fe4000bfa6270 */
[----:B------:R-:W-:Y:S01]  /*42d0*/  PLOP3.LUT P0, PT, PT, PT, UP1, 0x80, 0x0 ;  /* 0x000000000000781c */ /* 0x000fe20003f0f018 */
[----:B------:R-:W-:Y:S01]  /*42e0*/  FFMA.FTZ R28, R28, c[0x0][0x23c], -R108 ;  /* 0x00008f001c1c7a23 */ /* 0x000fe2000001086c */
[----:B------:R-:W-:Y:S01]  /*42f0*/  @P3 IADD3 R4, R159, 0x20, RZ ;  /* 0x000000209f043810 */ /* 0x000fe20007ffe0ff */
[----:B------:R-:W-:Y:S01]  /*4300*/  MUFU.EX2 R201, R23 ;  /* 0x0000001700c97308 */ /* 0x000fe20000000800 */
[----:B------:R-:W-:Y:S02]  /*4310*/  PLOP3.LUT P3, PT, PT, PT, UP1, 0x80, 0x0 ;  /* 0x000000000000781c */ /* 0x000fe40003f6f018 */
[----:B------:R-:W-:Y:S02]  /*4320*/  @P6 FSEL R30, R30, -INF , !P4 ;  /* 0xff8000001e1e6808 */ /* 0x000fe40006000000 */
[----:B------:R-:W-:Y:S02]  /*4330*/  PLOP3.LUT P6, PT, PT, PT, UP1, 0x80, 0x0 ;  /* 0x000000000000781c */ /* 0x000fe40003fcf018 */
[----:B------:R-:W-:Y:S01]  /*4340*/  @P1 FSEL R32, R32, -INF , !P4 ;  /* 0xff80000020201808 */ /* 0x000fe20006000000 */
[----:B------:R-:W-:Y:S01]  /*4350*/  FFMA.FTZ R30, R30, c[0x0][0x23c], -R0 ;  /* 0x00008f001e1e7a23 */ /* 0x000fe20000010800 */
[----:B------:R-:W-:Y:S01]  /*4360*/  PLOP3.LUT P1, PT, PT, PT, UP1, 0x80, 0x0 ;  /* 0x000000000000781c */ /* 0x000fe20003f2f018 */
[----:B------:R2:W3:Y:S01]  /*4370*/  MUFU.EX2 R208, R19 ;  /* 0x0000001300d07308 */ /* 0x0004e20000000800 */
[----:B------:R-:W-:Y:S01]  /*4380*/  @P0 FSEL R29, R29, -INF , !P5 ;  /* 0xff8000001d1d0808 */ /* 0x000fe20006800000 */
[----:B------:R-:W-:Y:S01]  /*4390*/  FFMA.FTZ R32, R32, c[0x0][0x23c], -R160 ;  /* 0x00008f0020207a23 */ /* 0x000fe200000108a0 */
[----:B------:R-:W-:Y:S02]  /*43a0*/  @P2 FSEL R34, R34, -INF , !P4 ;  /* 0xff80000022222808 */ /* 0x000fe40006000000 */
[----:B-1----:R-:W-:Y:S01]  /*43b0*/  LOP3.LUT R20, R170, 0xffff, RZ, 0xc0, !PT ;  /* 0x0000ffffaa147812 */ /* 0x002fe200078ec0ff */
[----:B------:R-:W-:Y:S01]  /*43c0*/  FFMA.FTZ R29, R29, c[0x0][0x23c], -R108 ;  /* 0x00008f001d1d7a23 */ /* 0x000fe2000001086c */
[----:B------:R-:W-:Y:S01]  /*43d0*/  PLOP3.LUT P4, PT, PT, PT, UP1, 0x80, 0x0 ;  /* 0x000000000000781c */ /* 0x000fe20003f8f018 */
[--C-:B------:R-:W-:Y:S01]  /*43e0*/  FFMA.FTZ R34, R34, c[0x0][0x23c], -R109.reuse ;  /* 0x00008f0022227a23 */ /* 0x100fe2000001086d */
[----:B------:R-:W-:Y:S01]  /*43f0*/  PLOP3.LUT P2, PT, PT, PT, UP1, 0x80, 0x0 ;  /* 0x000000000000781c */ /* 0x000fe20003f4f018 */
[----:B------:R-:W-:Y:S01]  /*4400*/  MUFU.EX2 R206, R28 ;  /* 0x0000001c00ce7308 */ /* 0x000fe20000000800 */
[----:B------:R-:W-:Y:S02]  /*4410*/  PLOP3.LUT P0, PT, PT, PT, UP1, 0x80, 0x0 ;  /* 0x000000000000781c */ /* 0x000fe40003f0f018 */
[----:B------:R-:W-:Y:S02]  /*4420*/  @P3 ISETP.GE.AND P3, PT, R4, UR6, PT ;  /* 0x0000000604003c0c */ /* 0x000fe4000bf66270 */
[----:B------:R-:W-:Y:S02]  /*4430*/  @P6 FSEL R31, R31, -INF , !P5 ;  /* 0xff8000001f1f6808 */ /* 0x000fe40006800000 */
[----:B------:R-:W-:Y:S02]  /*4440*/  PLOP3.LUT P6, PT, PT, PT, UP1, 0x80, 0x0 ;  /* 0x000000000000781c */ /* 0x000fe40003fcf018 */
[----:B------:R-:W-:Y:S01]  /*4450*/  @P1 FSEL R33, R33, -INF , !P5 ;  /* 0xff80000021211808 */ /* 0x000fe20006800000 */
[----:B------:R-:W-:Y:S01]  /*4460*/  FFMA.FTZ R31, R31, c[0x0][0x23c], -R0 ;  /* 0x00008f001f1f7a23 */ /* 0x000fe20000010800 */
[----:B------:R-:W-:Y:S01]  /*4470*/  PLOP3.LUT P1, PT, PT, PT, UP1, 0x80, 0x0 ;  /* 0x000000000000781c */ /* 0x000fe20003f2f018 */
[----:B------:R1:W-:Y:S01]  /*4480*/  MUFU.EX2 R197, R21 ;  /* 0x0000001500c57308 */ /* 0x0003e20000000800 */
[----:B------:R-:W-:Y:S01]  /*4490*/  @P4 IADD3 R4, R159, 0x21, RZ ;  /* 0x000000219f044810 */ /* 0x000fe20007ffe0ff */
[--C-:B------:R-:W-:Y:S01]  /*44a0*/  FFMA.FTZ R33, R33, c[0x0][0x23c], -R160.reuse ;  /* 0x00008f0021217a23 */ /* 0x100fe200000108a0 */
[----:B--2---:R-:W-:Y:S02]  /*44b0*/  LOP3.LUT R19, R166, 0xffff, RZ, 0xc0, !PT ;  /* 0x0000ffffa6137812 */ /* 0x004fe400078ec0ff */
[----:B------:R-:W-:Y:S02]  /*44c0*/  PLOP3.LUT P4, PT, PT, PT, UP1, 0x80, 0x0 ;  /* 0x000000000000781c */ /* 0x000fe40003f8f018 */
[----:B------:R-:W-:Y:S02]  /*44d0*/  @P2 FSEL R35, R35, -INF , !P5 ;  /* 0xff80000023232808 */ /* 0x000fe40006800000 */
[----:B------:R-:W-:Y:S01]  /*44e0*/  PLOP3.LUT P2, PT, PT, PT, UP1, 0x80, 0x0 ;  /* 0x000000000000781c */ /* 0x000fe20003f4f018 */
[----:B------:R-:W-:Y:S01]  /*44f0*/  MUFU.EX2 R213, R27 ;  /* 0x0000001b00d57308 */ /* 0x000fe20000000800 */
[----:B------:R-:W-:Y:S01]  /*4500*/  @P0 IADD3 R5, R159, 0x28, RZ ;  /* 0x000000289f050810 */ /* 0x000fe20007ffe0ff */
[--C-:B------:R-:W-:Y:S01]  /*4510*/  FFMA.FTZ R35, R35, c[0x0][0x23c], -R109.reuse ;  /* 0x00008f0023237a23 */ /* 0x100fe2000001086d */
[----:B------:R-:W-:Y:S02]  /*4520*/  PLOP3.LUT P0, PT, PT, PT, UP1, 0x80, 0x0 ;  /* 0x000000000000781c */ /* 0x000fe40003f0f018 */
[----:B------:R-:W-:Y:S02]  /*4530*/  @P6 ISETP.GE.AND P6, PT, R4, UR6, PT ;  /* 0x0000000604006c0c */ /* 0x000fe4000bfc6270 */
[----:B------:R-:W-:Y:S02]  /*4540*/  @P1 FSEL R36, R36, -INF , !P3 ;  /* 0xff80000024241808 */ /* 0x000fe40005800000 */
[----:B------:R-:W-:Y:S01]  /*4550*/  PLOP3.LUT P1, PT, PT, PT, UP1, 0x80, 0x0 ;  /* 0x000000000000781c */ /* 0x000fe20003f2f018 */
[----:B------:R-:W2:Y:S01]  /*4560*/  MUFU.EX2 R218, R13 ;  /* 0x0000000d00da7308 */ /* 0x000ea20000000800 */
[----:B------:R-:W-:Y:S01]  /*4570*/  @P4 ISETP.GE.AND P4, PT, R5, UR6, PT ;  /* 0x0000000605004c0c */ /* 0x000fe2000bf86270 */
[----:B------:R-:W-:Y:S01]  /*4580*/  FFMA.FTZ R36, R36, c[0x0][0x23c], -R160 ;  /* 0x00008f0024247a23 */ /* 0x000fe200000108a0 */
[----:B------:R-:W-:Y:S01]  /*4590*/  @P2 FSEL R40, R40, -INF , !P3 ;  /* 0xff80000028282808 */ /* 0x000fe20005800000 */
[----:B------:R-:W4:Y:S01]  /*45a0*/  LDSM.16.M88.4 R4, [R146+0x6c00] ;  /* 0x006c00009204783b */ /* 0x000f220000000200 */
[----:B------:R-:W-:Y:S02]  /*45b0*/  PLOP3.LUT P5, PT, PT, PT, UP1, 0x80, 0x0 ;  /* 0x000000000000781c */ /* 0x000fe40003faf018 */
[----:B------:R-:W-:Y:S01]  /*45c0*/  PLOP3.LUT P2, PT, PT, PT, UP1, 0x80, 0x0 ;  /* 0x000000000000781c */ /* 0x000fe20003f4f018 */
[----:B------:R-:W-:Y:S01]  /*45d0*/  FFMA.FTZ R40, R40, c[0x0][0x23c], -R108 ;  /* 0x00008f0028287a23 */ /* 0x000fe2000001086c */
[----:B------:R-:W-:Y:S01]  /*45e0*/  @P0 FSEL R42, R42, -INF , !P3 ;  /* 0xff8000002a2a0808 */ /* 0x000fe20005800000 */
[----:B------:R-:W-:Y:S01]  /*45f0*/  MUFU.EX2 R204, R29 ;  /* 0x0000001d00cc7308 */ /* 0x000fe20000000800 */
[----:B-1----:R-:W-:Y:S02]  /*4600*/  SHF.R.U32.HI R21, RZ, 0x10, R170 ;  /* 0x00000010ff157819 */ /* 0x002fe400000116aa */
[----:B------:R-:W-:Y:S01]  /*4610*/  PLOP3.LUT P0, PT, PT, PT, UP1, 0x80, 0x0 ;  /* 0x000000000000781c */ /* 0x000fe20003f0f018 */
[----:B------:R-:W-:Y:S01]  /*4620*/  FFMA.FTZ R42, R42, c[0x0][0x23c], -R0 ;  /* 0x00008f002a2a7a23 */ /* 0x000fe20000010800 */
[----:B------:R-:W-:Y:S02]  /*4630*/  @P1 FSEL R37, R37, -INF , !P6 ;  /* 0xff80000025251808 */ /* 0x000fe40007000000 */
[----:B------:R-:W-:Y:S02]  /*4640*/  PLOP3.LUT P1, PT, PT, PT, UP1, 0x80, 0x0 ;  /* 0x000000000000781c */ /* 0x000fe40003f2f018 */
[----:B------:R-:W-:Y:S01]  /*4650*/  @P5 FSEL R38, R38, -INF , !P3 ;  /* 0xff80000026265808 */ /* 0x000fe20005800000 */
[----:B------:R-:W-:Y:S01]  /*4660*/  FFMA.FTZ R37, R37, c[0x0][0x23c], -R160 ;  /* 0x00008f0025257a23 */ /* 0x000fe200000108a0 */
[----:B------:R-:W-:Y:S01]  /*4670*/  @P2 FSEL R41, R41, -INF , !P6 ;  /* 0xff80000029292808 */ /* 0x000fe20007000000 */
[----:B------:R1:W1:Y:S01]  /*4680*/  MUFU.EX2 R219, R12 ;  /* 0x0000000c00db7308 */ /* 0x0002620000000800 */
[----:B------:R-:W-:Y:S01]  /*4690*/  PLOP3.LUT P3, PT, PT, PT, UP1, 0x80, 0x0 ;  /* 0x000000000000781c */ /* 0x000fe20003f6f018 */
[--C-:B------:R-:W-:Y:S01]  /*46a0*/  FFMA.FTZ R38, R38, c[0x0][0x23c], -R109.reuse ;  /* 0x00008f0026267a23 */ /* 0x100fe2000001086d */
[----:B------:R-:W-:Y:S01]  /*46b0*/  PLOP3.LUT P2, PT, PT, PT, UP1, 0x80, 0x0 ;  /* 0x000000000000781c */ /* 0x000fe20003f4f018 */
[--C-:B------:R-:W-:Y:S01]  /*46c0*/  FFMA.FTZ R41, R41, c[0x0][0x23c], -R108.reuse ;  /* 0x00008f0029297a23 */ /* 0x100fe2000001086c */
[----:B------:R-:W-:Y:S02]  /*46d0*/  @P0 IADD3 R8, R159, 0x29, RZ ;  /* 0x000000299f080810 */ /* 0x000fe40007ffe0ff */
[----:B------:R-:W-:Y:S02]  /*46e0*/  PLOP3.LUT P0, PT, PT, PT, UP1, 0x80, 0x0 ;  /* 0x000000000000781c */ /* 0x000fe40003f0f018 */
[----:B------:R-:W-:Y:S01]  /*46f0*/  PLOP3.LUT P5, PT, PT, PT, UP1, 0x80, 0x0 ;  /* 0x000000000000781c */ /* 0x000fe20003faf018 */
[----:B------:R-:W-:Y:S01]  /*4700*/  MUFU.EX2 R210, R30 ;  /* 0x0000001e00d27308 */ /* 0x000fe20000000800 */
[----:B------:R-:W-:Y:S02]  /*4710*/  @P1 FSEL R44, R44, -INF , !P4 ;  /* 0xff8000002c2c1808 */ /* 0x000fe40006000000 */
[----:B------:R-:W-:Y:S02]  /*4720*/  PLOP3.LUT P1, PT, PT, PT, UP1, 0x80, 0x0 ;  /* 0x000000000000781c */ /* 0x000fe40003f2f018 */
[----:B------:R-:W-:Y:S01]  /*4730*/  @P3 FSEL R43, R43, -INF , !P6 ;  /* 0xff8000002b2b3808 */ /* 0x000fe20007000000 */
[----:B------:R-:W-:Y:S01]  /*4740*/  FFMA.FTZ R44, R44, c[0x0][0x23c], -R108 ;  /* 0x00008f002c2c7a23 */ /* 0x000fe2000001086c */
[----:B------:R-:W-:Y:S02]  /*4750*/  @P2 ISETP.GE.AND P2, PT, R8, UR6, PT ;  /* 0x0000000608002c0c */ /* 0x000fe4000bf46270 */
[----:B------:R-:W-:Y:S01]  /*4760*/  PLOP3.LUT P3, PT, PT, PT, UP1, 0x80, 0x0 ;  /* 0x000000000000781c */ /* 0x000fe20003f6f018 */
[----:B------:R-:W-:Y:S01]  /*4770*/  FFMA.FTZ R43, R43, c[0x0][0x23c], -R0 ;  /* 0x00008f002b2b7a23 */ /* 0x000fe20000010800 */
[----:B------:R-:W-:Y:S01]  /*4780*/  @P0 IADD3 R9, R159, 0x30, RZ ;  /* 0x000000309f090810 */ /* 0x000fe20007ffe0ff */
[-C--:B----4-:R-:W-:Y:S01]  /*4790*/  HMMA.16816.F32.BF16 R52, R104, R4.reuse, R52 ;  /* 0x000000046834723c */ /* 0x090fe20000041834 */
[----:B------:R-:W-:Y:S01]  /*47a0*/  PLOP3.LUT P0, PT, PT, PT, UP1, 0x80, 0x0 ;  /* 0x000000000000781c */ /* 0x000fe20003f0f018 */
[----:B------:R-:W-:Y:S01]  /*47b0*/  MUFU.EX2 R191, R34 ;  /* 0x0000002200bf7308 */ /* 0x000fe20000000800 */
[----:B------:R-:W-:Y:S02]  /*47c0*/  @P5 FSEL R39, R39, -INF , !P6 ;  /* 0xff80000027275808 */ /* 0x000fe40007000000 */
[----:B-1----:R-:W-:Y:S02]  /*47d0*/  LOP3.LUT R12, R166, 0xff, RZ, 0xc0, !PT ;  /* 0x000000ffa60c7812 */ /* 0x002fe400078ec0ff */
[----:B------:R-:W-:Y:S01]  /*47e0*/  @P1 IADD3 R8, R159, 0x31, RZ ;  /* 0x000000319f081810 */ /* 0x000fe20007ffe0ff */
[C---:B------:R-:W-:Y:S01]  /*47f0*/  HMMA.16816.F32.BF16 R56, R100.reuse, R4, R56 ;  /* 0x000000046438723c */ /* 0x040fe20000041838 */
[----:B------:R-:W-:Y:S02]  /*4800*/  SHF.R.U32.HI R166, RZ, 0x10, R166 ;  /* 0x00000010ffa67819 */ /* 0x000fe400000116a6 */
[----:B------:R-:W-:Y:S01]  /*4810*/  PLOP3.LUT P1, PT, PT, PT, UP1, 0x80, 0x0 ;  /* 0x000000000000781c */ /* 0x000fe20003f2f018 */
[--C-:B------:R-:W-:Y:S01]  /*4820*/  FFMA.FTZ R39, R39, c[0x0][0x23c], -R109.reuse ;  /* 0x00008f0027277a23 */ /* 0x100fe2000001086d */
[----:B------:R-:W-:Y:S01]  /*4830*/  @P3 FSEL R50, R50, -INF , !P4 ;  /* 0xff80000032323808 */ /* 0x000fe20006000000 */
[----:B------:R-:W-:Y:S01]  /*4840*/  MUFU.EX2 R211, R31 ;  /* 0x0000001f00d37308 */ /* 0x000fe20000000800 */
[----:B------:R-:W-:Y:S01]  /*4850*/  PLOP3.LUT P3, PT, PT, PT, UP1, 0x80, 0x0 ;  /* 0x000000000000781c */ /* 0x000fe20003f6f018 */
[-C--:B------:R-:W-:Y:S01]  /*4860*/  HMMA.16816.F32.BF16 R60, R100, R6.reuse, R60 ;  /* 0x00000006643c723c */ /* 0x080fe2000004183c */
[----:B------:R-:W-:Y:S02]  /*4870*/  PLOP3.LUT P5, PT, PT, PT, UP1, 0x80, 0x0 ;  /* 0x000000000000781c */ /* 0x000fe40003faf018 */
[----:B------:R-:W-:Y:S01]  /*4880*/  PLOP3.LUT P6, PT, PT, PT, UP1, 0x80, 0x0 ;  /* 0x000000000000781c */ /* 0x000fe20003fcf018 */
[--C-:B------:R-:W-:Y:S01]  /*4890*/  FFMA.FTZ R50, R50, c[0x0][0x23c], -R109.reuse ;  /* 0x00008f0032327a23 */ /* 0x100fe2000001086d */
[----:B------:R-:W-:Y:S02]  /*48a0*/  @P0 FSEL R45, R45, -INF , !P2 ;  /* 0xff8000002d2d0808 */ /* 0x000fe40005000000 */
[----:B------:R-:W-:Y:S01]  /*48b0*/  PLOP3.LUT P0, PT, PT, PT, UP1, 0x80, 0x0 ;  /* 0x000000000000781c */ /* 0x000fe20003f0f018 */
[----:B------:R-:W-:Y:S01]  /*48c0*/  HMMA.16816.F32.BF16 R64, R104, R6, R64 ;  /* 0x000000066840723c */ /* 0x000fe20000041840 */
[----:B------:R-:W-:Y:S01]  /*48d0*/  SHF.R.U32.HI R5, RZ, 0x18, R178 ;  /* 0x00000018ff057819 */ /* 0x000fe200000116b2 */
[----:B------:R-:W-:Y:S02]  /*48e0*/  MUFU.EX2 R187, R35 ;  /* 0x0000002300bb7308 */ /* 0x000fe40000000800 */
[----:B------:R-:W-:Y:S01]  /*48f0*/  @P1 FSEL R47, R47, -INF , !P2 ;  /* 0xff8000002f2f1808 */ /* 0x000fe20005000000 */
[----:B------:R-:W-:Y:S01]  /*4900*/  FFMA.FTZ R45, R45, c[0x0][0x23c], -R108 ;  /* 0x00008f002d2d7a23 */ /* 0x000fe2000001086c */
[----:B------:R-:W-:Y:S02]  /*4910*/  @P3 ISETP.GE.AND P3, PT, R9, UR6, PT ;  /* 0x0000000609003c0c */ /* 0x000fe4000bf66270 */
[----:B------:R-:W-:Y:S01]  /*4920*/  PLOP3.LUT P1, PT, PT, PT, UP1, 0x80, 0x0 ;  /* 0x000000000000781c */ /* 0x000fe20003f2f018 */
[----:B------:R-:W-:Y:S03]  /*4930*/  FFMA.FTZ R47, R47, c[0x0][0x23c], -R0 ;  /* 0x00008f002f2f7a23 */ /* 0x000fe60000010800 */
[----:B------:R-:W-:Y:S01]  /*4940*/  LOP3.LUT R6, R176, 0xffff, RZ, 0xc0, !PT ;  /* 0x0000ffffb0067812 */ /* 0x000fe200078ec0ff */
[----:B------:R-:W-:Y:S01]  /*4950*/  MUFU.EX2 R182, R36 ;  /* 0x0000002400b67308 */ /* 0x000fe20000000800 */
[----:B------:R-:W-:Y:S02]  /*4960*/  @P0 FSEL R49, R49, -INF , !P2 ;  /* 0xff80000031310808 */ /* 0x000fe40005000000 */
[----:B------:R-:W-:Y:S02]  /*4970*/  LOP3.LUT R9, R164, 0xff, RZ, 0xc0, !PT ;  /* 0x000000ffa4097812 */ /* 0x000fe400078ec0ff */
[----:B------:R-:W-:Y:S01]  /*4980*/  PLOP3.LUT P0, PT, PT, PT, UP1, 0x80, 0x0 ;  /* 0x000000000000781c */ /* 0x000fe20003f0f018 */
[----:B------:R-:W-:Y:S01]  /*4990*/  FFMA.FTZ R49, R49, c[0x0][0x23c], -R160 ;  /* 0x00008f0031317a23 */ /* 0x000fe200000108a0 */
[----:B------:R-:W-:Y:S02]  /*49a0*/  @P5 FSEL R46, R46, -INF , !P4 ;  /* 0xff8000002e2e5808 */ /* 0x000fe40006000000 */
[----:B------:R-:W-:Y:S01]  /*49b0*/  PLOP3.LUT P5, PT, PT, PT, UP1, 0x80, 0x0 ;  /* 0x000000000000781c */ /* 0x000fe20003faf018 */
[----:B------:R-:W1:Y:S01]  /*49c0*/  MUFU.EX2 R189, R32 ;  /* 0x0000002000bd7308 */ /* 0x000e620000000800 */
[----:B------:R-:W-:Y:S01]  /*49d0*/  @P6 FSEL R48, R48, -INF , !P4 ;  /* 0xff80000030306808 */ /* 0x000fe20006000000 */
[----:B------:R-:W-:Y:S01]  /*49e0*/  FFMA.FTZ R46, R46, c[0x0][0x23c], -R0 ;  /* 0x00008f002e2e7a23 */ /* 0x000fe20000010800 */
[----:B------:R-:W-:Y:S02]  /*49f0*/  PLOP3.LUT P4, PT, PT, PT, UP1, 0x80, 0x0 ;  /* 0x000000000000781c */ /* 0x000fe40003f8f018 */
[----:B------:R-:W-:Y:S01]  /*4a00*/  @P1 FSEL R51, R51, -INF , !P2 ;  /* 0xff80000033331808 */ /* 0x000fe20005000000 */
[--C-:B------:R-:W-:Y:S01]  /*4a10*/  FFMA.FTZ R48, R48, c[0x0][0x23c], -R160.reuse ;  /* 0x00008f0030307a23 */ /* 0x100fe200000108a0 */
[----:B------:R-:W-:Y:S02]  /*4a20*/  PLOP3.LUT P2, PT, PT, PT, UP1, 0x80, 0x0 ;  /* 0x000000000000781c */ /* 0x000fe40003f4f018 */
[----:B------:R-:W-:Y:S01]  /*4a30*/  PLOP3.LUT P1, PT, PT, PT, UP1, 0x80, 0x0 ;  /* 0x000000000000781c */ /* 0x000fe20003f2f018 */
[--C-:B------:R-:W-:Y:S01]  /*4a40*/  FFMA.FTZ R51, R51, c[0x0][0x23c], -R109.reuse ;  /* 0x00008f0033337a23 */ /* 0x100fe2000001086d */
[----:B------:R-:W-:Y:S01]  /*4a50*/  @P0 FSEL R52, R52, -INF , !P3 ;  /* 0xff80000034340808 */ /* 0x000fe20005800000 */
[----:B------:R-:W-:Y:S01]  /*4a60*/  MUFU.EX2 R181, R37 ;  /* 0x0000002500b57308 */ /* 0x000fe20000000800 */
[----:B------:R-:W-:Y:S02]  /*4a70*/  PLOP3.LUT P0, PT, PT, PT, UP1, 0x80, 0x0 ;  /* 0x000000000000781c */ /* 0x000fe40003f0f018 */
[----:B------:R-:W-:Y:S01]  /*4a80*/  PLOP3.LUT P6, PT, PT, PT, UP1, 0x80, 0x0 ;  /* 0x000000000000781c */ /* 0x000fe20003fcf018 */
[----:B------:R-:W-:Y:S01]  /*4a90*/  FFMA.FTZ R52, R52, c[0x0][0x23c], -R160 ;  /* 0x00008f0034347a23 */ /* 0x000fe200000108a0 */
[----:B------:R-:W-:Y:S02]  /*4aa0*/  @P4 ISETP.GE.AND P4, PT, R8, UR6, PT ;  /* 0x0000000608004c0c */ /* 0x000fe4000bf86270 */
[C---:B------:R-:W-:Y:S02]  /*4ab0*/  @P5 IADD3 R10, R159.reuse, 0x38, RZ ;  /* 0x000000389f0a5810 */ /* 0x040fe40007ffe0ff */
        /* <DEDUP_REMOVED lines=9> */
[----:B------:R-:W-:Y:S01]  /*4b50*/  MUFU.EX2 R184, R38 ;  /* 0x0000002600b87308 */ /* 0x000fe20000000800 */
[----:B------:R-:W-:Y:S01]  /*4b60*/  PLOP3.LUT P0, PT, PT, PT, UP1, 0x80, 0x0 ;  /* 0x000000000000781c */ /* 0x000fe20003f0f018 */
[----:B------:R-:W-:Y:S01]  /*4b70*/  FFMA.FTZ R58, R58, c[0x0][0x23c], -R0 ;  /* 0x00008f003a3a7a23 */ /* 0x000fe20000010800 */
[----:B------:R-:W-:Y:S02]  /*4b80*/  PLOP3.LUT P2, PT, PT, PT, UP1, 0x80, 0x0 ;  /* 0x000000000000781c */ /* 0x000fe40003f4f018 */
[----:B------:R-:W-:Y:S02]  /*4b90*/  @P6 IADD3 R159, R159, 0x39, RZ ;  /* 0x000000399f9f6810 */ /* 0x000fe40007ffe0ff */
[----:B------:R-:W-:Y:S02]  /*4ba0*/  PLOP3.LUT P6, PT, PT, PT, UP1, 0x80, 0x0 ;  /* 0x000000000000781c */ /* 0x000fe40003fcf018 */
[----:B------:R-:W-:Y:S01]  /*4bb0*/  @P5 ISETP.GE.AND P5, PT, R10, UR6, PT ;  /* 0x000000060a005c0c */ /* 0x000fe2000bfa6270 */
[----:B------:R-:W-:Y:S01]  /*4bc0*/  MUFU.EX2 R190, R41 ;  /* 0x0000002900be7308 */ /* 0x000fe20000000800 */
[----:B------:R-:W-:Y:S02]  /*4bd0*/  SHF.R.U32.HI R10, RZ, 0x18, R164 ;  /* 0x00000018ff0a7819 */ /* 0x000fe400000116a4 */
[----:B------:R-:W-:Y:S02]  /*4be0*/  @P1 FSEL R53, R53, -INF , !P4 ;  /* 0xff80000035351808 */ /* 0x000fe40006000000 */
[----:B------:R-:W-:Y:S02]  /*4bf0*/  @P3 FSEL R57, R57, -INF , !P4 ;  /* 0xff80000039393808 */ /* 0x000fe40006000000 */
[----:B------:R-:W-:Y:S01]  /*4c00*/  PLOP3.LUT P1, PT, PT, PT, UP1, 0x80, 0x0 ;  /* 0x000000000000781c */ /* 0x000fe20003f2f018 */
[----:B------:R-:W-:Y:S01]  /*4c10*/  FFMA.FTZ R53, R53, c[0x0][0x23c], -R160 ;  /* 0x00008f0035357a23 */ /* 0x000fe200000108a0 */
[----:B------:R-:W-:Y:S01]  /*4c20*/  @P0 FSEL R59, R59, -INF , !P4 ;  /* 0xff8000003b3b0808 */ /* 0x000fe20006000000 */
[----:B------:R-:W-:Y:S01]  /*4c30*/  FFMA.FTZ R57, R57, c[0x0][0x23c], -R108 ;  /* 0x00008f0039397a23 */ /* 0x000fe2000001086c */
[----:B------:R-:W-:Y:S01]  /*4c40*/  PLOP3.LUT P0, PT, PT, PT, UP1, 0x80, 0x0 ;  /* 0x000000000000781c */ /* 0x000fe20003f0f018 */
[----:B------:R-:W-:Y:S01]  /*4c50*/  MUFU.EX2 R192, R40 ;  /* 0x0000002800c07308 */ /* 0x000fe20000000800 */
[----:B------:R-:W-:Y:S01]  /*4c60*/  @P2 FSEL R55, R55, -INF , !P4 ;  /* 0xff80000037372808 */ /* 0x000fe20006000000 */
[----:B------:R-:W-:Y:S01]  /*4c70*/  FFMA.FTZ R59, R59, c[0x0][0x23c], -R0 ;  /* 0x00008f003b3b7a23 */ /* 0x000fe20000010800 */
[----:B------:R-:W-:Y:S02]  /*4c80*/  ISETP.LE.U32.AND P4, PT, R9, UR4, PT ;  /* 0x0000000409007c0c */ /* 0x000fe4000bf83070 */
[----:B------:R-:W-:Y:S01]  /*4c90*/  PLOP3.LUT P2, PT, PT, PT, UP1, 0x80, 0x0 ;  /* 0x000000000000781c */ /* 0x000fe20003f4f018 */
[--C-:B------:R-:W-:Y:S01]  /*4ca0*/  FFMA.FTZ R55, R55, c[0x0][0x23c], -R109.reuse ;  /* 0x00008f0037377a23 */ /* 0x100fe2000001086d */
[----:B------:R-:W-:Y:S02]  /*4cb0*/  SHF.R.U32.HI R9, RZ, 0x10, R174 ;  /* 0x00000010ff097819 */ /* 0x000fe400000116ae */
[----:B------:R-:W-:Y:S01]  /*4cc0*/  PLOP3.LUT P3, PT, PT, PT, UP1, 0x80, 0x0 ;  /* 0x000000000000781c */ /* 0x000fe20003f6f018 */
[----:B------:R-:W-:Y:S01]  /*4cd0*/  MUFU.EX2 R195, R42 ;  /* 0x0000002a00c37308 */ /* 0x000fe20000000800 */
[----:B------:R-:W-:Y:S02]  /*4ce0*/  @P6 ISETP.GE.AND P6, PT, R159, UR6, PT ;  /* 0x000000069f006c0c */ /* 0x000fe4000bfc6270 */
[----:B------:R-:W-:Y:S02]  /*4cf0*/  @P1 FSEL R60, R60, -INF , !P5 ;  /* 0xff8000003c3c1808 */ /* 0x000fe40006800000 */
[----:B------:R-:W-:Y:S01]  /*4d00*/  PLOP3.LUT P1, PT, PT, PT, UP1, 0x80, 0x0 ;  /* 0x000000000000781c */ /* 0x000fe20003f2f018 */
[----:B------:R-:W-:Y:S01]  /*4d10*/  @!P4 FADD.FTZ R203, -R203, -RZ ;  /* 0x800000ffcbcbc221 */ /* 0x000fe20000010100 */
[----:B------:R-:W-:Y:S01]  /*4d20*/  LOP3.LUT R4, R178, 0xff, RZ, 0xc0, !PT ;  /* 0x000000ffb2047812 */ /* 0x000fe200078ec0ff */
[----:B------:R-:W-:Y:S01]  /*4d30*/  FFMA.FTZ R60, R60, c[0x0][0x23c], -R108 ;  /* 0x00008f003c3c7a23 */ /* 0x000fe2000001086c */
[----:B------:R-:W-:Y:S01]  /*4d40*/  @P0 FSEL R66, R66, -INF , !P5 ;  /* 0xff80000042420808 */ /* 0x000fe20006800000 */
[----:B------:R-:W-:Y:S01]  /*4d50*/  MUFU.EX2 R194, R43 ;  /* 0x0000002b00c27308 */ /* 0x000fe20000000800 */
[----:B------:R-:W-:Y:S02]  /*4d60*/  PLOP3.LUT P0, PT, PT, PT, UP1, 0x80, 0x0 ;  /* 0x000000000000781c */ /* 0x000fe40003f0f018 */
[----:B------:R-:W-:Y:S01]  /*4d70*/  @P2 FSEL R62, R62, -INF , !P5 ;  /* 0xff8000003e3e2808 */ /* 0x000fe20006800000 */
[--C-:B------:R-:W-:Y:S01]  /*4d80*/  FFMA.FTZ R66, R66, c[0x0][0x23c], -R109.reuse ;  /* 0x00008f0042427a23 */ /* 0x100fe2000001086d */
[----:B------:R-:W-:Y:S02]  /*4d90*/  @P3 FSEL R64, R64, -INF , !P5 ;  /* 0xff80000040403808 */ /* 0x000fe40006800000 */
[----:B------:R-:W-:Y:S01]  /*4da0*/  ISETP.LE.U32.AND P3, PT, R10, UR4, PT ;  /* 0x000000040a007c0c */ /* 0x000fe2000bf63070 */
[----:B------:R-:W-:Y:S01]  /*4db0*/  FFMA.FTZ R62, R62, c[0x0][0x23c], -R0 ;  /* 0x00008f003e3e7a23 */ /* 0x000fe20000010800 */
[----:B------:R-:W-:Y:S01]  /*4dc0*/  ISETP.LE.U32.AND P5, PT, R4, UR4, PT ;  /* 0x0000000404007c0c */ /* 0x000fe2000bfa3070 */
[----:B------:R-:W-:Y:S01]  /*4dd0*/  FFMA.FTZ R64, R64, c[0x0][0x23c], -R160 ;  /* 0x00008f0040407a23 */ /* 0x000fe200000108a0 */
[----:B------:R-:W-:Y:S01]  /*4de0*/  LOP3.LUT R4, R178, 0xffff, RZ, 0xc0, !PT ;  /* 0x0000ffffb2047812 */ /* 0x000fe200078ec0ff */
[----:B------:R-:W4:Y:S01]  /*4df0*/  MUFU.EX2 R205, R25 ;  /* 0x0000001900cd7308 */ /* 0x000f220000000800 */
[----:B------:R-:W-:Y:S02]  /*4e00*/  PLOP3.LUT P2, PT, PT, PT, UP1, 0x80, 0x0 ;  /* 0x000000000000781c */ /* 0x000fe40003f4f018 */
[----:B------:R-:W-:Y:S02]  /*4e10*/  SHF.R.U32.HI R4, RZ, 0x8, R4 ;  /* 0x00000008ff047819 */ /* 0x000fe40000011604 */
[----:B------:R-:W-:Y:S02]  /*4e20*/  @P1 FSEL R61, R61, -INF , !P6 ;  /* 0xff8000003d3d1808 */ /* 0x000fe40007000000 */
[----:B------:R-:W-:Y:S01]  /*4e30*/  LOP3.LUT R4, R4, 0xffff, RZ, 0xc0, !PT ;  /* 0x0000ffff04047812 */ /* 0x000fe200078ec0ff */
[----:B---3--:R-:W-:Y:S01]  /*4e40*/  @!P3 FADD.FTZ R208, -R208, -RZ ;  /* 0x800000ffd0d0b221 */ /* 0x008fe20000010100 */
[----:B------:R-:W-:Y:S01]  /*4e50*/  PLOP3.LUT P1, PT, PT, PT, UP1, 0x80, 0x0 ;  /* 0x000000000000781c */ /* 0x000fe20003f2f018 */
[----:B------:R-:W-:Y:S01]  /*4e60*/  FFMA.FTZ R108, R61, c[0x0][0x23c], -R108 ;  /* 0x00008f003d6c7a23 */ /* 0x000fe2000001086c */
[----:B------:R-:W-:Y:S01]  /*4e70*/  SHF.R.U32.HI R178, RZ, 0x10, R178 ;  /* 0x00000010ffb27819 */ /* 0x000fe200000116b2 */
[----:B------:R-:W-:Y:S01]  /*4e80*/  @!P5 FADD.FTZ R215, -R215, -RZ ;  /* 0x800000ffd7d7d221 */ /* 0x000fe20000010100 */
[----:B------:R-:W-:Y:S01]  /*4e90*/  @P0 FSEL R65, R65, -INF , !P6 ;  /* 0xff80000041410808 */ /* 0x000fe20007000000 */
[----:B------:R-:W-:Y:S01]  /*4ea0*/  MUFU.EX2 R193, R46 ;  /* 0x0000002e00c17308 */ /* 0x000fe20000000800 */
[----:B------:R-:W-:Y:S02]  /*4eb0*/  LOP3.LUT R178, R178, 0xff, RZ, 0xc0, !PT ;  /* 0x000000ffb2b27812 */ /* 0x000fe400078ec0ff */
[----:B------:R-:W-:Y:S01]  /*4ec0*/  ISETP.LE.U32.AND P0, PT, R4, UR4, PT ;  /* 0x0000000404007c0c */ /* 0x000fe2000bf03070 */
[----:B------:R-:W-:Y:S01]  /*4ed0*/  FFMA.FTZ R160, R65, c[0x0][0x23c], -R160 ;  /* 0x00008f0041a07a23 */ /* 0x000fe200000108a0 */
[----:B------:R-:W-:Y:S02]  /*4ee0*/  LOP3.LUT R4, R161, 0xffff, RZ, 0xc0, !PT ;  /* 0x0000ffffa1047812 */ /* 0x000fe400078ec0ff */
[----:B------:R-:W-:Y:S02]  /*4ef0*/  @P2 FSEL R63, R63, -INF , !P6 ;  /* 0xff8000003f3f2808 */ /* 0x000fe40007000000 */
[----:B------:R-:W-:Y:S01]  /*4f00*/  LOP3.LUT R10, R172, 0xff, RZ, 0xc0, !PT ;  /* 0x000000ffac0a7812 */ /* 0x000fe200078ec0ff */
[----:B------:R-:W-:Y:S01]  /*4f10*/  MUFU.EX2 R214, R26 ;  /* 0x0000001a00d67308 */ /* 0x000fe20000000800 */
[----:B------:R-:W-:Y:S01]  /*4f20*/  ISETP.LE.U32.AND P2, PT, R5, UR4, PT ;  /* 0x0000000405007c0c */ /* 0x000fe2000bf43070 */
[----:B------:R-:W-:Y:S01]  /*4f30*/  FFMA.FTZ R0, R63, c[0x0][0x23c], -R0 ;  /* 0x00008f003f007a23 */ /* 0x000fe20000010800 */
[----:B------:R-:W-:Y:S02]  /*4f40*/  LOP3.LUT R5, R161, 0xff, RZ, 0xc0, !PT ;  /* 0x000000ffa1057812 */ /* 0x000fe400078ec0ff */
[----:B------:R-:W-:Y:S01]  /*4f50*/  SHF.R.U32.HI R4, RZ, 0x8, R4 ;  /* 0x00000008ff047819 */ /* 0x000fe20000011604 */
[----:B------:R-:W-:Y:S01]  /*4f60*/  @!P0 FADD.FTZ R212, -R212, -RZ ;  /* 0x800000ffd4d48221 */ /* 0x000fe20000010100 */
[----:B------:R-:W-:Y:S02]  /*4f70*/  @P1 FSEL R67, R67, -INF , !P6 ;  /* 0xff80000043431808 */ /* 0x000fe40007000000 */
[----:B------:R-:W-:Y:S01]  /*4f80*/  ISETP.LE.U32.AND P6, PT, R178, UR4, PT ;  /* 0x00000004b2007c0c */ /* 0x000fe2000bfc3070 */
[----:B------:R-:W-:Y:S01]  /*4f90*/  MUFU.EX2 R183, R44 ;  /* 0x0000002c00b77308 */ /* 0x000fe20000000800 */
[----:B------:R-:W-:Y:S01]  /*4fa0*/  ISETP.LE.U32.AND P1, PT, R5, UR4, PT ;  /* 0x0000000405007c0c */ /* 0x000fe2000bf23070 */
[----:B------:R-:W-:Y:S01]  /*4fb0*/  FFMA.FTZ R109, R67, c[0x0][0x23c], -R109 ;  /* 0x00008f00436d7a23 */ /* 0x000fe2000001086d */
[--C-:B------:R-:W-:Y:S01]  /*4fc0*/  SHF.R.U32.HI R5, RZ, 0x18, R161.reuse ;  /* 0x00000018ff057819 */ /* 0x100fe200000116a1 */
[----:B------:R-:W-:Y:S01]  /*4fd0*/  @!P2 FADD.FTZ R216, -R216, -RZ ;  /* 0x800000ffd8d8a221 */ /* 0x000fe20000010100 */
[----:B------:R-:W-:Y:S02]  /*4fe0*/  LOP3.LUT R4, R4, 0xffff, RZ, 0xc0, !PT ;  /* 0x0000ffff04047812 */ /* 0x000fe400078ec0ff */
[----:B------:R-:W-:Y:S02]  /*4ff0*/  SHF.R.U32.HI R161, RZ, 0x10, R161 ;  /* 0x00000010ffa17819 */ /* 0x000fe400000116a1 */
[----:B------:R-:W-:Y:S01]  /*5000*/  ISETP.LE.U32.AND P5, PT, R5, UR4, PT ;  /* 0x0000000405007c0c */ /* 0x000fe2000bfa3070 */
[----:B------:R-:W-:Y:S01]  /*5010*/  MUFU.EX2 R178, R39 ;  /* 0x0000002700b27308 */ /* 0x000fe20000000800 */
[----:B------:R-:W-:Y:S01]  /*5020*/  LOP3.LUT R161, R161, 0xff, RZ, 0xc0, !PT ;  /* 0x000000ffa1a17812 */ /* 0x000fe200078ec0ff */
[----:B------:R-:W-:Y:S01]  /*5030*/  @!P6 FADD.FTZ R217, -R217, -RZ ;  /* 0x800000ffd9d9e221 */ /* 0x000fe20000010100 */
[----:B------:R-:W-:Y:S01]  /*5040*/  ISETP.LE.U32.AND P0, PT, R4, UR4, PT ;  /* 0x0000000404007c0c */ /* 0x000fe2000bf03070 */
[----:B------:R-:W-:Y:S01]  /*5050*/  @!P1 FADD.FTZ R220, -R220, -RZ ;  /* 0x800000ffdcdc9221 */ /* 0x000fe20000010100 */
[----:B------:R-:W-:Y:S02]  /*5060*/  SHF.R.U32.HI R4, RZ, 0x8, R6 ;  /* 0x00000008ff047819 */ /* 0x000fe40000011606 */
[--C-:B------:R-:W-:Y:S02]  /*5070*/  SHF.R.U32.HI R8, RZ, 0x10, R176.reuse ;  /* 0x00000010ff087819 */ /* 0x100fe400000116b0 */
[----:B------:R-:W-:Y:S01]  /*5080*/  LOP3.LUT R4, R4, 0xffff, RZ, 0xc0, !PT ;  /* 0x0000ffff04047812 */ /* 0x000fe200078ec0ff */
[----:B------:R-:W-:Y:S01]  /*5090*/  MUFU.EX2 R171, R53 ;  /* 0x0000003500ab7308 */ /* 0x000fe20000000800 */
[----:B------:R-:W-:Y:S01]  /*50a0*/  LOP3.LUT R7, R176, 0xff, RZ, 0xc0, !PT ;  /* 0x000000ffb0077812 */ /* 0x000fe200078ec0ff */
[----:B------:R-:W-:Y:S01]  /*50b0*/  @!P5 FADD.FTZ R224, -R224, -RZ ;  /* 0x800000ffe0e0d221 */ /* 0x000fe20000010100 */
[----:B------:R-:W-:Y:S02]  /*50c0*/  SHF.R.U32.HI R6, RZ, 0x10, R179 ;  /* 0x00000010ff067819 */ /* 0x000fe400000116b3 */
[----:B------:R-:W-:Y:S01]  /*50d0*/  SHF.R.U32.HI R176, RZ, 0x18, R176 ;  /* 0x00000018ffb07819 */ /* 0x000fe200000116b0 */
[----:B------:R-:W-:Y:S01]  /*50e0*/  @!P0 FADD.FTZ R221, -R221, -RZ ;  /* 0x800000ffdddd8221 */ /* 0x000fe20000010100 */
[----:B------:R-:W-:Y:S02]  /*50f0*/  ISETP.LE.U32.AND P6, PT, R161, UR4, PT ;  /* 0x00000004a1007c0c */ /* 0x000fe4000bfc3070 */
[----:B------:R-:W-:Y:S01]  /*5100*/  LOP3.LUT R5, R8, 0xff, RZ, 0xc0, !PT ;  /* 0x000000ff08057812 */ /* 0x000fe200078ec0ff */
[----:B------:R-:W-:Y:S01]  /*5110*/  MUFU.EX2 R161, R108 ;  /* 0x0000006c00a17308 */ /* 0x000fe20000000800 */
[----:B------:R-:W-:Y:S02]  /*5120*/  ISETP.LE.U32.AND P5, PT, R176, UR4, PT ;  /* 0x00000004b0007c0c */ /* 0x000fe4000bfa3070 */
[----:B------:R-:W-:Y:S02]  /*5130*/  ISETP.LE.U32.AND P0, PT, R5, UR4, PT ;  /* 0x0000000405007c0c */ /* 0x000fe4000bf03070 */
[----:B------:R-:W-:Y:S02]  /*5140*/  LOP3.LUT R14, R164, 0xffff, RZ, 0xc0, !PT ;  /* 0x0000ffffa40e7812 */ /* 0x000fe400078ec0ff */
[----:B------:R-:W-:Y:S02]  /*5150*/  SHF.R.U32.HI R164, RZ, 0x10, R164 ;  /* 0x00000010ffa47819 */ /* 0x000fe400000116a4 */
[----:B------:R-:W-:Y:S01]  /*5160*/  ISETP.LE.U32.AND P1, PT, R4, UR4, PT ;  /* 0x0000000404007c0c */ /* 0x000fe2000bf23070 */
[----:B------:R-:W-:Y:S01]  /*5170*/  MUFU.EX2 R165, R64 ;  /* 0x0000004000a57308 */ /* 0x000fe20000000800 */
[----:B------:R-:W-:Y:S01]  /*5180*/  SHF.R.U32.HI R4, RZ, 0x8, R14 ;  /* 0x00000008ff047819 */ /* 0x000fe2000001160e */
[----:B------:R-:W-:Y:S01]  /*5190*/  @!P6 FADD.FTZ R225, -R225, -RZ ;  /* 0x800000ffe1e1e221 */ /* 0x000fe20000010100 */
[----:B------:R-:W-:Y:S01]  /*51a0*/  LOP3.LUT R5, R164, 0xff, RZ, 0xc0, !PT ;  /* 0x000000ffa4057812 */ /* 0x000fe200078ec0ff */
[----:B------:R-:W-:Y:S01]  /*51b0*/  @!P5 FADD.FTZ R222, -R222, -RZ ;  /* 0x800000ffdeded221 */ /* 0x000fe20000010100 */
[----:B------:R-:W-:Y:S01]  /*51c0*/  LOP3.LUT R4, R4, 0xffff, RZ, 0xc0, !PT ;  /* 0x0000ffff04047812 */ /* 0x000fe200078ec0ff */
[----:B------:R-:W-:Y:S01]  /*51d0*/  @!P0 FADD.FTZ R223, -R223, -RZ ;  /* 0x800000ffdfdf8221 */ /* 0x000fe20000010100 */
[----:B------:R-:W-:Y:S02]  /*51e0*/  ISETP.LE.U32.AND P5, PT, R5, UR4, PT ;  /* 0x0000000405007c0c */ /* 0x000fe4000bfa3070 */
[C---:B------:R-:W-:Y:S01]  /*51f0*/  LOP3.LUT R5, R179.reuse, 0xffff, RZ, 0xc0, !PT ;  /* 0x0000ffffb3057812 */ /* 0x040fe200078ec0ff */
[----:B------:R-:W-:Y:S01]  /*5200*/  MUFU.EX2 R164, R160 ;  /* 0x000000a000a47308 */ /* 0x000fe20000000800 */
[----:B------:R-:W-:Y:S01]  /*5210*/  ISETP.LE.U32.AND P0, PT, R4, UR4, PT ;  /* 0x0000000404007c0c */ /* 0x000fe2000bf03070 */
[----:B--2---:R-:W-:Y:S01]  /*5220*/  @!P1 FADD.FTZ R218, -R218, -RZ ;  /* 0x800000ffdada9221 */ /* 0x004fe20000010100 */
[----:B------:R-:W-:Y:S02]  /*5230*/  LOP3.LUT R4, R179, 0xff, RZ, 0xc0, !PT ;  /* 0x000000ffb3047812 */ /* 0x000fe400078ec0ff */
[----:B------:R-:W-:Y:S02]  /*5240*/  ISETP.LE.U32.AND P2, PT, R7, UR4, PT ;  /* 0x0000000407007c0c */ /* 0x000fe4000bf43070 */
[----:B------:R-:W-:Y:S02]  /*5250*/  ISETP.LE.U32.AND P1, PT, R12, UR4, PT ;  /* 0x000000040c007c0c */ /* 0x000fe4000bf23070 */
[----:B------:R-:W-:Y:S01]  /*5260*/  ISETP.LE.U32.AND P4, PT, R4, UR4, PT ;  /* 0x0000000404007c0c */ /* 0x000fe2000bf83070 */
[----:B------:R-:W-:Y:S01]  /*5270*/  MUFU.EX2 R160, R66 ;  /* 0x0000004200a07308 */ /* 0x000fe20000000800 */
[----:B------:R-:W-:Y:S01]  /*5280*/  LOP3.LUT R12, R172, 0xffff, RZ, 0xc0, !PT ;  /* 0x0000ffffac0c7812 */ /* 0x000fe200078ec0ff */
[----:B------:R-:W-:Y:S01]  /*5290*/  @!P5 FADD.FTZ R209, -R209, -RZ ;  /* 0x800000ffd1d1d221 */ /* 0x000fe20000010100 */
[----:B------:R-:W-:Y:S01]  /*52a0*/  SHF.R.U32.HI R7, RZ, 0x8, R5 ;  /* 0x00000008ff077819 */ /* 0x000fe20000011605 */
[----:B------:R-:W-:Y:S01]  /*52b0*/  @!P0 FADD.FTZ R200, -R200, -RZ ;  /* 0x800000ffc8c88221 */ /* 0x000fe20000010100 */
[----:B------:R-:W-:Y:S02]  /*52c0*/  LOP3.LUT R5, R6, 0xff, RZ, 0xc0, !PT ;  /* 0x000000ff06057812 */ /* 0x000fe400078ec0ff */
[----:B------:R-:W-:Y:S01]  /*52d0*/  LOP3.LUT R4, R7, 0xffff, RZ, 0xc0, !PT ;  /* 0x0000ffff07047812 */ /* 0x000fe200078ec0ff */
[----:B------:R-:W-:Y:S01]  /*52e0*/  @!P2 FADD.FTZ R219, -R219, -RZ ;  /* 0x800000ffdbdba221 */ /* 0x000fe20000010100 */
[----:B------:R-:W-:Y:S01]  /*52f0*/  SHF.R.U32.HI R6, RZ, 0x18, R179 ;  /* 0x00000018ff067819 */ /* 0x000fe200000116b3 */
[----:B-1----:R-:W-:Y:S01]  /*5300*/  @!P1 FADD.FTZ R189, -R189, -RZ ;  /* 0x800000ffbdbd9221 */ /* 0x002fe20000010100 */
[----:B------:R-:W-:Y:S01]  /*5310*/  ISETP.LE.U32.AND P0, PT, R5, UR4, PT ;  /* 0x0000000405007c0c */ /* 0x000fe2000bf03070 */
[----:B------:R-:W-:Y:S01]  /*5320*/  @!P4 FADD.FTZ R198, -R198, -RZ ;  /* 0x800000ffc6c6c221 */ /* 0x000fe20000010100 */
[----:B------:R-:W-:Y:S01]  /*5330*/  LOP3.LUT R5, R180, 0xff, RZ, 0xc0, !PT ;  /* 0x000000ffb4057812 */ /* 0x000fe200078ec0ff */
[----:B------:R-:W-:Y:S01]  /*5340*/  MUFU.EX2 R179, R45 ;  /* 0x0000002d00b37308 */ /* 0x000fe20000000800 */
[----:B------:R-:W-:Y:S02]  /*5350*/  ISETP.LE.U32.AND P5, PT, R4, UR4, PT ;  /* 0x0000000404007c0c */ /* 0x000fe4000bfa3070 */
[----:B------:R-:W-:Y:S02]  /*5360*/  LOP3.LUT R4, R180, 0xffff, RZ, 0xc0, !PT ;  /* 0x0000ffffb4047812 */ /* 0x000fe400078ec0ff */
[----:B------:R-:W-:Y:S02]  /*5370*/  ISETP.LE.U32.AND P4, PT, R5, UR4, PT ;  /* 0x0000000405007c0c */ /* 0x000fe4000bf83070 */
[----:B------:R-:W-:Y:S02]  /*5380*/  SHF.R.U32.HI R5, RZ, 0x10, R180 ;  /* 0x00000010ff057819 */ /* 0x000fe400000116b4 */
[----:B------:R-:W-:Y:S01]  /*5390*/  SHF.R.U32.HI R4, RZ, 0x8, R4 ;  /* 0x00000008ff047819 */ /* 0x000fe20000011604 */
[----:B------:R-:W-:Y:S01]  /*53a0*/  @!P0 FADD.FTZ R202, -R202, -RZ ;  /* 0x800000ffcaca8221 */ /* 0x000fe20000010100 */
[----:B------:R-:W-:Y:S01]  /*53b0*/  ISETP.LE.U32.AND P0, PT, R17, UR4, PT ;  /* 0x0000000411007c0c */ /* 0x000fe2000bf03070 */
[----:B------:R-:W1:Y:S01]  /*53c0*/  MUFU.EX2 R176, R48 ;  /* 0x0000003000b07308 */ /* 0x000e620000000800 */
[----:B------:R-:W-:Y:S01]  /*53d0*/  ISETP.LE.U32.AND P3, PT, R6, UR4, PT ;  /* 0x0000000406007c0c */ /* 0x000fe2000bf63070 */
[----:B------:R-:W-:Y:S01]  /*53e0*/  @!P5 FADD.FTZ R197, -R197, -RZ ;  /* 0x800000ffc5c5d221 */ /* 0x000fe20000010100 */
[----:B------:R-:W-:Y:S02]  /*53f0*/  SHF.R.U32.HI R17, RZ, 0x18, R172 ;  /* 0x00000018ff117819 */ /* 0x000fe400000116ac */
[----:B------:R-:W-:Y:S01]  /*5400*/  LOP3.LUT R4, R4, 0xffff, RZ, 0xc0, !PT ;  /* 0x0000ffff04047812 */ /* 0x000fe200078ec0ff */
[----:B------:R-:W-:Y:S01]  /*5410*/  @!P4 FADD.FTZ R207, -R207, -RZ ;  /* 0x800000ffcfcfc221 */ /* 0x000fe20000010100 */
[----:B------:R-:W-:Y:S02]  /*5420*/  LOP3.LUT R14, R168, 0xff, RZ, 0xc0, !PT ;  /* 0x000000ffa80e7812 */ /* 0x000fe400078ec0ff */
[----:B------:R-:W-:Y:S01]  /*5430*/  LOP3.LUT R11, R162, 0xff, RZ, 0xc0, !PT ;  /* 0x000000ffa20b7812 */ /* 0x000fe200078ec0ff */
[----:B------:R-:W-:Y:S01]  /*5440*/  MUFU.EX2 R167, R57 ;  /* 0x0000003900a77308 */ /* 0x000fe20000000800 */
[----:B------:R-:W-:Y:S01]  /*5450*/  ISETP.LE.U32.AND P5, PT, R4, UR4, PT ;  /* 0x0000000404007c0c */ /* 0x000fe2000bfa3070 */
[----:B------:R-:W-:Y:S01]  /*5460*/  @!P0 FADD.FTZ R187, -R187, -RZ ;  /* 0x800000ffbbbb8221 */ /* 0x000fe20000010100 */
[----:B------:R-:W-:Y:S01]  /*5470*/  ISETP.LE.U32.AND P6, PT, R11, UR4, PT ;  /* 0x000000040b007c0c */ /* 0x000fe2000bfc3070 */
[----:B------:R-:W-:Y:S01]  /*5480*/  @!P3 FADD.FTZ R201, -R201, -RZ ;  /* 0x800000ffc9c9b221 */ /* 0x000fe20000010100 */
[----:B------:R-:W-:Y:S02]  /*5490*/  LOP3.LUT R4, R5, 0xff, RZ, 0xc0, !PT ;  /* 0x000000ff05047812 */ /* 0x000fe400078ec0ff */
[----:B------:R-:W-:Y:S02]  /*54a0*/  SHF.R.U32.HI R11, RZ, 0x18, R174 ;  /* 0x00000018ff0b7819 */ /* 0x000fe400000116ae */
[----:B------:R-:W-:Y:S01]  /*54b0*/  SHF.R.U32.HI R5, RZ, 0x18, R180 ;  /* 0x00000018ff057819 */ /* 0x000fe200000116b4 */
[----:B------:R-:W-:Y:S01]  /*54c0*/  MUFU.EX2 R173, R51 ;  /* 0x0000003300ad7308 */ /* 0x000fe20000000800 */
[----:B------:R-:W-:Y:S02]  /*54d0*/  LOP3.LUT R18, R162, 0xffff, RZ, 0xc0, !PT ;  /* 0x0000ffffa2127812 */ /* 0x000fe400078ec0ff */
[----:B------:R-:W-:Y:S01]  /*54e0*/  ISETP.LE.U32.AND P4, PT, R5, UR4, PT ;  /* 0x0000000405007c0c */ /* 0x000fe2000bf83070 */
[----:B----4-:R-:W-:Y:S01]  /*54f0*/  @!P5 FADD.FTZ R205, -R205, -RZ ;  /* 0x800000ffcdcdd221 */ /* 0x010fe20000010100 */
[----:B------:R-:W-:Y:S01]  /*5500*/  ISETP.LE.U32.AND P5, PT, R15, UR4, PT ;  /* 0x000000040f007c0c */ /* 0x000fe2000bfa3070 */
[----:B------:R-:W-:Y:S01]  /*5510*/  @!P6 FADD.FTZ R206, -R206, -RZ ;  /* 0x800000ffcecee221 */ /* 0x000fe20000010100 */
[----:B------:R-:W-:Y:S02]  /*5520*/  ISETP.LE.U32.AND P3, PT, R4, UR4, PT ;  /* 0x0000000404007c0c */ /* 0x000fe4000bf63070 */
[----:B------:R-:W-:Y:S01]  /*5530*/  LOP3.LUT R15, R168, 0xffff, RZ, 0xc0, !PT ;  /* 0x0000ffffa80f7812 */ /* 0x000fe200078ec0ff */
[----:B------:R-:W-:Y:S01]  /*5540*/  MUFU.EX2 R163, R62 ;  /* 0x0000003e00a37308 */ /* 0x000fe20000000800 */
[----:B------:R-:W-:Y:S02]  /*5550*/  SHF.R.U32.HI R4, RZ, 0x8, R18 ;  /* 0x00000008ff047819 */ /* 0x000fe40000011612 */
[--C-:B------:R-:W-:Y:S02]  /*5560*/  SHF.R.U32.HI R13, RZ, 0x18, R162.reuse ;  /* 0x00000018ff0d7819 */ /* 0x100fe400000116a2 */
[----:B------:R-:W-:Y:S01]  /*5570*/  SHF.R.U32.HI R162, RZ, 0x10, R162 ;  /* 0x00000010ffa27819 */ /* 0x000fe200000116a2 */
[----:B------:R-:W-:Y:S01]  /*5580*/  @!P4 FADD.FTZ R213, -R213, -RZ ;  /* 0x800000ffd5d5c221 */ /* 0x000fe20000010100 */
[----:B------:R-:W-:Y:S01]  /*5590*/  ISETP.LE.U32.AND P2, PT, R13, UR4, PT ;  /* 0x000000040d007c0c */ /* 0x000fe2000bf43070 */
[----:B-1----:R-:W-:Y:S01]  /*55a0*/  @!P5 FADD.FTZ R176, -R176, -RZ ;  /* 0x800000ffb0b0d221 */ /* 0x002fe20000010100 */
[----:B------:R-:W-:Y:S01]  /*55b0*/  LOP3.LUT R4, R4, 0xffff, RZ, 0xc0, !PT ;  /* 0x0000ffff04047812 */ /* 0x000fe200078ec0ff */
[----:B------:R-:W-:Y:S01]  /*55c0*/  @!P3 FADD.FTZ R214, -R214, -RZ ;  /* 0x800000ffd6d6b221 */ /* 0x000fe20000010100 */
[----:B------:R-:W-:Y:S01]  /*55d0*/  SHF.R.U32.HI R13, RZ, 0x10, R168 ;  /* 0x00000010ff0d7819 */ /* 0x000fe200000116a8 */
[----:B------:R-:W1:Y:S01]  /*55e0*/  MUFU.EX2 R180, R47 ;  /* 0x0000002f00b47308 */ /* 0x000e620000000800 */
[----:B------:R-:W-:Y:S02]  /*55f0*/  LOP3.LUT R5, R162, 0xff, RZ, 0xc0, !PT ;  /* 0x000000ffa2057812 */ /* 0x000fe400078ec0ff */
[----:B------:R-:W-:Y:S02]  /*5600*/  ISETP.LE.U32.AND P6, PT, R4, UR4, PT ;  /* 0x0000000404007c0c */ /* 0x000fe4000bfc3070 */
[----:B------:R-:W-:Y:S02]  /*5610*/  SHF.R.U32.HI R4, RZ, 0x8, R19 ;  /* 0x00000008ff047819 */ /* 0x000fe40000011613 */
[----:B------:R-:W-:Y:S01]  /*5620*/  ISETP.LE.U32.AND P4, PT, R5, UR4, PT ;  /* 0x0000000405007c0c */ /* 0x000fe2000bf83070 */
[----:B------:R-:W-:Y:S01]  /*5630*/  @!P2 FADD.FTZ R211, -R211, -RZ ;  /* 0x800000ffd3d3a221 */ /* 0x000fe20000010100 */
[----:B------:R-:W-:Y:S01]  /*5640*/  LOP3.LUT R5, R166, 0xff, RZ, 0xc0, !PT ;  /* 0x000000ffa6057812 */ /* 0x000fe200078ec0ff */
[----:B------:R-:W-:Y:S01]  /*5650*/  MUFU.EX2 R162, R60 ;  /* 0x0000003c00a27308 */ /* 0x000fe20000000800 */
[----:B------:R-:W-:Y:S02]  /*5660*/  LOP3.LUT R4, R4, 0xffff, RZ, 0xc0, !PT ;  /* 0x0000ffff04047812 */ /* 0x000fe400078ec0ff */
[--C-:B------:R-:W-:Y:S02]  /*5670*/  SHF.R.U32.HI R6, RZ, 0x18, R185.reuse ;  /* 0x00000018ff067819 */ /* 0x100fe400000116b9 */
[----:B------:R-:W-:Y:S01]  /*5680*/  LOP3.LUT R8, R174, 0xffff, RZ, 0xc0, !PT ;  /* 0x0000ffffae087812 */ /* 0x000fe200078ec0ff */
[----:B------:R-:W-:Y:S01]  /*5690*/  @!P6 FADD.FTZ R204, -R204, -RZ ;  /* 0x800000ffcccce221 */ /* 0x000fe20000010100 */
[----:B------:R-:W-:Y:S02]  /*56a0*/  ISETP.LE.U32.AND P6, PT, R5, UR4, PT ;  /* 0x0000000405007c0c */ /* 0x000fe4000bfc3070 */
[C---:B------:R-:W-:Y:S01]  /*56b0*/  LOP3.LUT R5, R185.reuse, 0xff, RZ, 0xc0, !PT ;  /* 0x000000ffb9057812 */ /* 0x040fe200078ec0ff */
[----:B------:R-:W-:Y:S01]  /*56c0*/  @!P4 FADD.FTZ R210, -R210, -RZ ;  /* 0x800000ffd2d2c221 */ /* 0x000fe20000010100 */
[----:B------:R-:W-:Y:S01]  /*56d0*/  ISETP.LE.U32.AND P4, PT, R4, UR4, PT ;  /* 0x0000000404007c0c */ /* 0x000fe2000bf83070 */
[----:B------:R-:W-:Y:S01]  /*56e0*/  MUFU.EX2 R169, R55 ;  /* 0x0000003700a97308 */ /* 0x000fe20000000800 */
[----:B------:R-:W-:Y:S02]  /*56f0*/  LOP3.LUT R4, R185, 0xffff, RZ, 0xc0, !PT ;  /* 0x0000ffffb9047812 */ /* 0x000fe400078ec0ff */
[----:B------:R-:W-:Y:S02]  /*5700*/  ISETP.LE.U32.AND P2, PT, R5, UR4, PT ;  /* 0x0000000405007c0c */ /* 0x000fe4000bf43070 */
[----:B------:R-:W-:Y:S02]  /*5710*/  SHF.R.U32.HI R4, RZ, 0x8, R4 ;  /* 0x00000008ff047819 */ /* 0x000fe40000011604 */
[----:B------:R-:W-:Y:S01]  /*5720*/  SHF.R.U32.HI R5, RZ, 0x10, R185 ;  /* 0x00000010ff057819 */ /* 0x000fe200000116b9 */
[----:B------:R-:W-:Y:S01]  /*5730*/  @!P6 FADD.FTZ R191, -R191, -RZ ;  /* 0x800000ffbfbfe221 */ /* 0x000fe20000010100 */
[----:B------:R-:W-:Y:S01]  /*5740*/  LOP3.LUT R4, R4, 0xffff, RZ, 0xc0, !PT ;  /* 0x0000ffff04047812 */ /* 0x000fe200078ec0ff */
[----:B------:R-:W-:Y:S01]  /*5750*/  MUFU.EX2 R175, R49 ;  /* 0x0000003100af7308 */ /* 0x000fe20000000800 */
[----:B------:R-:W-:Y:S01]  /*5760*/  LOP3.LUT R5, R5, 0xff, RZ, 0xc0, !PT ;  /* 0x000000ff05057812 */ /* 0x000fe200078ec0ff */
[----:B------:R-:W-:Y:S01]  /*5770*/  @!P4 FADD.FTZ R186, -R186, -RZ ;  /* 0x800000ffbabac221 */ /* 0x000fe20000010100 */
[----:B------:R-:W-:Y:S02]  /*5780*/  ISETP.LE.U32.AND P6, PT, R4, UR4, PT ;  /* 0x0000000404007c0c */ /* 0x000fe4000bfc3070 */
[----:B------:R-:W-:Y:S01]  /*5790*/  LOP3.LUT R4, R188, 0xffff, RZ, 0xc0, !PT ;  /* 0x0000ffffbc047812 */ /* 0x000fe200078ec0ff */
[----:B------:R-:W-:Y:S01]  /*57a0*/  @!P2 FADD.FTZ R182, -R182, -RZ ;  /* 0x800000ffb6b6a221 */ /* 0x000fe20000010100 */
[----:B------:R-:W-:Y:S02]  /*57b0*/  ISETP.LE.U32.AND P0, PT, R5, UR4, PT ;  /* 0x0000000405007c0c */ /* 0x000fe4000bf03070 */
[----:B------:R-:W-:Y:S01]  /*57c0*/  LOP3.LUT R5, R188, 0xff, RZ, 0xc0, !PT ;  /* 0x000000ffbc057812 */ /* 0x000fe200078ec0ff */
[----:B------:R-:W-:Y:S01]  /*57d0*/  MUFU.EX2 R177, R58 ;  /* 0x0000003a00b17308 */ /* 0x000fe20000000800 */
[----:B------:R-:W-:Y:S02]  /*57e0*/  SHF.R.U32.HI R4, RZ, 0x8, R4 ;  /* 0x00000008ff047819 */ /* 0x000fe40000011604 */
[----:B------:R-:W-:Y:S02]  /*57f0*/  ISETP.LE.U32.AND P2, PT, R5, UR4, PT ;  /* 0x0000000405007c0c */ /* 0x000fe4000bf43070 */
[----:B------:R-:W-:Y:S01]  /*5800*/  ISETP.LE.U32.AND P1, PT, R6, UR4, PT ;  /* 0x0000000406007c0c */ /* 0x000fe2000bf23070 */
[----:B------:R-:W-:Y:S01]  /*5810*/  @!P6 FADD.FTZ R181, -R181, -RZ ;  /* 0x800000ffb5b5e221 */ /* 0x000fe20000010100 */
[----:B------:R-:W-:Y:S02]  /*5820*/  LOP3.LUT R5, R4, 0xffff, RZ, 0xc0, !PT ;  /* 0x0000ffff04057812 */ /* 0x000fe400078ec0ff */
[--C-:B------:R-:W-:Y:S01]  /*5830*/  SHF.R.U32.HI R6, RZ, 0x10, R188.reuse ;  /* 0x00000010ff067819 */ /* 0x100fe200000116bc */
[----:B------:R-:W-:Y:S01]  /*5840*/  @!P0 FADD.FTZ R184, -R184, -RZ ;  /* 0x800000ffb8b88221 */ /* 0x000fe20000010100 */
[----:B------:R-:W-:Y:S01]  /*5850*/  ISETP.LE.U32.AND P6, PT, R5, UR4, PT ;  /* 0x0000000405007c0c */ /* 0x000fe2000bfc3070 */
[----:B------:R-:W-:Y:S01]  /*5860*/  MUFU.EX2 R159, R109 ;  /* 0x0000006d009f7308 */ /* 0x000fe20000000800 */
[----:B------:R-:W-:Y:S02]  /*5870*/  SHF.R.U32.HI R5, RZ, 0x18, R188 ;  /* 0x00000018ff057819 */ /* 0x000fe400000116bc */
[----:B------:R-:W-:Y:S01]  /*5880*/  LOP3.LUT R4, R6, 0xff, RZ, 0xc0, !PT ;  /* 0x000000ff06047812 */ /* 0x000fe200078ec0ff */
[----:B------:R-:W-:Y:S01]  /*5890*/  @!P2 FADD.FTZ R192, -R192, -RZ ;  /* 0x800000ffc0c0a221 */ /* 0x000fe20000010100 */
[----:B------:R-:W-:Y:S01]  /*58a0*/  ISETP.LE.U32.AND P2, PT, R11, UR4, PT ;  /* 0x000000040b007c0c */ /* 0x000fe2000bf43070 */
[----:B------:R-:W-:Y:S01]  /*58b0*/  @!P1 FADD.FTZ R178, -R178, -RZ ;  /* 0x800000ffb2b29221 */ /* 0x000fe20000010100 */
[----:B------:R-:W-:Y:S02]  /*58c0*/  ISETP.LE.U32.AND P0, PT, R4, UR4, PT ;  /* 0x0000000404007c0c */ /* 0x000fe4000bf03070 */
[----:B------:R-:W-:Y:S01]  /*58d0*/  ISETP.LE.U32.AND P1, PT, R5, UR4, PT ;  /* 0x0000000405007c0c */ /* 0x000fe2000bf23070 */
[----:B------:R-:W-:Y:S01]  /*58e0*/  MUFU.EX2 R109, R0 ;  /* 0x00000000006d7308 */ /* 0x000fe20000000800 */
[----:B------:R-:W-:Y:S01]  /*58f0*/  SHF.R.U32.HI R4, RZ, 0x8, R8 ;  /* 0x00000008ff047819 */ /* 0x000fe20000011608 */
[----:B------:R-:W-:Y:S01]  /*5900*/  @!P6 FADD.FTZ R190, -R190, -RZ ;  /* 0x800000ffbebee221 */ /* 0x000fe20000010100 */
[----:B------:R-:W-:Y:S02]  /*5910*/  LOP3.LUT R5, R9, 0xff, RZ, 0xc0, !PT ;  /* 0x000000ff09057812 */ /* 0x000fe400078ec0ff */
[----:B------:R-:W-:Y:S02]  /*5920*/  LOP3.LUT R7, R174, 0xff, RZ, 0xc0, !PT ;  /* 0x000000ffae077812 */ /* 0x000fe400078ec0ff */
[----:B------:R-:W-:Y:S01]  /*5930*/  LOP3.LUT R4, R4, 0xffff, RZ, 0xc0, !PT ;  /* 0x0000ffff04047812 */ /* 0x000fe200078ec0ff */
[----:B-1----:R-:W-:Y:S01]  /*5940*/  @!P2 FADD.FTZ R180, -R180, -RZ ;  /* 0x800000ffb4b4a221 */ /* 0x002fe20000010100 */
[----:B------:R-:W-:Y:S01]  /*5950*/  ISETP.LE.U32.AND P3, PT, R16, UR4, PT ;  /* 0x0000000410007c0c */ /* 0x000fe2000bf63070 */
[----:B------:R-:W-:Y:S01]  /*5960*/  @!P0 FADD.FTZ R195, -R195, -RZ ;  /* 0x800000ffc3c38221 */ /* 0x000fe20000010100 */
[----:B------:R-:W-:Y:S01]  /*5970*/  ISETP.LE.U32.AND P0, PT, R5, UR4, PT ;  /* 0x0000000405007c0c */ /* 0x000fe2000bf03070 */
[----:B------:R-:W-:Y:S01]  /*5980*/  @!P1 FADD.FTZ R194, -R194, -RZ ;  /* 0x800000ffc2c29221 */ /* 0x000fe20000010100 */
[----:B------:R-:W-:Y:S01]  /*5990*/  ISETP.LE.U32.AND P6, PT, R4, UR4, PT ;  /* 0x0000000404007c0c */ /* 0x000fe2000bfc3070 */
[----:B------:R-:W1:Y:S01]  /*59a0*/  MUFU.EX2 R174, R50 ;  /* 0x0000003200ae7308 */ /* 0x000e620000000800 */
[----:B------:R-:W-:Y:S02]  /*59b0*/  LOP3.LUT R4, R21, 0xff, RZ, 0xc0, !PT ;  /* 0x000000ff15047812 */ /* 0x000fe400078ec0ff */
[----:B------:R-:W-:Y:S02]  /*59c0*/  ISETP.LE.U32.AND P4, PT, R7, UR4, PT ;  /* 0x0000000407007c0c */ /* 0x000fe4000bf83070 */
[----:B------:R-:W-:Y:S02]  /*59d0*/  SHF.R.U32.HI R5, RZ, 0x8, R20 ;  /* 0x00000008ff057819 */ /* 0x000fe40000011614 */
[----:B------:R-:W-:Y:S01]  /*59e0*/  ISETP.LE.U32.AND P1, PT, R4, UR4, PT ;  /* 0x0000000404007c0c */ /* 0x000fe2000bf23070 */
[----:B------:R-:W-:Y:S01]  /*59f0*/  @!P3 FADD.FTZ R173, -R173, -RZ ;  /* 0x800000ffadadb221 */ /* 0x000fe20000010100 */
[----:B------:R-:W-:Y:S01]  /*5a00*/  LOP3.LUT R4, R5, 0xffff, RZ, 0xc0, !PT ;  /* 0x0000ffff05047812 */ /* 0x000fe200078ec0ff */
[----:B------:R-:W-:Y:S01]  /*5a10*/  @!P0 FADD.FTZ R193, -R193, -RZ ;  /* 0x800000ffc1c18221 */ /* 0x000fe20000010100 */
[----:B------:R-:W-:Y:S01]  /*5a20*/  SHF.R.U32.HI R18, RZ, 0x10, R172 ;  /* 0x00000010ff127819 */ /* 0x000fe200000116ac */
[----:B------:R-:W-:Y:S01]  /*5a30*/  @!P6 FADD.FTZ R179, -R179, -RZ ;  /* 0x800000ffb3b3e221 */ /* 0x000fe20000010100 */
[----:B------:R-:W-:Y:S01]  /*5a40*/  LOP3.LUT R5, R196, 0xff, RZ, 0xc0, !PT ;  /* 0x000000ffc4057812 */ /* 0x000fe200078ec0ff */
[----:B------:R-:W2:Y:S01]  /*5a50*/  MUFU.EX2 R172, R52 ;  /* 0x0000003400ac7308 */ /* 0x000ea20000000800 */
[----:B------:R-:W-:Y:S01]  /*5a60*/  ISETP.LE.U32.AND P6, PT, R4, UR4, PT ;  /* 0x0000000404007c0c */ /* 0x000fe2000bfc3070 */
[----:B------:R-:W-:Y:S01]  /*5a70*/  @!P4 FADD.FTZ R183, -R183, -RZ ;  /* 0x800000ffb7b7c221 */ /* 0x000fe20000010100 */
[----:B------:R-:W-:Y:S02]  /*5a80*/  ISETP.LE.U32.AND P0, PT, R5, UR4, PT ;  /* 0x0000000405007c0c */ /* 0x000fe4000bf03070 */
[----:B------:R-:W-:Y:S02]  /*5a90*/  SHF.R.U32.HI R4, RZ, 0x18, R196 ;  /* 0x00000018ff047819 */ /* 0x000fe400000116c4 */
[----:B------:R-:W-:Y:S02]  /*5aa0*/  LOP3.LUT R5, R199, 0xff, RZ, 0xc0, !PT ;  /* 0x000000ffc7057812 */ /* 0x000fe400078ec0ff */
[----:B------:R-:W-:Y:S01]  /*5ab0*/  ISETP.LE.U32.AND P2, PT, R4, UR4, PT ;  /* 0x0000000404007c0c */ /* 0x000fe2000bf43070 */
[----:B-1----:R-:W-:Y:S01]  /*5ac0*/  @!P1 FADD.FTZ R174, -R174, -RZ ;  /* 0x800000ffaeae9221 */ /* 0x002fe20000010100 */
[----:B------:R-:W-:Y:S01]  /*5ad0*/  ISETP.LE.U32.AND P5, PT, R5, UR4, PT ;  /* 0x0000000405007c0c */ /* 0x000fe2000bfa3070 */
[----:B------:R-:W1:Y:S01]  /*5ae0*/  MUFU.EX2 R170, R54 ;  /* 0x0000003600aa7308 */ /* 0x000e620000000800 */
[----:B------:R-:W-:Y:S01]  /*5af0*/  LOP3.LUT R4, R196, 0xffff, RZ, 0xc0, !PT ;  /* 0x0000ffffc4047812 */ /* 0x000fe200078ec0ff */
[----:B------:R-:W-:Y:S01]  /*5b00*/  @!P6 FADD.FTZ R175, -R175, -RZ ;  /* 0x800000ffafafe221 */ /* 0x000fe20000010100 */
[----:B------:R-:W-:Y:S02]  /*5b10*/  LOP3.LUT R5, R199, 0xffff, RZ, 0xc0, !PT ;  /* 0x0000ffffc7057812 */ /* 0x000fe400078ec0ff */
[----:B------:R-:W-:Y:S02]  /*5b20*/  SHF.R.U32.HI R4, RZ, 0x8, R4 ;  /* 0x00000008ff047819 */ /* 0x000fe40000011604 */
[----:B------:R-:W-:Y:S02]  /*5b30*/  SHF.R.U32.HI R5, RZ, 0x8, R5 ;  /* 0x00000008ff057819 */ /* 0x000fe40000011605 */
[----:B------:R-:W-:Y:S01]  /*5b40*/  LOP3.LUT R4, R4, 0xffff, RZ, 0xc0, !PT ;  /* 0x0000ffff04047812 */ /* 0x000fe200078ec0ff */
[----:B------:R-:W-:Y:S01]  /*5b50*/  @!P2 FADD.FTZ R169, -R169, -RZ ;  /* 0x800000ffa9a9a221 */ /* 0x000fe20000010100 */
[----:B------:R-:W-:Y:S01]  /*5b60*/  LOP3.LUT R5, R5, 0xffff, RZ, 0xc0, !PT ;  /* 0x0000ffff05057812 */ /* 0x000fe200078ec0ff */
[----:B--2---:R-:W-:Y:S01]  /*5b70*/  @!P0 FADD.FTZ R172, -R172, -RZ ;  /* 0x800000ffacac8221 */ /* 0x004fe20000010100 */
[----:B------:R-:W-:Y:S01]  /*5b80*/  ISETP.LE.U32.AND P6, PT, R4, UR4, PT ;  /* 0x0000000404007c0c */ /* 0x000fe2000bfc3070 */
[----:B------:R-:W2:Y:S01]  /*5b90*/  MUFU.EX2 R166, R59 ;  /* 0x0000003b00a67308 */ /* 0x000ea20000000800 */
[----:B------:R-:W-:Y:S02]  /*5ba0*/  ISETP.LE.U32.AND P3, PT, R5, UR4, PT ;  /* 0x0000000405007c0c */ /* 0x000fe4000bf63070 */
[--C-:B------:R-:W-:Y:S02]  /*5bb0*/  SHF.R.U32.HI R4, RZ, 0x10, R199.reuse ;  /* 0x00000010ff047819 */ /* 0x100fe400000116c7 */
[----:B------:R-:W-:Y:S02]  /*5bc0*/  SHF.R.U32.HI R5, RZ, 0x8, R12 ;  /* 0x00000008ff057819 */ /* 0x000fe4000001160c */
[----:B------:R-:W-:Y:S02]  /*5bd0*/  LOP3.LUT R4, R4, 0xff, RZ, 0xc0, !PT ;  /* 0x000000ff04047812 */ /* 0x000fe400078ec0ff */
[----:B------:R-:W-:Y:S02]  /*5be0*/  ISETP.LE.U32.AND P4, PT, R10, UR4, PT ;  /* 0x000000040a007c0c */ /* 0x000fe4000bf83070 */
[----:B------:R-:W-:Y:S01]  /*5bf0*/  F2FP.RELU.BF16.PACK_AB R7, R212, R215 ;  /* 0x000000d7d407723e */ /* 0x000fe200000018ff */
[----:B------:R-:W-:Y:S01]  /*5c00*/  @!P6 FADD.FTZ R171, -R171, -RZ ;  /* 0x800000ffababe221 */ /* 0x000fe20000010100 */
[----:B------:R-:W-:Y:S01]  /*5c10*/  SHF.R.U32.HI R6, RZ, 0x10, R196 ;  /* 0x00000010ff067819 */ /* 0x000fe200000116c4 */
[----:B------:R-:W-:Y:S01]  /*5c20*/  @!P3 FADD.FTZ R167, -R167, -RZ ;  /* 0x800000ffa7a7b221 */ /* 0x000fe20000010100 */
[----:B------:R-:W-:Y:S01]  /*5c30*/  ISETP.LE.U32.AND P6, PT, R4, UR4, PT ;  /* 0x0000000404007c0c */ /* 0x000fe2000bfc3070 */
[----:B------:R3:W-:Y:S01]  /*5c40*/  STS [R232+0x10000], R7 ;  /* 0x01000007e8007388 */ /* 0x0007e20000000800 */
[----:B------:R-:W-:Y:S02]  /*5c50*/  LOP3.LUT R6, R6, 0xff, RZ, 0xc0, !PT ;  /* 0x000000ff06067812 */ /* 0x000fe400078ec0ff */
[----:B------:R-:W-:Y:S02]  /*5c60*/  LOP3.LUT R4, R5, 0xffff, RZ, 0xc0, !PT ;  /* 0x0000ffff05047812 */ /* 0x000fe400078ec0ff */
[----:B------:R-:W-:Y:S01]  /*5c70*/  ISETP.LE.U32.AND P1, PT, R6, UR4, PT ;  /* 0x0000000406007c0c */ /* 0x000fe2000bf23070 */
[----:B------:R-:W-:Y:S01]  /*5c80*/  @!P4 FADD.FTZ R165, -R165, -RZ ;  /* 0x800000ffa5a5c221 */ /* 0x000fe20000010100 */
[----:B------:R-:W-:Y:S02]  /*5c90*/  LOP3.LUT R5, R18, 0xff, RZ, 0xc0, !PT ;  /* 0x000000ff12057812 */ /* 0x000fe400078ec0ff */
[----:B------:R-:W-:Y:S02]  /*5ca0*/  ISETP.LE.U32.AND P2, PT, R4, UR4, PT ;  /* 0x0000000404007c0c */ /* 0x000fe4000bf43070 */
[----:B------:R-:W-:Y:S01]  /*5cb0*/  F2FP.RELU.BF16.PACK_AB R8, R197, R198 ;  /* 0x000000c6c508723e */ /* 0x000fe200000018ff */
[----:B------:R-:W-:Y:S01]  /*5cc0*/  @!P6 FADD.FTZ R177, -R177, -RZ ;  /* 0x800000ffb1b1e221 */ /* 0x000fe20000010100 */
[----:B------:R-:W-:Y:S02]  /*5cd0*/  SHF.R.U32.HI R4, RZ, 0x18, R199 ;  /* 0x00000018ff047819 */ /* 0x000fe400000116c7 */
[----:B------:R-:W-:Y:S02]  /*5ce0*/  ISETP.LE.U32.AND P6, PT, R5, UR4, PT ;  /* 0x0000000405007c0c */ /* 0x000fe4000bfc3070 */
[----:B------:R-:W-:Y:S01]  /*5cf0*/  ISETP.LE.U32.AND P3, PT, R4, UR4, PT ;  /* 0x0000000404007c0c */ /* 0x000fe2000bf63070 */
[----:B-1----:R-:W-:Y:S01]  /*5d00*/  @!P1 FADD.FTZ R170, -R170, -RZ ;  /* 0x800000ffaaaa9221 */ /* 0x002fe20000010100 */
[----:B------:R-:W-:Y:S02]  /*5d10*/  F2FP.RELU.BF16.PACK_AB R5, R200, R203 ;  /* 0x000000cbc805723e */ /* 0x000fe400000018ff */
[----:B------:R-:W-:Y:S01]  /*5d20*/  SHF.R.U32.HI R4, RZ, 0x8, R15 ;  /* 0x00000008ff047819 */ /* 0x000fe2000001160f */
[----:B------:R-:W-:Y:S01]  /*5d30*/  @!P2 FADD.FTZ R164, -R164, -RZ ;  /* 0x800000ffa4a4a221 */ /* 0x000fe20000010100 */
[----:B------:R-:W-:Y:S02]  /*5d40*/  F2FP.RELU.BF16.PACK_AB R0, R194, R195 ;  /* 0x000000c3c200723e */ /* 0x000fe400000018ff */
[----:B------:R-:W-:Y:S02]  /*5d50*/  LOP3.LUT R6, R13, 0xff, RZ, 0xc0, !PT ;  /* 0x000000ff0d067812 */ /* 0x000fe400078ec0ff */
[----:B------:R-:W-:Y:S01]  /*5d60*/  LOP3.LUT R4, R4, 0xffff, RZ, 0xc0, !PT ;  /* 0x0000ffff04047812 */ /* 0x000fe200078ec0ff */
[----:B------:R-:W-:Y:S01]  /*5d70*/  @!P6 FADD.FTZ R160, -R160, -RZ ;  /* 0x800000ffa0a0e221 */ /* 0x000fe20000010100 */
[----:B------:R-:W-:Y:S01]  /*5d80*/  ISETP.LE.U32.AND P4, PT, R6, UR4, PT ;  /* 0x0000000406007c0c */ /* 0x000fe2000bf83070 */
[----:B--2---:R-:W-:Y:S01]  /*5d90*/  @!P3 FADD.FTZ R166, -R166, -RZ ;  /* 0x800000ffa6a6b221 */ /* 0x004fe20000010100 */
[----:B------:R-:W-:Y:S02]  /*5da0*/  F2FP.RELU.BF16.PACK_AB R6, R216, R217 ;  /* 0x000000d9d806723e */ /* 0x000fe400000018ff */
[----:B------:R-:W-:Y:S02]  /*5db0*/  SHF.R.U32.HI R16, RZ, 0x18, R168 ;  /* 0x00000018ff107819 */ /* 0x000fe400000116a8 */
[----:B------:R-:W-:Y:S01]  /*5dc0*/  ISETP.LE.U32.AND P2, PT, R4, UR4, PT ;  /* 0x0000000404007c0c */ /* 0x000fe2000bf43070 */
[----:B------:R1:W-:Y:S01]  /*5dd0*/  STS [R232+0x10400], R6 ;  /* 0x01040006e8007388 */ /* 0x0003e20000000800 */
[----:B------:R-:W-:Y:S01]  /*5de0*/  ISETP.LE.U32.AND P0, PT, R17, UR4, PT ;  /* 0x0000000411007c0c */ /* 0x000fe2000bf03070 */
[----:B------:R-:W2:Y:S01]  /*5df0*/  MUFU.EX2 R168, R56 ;  /* 0x0000003800a87308 */ /* 0x000ea20000000800 */
[----:B------:R-:W-:Y:S01]  /*5e00*/  F2FP.RELU.BF16.PACK_AB R4, R208, R209 ;  /* 0x000000d1d004723e */ /* 0x000fe200000018ff */
[----:B------:R4:W-:Y:S01]  /*5e10*/  STS [R231+0x10000], R5 ;  /* 0x01000005e7007388 */ /* 0x0009e20000000800 */
[----:B------:R-:W-:Y:S01]  /*5e20*/  ISETP.LE.U32.AND P1, PT, R14, UR4, PT ;  /* 0x000000040e007c0c */ /* 0x000fe2000bf23070 */
[----:B------:R-:W-:Y:S01]  /*5e30*/  @!P4 FADD.FTZ R163, -R163, -RZ ;  /* 0x800000ffa3a3c221 */ /* 0x000fe20000010100 */
[----:B---3--:R-:W-:Y:S01]  /*5e40*/  F2FP.RELU.BF16.PACK_AB R7, R221, R220 ;  /* 0x000000dcdd07723e */ /* 0x008fe200000018ff */
[----:B------:R3:W-:Y:S01]  /*5e50*/  STS [R231+0x10400], R4 ;  /* 0x01040004e7007388 */ /* 0x0007e20000000800 */
[----:B------:R-:W-:Y:S02]  /*5e60*/  FSETP.GE.FTZ.AND P3, PT, R212, RZ, PT ;  /* 0x000000ffd400720b */ /* 0x000fe40003f76000 */
[----:B------:R-:W-:Y:S01]  /*5e70*/  FSETP.GE.FTZ.AND P4, PT, R215, RZ, PT ;  /* 0x000000ffd700720b */ /* 0x000fe20003f96000 */
[----:B------:R3:W-:Y:S01]  /*5e80*/  STS [R232+0x12000], R7 ;  /* 0x01200007e8007388 */ /* 0x0007e20000000800 */
[----:B------:R-:W-:Y:S01]  /*5e90*/  @!P2 FADD.FTZ R161, -R161, -RZ ;  /* 0x800000ffa1a1a221 */ /* 0x000fe20000010100 */
[----:B------:R-:W-:Y:S01]  /*5ea0*/  FSETP.GE.FTZ.AND P2, PT, R203, RZ, PT ;  /* 0x000000ffcb00720b */ /* 0x000fe20003f56000 */
[----:B------:R-:W-:Y:S03]  /*5eb0*/  @!P0 FADD.FTZ R159, -R159, -RZ ;  /* 0x800000ff9f9f8221 */ /* 0x000fe60000010100 */
[----:B------:R-:W-:Y:S01]  /*5ec0*/  @!P1 FADD.FTZ R162, -R162, -RZ ;  /* 0x800000ffa2a29221 */ /* 0x000fe20000010100 */
[----:B------:R-:W-:Y:S02]  /*5ed0*/  FSETP.GE.FTZ.AND P1, PT, R200, RZ, PT ;  /* 0x000000ffc800720b */ /* 0x000fe40003f36000 */
[----:B-1----:R-:W-:Y:S01]  /*5ee0*/  F2FP.RELU.BF16.PACK_AB R6, R224, R225 ;  /* 0x000000e1e006723e */ /* 0x002fe200000018ff */
[----:B--2---:R-:W-:Y:S01]  /*5ef0*/  @!P5 FADD.FTZ R168, -R168, -RZ ;  /* 0x800000ffa8a8d221 */ /* 0x004fe20000010100 */
[----:B------:R-:W-:Y:S02]  /*5f00*/  ISETP.LE.U32.AND P5, PT, R16, UR4, PT ;  /* 0x0000000410007c0c */ /* 0x000fe4000bfa3070 */
[----:B----4-:R-:W-:Y:S01]  /*5f10*/  F2FP.RELU.BF16.PACK_AB R5, R218, R219 ;  /* 0x000000dbda05723e */ /* 0x010fe200000018ff */
[----:B------:R1:W-:Y:S01]  /*5f20*/  STS [R232+0x12400], R6 ;  /* 0x01240006e8007388 */ /* 0x0003e20000000800 */
[----:B---3--:R-:W-:Y:S03]  /*5f30*/  F2FP.RELU.BF16.PACK_AB R4, R222, R223 ;  /* 0x000000dfde04723e */ /* 0x008fe600000018ff */
[----:B------:R2:W-:Y:S01]  /*5f40*/  STS [R231+0x12000], R5 ;  /* 0x01200005e7007388 */ /* 0x0005e20000000800 */
[----:B------:R-:W-:Y:S03]  /*5f50*/  F2FP.RELU.BF16.PACK_AB R7, R201, R202 ;  /* 0x000000cac907723e */ /* 0x000fe600000018ff */
[----:B------:R3:W-:Y:S02]  /*5f60*/  STS [R231+0x12400], R4 ;  /* 0x01240004e7007388 */ /* 0x0007e40000000800 */
[----:B------:R-:W-:Y:S02]  /*5f70*/  @!P5 FADD.FTZ R109, -R109, -RZ ;  /* 0x800000ff6d6dd221 */ /* 0x000fe40000010100 */
[----:B------:R-:W-:Y:S04]  /*5f80*/  STS [R233+0x10000], R8 ;  /* 0x01000008e9007388 */ /* 0x000fe80000000800 */
[----:B------:R4:W-:Y:S01]  /*5f90*/  STS [R233+0x10400], R7 ;  /* 0x01040007e9007388 */ /* 0x0009e20000000800 */
[----:B-1----:R-:W-:Y:S02]  /*5fa0*/  F2FP.RELU.BF16.PACK_AB R6, R205, R207 ;  /* 0x000000cfcd06723e */ /* 0x002fe400000018ff */
[----:B--2---:R-:W-:Y:S02]  /*5fb0*/  F2FP.RELU.BF16.PACK_AB R5, R186, R189 ;  /* 0x000000bdba05723e */ /* 0x004fe400000018ff */
[----:B---3--:R-:W-:Y:S03]  /*5fc0*/  F2FP.RELU.BF16.PACK_AB R4, R187, R191 ;  /* 0x000000bfbb04723e */ /* 0x008fe600000018ff */
[----:B------:R1:W-:Y:S04]  /*5fd0*/  STS [R230+0x10000], R5 ;  /* 0x01000005e6007388 */ /* 0x0003e80000000800 */
[----:B------:R2:W-:Y:S01]  /*5fe0*/  STS [R230+0x10400], R4 ;  /* 0x01040004e6007388 */ /* 0x0005e20000000800 */
[----:B----4-:R-:W-:Y:S03]  /*5ff0*/  F2FP.RELU.BF16.PACK_AB R7, R213, R214 ;  /* 0x000000d6d507723e */ /* 0x010fe600000018ff */
[----:B------:R3:W-:Y:S04]  /*6000*/  STS [R233+0x12000], R6 ;  /* 0x01200006e9007388 */ /* 0x0007e80000000800 */
[----:B------:R4:W-:Y:S01]  /*6010*/  STS [R233+0x12400], R7 ;  /* 0x01240007e9007388 */ /* 0x0009e20000000800 */
[----:B-1----:R-:W-:Y:S02]  /*6020*/  F2FP.RELU.BF16.PACK_AB R5, R211, R210 ;  /* 0x000000d2d305723e */ /* 0x002fe400000018ff */
[----:B--2---:R-:W-:Y:S03]  /*6030*/  F2FP.RELU.BF16.PACK_AB R4, R181, R182 ;  /* 0x000000b6b504723e */ /* 0x004fe600000018ff */
[----:B------:R1:W-:Y:S01]  /*6040*/  STS [R230+0x12400], R5 ;  /* 0x01240005e6007388 */ /* 0x0003e20000000800 */
[----:B---3--:R-:W-:Y:S02]  /*6050*/  F2FP.RELU.BF16.PACK_AB R6, R204, R206 ;  /* 0x000000cecc06723e */ /* 0x008fe400000018ff */
[----:B----4-:R-:W-:Y:S03]  /*6060*/  F2FP.RELU.BF16.PACK_AB R7, R178, R184 ;  /* 0x000000b8b207723e */ /* 0x010fe600000018ff */
[----:B------:R2:W-:Y:S04]  /*6070*/  STS [R230+0x12000], R6 ;  /* 0x01200006e6007388 */ /* 0x0005e80000000800 */
[----:B------:R3:W-:Y:S04]  /*6080*/  STS [R227+0x10000], R4 ;  /* 0x01000004e3007388 */ /* 0x0007e80000000800 */
[----:B------:R4:W-:Y:S01]  /*6090*/  STS [R227+0x10400], R7 ;  /* 0x01040007e3007388 */ /* 0x0009e20000000800 */
[----:B-1----:R-:W-:Y:S05]  /*60a0*/  F2FP.RELU.BF16.PACK_AB R5, R175, R176 ;  /* 0x000000b0af05723e */ /* 0x002fea00000018ff */
[----:B------:R1:W-:Y:S01]  /*60b0*/  STS [R226+0x10000], R5 ;  /* 0x01000005e2007388 */ /* 0x0003e20000000800 */
[----:B--2---:R-:W-:Y:S02]  /*60c0*/  F2FP.RELU.BF16.PACK_AB R6, R190, R192 ;  /* 0x000000c0be06723e */ /* 0x004fe400000018ff */
[----:B---3--:R-:W-:Y:S02]  /*60d0*/  F2FP.RELU.BF16.PACK_AB R4, R173, R174 ;  /* 0x000000aead04723e */ /* 0x008fe400000018ff */
[----:B----4-:R-:W-:Y:S03]  /*60e0*/  F2FP.RELU.BF16.PACK_AB R7, R179, R183 ;  /* 0x000000b7b307723e */ /* 0x010fe600000018ff */
[----:B------:R2:W-:Y:S04]  /*60f0*/  STS [R226+0x10400], R4 ;  /* 0x01040004e2007388 */ /* 0x0005e80000000800 */
[----:B------:R3:W-:Y:S04]  /*6100*/  STS [R227+0x12000], R6 ;  /* 0x01200006e3007388 */ /* 0x0007e80000000800 */
[----:B------:R4:W-:Y:S04]  /*6110*/  STS [R227+0x12400], R0 ;  /* 0x01240000e3007388 */ /* 0x0009e80000000800 */
[----:B------:R4:W-:Y:S01]  /*6120*/  STS [R226+0x12000], R7 ;  /* 0x01200007e2007388 */ /* 0x0009e20000000800 */
[----:B-1----:R-:W-:Y:S02]  /*6130*/  F2FP.RELU.BF16.PACK_AB R5, R171, R172 ;  /* 0x000000acab05723e */ /* 0x002fe400000018ff */
[----:B--2---:R-:W-:Y:S02]  /*6140*/  F2FP.RELU.BF16.PACK_AB R4, R169, R170 ;  /* 0x000000aaa904723e */ /* 0x004fe400000018ff */
[----:B---3--:R-:W-:Y:S02]  /*6150*/  F2FP.RELU.BF16.PACK_AB R6, R180, R193 ;  /* 0x000000c1b406723e */ /* 0x008fe400000018ff */
[----:B----4-:R-:W-:Y:S03]  /*6160*/  F2FP.RELU.BF16.PACK_AB R0, R164, R165 ;  /* 0x000000a5a400723e */ /* 0x010fe600000018ff */
[----:B------:R1:W-:Y:S01]  /*6170*/  STS [R226+0x12400], R6 ;  /* 0x01240006e2007388 */ /* 0x0003e20000000800 */
[----:B------:R-:W-:Y:S03]  /*6180*/  F2FP.RELU.BF16.PACK_AB R7, R167, R168 ;  /* 0x000000a8a707723e */ /* 0x000fe600000018ff */
[----:B------:R2:W-:Y:S04]  /*6190*/  STS [R229+0x10000], R5 ;  /* 0x01000005e5007388 */ /* 0x0005e80000000800 */
[----:B------:R3:W-:Y:S04]  /*61a0*/  STS [R229+0x10400], R4 ;  /* 0x01040004e5007388 */ /* 0x0007e80000000800 */
[----:B------:R4:W-:Y:S01]  /*61b0*/  STS [R228+0x10000], R0 ;  /* 0x01000000e4007388 */ /* 0x0009e20000000800 */
[----:B-1----:R-:W-:Y:S02]  /*61c0*/  F2FP.RELU.BF16.PACK_AB R6, R166, R177 ;  /* 0x000000b1a606723e */ /* 0x002fe400000018ff */
[----:B--2---:R-:W-:Y:S02]  /*61d0*/  F2FP.RELU.BF16.PACK_AB R5, R159, R160 ;  /* 0x000000a09f05723e */ /* 0x004fe400000018ff */
[----:B---3--:R-:W-:Y:S03]  /*61e0*/  F2FP.RELU.BF16.PACK_AB R4, R161, R162 ;  /* 0x000000a2a104723e */ /* 0x008fe600000018ff */
[----:B------:R1:W-:Y:S01]  /*61f0*/  STS [R228+0x10400], R5 ;  /* 0x01040005e4007388 */ /* 0x0003e20000000800 */
[----:B----4-:R-:W-:Y:S03]  /*6200*/  F2FP.RELU.BF16.PACK_AB R0, R109, R163 ;  /* 0x000000a36d00723e */ /* 0x010fe600000018ff */
[----:B------:R-:W-:Y:S04]  /*6210*/  STS [R229+0x12000], R7 ;  /* 0x01200007e5007388 */ /* 0x000fe80000000800 */
[----:B------:R-:W-:Y:S04]  /*6220*/  STS [R229+0x12400], R6 ;  /* 0x01240006e5007388 */ /* 0x000fe80000000800 */
[----:B------:R-:W-:Y:S04]  /*6230*/  STS [R228+0x12400], R0 ;  /* 0x01240000e4007388 */ /* 0x000fe80000000800 */
[----:B------:R2:W-:Y:S04]  /*6240*/  STS [R228+0x12000], R4 ;  /* 0x01200004e4007388 */ /* 0x0005e80000000800 */
[----:B------:R-:W3:Y:S01]  /*6250*/  LDSM.16.M88.4 R64, [R150+0x4000] ;  /* 0x004000009640783b */ /* 0x000ee20000000200 */
[----:B-1----:R-:W-:Y:S07]  /*6260*/  IMAD.U32 R5, RZ, RZ, UR15 ;  /* 0x0000000fff057e24 */ /* 0x002fee000f8e00ff */
[----:B------:R-:W1:Y:S08]  /*6270*/  LDSM.16.M88.4 R60, [R150+0x5000] ;  /* 0x00500000963c783b */ /* 0x000e700000000200 */
[----:B------:R-:W4:Y:S01]  /*6280*/  LDSM.16.M88.4 R100, [R151+0x4000] ;  /* 0x004000009764783b */ /* 0x000f220000000200 */
[----:B--2---:R-:W-:Y:S07]  /*6290*/  IMAD.U32 R4, RZ, RZ, UR16 ;  /* 0x00000010ff047e24 */ /* 0x004fee000f8e00ff */
[----:B------:R-:W4:Y:S01]  /*62a0*/  LDSM.16.M88.4 R104, [R151+0x5000] ;  /* 0x005000009768783b */ /* 0x000f220000000200 */
[C---:B------:R-:W-:Y:S04]  /*62b0*/  LEA R110, P0, R245.reuse, R4, 0x2 ;  /* 0x00000004f56e7211 */ /* 0x040fe800078010ff */
[----:B------:R-:W-:Y:S02]  /*62c0*/  LEA.HI.X.SX32 R111, R245, R5, 0x2, P0 ;  /* 0x00000005f56f7211 */ /* 0x000fe400000f16ff */
[----:B------:R-:W-:Y:S03]  /*62d0*/  FSETP.GE.FTZ.AND P0, PT, R198, RZ, PT ;  /* 0x000000ffc600720b */ /* 0x000fe60003f16000 */
[----:B------:R-:W2:Y:S04]  /*62e0*/  LDG.E R108, [R110.64] ;  /* 0x0000000a6e6c7981 */ /* 0x000ea8000c1e1900 */
[----:B------:R-:W2:Y:S01]  /*62f0*/  LDG.E R0, [R110.64+0x120] ;  /* 0x0001200a6e007981 */ /* 0x000ea2000c1e1900 */
[-C--:B---3--:R-:W-:Y:S08]  /*6300*/  HMMA.16816.F32.BF16 R4, R64, R112.reuse, RZ ;  /* 0x000000704004723c */ /* 0x088ff000000418ff */
[C---:B-1----:R-:W-:Y:S08]  /*6310*/  HMMA.16816.F32.BF16 R8, R60.reuse, R112, RZ ;  /* 0x000000703c08723c */ /* 0x042ff000000418ff */
        /* <DEDUP_REMOVED lines=28> */
[-C--:B------:R-:W-:Y:S01]  /*64e0*/  HMMA.16816.F32.BF16 R60, R104, R142.reuse, R60 ;  /* 0x0000008e683c723c */ /* 0x080fe2000004183c */
[----:B------:R-:W3:Y:S04]  /*64f0*/  LDG.E R105, [R110.64+0x20] ;  /* 0x0000200a6e697981 */ /* 0x000ee8000c1e1900 */
[----:B------:R-:W4:Y:S03]  /*6500*/  LDG.E R104, [R110.64+0x100] ;  /* 0x0001000a6e687981 */ /* 0x000f26000c1e1900 */
[----:B------:R-:W-:Y:S07]  /*6510*/  HMMA.16816.F32.BF16 R64, R100, R142, R64 ;  /* 0x0000008e6440723c */ /* 0x000fee0000041840 */
[C---:B--2---:R-:W-:Y:S02]  /*6520*/  FADD.FTZ R101, -R108.reuse, R4 ;  /* 0x000000046c657221 */ /* 0x044fe40000010100 */
[C---:B------:R-:W-:Y:S03]  /*6530*/  FADD.FTZ R100, -R108.reuse, R5 ;  /* 0x000000056c647221 */ /* 0x040fe60000010100 */
[C---:B------:R-:W-:Y:S02]  /*6540*/  FADD.FTZ R5, -R108.reuse, R17 ;  /* 0x000000116c057221 */ /* 0x040fe40000010100 */
[----:B------:R-:W-:Y:S01]  /*6550*/  FADD.FTZ R4, -R108, R20 ;  /* 0x000000146c047221 */ /* 0x000fe20000010100 */
[-C--:B------:R-:W-:Y:S01]  /*6560*/  FSEL R17, R100, R108.reuse, P3 ;  /* 0x0000006c64117208 */ /* 0x080fe20001800000 */
[C---:B------:R-:W-:Y:S01]  /*6570*/  FADD.FTZ R16, -R108.reuse, R16 ;  /* 0x000000106c107221 */ /* 0x040fe20000010100 */
[-C--:B------:R-:W-:Y:S01]  /*6580*/  FSEL R5, R5, R108.reuse, P1 ;  /* 0x0000006c05057208 */ /* 0x080fe20000800000 */
[----:B------:R-:W-:Y:S01]  /*6590*/  FADD.FTZ R48, -R108, R48 ;  /* 0x000000306c307221 */ /* 0x000fe20000010100 */
[-C--:B------:R-:W-:Y:S01]  /*65a0*/  FSEL R4, R4, R108.reuse, P0 ;  /* 0x0000006c04047208 */ /* 0x080fe20000000000 */
[----:B------:R-:W-:Y:S01]  /*65b0*/  FMUL.FTZ R212, R212, R17 ;  /* 0x00000011d4d47220 */ /* 0x000fe20000410000 */
[----:B------:R-:W-:Y:S01]  /*65c0*/  FSEL R16, R16, R108, P2 ;  /* 0x0000006c10107208 */ /* 0x000fe20001000000 */
[----:B------:R-:W-:Y:S01]  /*65d0*/  FMUL.FTZ R200, R200, R5 ;  /* 0x00000005c8c87220 */ /* 0x000fe20000410000 */
[----:B------:R-:W-:Y:S01]  /*65e0*/  FSETP.GE.FTZ.AND P1, PT, R182, RZ, PT ;  /* 0x000000ffb600720b */ /* 0x000fe20003f36000 */
[----:B------:R-:W-:Y:S01]  /*65f0*/  FMUL.FTZ R198, R198, R4 ;  /* 0x00000004c6c67220 */ /* 0x000fe20000410000 */
[----:B------:R-:W-:Y:S01]  /*6600*/  FSETP.GE.FTZ.AND P0, PT, R181, RZ, PT ;  /* 0x000000ffb500720b */ /* 0x000fe20003f16000 */
[C---:B------:R-:W-:Y:S01]  /*6610*/  FADD.FTZ R5, -R108.reuse, R36 ;  /* 0x000000246c057221 */ /* 0x040fe20000010100 */
[----:B------:R-:W-:Y:S01]  /*6620*/  FSETP.GE.FTZ.AND P3, PT, R189, RZ, PT ;  /* 0x000000ffbd00720b */ /* 0x000fe20003f76000 */
[----:B------:R-:W-:Y:S01]  /*6630*/  FADD.FTZ R4, -R108, R37 ;  /* 0x000000256c047221 */ /* 0x000fe20000010100 */
[----:B------:R-:W-:Y:S01]  /*6640*/  FSETP.GE.FTZ.AND P2, PT, R186, RZ, PT ;  /* 0x000000ffba00720b */ /* 0x000fe20003f56000 */
[----:B------:R-:W-:Y:S01]  /*6650*/  FMUL.FTZ R203, R203, R16 ;  /* 0x00000010cbcb7220 */ /* 0x000fe20000410000 */
[-C--:B------:R-:W-:Y:S01]  /*6660*/  FSEL R5, R5, R108.reuse, P1 ;  /* 0x0000006c05057208 */ /* 0x080fe20000800000 */
[----:B------:R-:W-:Y:S01]  /*6670*/  FADD.FTZ R17, -R108, R32 ;  /* 0x000000206c117221 */ /* 0x000fe20000010100 */
[----:B------:R-:W-:Y:S01]  /*6680*/  FSEL R4, R4, R108, P0 ;  /* 0x0000006c04047208 */ /* 0x000fe20000000000 */
[----:B------:R-:W-:Y:S01]  /*6690*/  FADD.FTZ R16, -R108, R33 ;  /* 0x000000216c107221 */ /* 0x000fe20000010100 */
[----:B------:R-:W-:Y:S01]  /*66a0*/  FSETP.GE.FTZ.AND P1, PT, R176, RZ, PT ;  /* 0x000000ffb000720b */ /* 0x000fe20003f36000 */
[----:B------:R-:W-:Y:S01]  /*66b0*/  FMUL.FTZ R182, R182, R5 ;  /* 0x00000005b6b67220 */ /* 0x000fe20000410000 */
[----:B------:R-:W-:Y:S01]  /*66c0*/  FSETP.GE.FTZ.AND P0, PT, R164, RZ, PT ;  /* 0x000000ffa400720b */ /* 0x000fe20003f16000 */
[----:B------:R-:W-:Y:S01]  /*66d0*/  FMUL.FTZ R181, R181, R4 ;  /* 0x00000004b5b57220 */ /* 0x000fe20000410000 */
[-C--:B------:R-:W-:Y:S01]  /*66e0*/  FSEL R20, R101, R108.reuse, P4 ;  /* 0x0000006c65147208 */ /* 0x080fe20002000000 */
[C---:B------:R-:W-:Y:S01]  /*66f0*/  FADD.FTZ R5, -R108.reuse, R52 ;  /* 0x000000346c057221 */ /* 0x040fe20000010100 */
[-C--:B------:R-:W-:Y:S01]  /*6700*/  FSEL R17, R17, R108.reuse, P3 ;  /* 0x0000006c11117208 */ /* 0x080fe20001800000 */
[----:B------:R-:W-:Y:S01]  /*6710*/  FADD.FTZ R4, -R108, R53 ;  /* 0x000000356c047221 */ /* 0x000fe20000010100 */
[----:B------:R-:W-:Y:S01]  /*6720*/  FSEL R16, R16, R108, P2 ;  /* 0x0000006c10107208 */ /* 0x000fe20001000000 */
[----:B------:R-:W-:Y:S01]  /*6730*/  FMUL.FTZ R215, R215, R20 ;  /* 0x00000014d7d77220 */ /* 0x000fe20000410000 */
[----:B------:R-:W-:Y:S01]  /*6740*/  FSETP.GE.FTZ.AND P2, PT, R172, RZ, PT ;  /* 0x000000ffac00720b */ /* 0x000fe20003f56000 */
[----:B------:R-:W-:Y:S01]  /*6750*/  FADD.FTZ R20, -R108, R21 ;  /* 0x000000156c147221 */ /* 0x000fe20000010100 */
[----:B------:R-:W-:Y:S01]  /*6760*/  FSEL R48, R48, R108, P1 ;  /* 0x0000006c30307208 */ /* 0x000fe20000800000 */
[----:B------:R-:W-:Y:S01]  /*6770*/  FMUL.FTZ R189, R189, R17 ;  /* 0x00000011bdbd7220 */ /* 0x000fe20000410000 */
        /* <DEDUP_REMOVED lines=10> */
[----:B------:R-:W-:Y:S01]  /*6820*/  FSETP.GE.FTZ.AND P1, PT, R165, RZ, PT ;  /* 0x000000ffa500720b */ /* 0x000fe20003f36000 */
[----:B------:R-:W-:Y:S01]  /*6830*/  FADD.FTZ R26, -R0, R26 ;  /* 0x0000001a001a7221 */ /* 0x000fe20000010100 */
[-C--:B------:R-:W-:Y:S01]  /*6840*/  FSEL R20, R20, R108.reuse, P4 ;  /* 0x0000006c14147208 */ /* 0x080fe20002000000 */
[----:B------:R-:W-:Y:S01]  /*6850*/  FADD.FTZ R42, -R0, R42 ;  /* 0x0000002a002a7221 */ /* 0x000fe20000010100 */
[----:B------:R-:W-:Y:S01]  /*6860*/  FSEL R17, R17, R108, P3 ;  /* 0x0000006c11117208 */ /* 0x000fe20001800000 */
[----:B------:R-:W-:Y:S01]  /*6870*/  FMUL.FTZ R48, R176, R48 ;  /* 0x00000030b0307220 */ /* 0x000fe20000410000 */
[----:B------:R-:W-:Y:S01]  /*6880*/  FSEL R16, R16, R108, P1 ;  /* 0x0000006c10107208 */ /* 0x000fe20000800000 */
[----:B------:R-:W-:Y:S01]  /*6890*/  @P0 FADD.FTZ R108, -R108, R65 ;  /* 0x000000416c6c0221 */ /* 0x000fe20000010100 */
[----:B------:R-:W-:Y:S01]  /*68a0*/  FSETP.GE.FTZ.AND P1, PT, R217, RZ, PT ;  /* 0x000000ffd900720b */ /* 0x000fe20003f36000 */
[----:B------:R-:W-:Y:S01]  /*68b0*/  FMUL.FTZ R197, R197, R20 ;  /* 0x00000014c5c57220 */ /* 0x000fe20000410000 */
[----:B------:R-:W-:Y:S01]  /*68c0*/  FSETP.GE.FTZ.AND P0, PT, R216, RZ, PT ;  /* 0x000000ffd800720b */ /* 0x000fe20003f16000 */
[----:B------:R-:W-:Y:S01]  /*68d0*/  FMUL.FTZ R165, R165, R16 ;  /* 0x00000010a5a57220 */ /* 0x000fe20000410000 */
[----:B------:R-:W-:Y:S01]  /*68e0*/  FSETP.GE.FTZ.AND P3, PT, R169, RZ, PT ;  /* 0x000000ffa900720b */ /* 0x000fe20003f76000 */
[----:B------:R-:W-:Y:S01]  /*68f0*/  FMUL.FTZ R175, R175, R17 ;  /* 0x00000011afaf7220 */ /* 0x000fe20000410000 */
[----:B------:R-:W-:Y:S01]  /*6900*/  FSETP.GE.FTZ.AND P2, PT, R160, RZ, PT ;  /* 0x000000ffa000720b */ /* 0x000fe20003f56000 */
[----:B------:R-:W-:Y:S01]  /*6910*/  FMUL.FTZ R108, R164, R108 ;  /* 0x0000006ca46c7220 */ /* 0x000fe20000410000 */
[----:B------:R-:W-:Y:S01]  /*6920*/  FSETP.GE.FTZ.AND P4, PT, R170, RZ, PT ;  /* 0x000000ffaa00720b */ /* 0x000fe20003f96000 */
[C---:B---3--:R-:W-:Y:S02]  /*6930*/  FADD.FTZ R5, -R105.reuse, R6 ;  /* 0x0000000669057221 */ /* 0x048fe40000010100 */
[C---:B------:R-:W-:Y:S02]  /*6940*/  FADD.FTZ R4, -R105.reuse, R7 ;  /* 0x0000000769047221 */ /* 0x040fe40000010100 */
[----:B------:R-:W-:Y:S01]  /*6950*/  FADD.FTZ R18, -R105, R18 ;  /* 0x0000001269127221 */ /* 0x000fe20000010100 */
[-C--:B------:R-:W-:Y:S01]  /*6960*/  FSEL R5, R5, R105.reuse, P1 ;  /* 0x0000006905057208 */ /* 0x080fe20000800000 */
[C---:B------:R-:W-:Y:S01]  /*6970*/  FADD.FTZ R19, -R105.reuse, R19 ;  /* 0x0000001369137221 */ /* 0x040fe20000010100 */
[-C--:B------:R-:W-:Y:S01]  /*6980*/  FSEL R4, R4, R105.reuse, P0 ;  /* 0x0000006904047208 */ /* 0x080fe20000000000 */
[----:B------:R-:W-:Y:S01]  /*6990*/  FADD.FTZ R22, -R105, R22 ;  /* 0x0000001669167221 */ /* 0x000fe20000010100 */
[----:B------:R-:W-:Y:S01]  /*69a0*/  FSETP.GE.FTZ.AND P1, PT, R209, RZ, PT ;  /* 0x000000ffd100720b */ /* 0x000fe20003f36000 */
[C---:B------:R-:W-:Y:S01]  /*69b0*/  FADD.FTZ R23, -R105.reuse, R23 ;  /* 0x0000001769177221 */ /* 0x040fe20000010100 */
[----:B------:R-:W-:Y:S01]  /*69c0*/  FSETP.GE.FTZ.AND P0, PT, R208, RZ, PT ;  /* 0x000000ffd000720b */ /* 0x000fe20003f16000 */
[C---:B------:R-:W-:Y:S01]  /*69d0*/  FADD.FTZ R34, -R105.reuse, R34 ;  /* 0x0000002269227221 */ /* 0x040fe20000010100 */
[-C--:B------:R-:W-:Y:S01]  /*69e0*/  FSEL R18, R18, R105.reuse, P1 ;  /* 0x0000006912127208 */ /* 0x080fe20000800000 */
[----:B------:R-:W-:Y:S01]  /*69f0*/  FADD.FTZ R35, -R105, R35 ;  /* 0x0000002369237221 */ /* 0x000fe20000010100 */
[-C--:B------:R-:W-:Y:S01]  /*6a00*/  FSEL R19, R19, R105.reuse, P0 ;  /* 0x0000006913137208 */ /* 0x080fe20000000000 */
        /* <DEDUP_REMOVED lines=12> */
[C---:B------:R-:W-:Y:S01]  /*6ad0*/  FADD.FTZ R6, -R105.reuse, R55 ;  /* 0x0000003769067221 */ /* 0x040fe20000010100 */
        /* <DEDUP_REMOVED lines=9> */
[----:B----4-:R-:W-:Y:S01]  /*6b70*/  FADD.FTZ R56, -R104, R56 ;  /* 0x0000003868387221 */ /* 0x010fe20000010100 */
[----:B------:R-:W-:Y:S01]  /*6b80*/  FSEL R39, R39, R105, P0 ;  /* 0x0000006927277208 */ /* 0x000fe20000000000 */
[----:B------:R-:W-:Y:S01]  /*6b90*/  FMUL.FTZ R208, R208, R19 ;  /* 0x00000013d0d07220 */ /* 0x000fe20000410000 */
[----:B------:R-:W-:Y:S01]  /*6ba0*/  FSETP.GE.FTZ.AND P1, PT, R174, RZ, PT ;  /* 0x000000ffae00720b */ /* 0x000fe20003f36000 */
[----:B------:R-:W-:Y:S01]  /*6bb0*/  FADD.FTZ R45, -R104, R45 ;  /* 0x0000002d682d7221 */ /* 0x000fe20000010100 */
[----:B------:R-:W-:Y:S01]  /*6bc0*/  FSETP.GE.FTZ.AND P0, PT, R173, RZ, PT ;  /* 0x000000ffad00720b */ /* 0x000fe20003f16000 */
[----:B------:R-:W-:Y:S01]  /*6bd0*/  FMUL.FTZ R209, R209, R18 ;  /* 0x00000012d1d17220 */ /* 0x000fe20000410000 */
[-C--:B------:R-:W-:Y:S01]  /*6be0*/  FSEL R50, R50, R105.reuse, P1 ;  /* 0x0000006932327208 */ /* 0x080fe20000800000 */
[----:B------:R-:W-:Y:S01]  /*6bf0*/  FMUL.FTZ R191, R191, R34 ;  /* 0x00000022bfbf7220 */ /* 0x000fe20000410000 */
[----:B------:R-:W-:Y:S01]  /*6c00*/  FSEL R4, R4, R105, P0 ;  /* 0x0000006904047208 */ /* 0x000fe20000000000 */
[----:B------:R-:W-:Y:S01]  /*6c10*/  FMUL.FTZ R35, R187, R35 ;  /* 0x00000023bb237220 */ /* 0x000fe20000410000 */
        /* <DEDUP_REMOVED lines=10> */
[----:B------:R-:W-:Y:S01]  /*6cc0*/  FSEL R4, R4, R104, P0 ;  /* 0x0000006804047208 */ /* 0x000fe20000000000 */
[----:B------:R-:W-:Y:S01]  /*6cd0*/  FMUL.FTZ R160, R160, R5 ;  /* 0x00000005a0a07220 */ /* 0x000fe20000410000 */
[----:B------:R-:W-:Y:S01]  /*6ce0*/  FSETP.GE.FTZ.AND P2, PT, R218, RZ, PT ;  /* 0x000000ffda00720b */ /* 0x000fe20003f56000 */
[C---:B------:R-:W-:Y:S01]  /*6cf0*/  FADD.FTZ R6, -R104.reuse, R13 ;  /* 0x0000000d68067221 */ /* 0x040fe20000010100 */
[----:B------:R-:W-:Y:S01]  /*6d00*/  FSETP.GE.FTZ.AND P0, PT, R205, RZ, PT ;  /* 0x000000ffcd00720b */ /* 0x000fe20003f16000 */
[----:B------:R-:W-:Y:S01]  /*6d10*/  FADD.FTZ R5, -R104, R24 ;  /* 0x0000001868057221 */ /* 0x000fe20000010100 */
[----:B------:R-:W-:Y:S01]  /*6d20*/  FSETP.GE.FTZ.AND P3, PT, R219, RZ, PT ;  /* 0x000000ffdb00720b */ /* 0x000fe20003f76000 */
[----:B------:R-:W-:Y:S01]  /*6d30*/  @P1 FADD.FTZ R105, -R105, R67 ;  /* 0x0000004369691221 */ /* 0x000fe20000010100 */
[----:B------:R-:W-:Y:S01]  /*6d40*/  FSETP.GE.FTZ.AND P1, PT, R207, RZ, PT ;  /* 0x000000ffcf00720b */ /* 0x000fe20003f36000 */
[----:B------:R-:W-:Y:S01]  /*6d50*/  FMUL.FTZ R23, R220, R4 ;  /* 0x00000004dc177220 */ /* 0x000fe20000410000 */
[-C--:B------:R-:W-:Y:S01]  /*6d60*/  FSEL R6, R6, R104.reuse, P2 ;  /* 0x0000006806067208 */ /* 0x080fe20001000000 */
[----:B------:R-:W-:Y:S01]  /*6d70*/  FADD.FTZ R4, -R104, R25 ;  /* 0x0000001968047221 */ /* 0x000fe20000010100 */
[-C--:B------:R-:W-:Y:S01]  /*6d80*/  FSEL R5, R5, R104.reuse, P1 ;  /* 0x0000006805057208 */ /* 0x080fe20000800000 */
[----:B------:R-:W-:Y:S01]  /*6d90*/  FMUL.FTZ R170, R170, R7 ;  /* 0x00000007aaaa7220 */ /* 0x000fe20000410000 */
[----:B------:R-:W-:Y:S01]  /*6da0*/  FSETP.GE.FTZ.AND P2, PT, R192, RZ, PT ;  /* 0x000000ffc000720b */ /* 0x000fe20003f56000 */
[----:B------:R-:W-:Y:S01]  /*6db0*/  FADD.FTZ R7, -R104, R12 ;  /* 0x0000000c68077221 */ /* 0x000fe20000010100 */
[----:B------:R-:W-:Y:S01]  /*6dc0*/  FSEL R4, R4, R104, P0 ;  /* 0x0000006804047208 */ /* 0x000fe20000000000 */
[----:B------:R-:W-:Y:S01]  /*6dd0*/  FMUL.FTZ R16, R218, R6 ;  /* 0x00000006da107220 */ /* 0x000fe20000410000 */
[----:B------:R-:W-:Y:S01]  /*6de0*/  FSETP.GE.FTZ.AND P1, PT, R190, RZ, PT ;  /* 0x000000ffbe00720b */ /* 0x000fe20003f36000 */
[----:B------:R-:W-:Y:S01]  /*6df0*/  FMUL.FTZ R207, R207, R5 ;  /* 0x00000005cfcf7220 */ /* 0x000fe20000410000 */
[----:B------:R-:W-:Y:S01]  /*6e00*/  FSEL R7, R7, R104, P3 ;  /* 0x0000006807077208 */ /* 0x000fe20001800000 */
[C---:B------:R-:W-:Y:S01]  /*6e10*/  FADD.FTZ R6, -R104.reuse, R40 ;  /* 0x0000002868067221 */ /* 0x040fe20000010100 */
[----:B------:R-:W-:Y:S01]  /*6e20*/  FSETP.GE.FTZ.AND P0, PT, R183, RZ, PT ;  /* 0x000000ffb700720b */ /* 0x000fe20003f16000 */
[----:B------:R-:W-:Y:S01]  /*6e30*/  FADD.FTZ R5, -R104, R41 ;  /* 0x0000002968057221 */ /* 0x000fe20000010100 */
        /* <DEDUP_REMOVED lines=12> */
[----:B------:R-:W-:Y:S01]  /*6f00*/  FSETP.GE.FTZ.AND P3, PT, R204, RZ, PT ;  /* 0x000000ffcc00720b */ /* 0x000fe20003f76000 */
[----:B------:R-:W-:Y:S01]  /*6f10*/  FADD.FTZ R6, -R104, R57 ;  /* 0x0000003968067221 */ /* 0x000fe20000010100 */
[----:B------:R-:W-:Y:S01]  /*6f20*/  FSEL R8, R8, R104, P4 ;  /* 0x0000006808087208 */ /* 0x000fe20002000000 */
[----:B------:R-:W-:Y:S01]  /*6f30*/  FADD.FTZ R5, -R104, R60 ;  /* 0x0000003c68057221 */ /* 0x000fe20000010100 */
[----:B------:R-:W-:Y:S01]  /*6f40*/  FSETP.GE.FTZ.AND P1, PT, R167, RZ, PT ;  /* 0x000000ffa700720b */ /* 0x000fe20003f36000 */
[----:B------:R-:W-:Y:S01]  /*6f50*/  FMUL.FTZ R183, R183, R4 ;  /* 0x00000004b7b77220 */ /* 0x000fe20000410000 */
[----:B------:R-:W-:Y:S01]  /*6f60*/  FSEL R56, R56, R104, P2 ;  /* 0x0000006838387208 */ /* 0x000fe20001000000 */
[----:B------:R-:W-:Y:S01]  /*6f70*/  FADD.FTZ R4, -R0, R10 ;  /* 0x0000000a00047221 */ /* 0x000fe20000010100 */
[----:B------:R-:W-:Y:S01]  /*6f80*/  FSETP.GE.FTZ.AND P2, PT, R162, RZ, PT ;  /* 0x000000ffa200720b */ /* 0x000fe20003f56000 */
[----:B------:R-:W-:Y:S01]  /*6f90*/  FMUL.FTZ R19, R221, R8 ;  /* 0x00000008dd137220 */ /* 0x000fe20000410000 */
[-C--:B------:R-:W-:Y:S01]  /*6fa0*/  FSEL R7, R7, R104.reuse, P3 ;  /* 0x0000006807077208 */ /* 0x080fe20001800000 */
[----:B------:R-:W-:Y:S01]  /*6fb0*/  FADD.FTZ R8, -R104, R28 ;  /* 0x0000001c68087221 */ /* 0x000fe20000010100 */
[-C--:B------:R-:W-:Y:S01]  /*6fc0*/  FSEL R6, R6, R104.reuse, P1 ;  /* 0x0000006806067208 */ /* 0x080fe20000800000 */
[----:B------:R-:W-:Y:S01]  /*6fd0*/  FMUL.FTZ R39, R178, R39 ;  /* 0x00000027b2277220 */ /* 0x000fe20000410000 */
[----:B------:R-:W-:Y:S01]  /*6fe0*/  FSEL R5, R5, R104, P2 ;  /* 0x0000006805057208 */ /* 0x000fe20001000000 */
[----:B------:R-:W-:Y:S01]  /*6ff0*/  FMUL.FTZ R18, R204, R7 ;  /* 0x00000007cc127220 */ /* 0x000fe20000410000 */
[----:B------:R-:W-:Y:S01]  /*7000*/  FSETP.GE.FTZ.AND P1, PT, R225, RZ, PT ;  /* 0x000000ffe100720b */ /* 0x000fe20003f36000 */
[----:B------:R-:W-:Y:S01]  /*7010*/  FADD.FTZ R7, -R0, R15 ;  /* 0x0000000f00077221 */ /* 0x000fe20000010100 */
[----:B------:R-:W-:Y:S01]  /*7020*/  FSETP.GE.FTZ.AND P4, PT, R206, RZ, PT ;  /* 0x000000ffce00720b */ /* 0x000fe20003f96000 */
[----:B------:R-:W-:Y:S01]  /*7030*/  FMUL.FTZ R167, R167, R6 ;  /* 0x00000006a7a77220 */ /* 0x000fe20000410000 */
[----:B------:R-:W-:Y:S01]  /*7040*/  FSETP.GE.FTZ.AND P3, PT, R179, RZ, PT ;  /* 0x000000ffb300720b */ /* 0x000fe20003f76000 */
[----:B------:R-:W-:Y:S01]  /*7050*/  FMUL.FTZ R162, R162, R5 ;  /* 0x00000005a2a27220 */ /* 0x000fe20000410000 */
[----:B------:R-:W-:Y:S01]  /*7060*/  FSEL R4, R4, R0, P1 ;  /* 0x0000000004047208 */ /* 0x000fe20000800000 */
[----:B------:R-:W-:Y:S01]  /*7070*/  FADD.FTZ R6, -R0, R11 ;  /* 0x0000000b00067221 */ /* 0x000fe20000010100 */
[----:B------:R-:W-:Y:S01]  /*7080*/  FSETP.GE.FTZ.AND P2, PT, R222, RZ, PT ;  /* 0x000000ffde00720b */ /* 0x000fe20003f56000 */
[----:B------:R-:W-:Y:S01]  /*7090*/  FADD.FTZ R5, -R0, R14 ;  /* 0x0000000e00057221 */ /* 0x000fe20000010100 */
[----:B------:R-:W-:Y:S01]  /*70a0*/  FSEL R8, R8, R104, P4 ;  /* 0x0000006808087208 */ /* 0x000fe20002000000 */
[----:B------:R-:W-:Y:S01]  /*70b0*/  FMUL.FTZ R14, R225, R4 ;  /* 0x00000004e10e7220 */ /* 0x000fe20000410000 */
[----:B------:R-:W-:Y:S01]  /*70c0*/  FSEL R45, R45, R104, P3 ;  /* 0x000000682d2d7208 */ /* 0x000fe20001800000 */
[----:B------:R-:W-:Y:S01]  /*70d0*/  @P0 FADD.FTZ R104, -R104, R61 ;  /* 0x0000003d68680221 */ /* 0x000fe20000010100 */
[----:B------:R-:W-:Y:S01]  /*70e0*/  FSETP.GE.FTZ.AND P1, PT, R224, RZ, PT ;  /* 0x000000ffe000720b */ /* 0x000fe20003f36000 */
[----:B------:R-:W-:Y:S01]  /*70f0*/  FADD.FTZ R4, -R0, R27 ;  /* 0x0000001b00047221 */ /* 0x000fe20000010100 */
[----:B------:R-:W-:Y:S01]  /*7100*/  FSETP.GE.FTZ.AND P0, PT, R223, RZ, PT ;  /* 0x000000ffdf00720b */ /* 0x000fe20003f16000 */
[----:B------:R-:W-:Y:S01]  /*7110*/  FMUL.FTZ R206, R206, R8 ;  /* 0x00000008cece7220 */ /* 0x000fe20000410000 */
[----:B------:R-:W-:Y:S01]  /*7120*/  FSEL R7, R7, R0, P2 ;  /* 0x0000000007077208 */ /* 0x000fe20001000000 */
[----:B------:R-:W-:Y:S01]  /*7130*/  FMUL.FTZ R50, R174, R50 ;  /* 0x00000032ae327220 */ /* 0x000fe20000410000 */
        /* <DEDUP_REMOVED lines=8> */
[-C--:B------:R-:W-:Y:S01]  /*71c0*/  FSEL R4, R4, R0.reuse, P0 ;  /* 0x0000000004047208 */ /* 0x080fe20000000000 */
[----:B------:R-:W-:Y:S01]  /*71d0*/  FADD.FTZ R6, -R0, R30 ;  /* 0x0000001e00067221 */ /* 0x000fe20000010100 */
[----:B------:R-:W-:Y:S01]  /*71e0*/  FSETP.GE.FTZ.AND P3, PT, R211, RZ, PT ;  /* 0x000000ffd300720b */ /* 0x000fe20003f76000 */
[----:B------:R-:W-:Y:S01]  /*71f0*/  FMUL.FTZ R12, R223, R5 ;  /* 0x00000005df0c7220 */ /* 0x000fe20000410000 */
[----:B------:R-:W-:Y:S01]  /*7200*/  FSEL R5, R26, R0, P1 ;  /* 0x000000001a057208 */ /* 0x000fe20000800000 */
[----:B------:R-:W-:Y:S01]  /*7210*/  FMUL.FTZ R21, R213, R4 ;  /* 0x00000004d5157220 */ /* 0x000fe20000410000 */
[----:B------:R-:W-:Y:S01]  /*7220*/  FSETP.GE.FTZ.AND P0, PT, R210, RZ, PT ;  /* 0x000000ffd200720b */ /* 0x000fe20003f16000 */
[----:B------:R-:W-:Y:S01]  /*7230*/  FADD.FTZ R4, -R0, R46 ;  /* 0x0000002e00047221 */ /* 0x000fe20000010100 */
[-C--:B------:R-:W-:Y:S01]  /*7240*/  FSEL R7, R7, R0.reuse, P3 ;  /* 0x0000000007077208 */ /* 0x080fe20001800000 */
[----:B------:R-:W-:Y:S01]  /*7250*/  FMUL.FTZ R11, R214, R5 ;  /* 0x00000005d60b7220 */ /* 0x000fe20000410000 */
[----:B------:R-:W-:Y:S01]  /*7260*/  FSEL R6, R6, R0, P0 ;  /* 0x0000000006067208 */ /* 0x000fe20000000000 */
[----:B------:R-:W-:Y:S01]  /*7270*/  FADD.FTZ R5, -R0, R43 ;  /* 0x0000002b00057221 */ /* 0x000fe20000010100 */
[----:B------:R-:W-:Y:S01]  /*7280*/  FSETP.GE.FTZ.AND P0, PT, R193, RZ, PT ;  /* 0x000000ffc100720b */ /* 0x000fe20003f16000 */
[----:B------:R-:W-:Y:S01]  /*7290*/  FMUL.FTZ R17, R211, R7 ;  /* 0x00000007d3117220 */ /* 0x000fe20000410000 */
[----:B------:R-:W-:Y:S01]  /*72a0*/  FSETP.GE.FTZ.AND P1, PT, R194, RZ, PT ;  /* 0x000000ffc200720b */ /* 0x000fe20003f36000 */
[----:B------:R-:W-:Y:S01]  /*72b0*/  FADD.FTZ R7, -R0, R47 ;  /* 0x0000002f00077221 */ /* 0x000fe20000010100 */
[----:B------:R-:W-:Y:S01]  /*72c0*/  FSETP.GE.FTZ.AND P2, PT, R195, RZ, PT ;  /* 0x000000ffc300720b */ /* 0x000fe20003f56000 */
[----:B------:R-:W-:Y:S01]  /*72d0*/  FMUL.FTZ R10, R210, R6 ;  /* 0x00000006d20a7220 */ /* 0x000fe20000410000 */
[----:B------:R-:W-:Y:S01]  /*72e0*/  FSEL R4, R4, R0, P0 ;  /* 0x0000000004047208 */ /* 0x000fe20000000000 */
[----:B------:R-:W-:Y:S01]  /*72f0*/  FMUL.FTZ R45, R179, R45 ;  /* 0x0000002db32d7220 */ /* 0x000fe20000410000 */
        /* <DEDUP_REMOVED lines=9> */
[C---:B------:R-:W-:Y:S01]  /*7390*/  FADD.FTZ R5, -R0.reuse, R59 ;  /* 0x0000003b00057221 */ /* 0x040fe20000010100 */
[----:B------:R-:W-:Y:S01]  /*73a0*/  PLOP3.LUT P0, PT, PT, PT, UP4, 0x80, 0x0 ;  /* 0x000000000000781c */ /* 0x000fe20003f0f048 */
[----:B------:R-:W-:Y:S01]  /*73b0*/  FMUL.FTZ R8, R195, R6 ;  /* 0x00000006c3087220 */ /* 0x000fe20000410000 */
[----:B------:R-:W-:Y:S01]  /*73c0*/  FSETP.GE.FTZ.AND P4, PT, R177, RZ, PT ;  /* 0x000000ffb100720b */ /* 0x000fe20003f96000 */
[----:B------:R-:W-:Y:S01]  /*73d0*/  FADD.FTZ R6, -R0, R58 ;  /* 0x0000003a00067221 */ /* 0x000fe20000010100 */
[----:B------:R-:W-:Y:S01]  /*73e0*/  FSETP.GE.FTZ.AND P3, PT, R166, RZ, PT ;  /* 0x000000ffa600720b */ /* 0x000fe20003f76000 */
[----:B------:R-:W-:Y:S01]  /*73f0*/  FMUL.FTZ R104, R161, R104 ;  /* 0x00000068a1687220 */ /* 0x000fe20000410000 */
[----:B------:R-:W-:Y:S01]  /*7400*/  FSETP.GE.FTZ.AND P2, PT, R163, RZ, PT ;  /* 0x000000ffa300720b */ /* 0x000fe20003f56000 */
[----:B------:R-:W-:Y:S01]  /*7410*/  FMUL.FTZ R7, R180, R7 ;  /* 0x00000007b4077220 */ /* 0x000fe20000410000 */
[-C--:B------:R-:W-:Y:S01]  /*7420*/  FSEL R6, R6, R0.reuse, P4 ;  /* 0x0000000006067208 */ /* 0x080fe20002000000 */
[----:B------:R-:W-:Y:S01]  /*7430*/  IMAD.MOV.U32 R54, RZ, RZ, R239 ;  /* 0x000000ffff367224 */ /* 0x000fe200078e00ef */
[-C--:B------:R-:W-:Y:S01]  /*7440*/  FSEL R5, R5, R0.reuse, P3 ;  /* 0x0000000005057208 */ /* 0x080fe20001800000 */
[----:B------:R-:W-:Y:S01]  /*7450*/  IMAD.MOV.U32 R55, RZ, RZ, R238 ;  /* 0x000000ffff377224 */ /* 0x000fe200078e00ee */
[----:B------:R-:W-:Y:S01]  /*7460*/  FSEL R4, R4, R0, P2 ;  /* 0x0000000004047208 */ /* 0x000fe20001000000 */
[----:B------:R-:W-:Y:S02]  /*7470*/  @P1 FADD.FTZ R0, -R0, R63 ;  /* 0x0000003f00001221 */ /* 0x000fe40000010100 */
        /* <DEDUP_REMOVED lines=25> */
.L_x_273:
        /* <DEDUP_REMOVED lines=140> */
.L_x_274:
[----:B------:R-:W-:Y:S01]  /*7ed0*/  LDSM.16.M88.4 R16, [R147] ;  /* 0x000000009310783b */ /* 0x000fe20000000200 */
[----:B-1----:R-:W-:Y:S01]  /*7ee0*/  @P0 IADD3 R4, R245, -0x80, RZ ;  /* 0xffffff80f5040810 */ /* 0x002fe20007ffe0ff */
[----:B------:R-:W-:Y:S01]  /*7ef0*/  IMAD.MOV.U32 R5, RZ, RZ, 0x4 ;  /* 0x00000004ff057424 */ /* 0x000fe200078e00ff */
[----:B------:R-:W-:Y:S01]  /*7f00*/  @UP4 UIADD3 UR5, UP0, UR12, -0x200, URZ ;  /* 0xfffffe000c054890 */ /* 0x000fe2000ff1e03f */
[----:B------:R-:W1:Y:S01]  /*7f10*/  LDSM.16.MT88.4 R20, [R0+0x6000] ;  /* 0x006000000014783b */ /* 0x000e620000004200 */
[----:B------:R-:W-:Y:S02]  /*7f20*/  IMAD.U32 R58, RZ, RZ, UR24 ;  /* 0x00000018ff3a7e24 */ /* 0x000fe4000f8e00ff */
[----:B------:R-:W-:Y:S01]  /*7f30*/  @P0 IMAD.WIDE R52, R4, R5, UR12 ;  /* 0x0000000c04340e25 */ /* 0x000fe2000f8e0205 */
[----:B------:R-:W2:Y:S01]  /*7f40*/  LDSM.16.M88.4 R12, [R147+0x2000] ;  /* 0x00200000930c783b */ /* 0x000ea20000000200 */
[----:B------:R-:W-:Y:S02]  /*7f50*/  @UP4 UIADD3.X UR4, UR13, -0x1, URZ, UP0, !UPT ;  /* 0xffffffff0d044890 */ /* 0x000fe400087fe43f */
[----:B------:R-:W-:Y:S01]  /*7f60*/  IMAD.U32 R57, RZ, RZ, UR23 ;  /* 0x00000017ff397e24 */ /* 0x000fe2000f8e00ff */
[----:B------:R-:W-:Y:S01]  /*7f70*/  LDSM.16.M88.4 R24, [R154] ;  /* 0x000000009a18783b */ /* 0x000fe20000000200 */
[----:B------:R-:W-:Y:S01]  /*7f80*/  IMAD.U32 R56, RZ, RZ, UR22 ;  /* 0x00000016ff387e24 */ /* 0x000fe2000f8e00ff */
[----:B------:R-:W-:Y:S02]  /*7f90*/  @UP4 UMOV UR12, UR5 ;  /* 0x00000005000c4c82 */ /* 0x000fe40008000000 */
[----:B------:R-:W3:Y:S01]  /*7fa0*/  LDSM.16.MT88.4 R28, [R0+0x6400] ;  /* 0x00640000001c783b */ /* 0x000ee20000004200 */
[----:B------:R-:W-:Y:S02]  /*7fb0*/  @UP4 UMOV UR13, UR4 ;  /* 0x00000004000d4c82 */ /* 0x000fe40008000000 */
[----:B------:R-:W-:Y:S01]  /*7fc0*/  ULOP3.LUT UR4, UR7, 0x1, URZ, 0xc0, !UPT ;  /* 0x0000000107047892 */ /* 0x000fe2000f8ec03f */
[----:B------:R-:W4:Y:S03]  /*7fd0*/  LDSM.16.M88.4 R32, [R157] ;  /* 0x000000009d20783b */ /* 0x000f260000000200 */
[----:B------:R-:W-:Y:S01]  /*7fe0*/  UISETP.NE.U32.AND UP0, UPT, UR4, 0x1, UPT ;  /* 0x000000010400788c */ /* 0x000fe2000bf05070 */
[----:B------:R-:W-:Y:S01]  /*7ff0*/  LDSM.16.M88.4 R36, [R149] ;  /* 0x000000009524783b */ /* 0x000fe20000000200 */
[----:B------:R-:W-:Y:S03]  /*8000*/  UIADD3 UR4, UR7, -0x1, URZ ;  /* 0xffffffff07047890 */ /* 0x000fe6000fffe03f */
[----:B------:R-:W3:Y:S04]  /*8010*/  LDSM.16.MT88.4 R40, [R0+0x6800] ;  /* 0x006800000028783b */ /* 0x000ee80000004200 */
[----:B------:R-:W3:Y:S04]  /*8020*/  LDSM.16.M88.4 R44, [R149+0x2000] ;  /* 0x00200000952c783b */ /* 0x000ee80000000200 */
[----:B------:R-:W-:Y:S04]  /*8030*/  LDSM.16.M88.4 R48, [R148+0x2000] ;  /* 0x002000009430783b */ /* 0x000fe80000000200 */
[----:B------:R3:W5:Y:S01]  /*8040*/  @P0 LDG.E R243, [R52.64] ;  /* 0x0000000a34f30981 */ /* 0x000762000c1e1900 */
[-C--:B-1----:R-:W-:Y:S03]  /*8050*/  HMMA.16816.F32.BF16 R4, R16, R20.reuse, RZ ;  /* 0x000000141004723c */ /* 0x082fe600000418ff */
[----:B------:R1:W5:Y:S04]  /*8060*/  @P0 LDG.E R244, [R52.64+0x20] ;  /* 0x0000200a34f40981 */ /* 0x000368000c1e1900 */
[----:B------:R1:W5:Y:S01]  /*8070*/  @P0 LDG.E R241, [R52.64+0x100] ;  /* 0x0001000a34f10981 */ /* 0x000362000c1e1900 */
[C---:B--2---:R-:W-:Y:S03]  /*8080*/  HMMA.16816.F32.BF16 R8, R12.reuse, R20, RZ ;  /* 0x000000140c08723c */ /* 0x044fe600000418ff */
[----:B------:R1:W5:Y:S05]  /*8090*/  @P0 LDG.E R242, [R52.64+0x120] ;  /* 0x0001200a34f20981 */ /* 0x00036a000c1e1900 */
[-C--:B------:R-:W-:Y:S08]  /*80a0*/  HMMA.16816.F32.BF16 R12, R12, R22.reuse, RZ ;  /* 0x000000160c0c723c */ /* 0x080ff000000418ff */
[----:B------:R-:W-:Y:S01]  /*80b0*/  HMMA.16816.F32.BF16 R16, R16, R22, RZ ;  /* 0x000000161010723c */ /* 0x000fe200000418ff */
[----:B------:R-:W-:Y:S07]  /*80c0*/  LDSM.16.M88.4 R20, [R148] ;  /* 0x000000009414783b */ /* 0x000fee0000000200 */
[-C--:B---3--:R-:W-:Y:S01]  /*80d0*/  HMMA.16816.F32.BF16 R4, R24, R28.reuse, R4 ;  /* 0x0000001c1804723c */ /* 0x088fe20000041804 */
[----:B-1----:R-:W-:Y:S03]  /*80e0*/  IMAD.U32 R53, RZ, RZ, UR19 ;  /* 0x00000013ff357e24 */ /* 0x002fe6000f8e00ff */
[----:B------:R-:W-:Y:S04]  /*80f0*/  IMAD.U32 R52, RZ, RZ, UR18 ;  /* 0x00000012ff347e24 */ /* 0x000fe8000f8e00ff */
[C---:B----4-:R-:W-:Y:S08]  /*8100*/  HMMA.16816.F32.BF16 R8, R32.reuse, R28, R8 ;  /* 0x0000001c2008723c */ /* 0x050ff00000041808 */
[-C--:B------:R-:W-:Y:S01]  /*8110*/  HMMA.16816.F32.BF16 R12, R32, R30.reuse, R12 ;  /* 0x0000001e200c723c */ /* 0x080fe2000004180c */
[----:B------:R-:W1:Y:S07]  /*8120*/  LDSM.16.MT88.4 R32, [R0+0x6c00] ;  /* 0x006c00000020783b */ /* 0x000e6e0000004200 */
[----:B------:R-:W-:Y:S01]  /*8130*/  HMMA.16816.F32.BF16 R16, R24, R30, R16 ;  /* 0x0000001e1810723c */ /* 0x000fe20000041810 */
[----:B------:R-:W-:Y:S04]  /*8140*/  LDSM.16.M88.4 R24, [R147+0x4000] ;  /* 0x004000009318783b */ /* 0x000fe80000000200 */
[----:B------:R-:W2:Y:S03]  /*8150*/  LDSM.16.MT88.4 R28, [R0+0x7000] ;  /* 0x00700000001c783b */ /* 0x000ea60000004200 */
[-C--:B------:R-:W-:Y:S08]  /*8160*/  HMMA.16816.F32.BF16 R4, R36, R40.reuse, R4 ;  /* 0x000000282404723c */ /* 0x080ff00000041804 */
[C---:B------:R-:W-:Y:S08]  /*8170*/  HMMA.16816.F32.BF16 R8, R44.reuse, R40, R8 ;  /* 0x000000282c08723c */ /* 0x040ff00000041808 */
[-C--:B------:R-:W-:Y:S01]  /*8180*/  HMMA.16816.F32.BF16 R12, R44, R42.reuse, R12 ;  /* 0x0000002a2c0c723c */ /* 0x080fe2000004180c */
[----:B------:R-:W3:Y:S07]  /*8190*/  LDSM.16.M88.4 R44, [R147+0x6000] ;  /* 0x00600000932c783b */ /* 0x000eee0000000200 */
[----:B------:R-:W-:Y:S01]  /*81a0*/  HMMA.16816.F32.BF16 R16, R36, R42, R16 ;  /* 0x0000002a2410723c */ /* 0x000fe20000041810 */
[----:B------:R-:W-:Y:S04]  /*81b0*/  LDSM.16.M88.4 R36, [R156] ;  /* 0x000000009c24783b */ /* 0x000fe80000000200 */
[----:B------:R-:W4:Y:S03]  /*81c0*/  LDSM.16.MT88.4 R40, [R0+0x7400] ;  /* 0x007400000028783b */ /* 0x000f260000004200 */
[-C--:B-1----:R-:W-:Y:S08]  /*81d0*/  HMMA.16816.F32.BF16 R4, R20, R32.reuse, R4 ;  /* 0x000000201404723c */ /* 0x082ff00000041804 */
[C---:B------:R-:W-:Y:S08]  /*81e0*/  HMMA.16816.F32.BF16 R8, R48.reuse, R32, R8 ;  /* 0x000000203008723c */ /* 0x040ff00000041808 */
[-C--:B------:R-:W-:Y:S01]  /*81f0*/  HMMA.16816.F32.BF16 R12, R48, R34.reuse, R12 ;  /* 0x00000022300c723c */ /* 0x080fe2000004180c */
[----:B------:R-:W1:Y:S07]  /*8200*/  LDSM.16.M88.4 R48, [R155] ;  /* 0x000000009b30783b */ /* 0x000e6e0000000200 */
[----:B------:R-:W-:Y:S01]  /*8210*/  HMMA.16816.F32.BF16 R16, R20, R34, R16 ;  /* 0x000000221410723c */ /* 0x000fe20000041810 */
[----:B------:R-:W-:Y:S04]  /*8220*/  LDSM.16.M88.4 R20, [R149+0x4000] ;  /* 0x004000009514783b */ /* 0x000fe80000000200 */
[----:B------:R-:W1:Y:S03]  /*8230*/  LDSM.16.MT88.4 R32, [R0+0x7800] ;  /* 0x007800000020783b */ /* 0x000e660000004200 */
[-C--:B--2---:R-:W-:Y:S08]  /*8240*/  HMMA.16816.F32.BF16 R4, R24, R28.reuse, R4 ;  /* 0x0000001c1804723c */ /* 0x084ff00000041804 */
[C---:B---3--:R-:W-:Y:S08]  /*8250*/  HMMA.16816.F32.BF16 R8, R44.reuse, R28, R8 ;  /* 0x0000001c2c08723c */ /* 0x048ff00000041808 */
[-C--:B------:R-:W-:Y:S01]  /*8260*/  HMMA.16816.F32.BF16 R12, R44, R30.reuse, R12 ;  /* 0x0000001e2c0c723c */ /* 0x080fe2000004180c */
[----:B------:R-:W2:Y:S07]  /*8270*/  LDSM.16.M88.4 R44, [R149+0x6000] ;  /* 0x00600000952c783b */ /* 0x000eae0000000200 */
[----:B------:R-:W-:Y:S01]  /*8280*/  HMMA.16816.F32.BF16 R16, R24, R30, R16 ;  /* 0x0000001e1810723c */ /* 0x000fe20000041810 */
[----:B------:R3:W-:Y:S04]  /*8290*/  LDSM.16.MT88.4 R28, [R0+0x7c00] ;  /* 0x007c0000001c783b */ /* 0x0007e80000004200 */
[----:B------:R-:W2:Y:S03]  /*82a0*/  LDSM.16.M88.4 R24, [R148+0x4000] ;  /* 0x004000009418783b */ /* 0x000ea60000000200 */
[-C--:B----4-:R-:W-:Y:S08]  /*82b0*/  HMMA.16816.F32.BF16 R4, R36, R40.reuse, R4 ;  /* 0x000000282404723c */ /* 0x090ff00000041804 */
[C---:B-1----:R-:W-:Y:S07]  /*82c0*/  HMMA.16816.F32.BF16 R8, R48.reuse, R40, R8 ;  /* 0x000000283008723c */ /* 0x042fee0000041808 */
[----:B------:R-:W-:Y:S01]  /*82d0*/  IMAD.U32 R40, RZ, RZ, UR27 ;  /* 0x0000001bff287e24 */ /* 0x000fe2000f8e00ff */
[-C--:B------:R-:W-:Y:S01]  /*82e0*/  HMMA.16816.F32.BF16 R12, R48, R42.reuse, R12 ;  /* 0x0000002a300c723c */ /* 0x080fe2000004180c */
[----:B------:R-:W1:Y:S03]  /*82f0*/  LDSM.16.M88.4 R48, [R148+0x6000] ;  /* 0x006000009430783b */ /* 0x000e660000000200 */
[----:B---3--:R-:W-:Y:S04]  /*8300*/  IMAD.U32 R0, RZ, RZ, UR17 ;  /* 0x00000011ff007e24 */ /* 0x008fe8000f8e00ff */
[----:B------:R-:W-:Y:S04]  /*8310*/  HMMA.16816.F32.BF16 R16, R36, R42, R16 ;  /* 0x0000002a2410723c */ /* 0x000fe80000041810 */
[----:B------:R-:W-:Y:S01]  /*8320*/  LEA R239, P1, R0, R54, 0x2 ;  /* 0x0000003600ef7211 */ /* 0x000fe200078210ff */
[----:B------:R-:W-:Y:S02]  /*8330*/  IMAD.U32 R0, RZ, RZ, UR32 ;  /* 0x00000020ff007e24 */ /* 0x000fe4000f8e00ff */
[----:B------:R-:W-:Y:S01]  /*8340*/  IMAD.U32 R42, RZ, RZ, UR28 ;  /* 0x0000001cff2a7e24 */ /* 0x000fe2000f8e00ff */
[-C--:B------:R-:W-:Y:S01]  /*8350*/  HMMA.16816.F32.BF16 R4, R20, R32.reuse, R4 ;  /* 0x000000201404723c */ /* 0x080fe20000041804 */
[----:B------:R-:W-:Y:S03]  /*8360*/  IMAD.U32 R38, RZ, RZ, UR26 ;  /* 0x0000001aff267e24 */ /* 0x000fe6000f8e00ff */
[----:B------:R-:W-:Y:S02]  /*8370*/  IMAD.U32 R36, RZ, RZ, UR25 ;  /* 0x00000019ff247e24 */ /* 0x000fe4000f8e00ff */
[----:B------:R-:W-:Y:S02]  /*8380*/  IMAD.U32 R54, RZ, RZ, UR20 ;  /* 0x00000014ff367e24 */ /* 0x000fe4000f8e00ff */
[C---:B--2---:R-:W-:Y:S07]  /*8390*/  HMMA.16816.F32.BF16 R8, R44.reuse, R32, R8 ;  /* 0x000000202c08723c */ /* 0x044fee0000041808 */
[----:B------:R-:W-:Y:S01]  /*83a0*/  IMAD.U32 R32, RZ, RZ, UR23 ;  /* 0x00000017ff207e24 */ /* 0x000fe2000f8e00ff */
[-C--:B------:R-:W-:Y:S01]  /*83b0*/  HMMA.16816.F32.BF16 R12, R44, R34.reuse, R12 ;  /* 0x000000222c0c723c */ /* 0x080fe2000004180c */
[----:B------:R-:W-:Y:S06]  /*83c0*/  IMAD.U32 R33, RZ, RZ, UR18 ;  /* 0x00000012ff217e24 */ /* 0x000fec000f8e00ff */
[----:B------:R-:W-:Y:S01]  /*83d0*/  IMAD.U32 R46, RZ, RZ, UR30 ;  /* 0x0000001eff2e7e24 */ /* 0x000fe2000f8e00ff */
[----:B------:R-:W-:Y:S01]  /*83e0*/  HMMA.16816.F32.BF16 R16, R20, R34, R16 ;  /* 0x000000221410723c */ /* 0x000fe20000041810 */
[----:B------:R-:W-:Y:S06]  /*83f0*/  IMAD.U32 R44, RZ, RZ, UR29 ;  /* 0x0000001dff2c7e24 */ /* 0x000fec000f8e00ff */
[----:B------:R-:W-:Y:S01]  /*8400*/  IMAD.U32 R20, RZ, RZ, UR17 ;  /* 0x00000011ff147e24 */ /* 0x000fe2000f8e00ff */
[-C--:B------:R-:W-:Y:S01]  /*8410*/  HMMA.16816.F32.BF16 R4, R24, R28.reuse, R4 ;  /* 0x0000001c1804723c */ /* 0x080fe20000041804 */
[----:B------:R-:W-:Y:S03]  /*8420*/  IMAD.U32 R22, RZ, RZ, UR31 ;  /* 0x0000001fff167e24 */ /* 0x000fe6000f8e00ff */
[----:B------:R-:W-:Y:S01]  /*8430*/  IMAD.U32 R23, RZ, RZ, UR30 ;  /* 0x0000001eff177e24 */ /* 0x000fe2000f8e00ff */
[----:B------:R-:W-:Y:S01]  /*8440*/  LEA.HI.X.SX32 R238, R20, R55, 0x2, P1 ;  /* 0x0000003714ee7211 */ /* 0x000fe200008f16ff */
[----:B------:R-:W-:Y:S02]  /*8450*/  IMAD.MOV.U32 R20, RZ, RZ, R239 ;  /* 0x000000ffff147224 */ /* 0x000fe400078e00ef */
[C---:B-1----:R-:W-:Y:S01]  /*8460*/  HMMA.16816.F32.BF16 R8, R48.reuse, R28, R8 ;  /* 0x0000001c3008723c */ /* 0x042fe20000041808 */
[----:B------:R-:W-:Y:S03]  /*8470*/  IMAD.U32 R34, RZ, RZ, UR24 ;  /* 0x00000018ff227e24 */ /* 0x000fe6000f8e00ff */
[----:B------:R-:W-:Y:S01]  /*8480*/  IMAD.MOV.U32 R21, RZ, RZ, R238 ;  /* 0x000000ffff157224 */ /* 0x000fe200078e00ee */
[-C--:B------:R-:W-:Y:S01]  /*8490*/  LEA R46, P5, R46, R20.reuse, 0x2 ;  /* 0x000000142e2e7211 */ /* 0x080fe200078a10ff */
[----:B------:R-:W-:Y:S01]  /*84a0*/  IMAD.U32 R35, RZ, RZ, UR25 ;  /* 0x00000019ff237e24 */ /* 0x000fe2000f8e00ff */
[-C--:B------:R-:W-:Y:S01]  /*84b0*/  LEA R44, P4, R44, R20.reuse, 0x2 ;  /* 0x000000142c2c7211 */ /* 0x080fe200078810ff */
[-C--:B------:R-:W-:Y:S01]  /*84c0*/  HMMA.16816.F32.BF16 R12, R48, R30.reuse, R12 ;  /* 0x0000001e300c723c */ /* 0x080fe2000004180c */
[----:B------:R-:W-:Y:S03]  /*84d0*/  IMAD.U32 R28, RZ, RZ, UR21 ;  /* 0x00000015ff1c7e24 */ /* 0x000fe6000f8e00ff */
[-C--:B------:R-:W-:Y:S01]  /*84e0*/  LEA.HI.X.SX32 R47, R23, R21.reuse, 0x2, P5 ;  /* 0x00000015172f7211 */ /* 0x080fe200028f16ff */
[----:B------:R-:W-:Y:S01]  /*84f0*/  IMAD.U32 R29, RZ, RZ, UR19 ;  /* 0x00000013ff1d7e24 */ /* 0x000fe2000f8e00ff */
[-C--:B------:R-:W-:Y:S01]  /*8500*/  LEA R42, P3, R42, R20.reuse, 0x2 ;  /* 0x000000142a2a7211 */ /* 0x080fe200078610ff */
        /* <DEDUP_REMOVED lines=11> */
[----:B------:R-:W-:Y:S01]  /*85c0*/  RED.E.ADD.F32.FTZ.RN.STRONG.GPU [R50.64], R5 ;  /* 0x000000053200798e */ /* 0x000fe2000c10e78a */
[-C--:B------:R-:W-:Y:S01]  /*85d0*/  LEA.HI.X.SX32 R45, R24, R21.reuse, 0x2, P4 ;  /* 0x00000015182d7211 */ /* 0x080fe200020f16ff */
[----:B------:R-:W-:Y:S01]  /*85e0*/  IMAD.U32 R27, RZ, RZ, UR27 ;  /* 0x0000001bff1b7e24 */ /* 0x000fe2000f8e00ff */
[-C--:B------:R-:W-:Y:S01]  /*85f0*/  LEA R40, P2, R40, R20.reuse, 0x2 ;  /* 0x0000001428287211 */ /* 0x080fe200078410ff */
        /* <DEDUP_REMOVED lines=13> */
[-C--:B------:R-:W-:Y:S02]  /*86d0*/  LEA.HI.X.SX32 R37, R35, R21.reuse, 0x2, P0 ;  /* 0x0000001523257211 */ /* 0x080fe400000f16ff */
[-C--:B------:R-:W-:Y:S01]  /*86e0*/  LEA R32, P5, R32, R20.reuse, 0x2 ;  /* 0x0000001420207211 */ /* 0x080fe200078a10ff */
[----:B------:R-:W-:Y:S01]  /*86f0*/  RED.E.ADD.F32.FTZ.RN.STRONG.GPU [R40.64], R10 ;  /* 0x0000000a2800798e */ /* 0x000fe2000c10e78a */
[-C--:B------:R-:W-:Y:S02]  /*8700*/  LEA.HI.X.SX32 R35, R58, R21.reuse, 0x2, P6 ;  /* 0x000000153a237211 */ /* 0x080fe400030f16ff */
[-C--:B------:R-:W-:Y:S01]  /*8710*/  LEA R30, P4, R30, R20.reuse, 0x2 ;  /* 0x000000141e1e7211 */ /* 0x080fe200078810ff */
        /* <DEDUP_REMOVED lines=8> */
[----:B------:R-:W-:Y:S01]  /*87a0*/  LEA R24, P1, R29, R20, 0x2 ;  /* 0x000000141d187211 */ /* 0x000fe200078210ff */
[----:B------:R-:W-:Y:S01]  /*87b0*/  RED.E.ADD.F32.FTZ.RN.STRONG.GPU [R32.64], R18 ;  /* 0x000000122000798e */ /* 0x000fe2000c10e78a */
[-C--:B------:R-:W-:Y:S02]  /*87c0*/  LEA.HI.X.SX32 R29, R55, R21.reuse, 0x2, P3 ;  /* 0x00000015371d7211 */ /* 0x080fe400018f16ff */
[-C--:B------:R-:W-:Y:S01]  /*87d0*/  LEA.HI.X.SX32 R27, R54, R21.reuse, 0x2, P2 ;  /* 0x00000015361b7211 */ /* 0x080fe200010f16ff */
[----:B------:R-:W-:Y:S01]  /*87e0*/  RED.E.ADD.F32.FTZ.RN.STRONG.GPU [R30.64], R19 ;  /* 0x000000131e00798e */ /* 0x000fe2000c10e78a */
[-C--:B------:R-:W-:Y:S02]  /*87f0*/  LEA.HI.X.SX32 R25, R53, R21.reuse, 0x2, P1 ;  /* 0x0000001535197211 */ /* 0x080fe400008f16ff */
[----:B------:R-:W-:Y:S01]  /*8800*/  LEA.HI.X.SX32 R23, R52, R21, 0x2, P0 ;  /* 0x0000001534177211 */ /* 0x000fe200000f16ff */
[----:B------:R-:W-:Y:S01]  /*8810*/  RED.E.ADD.F32.FTZ.RN.STRONG.GPU [R28.64], R12 ;  /* 0x0000000c1c00798e */ /* 0x000fe2000c10e78a */
[----:B------:R-:W-:Y:S01]  /*8820*/  PLOP3.LUT P0, PT, PT, PT, UP0, 0x80, 0x0 ;  /* 0x000000000000781c */ /* 0x000fe20003f0f008 */
[----:B------:R-:W-:Y:S01]  /*8830*/  @UP4 UIADD3 UR16, UP0, UR16, -0x200, URZ ;  /* 0xfffffe0010104890 */ /* 0x000fe2000ff1e03f */
[----:B------:R-:W-:Y:S01]  /*8840*/  ISETP.LT.AND P1, PT, RZ, UR7, PT ;  /* 0x00000007ff007c0c */ /* 0x000fe2000bf21270 */
[----:B------:R-:W-:Y:S01]  /*8850*/  LDSM.16.MT88.4 R4, [R2+0x8000] ;  /* 0x008000000204783b */ /* 0x000fe20000004200 */
[C---:B------:R-:W-:Y:S01]  /*8860*/  IADD3 R0, R3.reuse, -0x2000, RZ ;  /* 0xffffe00003007810 */ /* 0x040fe20007ffe0ff */
[----:B------:R-:W-:Y:S02]  /*8870*/  @UP4 UIADD3.X UR15, UR15, -0x1, URZ, UP0, !UPT ;  /* 0xffffffff0f0f4890 */ /* 0x000fe400087fe43f */
[----:B------:R-:W1:Y:S01]  /*8880*/  LDSM.16.MT88.4 R8, [R3] ;  /* 0x000000000308783b */ /* 0x000e620000004200 */
[----:B------:R-:W-:Y:S03]  /*8890*/  UMOV UR7, UR4 ;  /* 0x0000000400077c82 */ /* 0x000fe60008000000 */
[----:B------:R-:W-:Y:S02]  /*88a0*/  RED.E.ADD.F32.FTZ.RN.STRONG.GPU [R26.64], R13 ;  /* 0x0000000d1a00798e */ /* 0x000fe4000c10e78a */
[----:B------:R-:W-:Y:S02]  /*88b0*/  @P0 IADD3 R0, R3, 0x2000, RZ ;  /* 0x0000200003000810 */ /* 0x000fe40007ffe0ff */
        /* <DEDUP_REMOVED lines=58> */
[----:B------:R-:W-:Y:S06]  /*8c60*/  @!UPT UIADD3 URZ, URZ, URZ, URZ ;  /* 0x0000003f3f3ff290 */ /* 0x000fec000fffe03f */
[----:B------:R-:W2:Y:S01]  /*8c70*/  LDL R60, [R1] ;  /* 0x00000000013c7983 */ /* 0x000ea20000100800 */
[----:B------:R-:W-:Y:S01]  /*8c80*/  FMUL.FTZ R84, R84, c[0x0][0x2e0] ;  /* 0x0000b80054547a20 */ /* 0x000fe20000410000 */
[----:B------:R-:W-:Y:S01]  /*8c90*/  UISETP.NE.AND UP0, UPT, UR36, -0x1, UPT ;  /* 0xffffffff2400788c */ /* 0x000fe2000bf05270 */
[----:B------:R-:W-:Y:S01]  /*8ca0*/  FMUL.FTZ R17, R85, c[0x0][0x2e0] ;  /* 0x0000b80055117a20 */ /* 0x000fe20000410000 */
[----:B------:R-:W-:Y:S01]  /*8cb0*/  ULDC.64 UR8, c[0x0][0x3a0] ;  /* 0x0000e80000087ab9 */ /* 0x000fe20000000a00 */
[----:B------:R-:W-:-:S02]  /*8cc0*/  FMUL.FTZ R86, R86, c[0x0][0x2e0] ;  /* 0x0000b80056567a20 */ /* 0x000fc40000410000 */
[----:B------:R-:W-:Y:S01]  /*8cd0*/  FMUL.FTZ R16, R87, c[0x0][0x2e0] ;  /* 0x0000b80057107a20 */ /* 0x000fe20000410000 */
[----:B------:R-:W-:Y:S01]  /*8ce0*/  F2FP.BF16.PACK_AB R17, R17, R84 ;  /* 0x000000541111723e */ /* 0x000fe200000010ff */
[----:B------:R-:W-:Y:S01]  /*8cf0*/  BAR.SYNC.DEFER_BLOCKING 0x0 ;  /* 0x0000000000007b1d */ /* 0x000fe20000010000 */
[----:B------:R-:W-:Y:S01]  /*8d00*/  FMUL.FTZ R96, R96, c[0x0][0x2e0] ;  /* 0x0000b80060607a20 */ /* 0x000fe20000410000 */
[----:B------:R-:W-:Y:S01]  /*8d10*/  PLOP3.LUT P0, PT, PT, PT, UP0, 0x80, 0x0 ;  /* 0x000000000000781c */ /* 0x000fe20003f0f008 */
[----:B------:R-:W-:Y:S01]  /*8d20*/  FMUL.FTZ R13, R97, c[0x0][0x2e0] ;  /* 0x0000b800610d7a20 */ /* 0x000fe20000410000 */
[----:B------:R-:W-:Y:S01]  /*8d30*/  F2FP.BF16.PACK_AB R16, R16, R86 ;  /* 0x000000561010723e */ /* 0x000fe200000010ff */
[----:B------:R-:W-:Y:S01]  /*8d40*/  FMUL.FTZ R98, R98, c[0x0][0x2e0] ;  /* 0x0000b80062627a20 */ /* 0x000fe20000410000 */
[----:B------:R-:W-:Y:S01]  /*8d50*/  @UP0 UIADD3 UR7, UR33, UR36, URZ ;  /* 0x0000002421070290 */ /* 0x000fe2000fffe03f */
[----:B------:R-:W-:Y:S01]  /*8d60*/  FMUL.FTZ R12, R99, c[0x0][0x2e0] ;  /* 0x0000b800630c7a20 */ /* 0x000fe20000410000 */
[----:B------:R-:W-:Y:S01]  /*8d70*/  F2FP.BF16.PACK_AB R13, R13, R96 ;  /* 0x000000600d0d723e */ /* 0x000fe200000010ff */
[----:B------:R-:W-:Y:S01]  /*8d80*/  FMUL.FTZ R88, R88, c[0x0][0x2e0] ;  /* 0x0000b80058587a20 */ /* 0x000fe20000410000 */
[----:B------:R-:W-:Y:S01]  /*8d90*/  @UP0 UIMAD.WIDE.U32 UR4, UR7, UR8, URZ ;  /* 0x00000008070402a5 */ /* 0x000fe2000f8e003f */
[----:B------:R-:W-:Y:S01]  /*8da0*/  FMUL.FTZ R15, R89, c[0x0][0x2e0] ;  /* 0x0000b800590f7a20 */ /* 0x000fe20000410000 */
[----:B------:R-:W-:Y:S01]  /*8db0*/  F2FP.BF16.PACK_AB R12, R12, R98 ;  /* 0x000000620c0c723e */ /* 0x000fe200000010ff */
[----:B------:R-:W-:Y:S01]  /*8dc0*/  FMUL.FTZ R90, R90, c[0x0][0x2e0] ;  /* 0x0000b8005a5a7a20 */ /* 0x000fe20000410000 */
[----:B------:R-:W-:Y:S01]  /*8dd0*/  @UP0 UIMAD UR16, UR7, UR9, UR5 ;  /* 0x00000009071002a4 */ /* 0x000fe2000f8e0205 */
[----:B------:R-:W-:Y:S01]  /*8de0*/  FMUL.FTZ R14, R91, c[0x0][0x2e0] ;  /* 0x0000b8005b0e7a20 */ /* 0x000fe20000410000 */
[----:B------:R-:W-:Y:S01]  /*8df0*/  F2FP.BF16.PACK_AB R15, R15, R88 ;  /* 0x000000580f0f723e */ /* 0x000fe200000010ff */
[----:B------:R-:W-:Y:S01]  /*8e00*/  FMUL.FTZ R92, R92, c[0x0][0x2e0] ;  /* 0x0000b8005c5c7a20 */ /* 0x000fe20000410000 */
[----:B------:R-:W-:Y:S01]  /*8e10*/  @UP0 UMOV UR15, UR4 ;  /* 0x00000004000f0c82 */ /* 0x000fe20008000000 */
[----:B------:R-:W-:Y:S01]  /*8e20*/  FMUL.FTZ R11, R93, c[0x0][0x2e0] ;  /* 0x0000b8005d0b7a20 */ /* 0x000fe20000410000 */
[----:B------:R-:W-:Y:S01]  /*8e30*/  F2FP.BF16.PACK_AB R14, R14, R90 ;  /* 0x0000005a0e0e723e */ /* 0x000fe200000010ff */
[----:B------:R-:W-:-:S02]  /*8e40*/  FMUL.FTZ R94, R94, c[0x0][0x2e0] ;  /* 0x0000b8005e5e7a20 */ /* 0x000fc40000410000 */
        /* <DEDUP_REMOVED lines=10> */
[----:B------:R-:W-:-:S02]  /*8ef0*/  FMUL.FTZ R80, R80, c[0x0][0x2dc] ;  /* 0x0000b70050507a20 */ /* 0x000fc40000410000 */
[----:B------:R-:W-:Y:S01]  /*8f00*/  FMUL.FTZ R5, R81, c[0x0][0x2dc] ;  /* 0x0000b70051057a20 */ /* 0x000fe20000410000 */
[----:B------:R-:W-:Y:S01]  /*8f10*/  F2FP.BF16.PACK_AB R8, R8, R70 ;  /* 0x000000460808723e */ /* 0x000fe200000010ff */
[----:B------:R-:W-:Y:S02]  /*8f20*/  FMUL.FTZ R82, R82, c[0x0][0x2dc] ;  /* 0x0000b70052527a20 */ /* 0x000fe40000410000 */
[----:B------:R-:W-:Y:S01]  /*8f30*/  FMUL.FTZ R4, R83, c[0x0][0x2dc] ;  /* 0x0000b70053047a20 */ /* 0x000fe20000410000 */
[----:B------:R-:W-:Y:S01]  /*8f40*/  F2FP.BF16.PACK_AB R5, R5, R80 ;  /* 0x000000500505723e */ /* 0x000fe200000010ff */
[----:B------:R-:W-:Y:S02]  /*8f50*/  FMUL.FTZ R72, R72, c[0x0][0x2dc] ;  /* 0x0000b70048487a20 */ /* 0x000fe40000410000 */
        /* <DEDUP_REMOVED lines=10> */
[----:B------:R-:W-:-:S04]  /*9000*/  F2FP.BF16.PACK_AB R3, R3, R76 ;  /* 0x0000004c0303723e */ /* 0x000fc800000010ff */
[----:B------:R-:W-:Y:S01]  /*9010*/  F2FP.BF16.PACK_AB R0, R0, R78 ;  /* 0x0000004e0000723e */ /* 0x000fe200000010ff */
[----:B--2---:R1:W-:Y:S04]  /*9020*/  STS [R60], R13 ;  /* 0x0000000d3c007388 */ /* 0x0043e80000000800 */
        /* <DEDUP_REMOVED lines=27> */
.L_x_276:
        /* <DEDUP_REMOVED lines=19> */
.L_x_277:
        /* <DEDUP_REMOVED lines=44> */
.L_x_279:
[----:B-12---:R-:W-:Y:S05]  /*95d0*/  BSYNC B0 ;  /* 0x0000000000007941 */ /* 0x006fea0003800000 */
.L_x_278:
        /* <DEDUP_REMOVED lines=14> */
.L_x_281:
[----:B------:R-:W-:Y:S05]  /*96c0*/  BSYNC B0 ;  /* 0x0000000000007941 */ /* 0x000fea0003800000 */
.L_x_280:
        /* <DEDUP_REMOVED lines=25> */
.L_x_283:
[----:B------:R-:W-:Y:S05]  /*9860*/  BSYNC B0 ;  /* 0x0000000000007941 */ /* 0x000fea0003800000 */
.L_x_282:
        /* <DEDUP_REMOVED lines=12> */
.L_x_272:
        /* <DEDUP_REMOVED lines=21> */
.L_x_285:
        /* <DEDUP_REMOVED lines=19> */
.L_x_286:
        /* <DEDUP_REMOVED lines=35> */
.L_x_288:
[----:B------:R-:W-:Y:S05]  /*9de0*/  BSYNC B0 ;  /* 0x0000000000007941 */ /* 0x000fea0003800000 */
.L_x_287:
        /* <DEDUP_REMOVED lines=14> */
.L_x_290:
[----:B------:R-:W-:Y:S05]  /*9ed0*/  BSYNC B0 ;  /* 0x0000000000007941 */ /* 0x000fea0003800000 */
.L_x_289:
        /* <DEDUP_REMOVED lines=25> */
.L_x_292:
[----:B------:R-:W-:Y:S05]  /*a070*/  BSYNC B0 ;  /* 0x0000000000007941 */ /* 0x000fea0003800000 */
.L_x_291:
        /* <DEDUP_REMOVED lines=11> */
.L_x_284:
[----:B------:R-:W-:Y:S05]  /*a130*/  BSYNC B1 ;  /* 0x0000000000017941 */ /* 0x000fea0003800000 */
.L_x_267:
        /* <DEDUP_REMOVED lines=11> */
.L_x_293:
[----:B------:R-:W-:Y:S05]  /*a1f0*/  EXIT ;  /* 0x000000000000794d */ /* 0x000fea0003800000 */
.L_x_295:
        /* <DEDUP_REMOVED lines=16> */
.L_x_1332:


//--------------------- .text._ZN5flash44flash_bwd_dq_dk_dv_loop_seqk_parallel_kernelI23Flash_bwd_kernel_traitsILi32ELi128ELi128ELi8ELi4ELi4ELi4ELb1ELb0EN7cutlass10bfloat16_tE19Flash_kernel_traitsILi32ELi128ELi128ELi8ES3_EELb0ELb0ELb0ELb0ELb0ELb1ELb1EEEvNS_16Flash_bwd_paramsE --------------------------
	.section	.text._ZN5flash44flash_bwd_dq_dk_dv_loop_seqk_parallel_kernelI23Flash_bwd_kernel_traitsILi32ELi128ELi128ELi8ELi4ELi4ELi4ELb1ELb0EN7cutlass10bfloat16_tE19Flash_kernel_traitsILi32ELi128ELi128ELi8ES3_EELb0ELb0ELb0ELb0ELb0ELb1ELb1EEEvNS_16Flash_bwd_paramsE,"ax",@progbits
	.sectioninfo	@"SHI_REGISTERS=255"
	.align	128
        .global         _ZN5flash44flash_bwd_dq_dk_dv_loop_seqk_parallel_kernelI23Flash_bwd_kernel_traitsILi32ELi128ELi128ELi8ELi4ELi4ELi4ELb1ELb0EN7cutlass10bfloat16_tE19Flash_kernel_traitsILi32ELi128ELi128ELi8ES3_EELb0ELb0ELb0ELb0ELb0ELb1ELb1EEEvNS_16Flash_bwd_paramsE
        .type           _ZN5flash44flash_bwd_dq_dk_dv_loop_seqk_parallel_kernelI23Flash_bwd_kernel_traitsILi32ELi128ELi128ELi8ELi4ELi4ELi4ELb1ELb0EN7cutlass10bfloat16_tE19Flash_kernel_traitsILi32ELi128ELi128ELi8ES3_EELb0ELb0ELb0ELb0ELb0ELb1ELb1EEEvNS_16Flash_bwd_paramsE,@function
        .size           _ZN5flash44flash_bwd_dq_dk_dv_loop_seqk_parallel_kernelI23Flash_bwd_kernel_traitsILi32ELi128ELi128ELi8ELi4ELi4ELi4ELb1ELb0EN7cutlass10bfloat16_tE19Flash_kernel_traitsILi32ELi128ELi128ELi8ES3_EELb0ELb0ELb0ELb0ELb0ELb1ELb1EEEvNS_16Flash_bwd_paramsE,(.L_x_1333 - _ZN5flash44flash_bwd_dq_dk_dv_loop_seqk_parallel_kernelI23Flash_bwd_kernel_traitsILi32ELi128ELi128ELi8ELi4ELi4ELi4ELb1ELb0EN7cutlass10bfloat16_tE19Flash_kernel_traitsILi32ELi128ELi128ELi8ES3_EELb0ELb0ELb0ELb0ELb0ELb1ELb1EEEvNS_16Flash_bwd_paramsE)
        .other          _ZN5flash44flash_bwd_dq_dk_dv_loop_seqk_parallel_kernelI23Flash_bwd_kernel_traitsILi32ELi128ELi128ELi8ELi4ELi4ELi4ELb1ELb0EN7cutlass10bfloat16_tE19Flash_kernel_traitsILi32ELi128ELi128ELi8ES3_EELb0ELb0ELb0ELb0ELb0ELb1ELb1EEEvNS_16Flash_bwd_paramsE,@"STO_CUDA_ENTRY STV_DEFAULT"
_ZN5flash44flash_bwd_dq_dk_dv_loop_seqk_parallel_kernelI23Flash_bwd_kernel_traitsILi32ELi128ELi128ELi8ELi4ELi4ELi4ELb1ELb0EN7cutlass10bfloat16_tE19Flash_kernel_traitsILi32ELi128ELi128ELi8ES3_EELb0ELb0ELb0ELb0ELb0ELb1ELb1EEEvNS_16Flash_bwd_paramsE:
.text._ZN5flash44flash_bwd_dq_dk_dv_loop_seqk_parallel_kernelI23Flash_bwd_kernel_traitsILi32ELi128ELi128ELi8ELi4ELi4ELi4ELb1ELb0EN7cutlass10bfloat16_tE19Flash_kernel_traitsILi32ELi128ELi128ELi8ES3_EELb0ELb0ELb0ELb0ELb0ELb1ELb1EEEvNS_16Flash_bwd_paramsE:
        /* <DEDUP_REMOVED lines=34> */
[----:B------:R-:W-:Y:S01]  /*0220*/  LEA.HI R21, R10, R20, RZ, 0x3 ;  /* 0x000000140a157211 */ /* 0x000fe200078f18ff */
[----:B------:R-:W-:Y:S01]  /*0230*/  ULDC UR52, c[0x0][0x1c0] ;  /* 0x0000700000347ab9 */ /* 0x000fe20000000800 */
[--C-:B------:R-:W-:Y:S01]  /*0240*/  SHF.R.S32.HI R4, RZ, 0x2, R3.reuse ;  /* 0x00000002ff047819 */ /* 0x100fe20000011403 */
[----:B------:R-:W-:Y:S01]  /*0250*/  ULDC UR12, c[0x0][0x1c0] ;  /* 0x00007000000c7ab9 */ /* 0x000fe20000000800 */
[----:B------:R-:W-:Y:S01]  /*0260*/  SHF.R.S32.HI R0, RZ, 0x1f, R3 ;  /* 0x0000001fff007819 */ /* 0x000fe20000011403 */
[----:B---3--:R-:W-:Y:S01]  /*0270*/  UIMAD UR5, UR5, UR46, URZ ;  /* 0x0000002e050572a4 */ /* 0x008fe2000f8e023f */
[CC--:B------:R-:W-:Y:S01]  /*0280*/  LEA.HI R2, R3.reuse, R4.reuse, RZ, 0x1 ;  /* 0x0000000403027211 */ /* 0x0c0fe200078f08ff */
[----:B------:R-:W-:Y:S01]  /*0290*/  UIMAD.WIDE UR52, UR57, UR52, URZ ;  /* 0x00000034393472a5 */ /* 0x000fe2000f8e023f */
[----:B------:R-:W-:Y:S01]  /*02a0*/  LEA.HI R0, R0, R4, RZ, 0x3 ;  /* 0x0000000400007211 */ /* 0x000fe200078f18ff */
[----:B------:R-:W-:Y:S01]  /*02b0*/  UIMAD.WIDE.U32 UR60, UR46, UR17, URZ ;  /* 0x000000112e3c72a5 */ /* 0x000fe2000f8e003f */
        /* <DEDUP_REMOVED lines=10> */
[----:B------:R-:W-:Y:S01]  /*0360*/  ULDC.U8 UR11, c[0x0][0x3d0] ;  /* 0x0000f400000b7ab9 */ /* 0x000fe20000000000 */
[----:B------:R-:W-:Y:S01]  /*0370*/  IMAD.IADD R9, R20, 0x1, -R2 ;  /* 0x0000000114097824 */ /* 0x000fe200078e0a02 */
[----:B------:R-:W-:Y:S01]  /*0380*/  LOP3.LUT R0, R4, 0xffffffe0, RZ, 0xc0, !PT ;  /* 0xffffffe004007812 */ /* 0x000fe200078ec0ff */
[----:B------:R-:W-:Y:S01]  /*0390*/  ULDC.64 UR6, c[0x0][0x118] ;  /* 0x0000460000067ab9 */ /* 0x000fe20000000a00 */
[----:B------:R-:W-:Y:S01]  /*03a0*/  SHF.R.S32.HI R3, RZ, 0x5, R4 ;  /* 0x00000005ff037819 */ /* 0x000fe20000011404 */
[----:B------:R-:W-:Y:S01]  /*03b0*/  UMOV UR56, 0xffffe000 ;  /* 0xffffe00000387882 */ /* 0x000fe20000000000 */
[----:B------:R-:W-:Y:S01]  /*03c0*/  LOP3.LUT R2, R5, 0xc0, RZ, 0xc0, !PT ;  /* 0x000000c005027812 */ /* 0x000fe200078ec0ff */
[----:B------:R-:W-:Y:S01]  /*03d0*/  IMAD.IADD R0, R20, 0x1, -R0 ;  /* 0x0000000114007824 */ /* 0x000fe200078e0a00 */
[----:B------:R-:W-:Y:S01]  /*03e0*/  SHF.R.S32.HI R4, RZ, 0x1f, R4 ;  /* 0x0000001fff047819 */ /* 0x000fe20000011404 */
[----:B------:R-:W-:Y:S01]  /*03f0*/  IMAD.SHL.U32 R5, R9, 0x8, RZ ;  /* 0x0000000809057824 */ /* 0x000fe200078e00ff */
[----:B------:R-:W-:Y:S01]  /*0400*/  LEA.HI R12, R7, R7, RZ, 0x1 ;  /* 0x00000007070c7211 */ /* 0x000fe200078f08ff */
[----:B------:R-:W-:Y:S01]  /*0410*/  IMAD.SHL.U32 R9, R9, 0x2, RZ ;  /* 0x0000000209097824 */ /* 0x000fe200078e00ff */
[----:B------:R-:W-:Y:S01]  /*0420*/  SHF.R.S32.HI R6, RZ, 0x1f, R0 ;  /* 0x0000001fff067819 */ /* 0x000fe20000011400 */
[----:B------:R-:W-:Y:S01]  /*0430*/  UISETP.NE.AND UP3, UPT, UR11, URZ, UPT ;  /* 0x0000003f0b00728c */ /* 0x000fe2000bf65270 */
[----:B------:R-:W-:Y:S01]  /*0440*/  LEA.HI R4, R4, R3, RZ, 0x2 ;  /* 0x0000000304047211 */ /* 0x000fe200078f10ff */
[----:B------:R-:W-:Y:S01]  /*0450*/  UIMAD.WIDE.U32 UR58, UR52, UR60, URZ ;  /* 0x0000003c343a72a5 */ /* 0x000fe2000f8e003f */
[----:B------:R-:W-:Y:S01]  /*0460*/  LOP3.LUT R5, R2, 0x18, R5, 0xf8, !PT ;  /* 0x0000001802057812 */ /* 0x000fe200078ef805 */
[----:B------:R-:W-:Y:S01]  /*0470*/  USHF.L.U32 UR28, UR57, 0x3, URZ ;  /* 0x00000003391c7899 */ /* 0x000fe2000800063f */
[----:B------:R-:W-:Y:S01]  /*0480*/  SHF.R.U32.HI R2, RZ, 0x3, R2 ;  /* 0x00000003ff027819 */ /* 0x000fe20000011602 */
[----:B------:R-:W-:Y:S01]  /*0490*/  USHF.L.U32 UR27, UR57, 0x4, URZ ;  /* 0x00000004391b7899 */ /* 0x000fe2000800063f */
[----:B------:R-:W-:Y:S01]  /*04a0*/  LEA.HI R18, R6, R0, RZ, 0x2 ;  /* 0x0000000006127211 */ /* 0x000fe200078f10ff */
[----:B------:R-:W-:Y:S01]  /*04b0*/  UIMAD UR26, UR57, 0x18, URZ ;  /* 0x00000018391a78a4 */ /* 0x000fe2000f8e023f */
[----:B------:R-:W-:Y:S01]  /*04c0*/  LOP3.LUT R0, R4, 0xfffffffc, RZ, 0xc0, !PT ;  /* 0xfffffffc04007812 */ /* 0x000fe200078ec0ff */
[----:B------:R-:W-:Y:S01]  /*04d0*/  USHF.L.U32 UR25, UR57, 0x5, URZ ;  /* 0x0000000539197899 */ /* 0x000fe2000800063f */
[----:B------:R-:W-:Y:S01]  /*04e0*/  LOP3.LUT R4, R5, R2, RZ, 0x3c, !PT ;  /* 0x0000000205047212 */ /* 0x000fe200078e3cff */
[----:B------:R-:W-:Y:S01]  /*04f0*/  UIMAD UR24, UR57, 0x28, URZ ;  /* 0x00000028391878a4 */ /* 0x000fe2000f8e023f */
[----:B------:R-:W-:Y:S01]  /*0500*/  LEA.HI R5, R10, R20, RZ, 0x4 ;  /* 0x000000140a057211 */ /* 0x000fe200078f20ff */
[----:B------:R-:W-:Y:S01]  /*0510*/  IMAD.IADD R162, R3, 0x1, -R0 ;  /* 0x0000000103a27824 */ /* 0x000fe200078e0a00 */
[----:B------:R-:W-:Y:S01]  /*0520*/  LOP3.LUT R6, R21, 0xfffffff8, RZ, 0xc0, !PT ;  /* 0xfffffff815067812 */ /* 0x000fe200078ec0ff */
[----:B------:R-:W-:Y:S01]  /*0530*/  IMAD R0, R3, 0x8, R8 ;  /* 0x0000000803007824 */ /* 0x000fe200078e0208 */
[----:B------:R-:W-:Y:S01]  /*0540*/  SHF.R.S32.HI R3, RZ, 0x4, R5 ;  /* 0x00000004ff037819 */ /* 0x000fe20000011405 */
[----:B------:R-:W-:Y:S01]  /*0550*/  UIMAD UR23, UR57, 0x30, URZ ;  /* 0x00000030391778a4 */ /* 0x000fe2000f8e023f */
[----:B------:R-:W-:Y:S01]  /*0560*/  LOP3.LUT P5, RZ, R7, 0x2, RZ, 0xc0, !PT ;  /* 0x0000000207ff7812 */ /* 0x000fe200078ac0ff */
[----:B------:R-:W-:Y:S01]  /*0570*/  IMAD.IADD R6, R20, 0x1, -R6 ;  /* 0x0000000114067824 */ /* 0x000fe200078e0a06 */
[----:B------:R-:W-:Y:S01]  /*0580*/  LEA.HI R2, R5, R3, RZ, 0x1 ;  /* 0x0000000305027211 */ /* 0x000fe200078f08ff */
[----:B------:R-:W-:Y:S01]  /*0590*/  UIMAD UR22, UR57, 0x38, URZ ;  /* 0x00000038391678a4 */ /* 0x000fe2000f8e023f */
[----:B------:R-:W-:Y:S01]  /*05a0*/  LOP3.LUT P4, RZ, R7, 0x4, RZ, 0xc0, !PT ;  /* 0x0000000407ff7812 */ /* 0x000fe2000788c0ff */
[----:B------:R-:W-:Y:S01]  /*05b0*/  USHF.L.U32 UR21, UR57, 0x6, URZ ;  /* 0x0000000639157899 */ /* 0x000fe2000800063f */
[----:B------:R-:W-:Y:S01]  /*05c0*/  LOP3.LUT R2, R2, 0xfffffffe, RZ, 0xc0, !PT ;  /* 0xfffffffe02027812 */ /* 0x000fe200078ec0ff */
[----:B------:R-:W-:Y:S01]  /*05d0*/  UIMAD UR20, UR57, 0x48, URZ ;  /* 0x00000048391478a4 */ /* 0x000fe2000f8e023f */
[----:B------:R-:W-:Y:S01]  /*05e0*/  LEA.HI R8, R6, R6, RZ, 0x1 ;  /* 0x0000000606087211 */ /* 0x000fe200078f08ff */
[----:B------:R-:W-:Y:S01]  /*05f0*/  UIMAD UR19, UR57, 0x50, URZ ;  /* 0x00000050391378a4 */ /* 0x000fe2000f8e023f */
[----:B------:R-:W-:Y:S01]  /*0600*/  SEL R176, R157, 0xffffffe0, !P5 ;  /* 0xffffffe09db07807 */ /* 0x000fe20006800000 */
[----:B------:R-:W-:Y:S01]  /*0610*/  IMAD.IADD R14, R3, 0x1, -R2 ;  /* 0x00000001030e7824 */ /* 0x000fe200078e0a02 */
[----:B------:R-:W-:Y:S01]  /*0620*/  LEA.HI R3, R10, R20, RZ, 0x7 ;  /* 0x000000140a037211 */ /* 0x000fe200078f38ff */
[----:B------:R-:W-:Y:S01]  /*0630*/  IMAD.U32 R2, R0, 0x20, R4 ;  /* 0x0000002000027824 */ /* 0x000fe200078e0004 */
[----:B------:R-:W-:Y:S01]  /*0640*/  LOP3.LUT R0, R5, 0xfffffff0, RZ, 0xc0, !PT ;  /* 0xfffffff005007812 */ /* 0x000fe200078ec0ff */
[----:B------:R-:W-:Y:S01]  /*0650*/  IMAD.U32 R4, RZ, RZ, UR4 ;  /* 0x00000004ff047e24 */ /* 0x000fe2000f8e00ff */
[----:B------:R-:W-:Y:S01]  /*0660*/  SHF.R.S32.HI R10, RZ, 0x7, R3 ;  /* 0x00000007ff0a7819 */ /* 0x000fe20000011403 */
[----:B------:R-:W-:Y:S01]  /*0670*/  UIMAD UR4, UR46, UR9, UR51 ;  /* 0x000000092e0472a4 */ /* 0x000fe2000f8e0233 */
[----:B------:R1:W-:Y:S01]  /*0680*/  STL [R1+0x1c], R2 ;  /* 0x00001c0201007387 */ /* 0x0003e20000100800 */
[----:B------:R-:W-:Y:S01]  /*0690*/  IMAD.IADD R0, R20, 0x1, -R0 ;  /* 0x0000000114007824 */ /* 0x000fe200078e0a00 */
[----:B------:R-:W-:Y:S01]  /*06a0*/  USHF.L.U32 UR9, UR46, 0x7, URZ ;  /* 0x000000072e097899 */ /* 0x000fe2000800063f */
[C---:B------:R-:W-:Y:S01]  /*06b0*/  IMAD R3, R10.reuse, 0x8, R14 ;  /* 0x000000080a037824 */ /* 0x040fe200078e020e */
[----:B------:R2:W-:Y:S01]  /*06c0*/  STL [R1+0x54], R4 ;  /* 0x0000540401007387 */ /* 0x0005e20000100800 */
[----:B------:R-:W-:Y:S01]  /*06d0*/  IMAD R19, R10, 0x2000, R9 ;  /* 0x000020000a137824 */ /* 0x000fe200078e0209 */
[----:B------:R-:W-:Y:S01]  /*06e0*/  SHF.R.S32.HI R11, RZ, 0x1f, R0 ;  /* 0x0000001fff0b7819 */ /* 0x000fe20000011400 */
[----:B------:R-:W-:-:S02]  /*06f0*/  UIMAD UR4, UR4, UR15, URZ ;  /* 0x0000000f040472a4 */ /* 0x000fc4000f8e023f */
[----:B------:R-:W-:Y:S01]  /*0700*/  UIMAD UR18, UR57, 0x58, URZ ;  /* 0x00000058391278a4 */ /* 0x000fe2000f8e023f */
[----:B------:R-:W-:Y:S01]  /*0710*/  LEA.HI R11, R11, R0, RZ, 0x3 ;  /* 0x000000000b0b7211 */ /* 0x000fe200078f18ff */
[----:B------:R-:W-:Y:S02]  /*0720*/  UIMAD UR17, UR57, 0x60, URZ ;  /* 0x00000060391178a4 */ /* 0x000fe4000f8e023f */
[----:B------:R-:W-:Y:S01]  /*0730*/  UIMAD UR15, UR57, 0x70, URZ ;  /* 0x00000070390f78a4 */ /* 0x000fe2000f8e023f */
[----:B-1----:R-:W-:-:S05]  /*0740*/  LOP3.LUT R2, R8, 0x3fffffe, RZ, 0xc0, !PT ;  /* 0x03fffffe08027812 */ /* 0x002fca00078ec0ff */
[----:B--2---:R-:W-:Y:S01]  /*0750*/  IMAD.IADD R4, R6, 0x1, -R2 ;  /* 0x0000000106047824 */ /* 0x004fe200078e0a02 */
[----:B------:R-:W-:-:S03]  /*0760*/  LEA.HI R2, R0, R0, RZ, 0x1 ;  /* 0x0000000000027211 */ /* 0x000fc600078f08ff */
[----:B------:R-:W-:Y:S01]  /*0770*/  IMAD R150, R3, 0x8, R4 ;  /* 0x0000000803967824 */ /* 0x000fe200078e0204 */
[----:B------:R-:W-:Y:S02]  /*0780*/  LOP3.LUT R4, R2, 0x7fffffe, RZ, 0xc0, !PT ;  /* 0x07fffffe02047812 */ /* 0x000fe400078ec0ff */
        /* <DEDUP_REMOVED lines=36> */
[----:B------:R-:W-:Y:S01]  /*09d0*/  LOP3.LUT R0, R6, 0xc0, RZ, 0xc0, !PT ;  /* 0x000000c006007812 */ /* 0x000fe200078ec0ff */
[----:B------:R-:W-:Y:S01]  /*09e0*/  STL [R1+0x28], R18 ;  /* 0x0000281201007387 */ /* 0x000fe20000100800 */
        /* <DEDUP_REMOVED lines=20> */
[----:B------:R-:W-:Y:S01]  /*0b30*/  IADD3 R174, R181, 0x40, RZ ;  /* 0x00000040b5ae7810 */ /* 0x000fe20007ffe0ff */
        /* <DEDUP_REMOVED lines=48> */
[----:B------:R-:W-:Y:S01]  /*0e40*/  IMAD.SHL.U32 R5, R14, 0x8, RZ ;  /* 0x000000080e057824 */ /* 0x000fe200078e00ff */
        /* <DEDUP_REMOVED lines=35> */
.L_x_324:
        /* <DEDUP_REMOVED lines=33> */
[----:B-1----:R-:W5:Y:S01]  /*1290*/  @P2 LDG.E R6, [R6.64+0x4] ;  /* 0x0000042006062981 */ /* 0x002f62000c1e1900 */
        /* <DEDUP_REMOVED lines=20> */
.L_x_296:
        /* <DEDUP_REMOVED lines=58> */
.L_x_298:
        /* <DEDUP_REMOVED lines=18> */
.L_x_299:
        /* <DEDUP_REMOVED lines=83> */
.L_x_300:
[----:B------:R-:W2:Y:S02]  /*1dd0*/  LDL R0, [R1+0x44] ;  /* 0x0000440001007983 */ /* 0x000ea40000100800 */
[----:B--2---:R1:W2:Y:S01]  /*1de0*/  R2UR UR5, R0 ;  /* 0x00000000000573c2 */ /* 0x0042a200000e0000 */
[----:B------:R-:W-:-:S07]  /*1df0*/  DEPBAR.LE SB1, 0x0, {2} ;  /* 0x000090040000791a */ /* 0x000fce0000000000 */
.L_x_301:
        /* <DEDUP_REMOVED lines=77> */
[----:B------:R-:W2:Y:S01]  /*22d0*/  LDL R22, [R1+0x28] ;  /* 0x0000280001167983 */ /* 0x000ea20000100800 */
[----:B------:R-:W-:-:S03]  /*22e0*/  ULDC.64 UR8, c[0x0][0x1a0] ;  /* 0x0000680000087ab9 */ /* 0x000fc60000000a00 */
[----:B------:R-:W3:Y:S01]  /*22f0*/  LDL R23, [R1+0x1c] ;  /* 0x00001c0001177983 */ /* 0x000ee20000100800 */
[----:B------:R-:W-:Y:S02]  /*2300*/  UIMAD UR5, UR39, UR8, URZ ;  /* 0x00000008270572a4 */ /* 0x000fe4000f8e023f */
[----:B------:R-:W-:Y:S02]  /*2310*/  ULDC.64 UR36, c[0x0][0x198] ;  /* 0x0000660000247ab9 */ /* 0x000fe40000000a00 */
[----:B------:R-:W-:-:S06]  /*2320*/  UIMAD UR5, UR38, UR9, UR5 ;  /* 0x00000009260572a4 */ /* 0x000fcc000f8e0205 */
[----:B------:R-:W-:Y:S01]  /*2330*/  IMAD.U32 R7, RZ, RZ, UR5 ;  /* 0x00000005ff077e24 */ /* 0x000fe2000f8e00ff */
[----:B------:R-:W-:Y:S01]  /*2340*/  UIADD3 UR5, UR38, 0x80, URZ ;  /* 0x0000008026057890 */ /* 0x000fe2000fffe03f */
[----:B------:R-:W-:Y:S01]  /*2350*/  IMAD.U32 R0, RZ, RZ, UR38 ;  /* 0x00000026ff007e24 */ /* 0x000fe2000f8e00ff */
[----:B------:R-:W-:Y:S02]  /*2360*/  UIMAD UR36, UR39, UR36, URZ ;  /* 0x00000024272472a4 */ /* 0x000fe4000f8e023f */
[----:B------:R-:W-:Y:S01]  /*2370*/  UISETP.GE.AND UP0, UPT, UR5, UR4, UPT ;  /* 0x000000040500728c */ /* 0x000fe2000bf06270 */
[----:B------:R-:W-:Y:S02]  /*2380*/  IMAD.WIDE.U32 R8, R0, c[0x0][0x1a0], R4 ;  /* 0x0000680000087a25 */ /* 0x000fe400078e0004 */
[----:B------:R-:W-:Y:S02]  /*2390*/  UMOV UR5, UR12 ;  /* 0x0000000c00057c82 */ /* 0x000fe40008000000 */
[----:B------:R-:W-:-:S02]  /*23a0*/  ULEA.HI UR12, UR5, UR5, URZ, 0x1 ;  /* 0x00000005050c7291 */ /* 0x000fc4000f8f083f */
[----:B------:R-:W-:Y:S01]  /*23b0*/  UIMAD UR36, UR38, UR37, UR36 ;  /* 0x00000025262472a4 */ /* 0x000fe2000f8e0224 */
[----:B------:R-:W-:Y:S01]  /*23c0*/  IADD3 R8, P0, R8, UR45, RZ ;  /* 0x0000002d08087c10 */ /* 0x000fe2000ff1e0ff */
[----:B------:R-:W-:Y:S01]  /*23d0*/  ULOP3.LUT UR12, UR12, 0xfffffffe, URZ, 0xc0, !UPT ;  /* 0xfffffffe0c0c7892 */ /* 0x000fe2000f8ec03f */
[----:B------:R-:W-:Y:S02]  /*23e0*/  IMAD.WIDE.U32 R4, R0, c[0x0][0x198], R4 ;  /* 0x0000660000047a25 */ /* 0x000fe400078e0004 */
[----:B------:R-:W-:Y:S01]  /*23f0*/  IADD3.X R9, R9, UR47, R7, P0, !PT ;  /* 0x0000002f09097c10 */ /* 0x000fe200087fe407 */
[----:B------:R-:W-:Y:S01]  /*2400*/  UIADD3 UR12, UR5, -UR12, URZ ;  /* 0x8000000c050c7290 */ /* 0x000fe2000fffe03f */
[----:B------:R-:W-:Y:S01]  /*2410*/  IMAD.U32 R0, RZ, RZ, UR36 ;  /* 0x00000024ff007e24 */ /* 0x000fe2000f8e00ff */
[----:B------:R-:W-:Y:S02]  /*2420*/  IADD3 R16, P0, R4, UR49, RZ ;  /* 0x0000003104107c10 */ /* 0x000fe4000ff1e0ff */
[----:B------:R-:W-:-:S02]  /*2430*/  UISETP.NE.AND UP1, UPT, UR12, 0x1, UPT ;  /* 0x000000010c00788c */ /* 0x000fc4000bf25270 */
[----:B------:R-:W-:Y:S01]  /*2440*/  UIMAD UR12, UR30, -0x80, UR4 ;  /* 0xffffff801e0c78a4 */ /* 0x000fe2000f8e0204 */
[----:B------:R-:W-:Y:S02]  /*2450*/  IADD3.X R17, R5, UR50, R0, P0, !PT ;  /* 0x0000003205117c10 */ /* 0x000fe400087fe400 */
[----:B------:R-:W-:-:S03]  /*2460*/  IADD3 R0, R3, 0x40, RZ ;  /* 0x0000004003007810 */ /* 0x000fc60007ffe0ff */
[----:B------:R-:W-:Y:S02]  /*2470*/  ISETP.GE.AND P4, PT, R3, UR12, PT ;  /* 0x0000000c03007c0c */ /* 0x000fe4000bf86270 */
[----:B------:R-:W-:Y:S01]  /*2480*/  ISETP.GE.AND P3, PT, R0, UR12, PT ;  /* 0x0000000c00007c0c */ /* 0x000fe2000bf66270 */
[----:B------:R-:W-:Y:S01]  /*2490*/  UIMAD UR12, UR5, -0x80, UR44 ;  /* 0xffffff80050c78a4 */ /* 0x000fe2000f8e022c */
[----:B------:R-:W-:-:S05]  /*24a0*/  IMAD.MOV.U32 R18, RZ, RZ, 0x80 ;  /* 0x00000080ff127424 */ /* 0x000fca00078e00ff */
[----:B------:R-:W-:Y:S01]  /*24b0*/  ISETP.GE.AND P2, PT, R0, UR12, PT ;  /* 0x0000000c00007c0c */ /* 0x000fe2000bf46270 */
[----:B------:R-:W-:Y:S01]  /*24c0*/  IMAD.MOV.U32 R185, RZ, RZ, R15 ;  /* 0x000000ffffb97224 */ /* 0x000fe200078e000f */
[----:B------:R-:W-:Y:S01]  /*24d0*/  MOV R182, R12 ;  /* 0x0000000c00b67202 */ /* 0x000fe20000000f00 */
[----:B------:R-:W-:Y:S02]  /*24e0*/  IMAD.MOV.U32 R183, RZ, RZ, R13 ;  /* 0x000000ffffb77224 */ /* 0x000fe400078e000d */
[C---:B------:R-:W-:Y:S02]  /*24f0*/  IMAD R15, R18.reuse, c[0x0][0x374], RZ ;  /* 0x0000dd00120f7a24 */ /* 0x040fe400078e02ff */
[C---:B------:R-:W-:Y:S02]  /*2500*/  IMAD R11, R18.reuse, c[0x0][0x194], RZ ;  /* 0x00006500120b7a24 */ /* 0x040fe400078e02ff */
[----:B------:R-:W-:-:S04]  /*2510*/  IMAD.WIDE.U32 R12, R18, c[0x0][0x370], RZ ;  /* 0x0000dc00120c7a25 */ /* 0x000fc800078e00ff */
[----:B------:R-:W-:Y:S02]  /*2520*/  IMAD.MOV.U32 R184, RZ, RZ, R14 ;  /* 0x000000ffffb87224 */ /* 0x000fe400078e000e */
[----:B------:R-:W-:-:S05]  /*2530*/  IMAD.WIDE.U32 R18, R18, c[0x0][0x190], RZ ;  /* 0x0000640012127a25 */ /* 0x000fca00078e00ff */
[----:B------:R-:W-:Y:S01]  /*2540*/  @!P2 IADD3 R18, P0, R184, R18, RZ ;  /* 0x00000012b812a210 */ /* 0x000fe20007f1e0ff */
[----:B------:R-:W-:-:S03]  /*2550*/  IMAD R0, R20, c[0x0][0x1b8], RZ ;  /* 0x00006e0014007a24 */ /* 0x000fc600078e02ff */
[----:B------:R-:W-:Y:S02]  /*2560*/  @!P2 IADD3.X R19, R185, R19, R11, P0, !PT ;  /* 0x00000013b913a210 */ /* 0x000fe400007fe40b */
[----:B------:R-:W-:Y:S01]  /*2570*/  PLOP3.LUT P0, PT, PT, PT, UP3, 0x80, 0x0 ;  /* 0x000000000000781c */ /* 0x000fe20003f0f038 */
[C---:B------:R-:W-:Y:S01]  /*2580*/  IMAD R10, R6.reuse, c[0x0][0x1bc], R0 ;  /* 0x00006f00060a7a24 */ /* 0x040fe200078e0200 */
[----:B------:R-:W-:Y:S01]  /*2590*/  @!P3 IADD3 R0, P5, R3, 0x40, RZ ;  /* 0x000000400300b810 */ /* 0x000fe20007fbe0ff */
[----:B------:R-:W-:-:S04]  /*25a0*/  IMAD.WIDE.U32 R4, R6, c[0x0][0x1b8], R8 ;  /* 0x00006e0006047a25 */ /* 0x000fc800078e0008 */
[----:B------:R-:W-:Y:S02]  /*25b0*/  @!P4 IMAD R7, R21, c[0x0][0x1a0], RZ ;  /* 0x000068001507ca24 */ /* 0x000fe400078e02ff */
[----:B------:R-:W-:Y:S02]  /*25c0*/  IMAD.IADD R5, R5, 0x1, R10 ;  /* 0x0000000105057824 */ /* 0x000fe400078e020a */
[C---:B------:R-:W-:Y:S02]  /*25d0*/  @!P4 IMAD R11, R3.reuse, c[0x0][0x1a4], R7 ;  /* 0x00006900030bca24 */ /* 0x040fe400078e0207 */
[----:B------:R-:W-:Y:S01]  /*25e0*/  @!P3 IMAD.X R7, RZ, RZ, R21, P5 ;  /* 0x000000ffff07b224 */ /* 0x000fe200028e0615 */
[----:B------:R-:W-:Y:S01]  /*25f0*/  @!P2 IADD3 R14, P1, R182, R12, RZ ;  /* 0x0000000cb60ea210 */ /* 0x000fe20007f3e0ff */
[----:B------:R-:W-:Y:S01]  /*2600*/  @!P4 IMAD.WIDE.U32 R8, R3, c[0x0][0x1a0], R4 ;  /* 0x000068000308ca25 */ /* 0x000fe200078e0004 */
[----:B------:R-:W-:Y:S03]  /*2610*/  @P0 BAR.SYNC.DEFER_BLOCKING 0x0 ;  /* 0x0000000000000b1d */ /* 0x000fe60000010000 */
[----:B------:R-:W-:Y:S01]  /*2620*/  @!P3 IMAD R7, R7, c[0x0][0x1a0], RZ ;  /* 0x000068000707ba24 */ /* 0x000fe200078e02ff */
[----:B------:R-:W-:Y:S01]  /*2630*/  @!P2 IADD3.X R15, R183, R13, R15, P1, !PT ;  /* 0x0000000db70fa210 */ /* 0x000fe20000ffe40f */
[----:B------:R-:W-:Y:S01]  /*2640*/  @!P4 IMAD.IADD R9, R9, 0x1, R11 ;  /* 0x000000010909c824 */ /* 0x000fe200078e020b */
[----:B------:R-:W-:Y:S01]  /*2650*/  @!P4 LEA R12, P1, R8, c[0x0][0x170], 0x1 ;  /* 0x00005c00080cca11 */ /* 0x000fe200078208ff */
[----:B------:R-:W-:-:S02]  /*2660*/  @!P3 IMAD R11, R0, c[0x0][0x1a4], R7 ;  /* 0x00006900000bba24 */ /* 0x000fc400078e0207 */
[----:B------:R-:W-:Y:S01]  /*2670*/  @!P3 IMAD.WIDE.U32 R4, R0, c[0x0][0x1a0], R4 ;  /* 0x000068000004ba25 */ /* 0x000fe200078e0004 */
[----:B------:R-:W-:-:S04]  /*2680*/  @!P4 LEA.HI.X R13, R8, c[0x0][0x174], R9, 0x1, P1 ;  /* 0x00005d00080dca11 */ /* 0x000fc800008f0c09 */
[----:B------:R-:W-:Y:S02]  /*2690*/  @!P3 IADD3 R5, R5, R11, RZ ;  /* 0x0000000b0505b210 */ /* 0x000fe40007ffe0ff */
[----:B------:R-:W-:Y:S01]  /*26a0*/  PLOP3.LUT P0, PT, PT, PT, UP1, 0x80, 0x0 ;  /* 0x000000000000781c */ /* 0x000fe20003f0f018 */
[----:B------:R-:W-:Y:S02]  /*26b0*/  IMAD R7, R20, c[0x0][0x1b0], RZ ;  /* 0x00006c0014077a24 */ /* 0x000fe400078e02ff */
[----:B------:R-:W-:-:S04]  /*26c0*/  IMAD.WIDE.U32 R8, R6, c[0x0][0x1b0], R16 ;  /* 0x00006c0006087a25 */ /* 0x000fc800078e0010 */
[----:B------:R-:W-:Y:S02]  /*26d0*/  IMAD R7, R6, c[0x0][0x1b4], R7 ;  /* 0x00006d0006077a24 */ /* 0x000fe400078e0207 */
[----:B------:R-:W-:Y:S01]  /*26e0*/  @!P4 IMAD R6, R21, c[0x0][0x198], RZ ;  /* 0x000066001506ca24 */ /* 0x000fe200078e02ff */
[----:B------:R-:W-:Y:S01]  /*26f0*/  UMOV UR9, UR10 ;  /* 0x0000000a00097c82 */ /* 0x000fe20008000000 */
[----:B------:R-:W-:Y:S01]  /*2700*/  IMAD.MOV.U32 R20, RZ, RZ, 0x7f800000 ;  /* 0x7f800000ff147424 */ /* 0x000fe200078e00ff */
[----:B------:R-:W-:Y:S01]  /*2710*/  UMOV UR8, UR11 ;  /* 0x0000000b00087c82 */ /* 0x000fe20008000000 */
[----:B------:R-:W-:Y:S01]  /*2720*/  MOV R17, 0x7f800000 ;  /* 0x7f80000000117802 */ /* 0x000fe20000000f00 */
[----:B------:R-:W-:Y:S01]  /*2730*/  IMAD.MOV.U32 R16, RZ, RZ, 0x7f800000 ;  /* 0x7f800000ff107424 */ /* 0x000fe200078e00ff */
[----:B--2---:R-:W-:-:S04]  /*2740*/  IADD3 R10, R22, 0x8, RZ ;  /* 0x00000008160a7810 */ /* 0x004fc80007ffe0ff */
[----:B------:R-:W-:Y:S02]  /*2750*/  ISETP.GE.AND P6, PT, R10, UR12, PT ;  /* 0x0000000c0a007c0c */ /* 0x000fe4000bfc6270 */
[----:B------:R-:W-:-:S04]  /*2760*/  @!P3 LEA R10, P1, R4, c[0x0][0x170], 0x1 ;  /* 0x00005c00040aba11 */ /* 0x000fc800078208ff */
[----:B------:R-:W-:Y:S02]  /*2770*/  @!P3 LEA.HI.X R11, R4, c[0x0][0x174], R5, 0x1, P1 ;  /* 0x00005d00040bba11 */ /* 0x000fe400008f0c05 */
[----:B---3--:R-:W-:Y:S02]  /*2780*/  IADD3 R4, R23, 0x1000, RZ ;  /* 0x0000100017047810 */ /* 0x008fe40007ffe0ff */
[----:B------:R-:W-:Y:S01]  /*2790*/  ISETP.GE.AND P1, PT, R3, UR12, PT ;  /* 0x0000000c03007c0c */ /* 0x000fe2000bf26270 */
[----:B------:R-:W-:Y:S01]  /*27a0*/  IMAD.SHL.U32 R0, R23, 0x2, RZ ;  /* 0x0000000217007824 */ /* 0x000fe200078e00ff */
[----:B------:R-:W-:Y:S01]  /*27b0*/  SEL R4, R4, R23, !P0 ;  /* 0x0000001704047207 */ /* 0x000fe20004000000 */
[----:B------:R-:W-:-:S03]  /*27c0*/  IMAD.IADD R5, R9, 0x1, R7 ;  /* 0x0000000109057824 */ /* 0x000fc600078e0207 */
[----:B------:R-:W-:Y:S01]  /*27d0*/  @P4 STS [R0+0x8000], RZ ;  /* 0x008000ff00004388 */ /* 0x000fe20000000800 */
[----:B------:R-:W-:Y:S02]  /*27e0*/  IMAD.SHL.U32 R209, R4, 0x2, RZ ;  /* 0x0000000204d17824 */ /* 0x000fe400078e00ff */
[----:B------:R-:W-:Y:S01]  /*27f0*/  @!P4 IMAD.MOV.U32 R4, RZ, RZ, R8 ;  /* 0x000000ffff04c224 */ /* 0x000fe200078e0008 */
[----:B------:R-:W-:Y:S04]  /*2800*/  @P4 STS [R0+0x8004], RZ ;  /* 0x008004ff00004388 */ /* 0x000fe80000000800 */
[----:B------:R-:W-:Y:S01]  /*2810*/  @P4 STS.64 [R0+0x8008], RZ ;  /* 0x008008ff00004388 */ /* 0x000fe20000000a00 */
[----:B------:R-:W-:-:S03]  /*2820*/  @!P4 IMAD R9, R3, c[0x0][0x19c], R6 ;  /* 0x000067000309ca24 */ /* 0x000fc600078e0206 */
[----:B------:R-:W-:Y:S01]  /*2830*/  @!PT LDS RZ, [RZ] ;  /* 0x00000000fffff984 */ /* 0x000fe20000000800 */
[----:B------:R-:W-:Y:S01]  /*2840*/  @!PT LDS RZ, [RZ] ;  /* 0x00000000fffff984 */ /* 0x000fe20000000800 */
[----:B------:R-:W-:Y:S01]  /*2850*/  @!PT LDS RZ, [RZ] ;  /* 0x00000000fffff984 */ /* 0x000fe20000000800 */
[----:B------:R1:W-:Y:S01]  /*2860*/  @!P4 LDGSTS.E.BYPASS.LTC128B.128 [R0+0x8000], [R12.64] ;  /* 0x080000000c00cfae */ /* 0x0003e2000b901d60 */
[----:B------:R-:W-:-:S03]  /*2870*/  @!P4 IMAD.WIDE.U32 R6, R3, c[0x0][0x198], R4 ;  /* 0x000066000306ca25 */ /* 0x000fc600078e0004 */
        /* <DEDUP_REMOVED lines=9> */
[----:B------:R-:W-:-:S03]  /*2910*/  @!P4 IMAD.IADD R9, R7, 0x1, R9 ;  /* 0x000000010709c824 */ /* 0x000fc600078e0209 */
        /* <DEDUP_REMOVED lines=8> */
[----:B------:R3:W-:Y:S01]  /*29a0*/  @!P2 LDGSTS.E.BYPASS.LTC128B.128 [R0+0x5000], [R14.64] ;  /* 0x050000000e00afae */ /* 0x0007e2000b901d60 */
[----:B--2---:R-:W-:-:S03]  /*29b0*/  @!P4 LEA R10, P5, R6, c[0x0][0x168], 0x1 ;  /* 0x00005a00060aca11 */ /* 0x004fc600078a08ff */
        /* <DEDUP_REMOVED lines=10> */
[----:B------:R-:W-:Y:S01]  /*2a60*/  @!P3 IADD3.X R6, RZ, R21, RZ, P1, !PT ;  /* 0x00000015ff06b210 */ /* 0x000fe20000ffe4ff */
[----:B------:R-:W-:-:S04]  /*2a70*/  @!P3 IMAD.MOV.U32 R9, RZ, RZ, R5 ;  /* 0x000000ffff09b224 */ /* 0x000fc800078e0005 */
[----:B------:R-:W-:Y:S01]  /*2a80*/  @!P3 IMAD R6, R6, c[0x0][0x198], RZ ;  /* 0x000066000606ba24 */ /* 0x000fe200078e02ff */
[----:B------:R-:W-:Y:S01]  /*2a90*/  IADD3 R3, R22, 0x48, RZ ;  /* 0x0000004816037810 */ /* 0x000fe20007ffe0ff */
[----:B------:R-:W-:Y:S02]  /*2aa0*/  @P2 STS [R209+0x1000], RZ ;  /* 0x001000ffd1002388 */ /* 0x000fe40000000800 */
[C---:B------:R-:W-:Y:S02]  /*2ab0*/  @!P3 IMAD R6, R4.reuse, c[0x0][0x19c], R6 ;  /* 0x000067000406ba24 */ /* 0x040fe400078e0206 */
[----:B------:R-:W-:Y:S01]  /*2ac0*/  @!P3 IMAD.WIDE.U32 R4, R4, c[0x0][0x198], R8 ;  /* 0x000066000404ba25 */ /* 0x000fe200078e0008 */
[----:B------:R-:W-:Y:S04]  /*2ad0*/  @P2 STS [R209+0x1004], RZ ;  /* 0x001004ffd1002388 */ /* 0x000fe80000000800 */
[----:B------:R-:W-:Y:S01]  /*2ae0*/  @P2 STS [R209+0x1008], RZ ;  /* 0x001008ffd1002388 */ /* 0x000fe20000000800 */
[----:B------:R-:W-:-:S03]  /*2af0*/  @!P3 IMAD.IADD R5, R5, 0x1, R6 ;  /* 0x000000010505b824 */ /* 0x000fc600078e0206 */
[----:B------:R-:W-:Y:S01]  /*2b00*/  @P2 STS [R209+0x100c], RZ ;  /* 0x00100cffd1002388 */ /* 0x000fe20000000800 */
[----:B------:R-:W-:-:S03]  /*2b10*/  ISETP.GE.AND P1, PT, R3, UR12, PT ;  /* 0x0000000c03007c0c */ /* 0x000fc6000bf26270 */
        /* <DEDUP_REMOVED lines=11> */
[----:B------:R-:W-:-:S02]  /*2bd0*/  @!P3 LEA R6, P4, R4, c[0x0][0x168], 0x1 ;  /* 0x00005a000406ba11 */ /* 0x000fc400078808ff */
[----:B-1----:R-:W-:Y:S02]  /*2be0*/  IADD3 R12, R22, 0x40, RZ ;  /* 0x00000040160c7810 */ /* 0x002fe40007ffe0ff */
[----:B------:R-:W-:Y:S01]  /*2bf0*/  @!P3 LEA.HI.X R7, R4, c[0x0][0x16c], R5, 0x1, P4 ;  /* 0x00005b000407ba11 */ /* 0x000fe200020f0c05 */
[C---:B------:R-:W-:Y:S01]  /*2c00*/  IMAD.SHL.U32 R4, R22.reuse, 0x4, RZ ;  /* 0x0000000416047824 */ /* 0x040fe200078e00ff */
[----:B------:R-:W-:Y:S02]  /*2c10*/  ISETP.GE.AND P2, PT, R22, UR12, PT ;  /* 0x0000000c16007c0c */ /* 0x000fe4000bf46270 */
[----:B------:R-:W-:Y:S02]  /*2c20*/  SHF.R.S32.HI R8, RZ, 0x1f, R22 ;  /* 0x0000001fff087819 */ /* 0x000fe40000011416 */
[----:B------:R-:W-:Y:S01]  /*2c30*/  ISETP.GE.AND P5, PT, R12, UR12, PT ;  /* 0x0000000c0c007c0c */ /* 0x000fe2000bfa6270 */
[----:B------:R3:W-:Y:S01]  /*2c40*/  @P3 STS.128 [R0+0x7000], RZ ;  /* 0x007000ff00003388 */ /* 0x0007e20000000c00 */
[----:B------:R-:W-:-:S02]  /*2c50*/  IADD3 R4, P4, R4, UR9, RZ ;  /* 0x0000000904047c10 */ /* 0x000fc4000ff9e0ff */
[----:B------:R-:W-:Y:S01]  /*2c60*/  SHF.L.U64.HI R5, R22, 0x2, R8 ;  /* 0x0000000216057819 */ /* 0x000fe20000010208 */
[----:B------:R-:W-:Y:S01]  /*2c70*/  @!PT LDS RZ, [RZ] ;  /* 0x00000000fffff984 */ /* 0x000fe20000000800 */
[----:B------:R-:W-:Y:S01]  /*2c80*/  @!PT LDS RZ, [RZ] ;  /* 0x00000000fffff984 */ /* 0x000fe20000000800 */
[----:B------:R-:W-:Y:S01]  /*2c90*/  @!PT LDS RZ, [RZ] ;  /* 0x00000000fffff984 */ /* 0x000fe20000000800 */
[----:B------:R3:W-:Y:S01]  /*2ca0*/  @!P3 LDGSTS.E.BYPASS.LTC128B.128 [R0+0x7000], [R6.64] ;  /* 0x070000000600bfae */ /* 0x0007e2000b901d60 */
[----:B------:R-:W-:Y:S02]  /*2cb0*/  IMAD.MOV.U32 R13, RZ, RZ, 0x7f800000 ;  /* 0x7f800000ff0d7424 */ /* 0x000fe400078e00ff */
[----:B------:R-:W-:Y:S01]  /*2cc0*/  IADD3.X R5, R5, UR8, RZ, P4, !PT ;  /* 0x0000000805057c10 */ /* 0x000fe2000a7fe4ff */
[----:B------:R-:W0:Y:S04]  /*2cd0*/  LDGDEPBAR ;  /* 0x00000000000079af */ /* 0x000e280000000000 */
[----:B------:R1:W4:Y:S04]  /*2ce0*/  @!P2 LDG.E R20, [R4.64] ;  /* 0x000000200414a981 */ /* 0x000328000c1e1900 */
[----:B------:R1:W5:Y:S04]  /*2cf0*/  @!P6 LDG.E R17, [R4.64+0x20] ;  /* 0x000020200411e981 */ /* 0x000368000c1e1900 */
[----:B------:R1:W2:Y:S01]  /*2d00*/  @!P5 LDG.E R16, [R4.64+0x100] ;  /* 0x000100200410d981 */ /* 0x0002a2000c1e1900 */
[----:B---3--:R-:W-:Y:S01]  /*2d10*/  SHF.R.S32.HI R0, RZ, 0x1f, R3 ;  /* 0x0000001fff007819 */ /* 0x008fe20000011403 */
[----:B------:R-:W-:-:S04]  /*2d20*/  DEPBAR.LE SB0, 0x1 ;  /* 0x000080400000791a */ /* 0x000fc80000000000 */
[----:B------:R-:W-:-:S04]  /*2d30*/  @!P1 LEA R6, P3, R3, UR9, 0x2 ;  /* 0x0000000903069c11 */ /* 0x000fc8000f8610ff */
[----:B------:R-:W-:-:S05]  /*2d40*/  @!P1 LEA.HI.X R7, R3, UR8, R0, 0x2, P3 ;  /* 0x0000000803079c11 */ /* 0x000fca00098f1400 */
[----:B------:R-:W3:Y:S04]  /*2d50*/  @!P1 LDG.E R13, [R6.64] ;  /* 0x00000020060d9981 */ /* 0x000ee8000c1e1900 */
[----:B------:R-:W-:Y:S01]  /*2d60*/  BAR.SYNC.DEFER_BLOCKING 0x0 ;  /* 0x0000000000007b1d */ /* 0x000fe20000010000 */
[----:B------:R-:W-:-:S04]  /*2d70*/  IADD3 R0, R162, 0x1000, RZ ;  /* 0x00001000a2007810 */ /* 0x000fc80007ffe0ff */
[----:B------:R-:W-:-:S05]  /*2d80*/  SEL R0, R0, R162, !P0 ;  /* 0x000000a200007207 */ /* 0x000fca0004000000 */
[----:B------:R-:W-:Y:S01]  /*2d90*/  IMAD.SHL.U32 R148, R0, 0x2, RZ ;  /* 0x0000000200947824 */ /* 0x000fe200078e00ff */
[C---:B------:R-:W-:Y:S01]  /*2da0*/  IADD3 R0, R22.reuse, -0x80, RZ ;  /* 0xffffff8016007810 */ /* 0x040fe20007ffe0ff */
[C---:B-1----:R-:W-:Y:S01]  /*2db0*/  IMAD.SHL.U32 R4, R22.reuse, 0x4, RZ ;  /* 0x0000000416047824 */ /* 0x042fe200078e00ff */
[----:B------:R-:W-:Y:S01]  /*2dc0*/  SHF.L.U64.HI R5, R22, 0x2, R8 ;  /* 0x0000000216057819 */ /* 0x000fe20000010208 */
[----:B------:R1:W1:Y:S04]  /*2dd0*/  LDSM.16.M88.4 R116, [R150+0x8000] ;  /* 0x008000009674783b */ /* 0x0002680000000200 */
[----:B------:R1:W1:Y:S04]  /*2de0*/  LDSM.16.M88.4 R120, [R150+0x8400] ;  /* 0x008400009678783b */ /* 0x0002680000000200 */
[----:B------:R1:W1:Y:S04]  /*2df0*/  LDSM.16.M88.4 R124, [R150+0x8800] ;  /* 0x00880000967c783b */ /* 0x0002680000000200 */
[----:B------:R1:W1:Y:S04]  /*2e00*/  LDSM.16.M88.4 R128, [R150+0x8c00] ;  /* 0x008c00009680783b */ /* 0x0002680000000200 */
[----:B------:R1:W1:Y:S04]  /*2e10*/  LDSM.16.M88.4 R132, [R149+0x8000] ;  /* 0x008000009584783b */ /* 0x0002680000000200 */
[----:B------:R1:W1:Y:S04]  /*2e20*/  LDSM.16.M88.4 R136, [R149+0x8400] ;  /* 0x008400009588783b */ /* 0x0002680000000200 */
[----:B------:R1:W1:Y:S04]  /*2e30*/  LDSM.16.M88.4 R140, [R149+0x8800] ;  /* 0x00880000958c783b */ /* 0x0002680000000200 */
[----:B------:R1:W1:Y:S01]  /*2e40*/  LDSM.16.M88.4 R144, [R149+0x8c00] ;  /* 0x008c00009590783b */ /* 0x0002620000000200 */
[----:B------:R-:W-:Y:S01]  /*2e50*/  IMAD.SHL.U32 R0, R0, 0x4, RZ ;  /* 0x0000000400007824 */ /* 0x000fe200078e00ff */
[----:B------:R-:W-:-:S02]  /*2e60*/  IADD3 R3, R156, 0x1000, RZ ;  /* 0x000010009c037810 */ /* 0x000fc40007ffe0ff */
[----:B------:R-:W-:Y:S02]  /*2e70*/  SHF.L.U32 R154, R162, 0x1, RZ ;  /* 0x00000001a29a7819 */ /* 0x000fe400000006ff */
[----:B------:R-:W-:Y:S01]  /*2e80*/  SEL R3, R3, R156, !P0 ;  /* 0x0000009c03037207 */ /* 0x000fe20004000000 */
        /* <DEDUP_REMOVED lines=16> */
[----:B------:R-:W-:-:S02]  /*2f90*/  IMAD.SHL.U32 R3, R3, 0x2, RZ ;  /* 0x0000000203037824 */ /* 0x000fc400078e00ff */
[----:B------:R-:W-:Y:S01]  /*2fa0*/  IMAD.IADD R155, R154, 0x1, R157 ;  /* 0x000000019a9b7824 */ /* 0x000fe200078e029d */
[----:B------:R-:W-:Y:S02]  /*2fb0*/  UMOV UR11, UR34 ;  /* 0x00000022000b7c82 */ /* 0x000fe40008000000 */
[----:B------:R-:W-:Y:S01]  /*2fc0*/  UMOV UR10, UR35 ;  /* 0x00000023000a7c82 */ /* 0x000fe20008000000 */
[----:B----4-:R4:W-:Y:S04]  /*2fd0*/  STL [R1+0x8], R20 ;  /* 0x0000081401007387 */ /* 0x0109e80000100800 */
[----:B-----5:R4:W-:Y:S04]  /*2fe0*/  STL [R1+0xc], R17 ;  /* 0x00000c1101007387 */ /* 0x0209e80000100800 */
[----:B--2---:R4:W-:Y:S04]  /*2ff0*/  STL [R1], R16 ;  /* 0x0000001001007387 */ /* 0x0049e80000100800 */
[----:B---3--:R4:W-:Y:S04]  /*3000*/  STL [R1+0x4], R13 ;  /* 0x0000040d01007387 */ /* 0x0089e80000100800 */
[----:B------:R4:W-:Y:S04]  /*3010*/  STL [R1+0x18], R5 ;  /* 0x0000180501007387 */ /* 0x0009e80000100800 */
[----:B------:R4:W-:Y:S04]  /*3020*/  STL [R1+0x14], R4 ;  /* 0x0000140401007387 */ /* 0x0009e80000100800 */
[----:B-1----:R4:W-:Y:S02]  /*3030*/  STL [R1+0x10], R0 ;  /* 0x0000100001007387 */ /* 0x0029e40000100800 */
.L_x_305:
[----:B----4-:R-:W2:Y:S01]  /*3040*/  LDL R0, [R1+0x20] ;  /* 0x0000200001007983 */ /* 0x010ea20000100800 */
[----:B------:R-:W-:Y:S01]  /*3050*/  IADD3 R112, R157, R148, RZ ;  /* 0x000000949d707210 */ /* 0x000fe20007ffe0ff */
[----:B------:R-:W-:Y:S01]  /*3060*/  UISETP.GE.AND UP5, UPT, UR5, 0x1, UPT ;  /* 0x000000010500788c */ /* 0x000fe2000bfa6270 */
[----:B------:R-:W-:Y:S01]  /*3070*/  PLOP3.LUT P1, PT, PT, PT, UP0, 0x80, 0x0 ;  /* 0x000000000000781c */ /* 0x000fe20003f2f008 */
[----:B------:R-:W3:Y:S01]  /*3080*/  LDL R163, [R1+0xc] ;  /* 0x00000c0001a37983 */ /* 0x000ee20000100800 */
[----:B------:R-:W-:Y:S02]  /*3090*/  PLOP3.LUT P3, PT, PT, PT, UP0, 0x80, 0x0 ;  /* 0x000000000000781c */ /* 0x000fe40003f6f008 */
[----:B------:R-:W-:Y:S01]  /*30a0*/  PLOP3.LUT P0, PT, PT, PT, UP0, 0x80, 0x0 ;  /* 0x000000000000781c */ /* 0x000fe20003f0f008 */
[----:B------:R-:W4:Y:S01]  /*30b0*/  LDL R164, [R1+0x8] ;  /* 0x0000080001a47983 */ /* 0x000f220000100800 */
[----:B------:R-:W-:Y:S02]  /*30c0*/  PLOP3.LUT P4, PT, PT, PT, UP0, 0x80, 0x0 ;  /* 0x000000000000781c */ /* 0x000fe40003f8f008 */
[----:B------:R-:W-:Y:S01]  /*30d0*/  PLOP3.LUT P6, PT, PT, PT, UP0, 0x80, 0x0 ;  /* 0x000000000000781c */ /* 0x000fe20003fcf008 */
[----:B------:R-:W-:Y:S01]  /*30e0*/  STL [R1+0x110], R185 ;  /* 0x000110b901007387 */ /* 0x000fe20000100800 */
[----:B------:R-:W-:Y:S03]  /*30f0*/  PLOP3.LUT P5, PT, PT, PT, UP0, 0x80, 0x0 ;  /* 0x000000000000781c */ /* 0x000fe60003faf008 */
[----:B------:R-:W-:Y:S04]  /*3100*/  STL [R1+0x10c], R184 ;  /* 0x00010cb801007387 */ /* 0x000fe80000100800 */
        /* <DEDUP_REMOVED lines=29> */
[----:B------:R-:W0:Y:S08]  /*32e0*/  LDGDEPBAR ;  /* 0x00000000000079af */ /* 0x000e300000000000 */
        /* <DEDUP_REMOVED lines=14> */
[----:B------:R1:W-:Y:S04]  /*33d0*/  STL [R1+0x5c], R3 ;  /* 0x00005c0301007387 */ /* 0x0003e80000100800 */
[----:B------:R1:W-:Y:S04]  /*33e0*/  STL [R1+0x58], R2 ;  /* 0x0000580201007387 */ /* 0x0003e80000100800 */
[----:B-1----:R-:W3:Y:S04]  /*33f0*/  LDL R3, [R1] ;  /* 0x0000000001037983 */ /* 0x002ee80000100800 */
[----:B------:R-:W3:Y:S01]  /*3400*/  LDL R2, [R1+0x4] ;  /* 0x0000040001027983 */ /* 0x000ee20000100800 */
[----:B------:R-:W-:Y:S04]  /*3410*/  DEPBAR.LE SB0, 0x0 ;  /* 0x000080000000791a */ /* 0x000fe80000000000 */
[----:B------:R-:W-:Y:S08]  /*3420*/  BAR.SYNC.DEFER_BLOCKING 0x0 ;  /* 0x0000000000007b1d */ /* 0x000ff00000010000 */
[----:B------:R-:W-:Y:S08]  /*3430*/  LDSM.16.M88.4 R64, [R148] ;  /* 0x000000009440783b */ /* 0x000ff00000000200 */
[----:B------:R-:W1:Y:S08]  /*3440*/  LDSM.16.M88.4 R16, [R150+0x6000] ;  /* 0x006000009610783b */ /* 0x000e700000000200 */
[----:B------:R-:W2:Y:S08]  /*3450*/  LDSM.16.M88.4 R60, [R148+0x1000] ;  /* 0x00100000943c783b */ /* 0x000eb00000000200 */
[----:B------:R-:W2:Y:S08]  /*3460*/  LDSM.16.M88.4 R32, [R150+0x6400] ;  /* 0x006400009620783b */ /* 0x000eb00000000200 */
[----:B------:R-:W2:Y:S08]  /*3470*/  LDSM.16.M88.4 R48, [R150+0x6800] ;  /* 0x006800009630783b */ /* 0x000eb00000000200 */
[----:B------:R-:W2:Y:S01]  /*3480*/  LDSM.16.M88.4 R100, [R150+0x6c00] ;  /* 0x006c00009664783b */ /* 0x000ea20000000200 */
[-C--:B-1----:R-:W-:Y:S07]  /*3490*/  HMMA.16816.F32.BF16 R4, R64, R16.reuse, RZ ;  /* 0x000000104004723c */ /* 0x082fee00000418ff */
[----:B------:R-:W-:Y:S01]  /*34a0*/  LDSM.16.M88.4 R104, [R112] ;  /* 0x000000007068783b */ /* 0x000fe20000000200 */
[----:B----4-:R-:W-:Y:S01]  /*34b0*/  FSETP.NEU.FTZ.AND P2, PT, R164, -INF , PT ;  /* 0xff800000a400780b */ /* 0x010fe20003f5d000 */
[C---:B--2---:R-:W-:Y:S06]  /*34c0*/  HMMA.16816.F32.BF16 R8, R60.reuse, R16, RZ ;  /* 0x000000103c08723c */ /* 0x044fec00000418ff */
[----:B------:R-:W1:Y:S02]  /*34d0*/  LDSM.16.M88.4 R108, [R149+0x6000] ;  /* 0x00600000956c783b */ /* 0x000e640000000200 */
[-C--:B------:R-:W-:Y:S06]  /*34e0*/  HMMA.16816.F32.BF16 R12, R60, R18.reuse, RZ ;  /* 0x000000123c0c723c */ /* 0x080fec00000418ff */
[----:B------:R-:W2:Y:S02]  /*34f0*/  LDSM.16.M88.4 R112, [R112+0x1000] ;  /* 0x001000007070783b */ /* 0x000ea40000000200 */
        /* <DEDUP_REMOVED lines=13> */
[-C--:B-1----:R-:W-:Y:S08]  /*35d0*/  HMMA.16816.F32.BF16 R4, R104, R108.reuse, R4 ;  /* 0x0000006c6804723c */ /* 0x082ff00000041804 */
[C---:B--2---:R-:W-:Y:S01]  /*35e0*/  HMMA.16816.F32.BF16 R8, R112.reuse, R108, R8 ;  /* 0x0000006c7008723c */ /* 0x044fe20000041808 */
[----:B------:R-:W2:Y:S07]  /*35f0*/  LDL R108, [R1+0x14] ;  /* 0x00001400016c7983 */ /* 0x000eae0000100800 */
[-C--:B------:R-:W-:Y:S08]  /*3600*/  HMMA.16816.F32.BF16 R12, R112, R110.reuse, R12 ;  /* 0x0000006e700c723c */ /* 0x080ff0000004180c */
[----:B------:R-:W-:Y:S01]  /*3610*/  FMUL.FTZ R4, R4, c[0x0][0x2ec] ;  /* 0x0000bb0004047a20 */ /* 0x000fe20000410000 */
[C---:B------:R-:W-:Y:S03]  /*3620*/  HMMA.16816.F32.BF16 R16, R104.reuse, R110, R16 ;  /* 0x0000006e6810723c */ /* 0x040fe60000041810 */
[----:B------:R-:W1:Y:S01]  /*3630*/  MUFU.TANH R173, R4 ;  /* 0x0000000400ad7308 */ /* 0x000e620000002400 */
[----:B------:R-:W-:Y:S02]  /*3640*/  FMUL.FTZ R5, R5, c[0x0][0x2ec] ;  /* 0x0000bb0005057a20 */ /* 0x000fe40000410000 */
[----:B------:R-:W-:Y:S02]  /*3650*/  FMUL.FTZ R6, R6, c[0x0][0x2ec] ;  /* 0x0000bb0006067a20 */ /* 0x000fe40000410000 */
[----:B------:R-:W-:Y:S04]  /*3660*/  FMUL.FTZ R7, R7, c[0x0][0x2ec] ;  /* 0x0000bb0007077a20 */ /* 0x000fe80000410000 */
[----:B------:R-:W-:Y:S01]  /*3670*/  FMUL.FTZ R11, R11, c[0x0][0x2ec] ;  /* 0x0000bb000b0b7a20 */ /* 0x000fe20000410000 */
[----:B------:R-:W4:Y:S01]  /*3680*/  MUFU.TANH R172, R5 ;  /* 0x0000000500ac7308 */ /* 0x000f220000002400 */
[----:B------:R-:W-:Y:S02]  /*3690*/  FMUL.FTZ R8, R8, c[0x0][0x2ec] ;  /* 0x0000bb0008087a20 */ /* 0x000fe40000410000 */
[----:B------:R-:W-:Y:S02]  /*36a0*/  FMUL.FTZ R10, R10, c[0x0][0x2ec] ;  /* 0x0000bb000a0a7a20 */ /* 0x000fe40000410000 */
[----:B------:R-:W-:Y:S02]  /*36b0*/  FMUL.FTZ R9, R9, c[0x0][0x2ec] ;  /* 0x0000bb0009097a20 */ /* 0x000fe40000410000 */
[----:B------:R-:W-:Y:S02]  /*36c0*/  FMUL.FTZ R14, R14, c[0x0][0x2ec] ;  /* 0x0000bb000e0e7a20 */ /* 0x000fe40000410000 */
[----:B------:R-:W-:Y:S01]  /*36d0*/  FMUL.FTZ R12, R12, c[0x0][0x2ec] ;  /* 0x0000bb000c0c7a20 */ /* 0x000fe20000410000 */
[----:B------:R1:W-:Y:S01]  /*36e0*/  MUFU.TANH R85, R11 ;  /* 0x0000000b00557308 */ /* 0x0003e20000002400 */
[----:B------:R-:W-:Y:S02]  /*36f0*/  FMUL.FTZ R15, R15, c[0x0][0x2ec] ;  /* 0x0000bb000f0f7a20 */ /* 0x000fe40000410000 */
[----:B------:R-:W-:Y:S02]  /*3700*/  FMUL.FTZ R13, R13, c[0x0][0x2ec] ;  /* 0x0000bb000d0d7a20 */ /* 0x000fe40000410000 */
[----:B------:R-:W-:Y:S02]  /*3710*/  FMUL.FTZ R16, R16, c[0x0][0x2ec] ;  /* 0x0000bb0010107a20 */ /* 0x000fe40000410000 */
[----:B------:R-:W-:Y:S02]  /*3720*/  FMUL.FTZ R17, R17, c[0x0][0x2ec] ;  /* 0x0000bb0011117a20 */ /* 0x000fe40000410000 */
[----:B------:R-:W-:Y:S01]  /*3730*/  FMUL.FTZ R19, R19, c[0x0][0x2ec] ;  /* 0x0000bb0013137a20 */ /* 0x000fe20000410000 */
[----:B------:R-:W3:Y:S01]  /*3740*/  MUFU.TANH R244, R6 ;  /* 0x0000000600f47308 */ /* 0x000ee20000002400 */
[----:B------:R-:W-:Y:S09]  /*3750*/  FMUL.FTZ R18, R18, c[0x0][0x2ec] ;  /* 0x0000bb0012127a20 */ /* 0x000ff20000410000 */
[----:B------:R4:W-:Y:S01]  /*3760*/  MUFU.TANH R86, R10 ;  /* 0x0000000a00567308 */ /* 0x0009e20000002400 */
[----:B-1----:R-:W-:Y:S04]  /*3770*/  MOV R11, UR30 ;  /* 0x0000001e000b7c02 */ /* 0x002fe80008000f00 */
[----:B------:R-:W-:Y:S05]  /*3780*/  @P1 LEA R11, R11, R0, 0x7 ;  /* 0x000000000b0b1211 */ /* 0x000fea00078e38ff */
[----:B------:R1:W1:Y:S01]  /*3790*/  MUFU.TANH R243, R7 ;  /* 0x0000000700f37308 */ /* 0x0002620000002400 */
[----:B------:R-:W-:Y:S02]  /*37a0*/  PLOP3.LUT P1, PT, PT, PT, UP0, 0x80, 0x0 ;  /* 0x000000000000781c */ /* 0x000fe40003f2f008 */
[C---:B------:R-:W-:Y:S02]  /*37b0*/  @P3 ISETP.GE.AND P3, PT, R11.reuse, UR4, PT ;  /* 0x000000040b003c0c */ /* 0x040fe4000bf66270 */
[----:B------:R-:W-:Y:S02]  /*37c0*/  @P0 IADD3 R0, R11, 0x1, RZ ;  /* 0x000000010b000810 */ /* 0x000fe40007ffe0ff */
[----:B------:R-:W-:Y:S02]  /*37d0*/  PLOP3.LUT P0, PT, PT, PT, UP0, 0x80, 0x0 ;  /* 0x000000000000781c */ /* 0x000fe40003f0f008 */
[----:B------:R-:W-:Y:S01]  /*37e0*/  @P4 ISETP.GE.AND P4, PT, R0, UR4, PT ;  /* 0x0000000400004c0c */ /* 0x000fe2000bf86270 */
[----:B------:R-:W-:Y:S01]  /*37f0*/  MUFU.TANH R84, R14 ;  /* 0x0000000e00547308 */ /* 0x000fe20000002400 */
[----:B------:R-:W-:Y:S01]  /*3800*/  MOV R0, R173 ;  /* 0x000000ad00007202 */ /* 0x000fe20000000f00 */
[----:B----4-:R-:W-:Y:S04]  /*3810*/  FMUL.FTZ R10, R164, 1.4426950216293334961 ;  /* 0x3fb8aa3ba40a7820 */ /* 0x010fe80000410000 */
[----:B------:R-:W-:Y:S02]  /*3820*/  @P1 FSEL R0, R173, -INF , !P3 ;  /* 0xff800000ad001808 */ /* 0x000fe40005800000 */
[----:B------:R-:W-:Y:S02]  /*3830*/  PLOP3.LUT P1, PT, PT, PT, UP0, 0x80, 0x0 ;  /* 0x000000000000781c */ /* 0x000fe40003f2f008 */
[----:B------:R4:W4:Y:S01]  /*3840*/  MUFU.TANH R152, R8 ;  /* 0x0000000800987308 */ /* 0x0009220000002400 */
[----:B------:R-:W-:Y:S02]  /*3850*/  FSEL R10, R10, RZ, P2 ;  /* 0x000000ff0a0a7208 */ /* 0x000fe40001000000 */
[C---:B---3--:R-:W-:Y:S01]  /*3860*/  FSETP.NEU.FTZ.AND P2, PT, R163.reuse, -INF , PT ;  /* 0xff800000a300780b */ /* 0x048fe20003f5d000 */
[----:B-1----:R-:W1:Y:S06]  /*3870*/  LDSM.16.M88.4 R4, [R149+0x6400] ;  /* 0x006400009504783b */ /* 0x002e6c0000000200 */
[----:B------:R-:W-:Y:S10]  /*3880*/  MUFU.TANH R83, R15 ;  /* 0x0000000f00537308 */ /* 0x000ff40000002400 */
[----:B------:R3:W1:Y:S01]  /*3890*/  MUFU.TANH R151, R9 ;  /* 0x0000000900977308 */ /* 0x0006620000002400 */
[--C-:B----4-:R-:W-:Y:S01]  /*38a0*/  FFMA.FTZ R8, R0, c[0x0][0x23c], -R10.reuse ;  /* 0x00008f0000087a23 */ /* 0x110fe2000001080a */
[----:B------:R-:W-:Y:S02]  /*38b0*/  MOV R0, R172 ;  /* 0x000000ac00007202 */ /* 0x000fe40000000f00 */
[----:B------:R-:W-:Y:S02]  /*38c0*/  @P0 FSEL R0, R172, -INF , !P4 ;  /* 0xff800000ac000808 */ /* 0x000fe40006000000 */
[----:B------:R-:W-:Y:S04]  /*38d0*/  PLOP3.LUT P0, PT, PT, PT, UP0, 0x80, 0x0 ;  /* 0x000000000000781c */ /* 0x000fe80003f0f008 */
[----:B------:R-:W4:Y:S10]  /*38e0*/  MUFU.TANH R171, R16 ;  /* 0x0000001000ab7308 */ /* 0x000f340000002400 */
[----:B------:R4:W-:Y:S01]  /*38f0*/  MUFU.EX2 R185, R8 ;  /* 0x0000000800b97308 */ /* 0x0009e20000000800 */
[-C--:B-1----:R-:W-:Y:S01]  /*3900*/  HMMA.16816.F32.BF16 R20, R104, R4.reuse, R20 ;  /* 0x000000046814723c */ /* 0x082fe20000041814 */
[----:B---3--:R-:W-:Y:S08]  /*3910*/  FMUL.FTZ R9, R163, 1.4426950216293334961 ;  /* 0x3fb8aa3ba3097820 */ /* 0x008ff00000410000 */
[----:B------:R-:W-:Y:S03]  /*3920*/  MUFU.TANH R170, R17 ;  /* 0x0000001100aa7308 */ /* 0x000fe60000002400 */
[----:B------:R-:W-:Y:S01]  /*3930*/  FSEL R9, R9, RZ, P2 ;  /* 0x000000ff09097208 */ /* 0x000fe20001000000 */
[C---:B------:R-:W-:Y:S01]  /*3940*/  HMMA.16816.F32.BF16 R24, R112.reuse, R4, R24 ;  /* 0x000000047018723c */ /* 0x040fe20000041818 */
[C---:B------:R-:W-:Y:S06]  /*3950*/  FSETP.NEU.FTZ.AND P2, PT, R3.reuse, -INF , PT ;  /* 0xff8000000300780b */ /* 0x040fec0003f5d000 */
[----:B------:R-:W-:Y:S01]  /*3960*/  FFMA.FTZ R4, R0, c[0x0][0x23c], -R10 ;  /* 0x00008f0000047a23 */ /* 0x000fe2000001080a */
[----:B------:R-:W1:Y:S01]  /*3970*/  MUFU.TANH R99, R12 ;  /* 0x0000000c00637308 */ /* 0x000e620000002400 */
[-C--:B------:R-:W-:Y:S03]  /*3980*/  HMMA.16816.F32.BF16 R28, R112, R6.reuse, R28 ;  /* 0x00000006701c723c */ /* 0x080fe6000004181c */
[----:B----4-:R-:W-:Y:S01]  /*3990*/  FMUL.FTZ R8, R3, 1.4426950216293334961 ;  /* 0x3fb8aa3b03087820 */ /* 0x010fe20000410000 */
[----:B------:R-:W-:Y:S01]  /*39a0*/  MOV R0, R244 ;  /* 0x000000f400007202 */ /* 0x000fe20000000f00 */
[----:B------:R-:W-:Y:S01]  /*39b0*/  FMUL.FTZ R5, R2, 1.4426950216293334961 ;  /* 0x3fb8aa3b02057820 */ /* 0x000fe20000410000 */
[----:B------:R-:W-:Y:S01]  /*39c0*/  @P1 FSEL R0, R244, -INF , !P3 ;  /* 0xff800000f4001808 */ /* 0x000fe20005800000 */
[----:B------:R-:W-:Y:S01]  /*39d0*/  FMUL.FTZ R20, R20, c[0x0][0x2ec] ;  /* 0x0000bb0014147a20 */ /* 0x000fe20000410000 */
[C---:B------:R-:W-:Y:S01]  /*39e0*/  HMMA.16816.F32.BF16 R32, R104.reuse, R6, R32 ;  /* 0x000000066820723c */ /* 0x040fe20000041820 */
[----:B------:R-:W-:Y:S01]  /*39f0*/  MUFU.TANH R238, R19 ;  /* 0x0000001300ee7308 */ /* 0x000fe20000002400 */
[----:B------:R-:W-:Y:S02]  /*3a00*/  PLOP3.LUT P1, PT, PT, PT, UP0, 0x80, 0x0 ;  /* 0x000000000000781c */ /* 0x000fe40003f2f008 */
[----:B------:R-:W-:Y:S01]  /*3a10*/  FSEL R8, R8, RZ, P2 ;  /* 0x000000ff08087208 */ /* 0x000fe20001000000 */
[----:B------:R-:W-:Y:S01]  /*3a20*/  FMUL.FTZ R21, R21, c[0x0][0x2ec] ;  /* 0x0000bb0015157a20 */ /* 0x000fe20000410000 */
[----:B------:R-:W-:Y:S01]  /*3a30*/  FSETP.NEU.FTZ.AND P2, PT, R2, -INF , PT ;  /* 0xff8000000200780b */ /* 0x000fe20003f5d000 */
[----:B------:R-:W-:Y:S02]  /*3a40*/  FMUL.FTZ R24, R24, c[0x0][0x2ec] ;  /* 0x0000bb0018187a20 */ /* 0x000fe40000410000 */
[----:B------:R-:W-:Y:S02]  /*3a50*/  FMUL.FTZ R25, R25, c[0x0][0x2ec] ;  /* 0x0000bb0019197a20 */ /* 0x000fe40000410000 */
[----:B------:R3:W-:Y:S01]  /*3a60*/  MUFU.EX2 R184, R4 ;  /* 0x0000000400b87308 */ /* 0x0007e20000000800 */
[----:B------:R-:W-:Y:S02]  /*3a70*/  FMUL.FTZ R27, R27, c[0x0][0x2ec] ;  /* 0x0000bb001b1b7a20 */ /* 0x000fe40000410000 */
[----:B------:R-:W-:Y:S02]  /*3a80*/  FMUL.FTZ R26, R26, c[0x0][0x2ec] ;  /* 0x0000bb001a1a7a20 */ /* 0x000fe40000410000 */
[----:B------:R-:W-:Y:S02]  /*3a90*/  FMUL.FTZ R30, R30, c[0x0][0x2ec] ;  /* 0x0000bb001e1e7a20 */ /* 0x000fe40000410000 */
[----:B------:R-:W-:Y:S02]  /*3aa0*/  FMUL.FTZ R31, R31, c[0x0][0x2ec] ;  /* 0x0000bb001f1f7a20 */ /* 0x000fe40000410000 */
[----:B------:R-:W-:Y:S01]  /*3ab0*/  FMUL.FTZ R28, R28, c[0x0][0x2ec] ;  /* 0x0000bb001c1c7a20 */ /* 0x000fe20000410000 */
[----:B------:R-:W-:Y:S01]  /*3ac0*/  MUFU.TANH R240, R18 ;  /* 0x0000001200f07308 */ /* 0x000fe20000002400 */
[----:B------:R-:W-:Y:S02]  /*3ad0*/  FMUL.FTZ R29, R29, c[0x0][0x2ec] ;  /* 0x0000bb001d1d7a20 */ /* 0x000fe40000410000 */
[----:B------:R-:W-:Y:S02]  /*3ae0*/  FMUL.FTZ R22, R22, c[0x0][0x2ec] ;  /* 0x0000bb0016167a20 */ /* 0x000fe40000410000 */
[----:B------:R-:W-:Y:S02]  /*3af0*/  FMUL.FTZ R23, R23, c[0x0][0x2ec] ;  /* 0x0000bb0017177a20 */ /* 0x000fe40000410000 */
[----:B------:R-:W-:Y:S02]  /*3b00*/  FMUL.FTZ R32, R32, c[0x0][0x2ec] ;  /* 0x0000bb0020207a20 */ /* 0x000fe40000410000 */
[----:B------:R-:W-:Y:S01]  /*3b10*/  FMUL.FTZ R33, R33, c[0x0][0x2ec] ;  /* 0x0000bb0021217a20 */ /* 0x000fe20000410000 */
[----:B------:R-:W4:Y:S01]  /*3b20*/  MUFU.TANH R98, R13 ;  /* 0x0000000d00627308 */ /* 0x000f220000002400 */
[----:B------:R-:W-:Y:S02]  /*3b30*/  FMUL.FTZ R35, R35, c[0x0][0x2ec] ;  /* 0x0000bb0023237a20 */ /* 0x000fe40000410000 */
[----:B------:R-:W-:Y:S02]  /*3b40*/  FMUL.FTZ R34, R34, c[0x0][0x2ec] ;  /* 0x0000bb0022227a20 */ /* 0x000fe40000410000 */
[--C-:B---3--:R-:W-:Y:S01]  /*3b50*/  FFMA.FTZ R4, R0, c[0x0][0x23c], -R9.reuse ;  /* 0x00008f0000047a23 */ /* 0x108fe20000010809 */
[----:B------:R-:W-:Y:S02]  /*3b60*/  MOV R0, R243 ;  /* 0x000000f300007202 */ /* 0x000fe40000000f00 */
[----:B------:R-:W-:Y:S02]  /*3b70*/  @P0 FSEL R0, R243, -INF , !P4 ;  /* 0xff800000f3000808 */ /* 0x000fe40006000000 */
[----:B------:R-:W3:Y:S01]  /*3b80*/  MUFU.TANH R169, R20 ;  /* 0x0000001400a97308 */ /* 0x000ee20000002400 */
[----:B------:R-:W-:Y:S02]  /*3b90*/  PLOP3.LUT P0, PT, PT, PT, UP0, 0x80, 0x0 ;  /* 0x000000000000781c */ /* 0x000fe40003f0f008 */
[--C-:B------:R-:W-:Y:S07]  /*3ba0*/  FFMA.FTZ R0, R0, c[0x0][0x23c], -R9.reuse ;  /* 0x00008f0000007a23 */ /* 0x100fee0000010809 */
[----:B------:R1:W-:Y:S10]  /*3bb0*/  MUFU.EX2 R182, R0 ;  /* 0x0000000000b67308 */ /* 0x0003f40000000800 */
[----:B------:R-:W-:Y:S10]  /*3bc0*/  MUFU.TANH R168, R21 ;  /* 0x0000001500a87308 */ /* 0x000ff40000002400 */
[----:B------:R3:W-:Y:S01]  /*3bd0*/  MUFU.EX2 R183, R4 ;  /* 0x0000000400b77308 */ /* 0x0007e20000000800 */
[----:B-1----:R-:W-:Y:S02]  /*3be0*/  MOV R0, R152 ;  /* 0x0000009800007202 */ /* 0x002fe40000000f00 */
[----:B------:R-:W-:Y:S02]  /*3bf0*/  @P1 FSEL R0, R152, -INF , !P3 ;  /* 0xff80000098001808 */ /* 0x000fe40005800000 */
[----:B------:R-:W-:Y:S05]  /*3c00*/  PLOP3.LUT P1, PT, PT, PT, UP0, 0x80, 0x0 ;  /* 0x000000000000781c */ /* 0x000fea0003f2f008 */
[----:B------:R-:W1:Y:S10]  /*3c10*/  MUFU.TANH R235, R22 ;  /* 0x0000001600eb7308 */ /* 0x000e740000002400 */
[----:B------:R-:W-:Y:S01]  /*3c20*/  MUFU.TANH R234, R23 ;  /* 0x0000001700ea7308 */ /* 0x000fe20000002400 */
[--C-:B---3--:R-:W-:Y:S01]  /*3c30*/  FFMA.FTZ R4, R0, c[0x0][0x23c], -R8.reuse ;  /* 0x00008f0000047a23 */ /* 0x108fe20000010808 */
[----:B------:R-:W-:Y:S02]  /*3c40*/  MOV R0, R151 ;  /* 0x0000009700007202 */ /* 0x000fe40000000f00 */
[----:B------:R-:W-:Y:S02]  /*3c50*/  @P0 FSEL R0, R151, -INF , !P4 ;  /* 0xff80000097000808 */ /* 0x000fe40006000000 */
[----:B------:R-:W-:Y:S04]  /*3c60*/  PLOP3.LUT P0, PT, PT, PT, UP0, 0x80, 0x0 ;  /* 0x000000000000781c */ /* 0x000fe80003f0f008 */
[----:B------:R3:W-:Y:S01]  /*3c70*/  MUFU.EX2 R159, R4 ;  /* 0x00000004009f7308 */ /* 0x0007e20000000800 */
[----:B------:R-:W-:Y:S01]  /*3c80*/  FFMA.FTZ R12, R0, c[0x0][0x23c], -R8 ;  /* 0x00008f00000c7a23 */ /* 0x000fe20000010808 */
[----:B------:R-:W-:Y:S02]  /*3c90*/  FSEL R0, R5, RZ, P2 ;  /* 0x000000ff05007208 */ /* 0x000fe40001000000 */
[----:B------:R-:W-:Y:S06]  /*3ca0*/  PLOP3.LUT P2, PT, PT, PT, UP0, 0x80, 0x0 ;  /* 0x000000000000781c */ /* 0x000fec0003f4f008 */
[----:B------:R-:W-:Y:S10]  /*3cb0*/  MUFU.TANH R93, R24 ;  /* 0x00000018005d7308 */ /* 0x000ff40000002400 */
[----:B------:R1:W-:Y:S01]  /*3cc0*/  MUFU.EX2 R158, R12 ;  /* 0x0000000c009e7308 */ /* 0x0003e20000000800 */
[----:B---3--:R-:W-:Y:S02]  /*3cd0*/  MOV R4, R86 ;  /* 0x0000005600047202 */ /* 0x008fe40000000f00 */
[----:B------:R-:W-:Y:S02]  /*3ce0*/  @P1 FSEL R4, R86, -INF , !P3 ;  /* 0xff80000056041808 */ /* 0x000fe40005800000 */
[----:B------:R-:W-:Y:S05]  /*3cf0*/  PLOP3.LUT P1, PT, PT, PT, UP0, 0x80, 0x0 ;  /* 0x000000000000781c */ /* 0x000fea0003f2f008 */
[----:B------:R-:W-:Y:S01]  /*3d00*/  MUFU.TANH R92, R25 ;  /* 0x00000019005c7308 */ /* 0x000fe20000002400 */
[--C-:B------:R-:W-:Y:S01]  /*3d10*/  FFMA.FTZ R5, R4, c[0x0][0x23c], -R0.reuse ;  /* 0x00008f0004057a23 */ /* 0x100fe20000010800 */
[----:B------:R-:W-:Y:S02]  /*3d20*/  MOV R4, R85 ;  /* 0x0000005500047202 */ /* 0x000fe40000000f00 */
[----:B------:R-:W-:Y:S02]  /*3d30*/  @P0 FSEL R4, R85, -INF , !P4 ;  /* 0xff80000055040808 */ /* 0x000fe40006000000 */
[----:B------:R-:W-:Y:S02]  /*3d40*/  PLOP3.LUT P3, PT, PT, PT, UP0, 0x80, 0x0 ;  /* 0x000000000000781c */ /* 0x000fe40003f6f008 */
[----:B------:R-:W-:Y:S01]  /*3d50*/  PLOP3.LUT P0, PT, PT, PT, UP0, 0x80, 0x0 ;  /* 0x000000000000781c */ /* 0x000fe20003f0f008 */
[----:B------:R-:W-:Y:S01]  /*3d60*/  FFMA.FTZ R4, R4, c[0x0][0x23c], -R0 ;  /* 0x00008f0004047a23 */ /* 0x000fe20000010800 */
[----:B------:R-:W-:Y:S01]  /*3d70*/  MUFU.EX2 R90, R5 ;  /* 0x00000005005a7308 */ /* 0x000fe20000000800 */
[----:B------:R-:W-:Y:S02]  /*3d80*/  PLOP3.LUT P4, PT, PT, PT, UP0, 0x80, 0x0 ;  /* 0x000000000000781c */ /* 0x000fe40003f8f008 */
[----:B-1----:R-:W-:Y:S07]  /*3d90*/  MOV R12, R171 ;  /* 0x000000ab000c7202 */ /* 0x002fee0000000f00 */
[----:B------:R-:W-:Y:S10]  /*3da0*/  MUFU.TANH R77, R27 ;  /* 0x0000001b004d7308 */ /* 0x000ff40000002400 */
[----:B------:R1:W-:Y:S10]  /*3db0*/  MUFU.EX2 R89, R4 ;  /* 0x0000000400597308 */ /* 0x0003f40000000800 */
[----:B------:R-:W-:Y:S10]  /*3dc0*/  MUFU.TANH R78, R26 ;  /* 0x0000001a004e7308 */ /* 0x000ff40000002400 */
[----:B------:R-:W-:Y:S01]  /*3dd0*/  MUFU.TANH R247, R28 ;  /* 0x0000001c00f77308 */ /* 0x000fe20000002400 */
[C---:B-1----:R-:W-:Y:S02]  /*3de0*/  @P1 IADD3 R4, R11.reuse, 0x8, RZ ;  /* 0x000000080b041810 */ /* 0x042fe40007ffe0ff */
[----:B------:R-:W-:Y:S02]  /*3df0*/  PLOP3.LUT P1, PT, PT, PT, UP0, 0x80, 0x0 ;  /* 0x000000000000781c */ /* 0x000fe40003f2f008 */
[----:B------:R-:W-:Y:S05]  /*3e00*/  @P2 ISETP.GE.AND P2, PT, R4, UR4, PT ;  /* 0x0000000404002c0c */ /* 0x000fea000bf46270 */
[----:B------:R-:W-:Y:S01]  /*3e10*/  MUFU.TANH R246, R29 ;  /* 0x0000001d00f67308 */ /* 0x000fe20000002400 */
[----:B------:R-:W-:Y:S02]  /*3e20*/  @P0 IADD3 R4, R11, 0x9, RZ ;  /* 0x000000090b040810 */ /* 0x000fe40007ffe0ff */
[----:B------:R-:W-:Y:S02]  /*3e30*/  PLOP3.LUT P0, PT, PT, PT, UP0, 0x80, 0x0 ;  /* 0x000000000000781c */ /* 0x000fe40003f0f008 */
[----:B------:R-:W-:Y:S02]  /*3e40*/  @P3 ISETP.GE.AND P3, PT, R4, UR4, PT ;  /* 0x0000000404003c0c */ /* 0x000fe4000bf66270 */
[----:B------:R-:W-:Y:S03]  /*3e50*/  MOV R4, R99 ;  /* 0x0000006300047202 */ /* 0x000fe60000000f00 */
[----:B------:R-:W-:Y:S01]  /*3e60*/  MUFU.TANH R76, R30 ;  /* 0x0000001e004c7308 */ /* 0x000fe20000002400 */
[----:B------:R-:W-:Y:S02]  /*3e70*/  @P1 FSEL R4, R99, -INF , !P2 ;  /* 0xff80000063041808 */ /* 0x000fe40005000000 */
[----:B------:R-:W-:Y:S03]  /*3e80*/  PLOP3.LUT P1, PT, PT, PT, UP0, 0x80, 0x0 ;  /* 0x000000000000781c */ /* 0x000fe60003f2f008 */
[--C-:B------:R-:W-:Y:S01]  /*3e90*/  FFMA.FTZ R5, R4, c[0x0][0x23c], -R8.reuse ;  /* 0x00008f0004057a23 */ /* 0x100fe20000010808 */
[----:B----4-:R-:W-:Y:S02]  /*3ea0*/  MOV R4, R98 ;  /* 0x0000006200047202 */ /* 0x010fe40000000f00 */
[----:B------:R-:W-:Y:S01]  /*3eb0*/  @P0 FSEL R4, R98, -INF , !P3 ;  /* 0xff80000062040808 */ /* 0x000fe20005800000 */
[----:B------:R1:W-:Y:S01]  /*3ec0*/  MUFU.EX2 R156, R5 ;  /* 0x00000005009c7308 */ /* 0x0003e20000000800 */
[----:B------:R-:W-:Y:S09]  /*3ed0*/  PLOP3.LUT P0, PT, PT, PT, UP0, 0x80, 0x0 ;  /* 0x000000000000781c */ /* 0x000ff20003f0f008 */
[----:B------:R-:W-:Y:S10]  /*3ee0*/  MUFU.TANH R75, R31 ;  /* 0x0000001f004b7308 */ /* 0x000ff40000002400 */
[----:B------:R-:W3:Y:S01]  /*3ef0*/  MUFU.TANH R199, R32 ;  /* 0x0000002000c77308 */ /* 0x000ee20000002400 */
[----:B-1----:R-:W-:Y:S01]  /*3f00*/  FFMA.FTZ R5, R4, c[0x0][0x23c], -R8 ;  /* 0x00008f0004057a23 */ /* 0x002fe20000010808 */
[----:B------:R-:W-:Y:S02]  /*3f10*/  MOV R4, R84 ;  /* 0x0000005400047202 */ /* 0x000fe40000000f00 */
[----:B------:R-:W-:Y:S02]  /*3f20*/  @P1 FSEL R4, R84, -INF , !P2 ;  /* 0xff80000054041808 */ /* 0x000fe40005000000 */
[----:B------:R-:W-:Y:S04]  /*3f30*/  PLOP3.LUT P1, PT, PT, PT, UP0, 0x80, 0x0 ;  /* 0x000000000000781c */ /* 0x000fe80003f2f008 */
[----:B------:R1:W-:Y:S10]  /*3f40*/  MUFU.EX2 R153, R5 ;  /* 0x0000000500997308 */ /* 0x0003f40000000800 */
[----:B------:R-:W4:Y:S01]  /*3f50*/  MUFU.TANH R167, R33 ;  /* 0x0000002100a77308 */ /* 0x000f220000002400 */
[----:B------:R-:W-:Y:S02]  /*3f60*/  @P1 FSEL R12, R171, -INF , !P2 ;  /* 0xff800000ab0c1808 */ /* 0x000fe40005000000 */
[----:B------:R-:W-:Y:S03]  /*3f70*/  PLOP3.LUT P1, PT, PT, PT, UP0, 0x80, 0x0 ;  /* 0x000000000000781c */ /* 0x000fe60003f2f008 */
[----:B------:R-:W-:Y:S01]  /*3f80*/  FFMA.FTZ R13, R12, c[0x0][0x23c], -R10 ;  /* 0x00008f000c0d7a23 */ /* 0x000fe2000001080a */
[----:B------:R-:W-:Y:S03]  /*3f90*/  MOV R12, R170 ;  /* 0x000000aa000c7202 */ /* 0x000fe60000000f00 */
[----:B------:R-:W-:Y:S01]  /*3fa0*/  MUFU.TANH R216, R35 ;  /* 0x0000002300d87308 */ /* 0x000fe20000002400 */
[--C-:B-1----:R-:W-:Y:S01]  /*3fb0*/  FFMA.FTZ R5, R4, c[0x0][0x23c], -R0.reuse ;  /* 0x00008f0004057a23 */ /* 0x102fe20000010800 */
[----:B------:R-:W-:Y:S02]  /*3fc0*/  MOV R4, R83 ;  /* 0x0000005300047202 */ /* 0x000fe40000000f00 */
[----:B------:R-:W-:Y:S02]  /*3fd0*/  @P0 FSEL R4, R83, -INF , !P3 ;  /* 0xff80000053040808 */ /* 0x000fe40005800000 */
[----:B------:R-:W-:Y:S04]  /*3fe0*/  PLOP3.LUT P0, PT, PT, PT, UP0, 0x80, 0x0 ;  /* 0x000000000000781c */ /* 0x000fe80003f0f008 */
[----:B------:R-:W-:Y:S01]  /*3ff0*/  MUFU.EX2 R88, R5 ;  /* 0x0000000500587308 */ /* 0x000fe20000000800 */
[----:B------:R-:W-:Y:S09]  /*4000*/  FFMA.FTZ R4, R4, c[0x0][0x23c], -R0 ;  /* 0x00008f0004047a23 */ /* 0x000ff20000010800 */
[----:B------:R-:W1:Y:S01]  /*4010*/  MUFU.TANH R217, R34 ;  /* 0x0000002200d97308 */ /* 0x000e620000002400 */
[----:B------:R-:W-:Y:S02]  /*4020*/  @P0 FSEL R12, R170, -INF , !P3 ;  /* 0xff800000aa0c0808 */ /* 0x000fe40005800000 */
[----:B------:R-:W-:Y:S03]  /*4030*/  PLOP3.LUT P0, PT, PT, PT, UP0, 0x80, 0x0 ;  /* 0x000000000000781c */ /* 0x000fe60003f0f008 */
[--C-:B------:R-:W-:Y:S04]  /*4040*/  FFMA.FTZ R12, R12, c[0x0][0x23c], -R10.reuse ;  /* 0x00008f000c0c7a23 */ /* 0x100fe8000001080a */
[----:B------:R1:W-:Y:S10]  /*4050*/  MUFU.EX2 R87, R4 ;  /* 0x0000000400577308 */ /* 0x0003f40000000800 */
[----:B------:R2:W-:Y:S10]  /*4060*/  MUFU.EX2 R226, R12 ;  /* 0x0000000c00e27308 */ /* 0x0005f40000000800 */
[----:B------:R3:W-:Y:S01]  /*4070*/  MUFU.EX2 R228, R13 ;  /* 0x0000000d00e47308 */ /* 0x0007e20000000800 */
[----:B-1----:R-:W1:Y:S01]  /*4080*/  LDSM.16.M88.4 R4, [R149+0x6800] ;  /* 0x006800009504783b */ /* 0x002e620000000200 */
[----:B--2---:R-:W-:Y:S02]  /*4090*/  MOV R12, R238 ;  /* 0x000000ee000c7202 */ /* 0x004fe40000000f00 */
[----:B------:R-:W-:Y:S02]  /*40a0*/  @P0 FSEL R12, R238, -INF , !P3 ;  /* 0xff800000ee0c0808 */ /* 0x000fe40005800000 */
[----:B------:R-:W-:Y:S02]  /*40b0*/  PLOP3.LUT P0, PT, PT, PT, UP0, 0x80, 0x0 ;  /* 0x000000000000781c */ /* 0x000fe40003f0f008 */
[----:B------:R-:W-:Y:S01]  /*40c0*/  PLOP3.LUT P3, PT, PT, PT, UP0, 0x80, 0x0 ;  /* 0x000000000000781c */ /* 0x000fe20003f6f008 */
[--C-:B------:R-:W-:Y:S01]  /*40d0*/  FFMA.FTZ R12, R12, c[0x0][0x23c], -R9.reuse ;  /* 0x00008f000c0c7a23 */ /* 0x100fe20000010809 */
[----:B---3--:R-:W-:Y:S03]  /*40e0*/  MOV R13, R240 ;  /* 0x000000f0000d7202 */ /* 0x008fe60000000f00 */
[----:B------:R2:W-:Y:S01]  /*40f0*/  MUFU.EX2 R161, R12 ;  /* 0x0000000c00a17308 */ /* 0x0005e20000000800 */
[----:B------:R-:W-:Y:S02]  /*4100*/  @P1 FSEL R13, R240, -INF , !P2 ;  /* 0xff800000f00d1808 */ /* 0x000fe40005000000 */
[----:B------:R-:W-:Y:S02]  /*4110*/  PLOP3.LUT P1, PT, PT, PT, UP0, 0x80, 0x0 ;  /* 0x000000000000781c */ /* 0x000fe40003f2f008 */
[----:B------:R-:W-:Y:S01]  /*4120*/  PLOP3.LUT P2, PT, PT, PT, UP0, 0x80, 0x0 ;  /* 0x000000000000781c */ /* 0x000fe20003f4f008 */
[--C-:B------:R-:W-:Y:S04]  /*4130*/  FFMA.FTZ R13, R13, c[0x0][0x23c], -R9.reuse ;  /* 0x00008f000d0d7a23 */ /* 0x100fe80000010809 */
[----:B------:R3:W-:Y:S01]  /*4140*/  MUFU.EX2 R162, R13 ;  /* 0x0000000d00a27308 */ /* 0x0007e20000000800 */
[-C--:B-1----:R-:W-:Y:S05]  /*4150*/  HMMA.16816.F32.BF16 R36, R104, R4.reuse, R36 ;  /* 0x000000046824723c */ /* 0x082fea0000041824 */
[C---:B--2---:R-:W-:Y:S02]  /*4160*/  @P1 IADD3 R12, R11.reuse, 0x10, RZ ;  /* 0x000000100b0c1810 */ /* 0x044fe40007ffe0ff */
[----:B------:R-:W-:Y:S01]  /*4170*/  PLOP3.LUT P1, PT, PT, PT, UP0, 0x80, 0x0 ;  /* 0x000000000000781c */ /* 0x000fe20003f2f008 */
[C---:B------:R-:W-:Y:S01]  /*4180*/  HMMA.16816.F32.BF16 R40, R112.reuse, R4, R40 ;  /* 0x000000047028723c */ /* 0x040fe20000041828 */
[----:B------:R-:W-:Y:S03]  /*4190*/  @P2 ISETP.GE.AND P2, PT, R12, UR4, PT ;  /* 0x000000040c002c0c */ /* 0x000fe6000bf46270 */
[----:B------:R-:W-:Y:S02]  /*41a0*/  @P0 IADD3 R12, R11, 0x11, RZ ;  /* 0x000000110b0c0810 */ /* 0x000fe40007ffe0ff */
[----:B------:R-:W-:Y:S02]  /*41b0*/  PLOP3.LUT P0, PT, PT, PT, UP0, 0x80, 0x0 ;  /* 0x000000000000781c */ /* 0x000fe40003f0f008 */
[----:B------:R-:W-:Y:S01]  /*41c0*/  @P3 ISETP.GE.AND P3, PT, R12, UR4, PT ;  /* 0x000000040c003c0c */ /* 0x000fe2000bf66270 */
[-C--:B------:R-:W-:Y:S03]  /*41d0*/  HMMA.16816.F32.BF16 R44, R112, R6.reuse, R44 ;  /* 0x00000006702c723c */ /* 0x080fe6000004182c */
[----:B------:R-:W-:Y:S02]  /*41e0*/  MOV R12, R169 ;  /* 0x000000a9000c7202 */ /* 0x000fe40000000f00 */
[----:B------:R-:W-:Y:S02]  /*41f0*/  @P1 FSEL R12, R169, -INF , !P2 ;  /* 0xff800000a90c1808 */ /* 0x000fe40005000000 */
[----:B------:R-:W-:Y:S01]  /*4200*/  PLOP3.LUT P1, PT, PT, PT, UP0, 0x80, 0x0 ;  /* 0x000000000000781c */ /* 0x000fe20003f2f008 */
[C---:B------:R-:W-:Y:S01]  /*4210*/  HMMA.16816.F32.BF16 R48, R104.reuse, R6, R48 ;  /* 0x000000066830723c */ /* 0x040fe20000041830 */
[----:B------:R-:W-:Y:S03]  /*4220*/  MOV R4, R235 ;  /* 0x000000eb00047202 */ /* 0x000fe60000000f00 */
[--C-:B---3--:R-:W-:Y:S01]  /*4230*/  FFMA.FTZ R13, R12, c[0x0][0x23c], -R10.reuse ;  /* 0x00008f000c0d7a23 */ /* 0x108fe2000001080a */
[----:B------:R-:W-:Y:S01]  /*4240*/  MOV R12, R168 ;  /* 0x000000a8000c7202 */ /* 0x000fe20000000f00 */
[----:B------:R-:W-:Y:S01]  /*4250*/  FMUL.FTZ R36, R36, c[0x0][0x2ec] ;  /* 0x0000bb0024247a20 */ /* 0x000fe20000410000 */
[----:B------:R-:W-:Y:S01]  /*4260*/  @P0 FSEL R12, R168, -INF , !P3 ;  /* 0xff800000a80c0808 */ /* 0x000fe20005800000 */
[----:B------:R-:W-:Y:S01]  /*4270*/  MUFU.EX2 R219, R13 ;  /* 0x0000000d00db7308 */ /* 0x000fe20000000800 */
[----:B------:R-:W-:Y:S01]  /*4280*/  FMUL.FTZ R37, R37, c[0x0][0x2ec] ;  /* 0x0000bb0025257a20 */ /* 0x000fe20000410000 */
[----:B------:R-:W-:Y:S02]  /*4290*/  PLOP3.LUT P0, PT, PT, PT, UP0, 0x80, 0x0 ;  /* 0x000000000000781c */ /* 0x000fe40003f0f008 */
[----:B------:R-:W-:Y:S01]  /*42a0*/  FFMA.FTZ R5, R12, c[0x0][0x23c], -R10 ;  /* 0x00008f000c057a23 */ /* 0x000fe2000001080a */
[----:B------:R-:W-:Y:S01]  /*42b0*/  @P1 FSEL R4, R235, -INF , !P2 ;  /* 0xff800000eb041808 */ /* 0x000fe20005000000 */
[----:B------:R-:W-:Y:S01]  /*42c0*/  FMUL.FTZ R38, R38, c[0x0][0x2ec] ;  /* 0x0000bb0026267a20 */ /* 0x000fe20000410000 */
[----:B------:R-:W-:Y:S01]  /*42d0*/  PLOP3.LUT P1, PT, PT, PT, UP0, 0x80, 0x0 ;  /* 0x000000000000781c */ /* 0x000fe20003f2f008 */
[----:B------:R-:W-:Y:S01]  /*42e0*/  FMUL.FTZ R42, R42, c[0x0][0x2ec] ;  /* 0x0000bb002a2a7a20 */ /* 0x000fe20000410000 */
[----:B------:R-:W-:Y:S01]  /*42f0*/  MOV R12, R199 ;  /* 0x000000c7000c7202 */ /* 0x000fe20000000f00 */
[----:B------:R-:W1:Y:S01]  /*4300*/  MUFU.TANH R165, R36 ;  /* 0x0000002400a57308 */ /* 0x000e620000002400 */
[----:B------:R-:W-:Y:S02]  /*4310*/  FMUL.FTZ R39, R39, c[0x0][0x2ec] ;  /* 0x0000bb0027277a20 */ /* 0x000fe40000410000 */
[----:B------:R-:W-:Y:S02]  /*4320*/  FMUL.FTZ R40, R40, c[0x0][0x2ec] ;  /* 0x0000bb0028287a20 */ /* 0x000fe40000410000 */
[----:B------:R-:W-:Y:S02]  /*4330*/  FMUL.FTZ R41, R41, c[0x0][0x2ec] ;  /* 0x0000bb0029297a20 */ /* 0x000fe40000410000 */
[----:B------:R-:W-:Y:S02]  /*4340*/  FMUL.FTZ R43, R43, c[0x0][0x2ec] ;  /* 0x0000bb002b2b7a20 */ /* 0x000fe40000410000 */
[----:B------:R-:W-:Y:S01]  /*4350*/  FMUL.FTZ R44, R44, c[0x0][0x2ec] ;  /* 0x0000bb002c2c7a20 */ /* 0x000fe20000410000 */
        /* <DEDUP_REMOVED lines=8> */
[----:B------:R-:W-:Y:S07]  /*43e0*/  FMUL.FTZ R51, R51, c[0x0][0x2ec] ;  /* 0x0000bb0033337a20 */ /* 0x000fee0000410000 */
[----:B------:R-:W-:Y:S01]  /*43f0*/  MUFU.TANH R70, R42 ;  /* 0x0000002a00467308 */ /* 0x000fe20000002400 */
[--C-:B--2---:R-:W-:Y:S01]  /*4400*/  FFMA.FTZ R5, R4, c[0x0][0x23c], -R9.reuse ;  /* 0x00008f0004057a23 */ /* 0x104fe20000010809 */
[----:B------:R-:W-:Y:S02]  /*4410*/  MOV R4, R234 ;  /* 0x000000ea00047202 */ /* 0x000fe40000000f00 */
[----:B------:R-:W-:Y:S02]  /*4420*/  @P0 FSEL R4, R234, -INF , !P3 ;  /* 0xff800000ea040808 */ /* 0x000fe40005800000 */
[----:B------:R-:W-:Y:S04]  /*4430*/  PLOP3.LUT P0, PT, PT, PT, UP0, 0x80, 0x0 ;  /* 0x000000000000781c */ /* 0x000fe80003f0f008 */
[----:B------:R-:W-:Y:S01]  /*4440*/  MUFU.EX2 R160, R5 ;  /* 0x0000000500a07308 */ /* 0x000fe20000000800 */
[--C-:B------:R-:W-:Y:S09]  /*4450*/  FFMA.FTZ R4, R4, c[0x0][0x23c], -R9.reuse ;  /* 0x00008f0004047a23 */ /* 0x100ff20000010809 */
[----:B------:R2:W-:Y:S10]  /*4460*/  MUFU.EX2 R252, R4 ;  /* 0x0000000400fc7308 */ /* 0x0005f40000000800 */
[----:B------:R-:W3:Y:S10]  /*4470*/  MUFU.TANH R215, R38 ;  /* 0x0000002600d77308 */ /* 0x000ef40000002400 */
[----:B------:R-:W1:Y:S01]  /*4480*/  MUFU.TANH R213, R39 ;  /* 0x0000002700d57308 */ /* 0x000e620000002400 */
[----:B--2---:R-:W-:Y:S02]  /*4490*/  MOV R4, R93 ;  /* 0x0000005d00047202 */ /* 0x004fe40000000f00 */
[----:B------:R-:W-:Y:S02]  /*44a0*/  @P1 FSEL R4, R93, -INF , !P2 ;  /* 0xff8000005d041808 */ /* 0x000fe40005000000 */
[----:B------:R-:W-:Y:S05]  /*44b0*/  PLOP3.LUT P1, PT, PT, PT, UP0, 0x80, 0x0 ;  /* 0x000000000000781c */ /* 0x000fea0003f2f008 */
[----:B------:R-:W-:Y:S01]  /*44c0*/  MUFU.TANH R69, R43 ;  /* 0x0000002b00457308 */ /* 0x000fe20000002400 */
[--C-:B------:R-:W-:Y:S01]  /*44d0*/  FFMA.FTZ R5, R4, c[0x0][0x23c], -R8.reuse ;  /* 0x00008f0004057a23 */ /* 0x100fe20000010808 */
[----:B------:R-:W-:Y:S02]  /*44e0*/  MOV R4, R92 ;  /* 0x0000005c00047202 */ /* 0x000fe40000000f00 */
[----:B------:R-:W-:Y:S02]  /*44f0*/  @P0 FSEL R4, R92, -INF , !P3 ;  /* 0xff8000005c040808 */ /* 0x000fe40005800000 */
[----:B------:R-:W-:Y:S03]  /*4500*/  PLOP3.LUT P0, PT, PT, PT, UP0, 0x80, 0x0 ;  /* 0x000000000000781c */ /* 0x000fe60003f0f008 */
[----:B------:R-:W-:Y:S01]  /*4510*/  FFMA.FTZ R4, R4, c[0x0][0x23c], -R8 ;  /* 0x00008f0004047a23 */ /* 0x000fe20000010808 */
[----:B------:R2:W-:Y:S10]  /*4520*/  MUFU.EX2 R97, R5 ;  /* 0x0000000500617308 */ /* 0x0005f40000000800 */
[----:B------:R1:W-:Y:S10]  /*4530*/  MUFU.EX2 R96, R4 ;  /* 0x0000000400607308 */ /* 0x0003f40000000800 */
[----:B------:R-:W-:Y:S01]  /*4540*/  MUFU.TANH R233, R40 ;  /* 0x0000002800e97308 */ /* 0x000fe20000002400 */
[----:B--2---:R-:W-:Y:S02]  /*4550*/  MOV R5, R78 ;  /* 0x0000004e00057202 */ /* 0x004fe40000000f00 */
[----:B------:R-:W-:Y:S02]  /*4560*/  @P1 FSEL R5, R78, -INF , !P2 ;  /* 0xff8000004e051808 */ /* 0x000fe40005000000 */
[----:B------:R-:W-:Y:S02]  /*4570*/  PLOP3.LUT P1, PT, PT, PT, UP0, 0x80, 0x0 ;  /* 0x000000000000781c */ /* 0x000fe40003f2f008 */
[----:B------:R-:W-:Y:S01]  /*4580*/  PLOP3.LUT P2, PT, PT, PT, UP0, 0x80, 0x0 ;  /* 0x000000000000781c */ /* 0x000fe20003f4f008 */
[--C-:B------:R-:W-:Y:S02]  /*4590*/  FFMA.FTZ R5, R5, c[0x0][0x23c], -R0.reuse ;  /* 0x00008f0005057a23 */ /* 0x100fe40000010800 */
[----:B------:R-:W-:Y:S01]  /*45a0*/  MUFU.TANH R232, R41 ;  /* 0x0000002900e87308 */ /* 0x000fe20000002400 */
[----:B-1----:R-:W-:Y:S02]  /*45b0*/  MOV R4, R77 ;  /* 0x0000004d00047202 */ /* 0x002fe40000000f00 */
[----:B------:R-:W-:Y:S02]  /*45c0*/  @P0 FSEL R4, R77, -INF , !P3 ;  /* 0xff8000004d040808 */ /* 0x000fe40005800000 */
[----:B------:R-:W-:Y:S02]  /*45d0*/  PLOP3.LUT P3, PT, PT, PT, UP0, 0x80, 0x0 ;  /* 0x000000000000781c */ /* 0x000fe40003f6f008 */
[----:B------:R-:W-:Y:S01]  /*45e0*/  PLOP3.LUT P0, PT, PT, PT, UP0, 0x80, 0x0 ;  /* 0x000000000000781c */ /* 0x000fe20003f0f008 */
[----:B------:R-:W-:Y:S02]  /*45f0*/  FFMA.FTZ R4, R4, c[0x0][0x23c], -R0 ;  /* 0x00008f0004047a23 */ /* 0x000fe40000010800 */
[----:B------:R-:W-:Y:S10]  /*4600*/  MUFU.EX2 R82, R5 ;  /* 0x0000000500527308 */ /* 0x000ff40000000800 */
[----:B------:R1:W-:Y:S10]  /*4610*/  MUFU.EX2 R81, R4 ;  /* 0x0000000400517308 */ /* 0x0003f40000000800 */
[----:B------:R-:W-:Y:S10]  /*4620*/  MUFU.TANH R223, R44 ;  /* 0x0000002c00df7308 */ /* 0x000ff40000002400 */
[----:B------:R-:W-:Y:S01]  /*4630*/  MUFU.TANH R222, R45 ;  /* 0x0000002d00de7308 */ /* 0x000fe20000002400 */
[C---:B-1----:R-:W-:Y:S02]  /*4640*/  @P1 IADD3 R4, R11.reuse, 0x18, RZ ;  /* 0x000000180b041810 */ /* 0x042fe40007ffe0ff */
[----:B------:R-:W-:Y:S02]  /*4650*/  PLOP3.LUT P1, PT, PT, PT, UP0, 0x80, 0x0 ;  /* 0x000000000000781c */ /* 0x000fe40003f2f008 */
[----:B------:R-:W-:Y:S02]  /*4660*/  @P2 ISETP.GE.AND P2, PT, R4, UR4, PT ;  /* 0x0000000404002c0c */ /* 0x000fe4000bf46270 */
[----:B------:R-:W-:Y:S03]  /*4670*/  @P0 IADD3 R4, R11, 0x19, RZ ;  /* 0x000000190b040810 */ /* 0x000fe60007ffe0ff */
[----:B------:R-:W-:Y:S01]  /*4680*/  MUFU.TANH R249, R46 ;  /* 0x0000002e00f97308 */ /* 0x000fe20000002400 */
[----:B------:R-:W-:Y:S02]  /*4690*/  PLOP3.LUT P0, PT, PT, PT, UP0, 0x80, 0x0 ;  /* 0x000000000000781c */ /* 0x000fe40003f0f008 */
[----:B------:R-:W-:Y:S02]  /*46a0*/  @P3 ISETP.GE.AND P3, PT, R4, UR4, PT ;  /* 0x0000000404003c0c */ /* 0x000fe4000bf66270 */
[----:B------:R-:W-:Y:S03]  /*46b0*/  MOV R4, R247 ;  /* 0x000000f700047202 */ /* 0x000fe60000000f00 */
[----:B------:R-:W-:Y:S02]  /*46c0*/  @P1 FSEL R4, R247, -INF , !P2 ;  /* 0xff800000f7041808 */ /* 0x000fe40005000000 */
[----:B------:R-:W-:Y:S01]  /*46d0*/  MUFU.TANH R248, R47 ;  /* 0x0000002f00f87308 */ /* 0x000fe20000002400 */
[----:B------:R-:W-:Y:S02]  /*46e0*/  PLOP3.LUT P1, PT, PT, PT, UP0, 0x80, 0x0 ;  /* 0x000000000000781c */ /* 0x000fe40003f2f008 */
[--C-:B------:R-:W-:Y:S01]  /*46f0*/  FFMA.FTZ R5, R4, c[0x0][0x23c], -R8.reuse ;  /* 0x00008f0004057a23 */ /* 0x100fe20000010808 */
[----:B------:R-:W-:Y:S02]  /*4700*/  MOV R4, R246 ;  /* 0x000000f600047202 */ /* 0x000fe40000000f00 */
[----:B------:R-:W-:Y:S02]  /*4710*/  @P0 FSEL R4, R246, -INF , !P3 ;  /* 0xff800000f6040808 */ /* 0x000fe40005800000 */
[----:B------:R-:W-:Y:S02]  /*4720*/  PLOP3.LUT P0, PT, PT, PT, UP0, 0x80, 0x0 ;  /* 0x000000000000781c */ /* 0x000fe40003f0f008 */
[----:B------:R1:W-:Y:S10]  /*4730*/  MUFU.EX2 R95, R5 ;  /* 0x00000005005f7308 */ /* 0x0003f40000000800 */
[----:B------:R-:W-:Y:S10]  /*4740*/  MUFU.TANH R192, R48 ;  /* 0x0000003000c07308 */ /* 0x000ff40000002400 */
[----:B------:R-:W-:Y:S01]  /*4750*/  MUFU.TANH R191, R49 ;  /* 0x0000003100bf7308 */ /* 0x000fe20000002400 */
[----:B-1----:R-:W-:Y:S01]  /*4760*/  FFMA.FTZ R5, R4, c[0x0][0x23c], -R8 ;  /* 0x00008f0004057a23 */ /* 0x002fe20000010808 */
[----:B------:R-:W-:Y:S02]  /*4770*/  MOV R4, R76 ;  /* 0x0000004c00047202 */ /* 0x000fe40000000f00 */
[----:B------:R-:W-:Y:S02]  /*4780*/  @P1 FSEL R4, R76, -INF , !P2 ;  /* 0xff8000004c041808 */ /* 0x000fe40005000000 */
[----:B------:R-:W-:Y:S04]  /*4790*/  PLOP3.LUT P1, PT, PT, PT, UP0, 0x80, 0x0 ;  /* 0x000000000000781c */ /* 0x000fe80003f2f008 */
[----:B------:R1:W-:Y:S10]  /*47a0*/  MUFU.EX2 R94, R5 ;  /* 0x00000005005e7308 */ /* 0x0003f40000000800 */
[----:B------:R-:W-:Y:S01]  /*47b0*/  MUFU.TANH R202, R50 ;  /* 0x0000003200ca7308 */ /* 0x000fe20000002400 */
[----:B------:R-:W-:Y:S02]  /*47c0*/  @P1 FSEL R12, R199, -INF , !P2 ;  /* 0xff800000c70c1808 */ /* 0x000fe40005000000 */
[----:B------:R-:W-:Y:S03]  /*47d0*/  PLOP3.LUT P1, PT, PT, PT, UP0, 0x80, 0x0 ;  /* 0x000000000000781c */ /* 0x000fe60003f2f008 */
[----:B------:R-:W-:Y:S01]  /*47e0*/  FFMA.FTZ R13, R12, c[0x0][0x23c], -R10 ;  /* 0x00008f000c0d7a23 */ /* 0x000fe2000001080a */
[----:B----4-:R-:W-:Y:S03]  /*47f0*/  MOV R12, R167 ;  /* 0x000000a7000c7202 */ /* 0x010fe60000000f00 */
[----:B------:R-:W-:Y:S01]  /*4800*/  MUFU.TANH R201, R51 ;  /* 0x0000003300c97308 */ /* 0x000fe20000002400 */
[--C-:B-1----:R-:W-:Y:S01]  /*4810*/  FFMA.FTZ R5, R4, c[0x0][0x23c], -R0.reuse ;  /* 0x00008f0004057a23 */ /* 0x102fe20000010800 */
[----:B------:R-:W-:Y:S02]  /*4820*/  MOV R4, R75 ;  /* 0x0000004b00047202 */ /* 0x000fe40000000f00 */
[----:B------:R-:W-:Y:S02]  /*4830*/  @P0 FSEL R4, R75, -INF , !P3 ;  /* 0xff8000004b040808 */ /* 0x000fe40005800000 */
[----:B------:R-:W-:Y:S04]  /*4840*/  PLOP3.LUT P0, PT, PT, PT, UP0, 0x80, 0x0 ;  /* 0x000000000000781c */ /* 0x000fe80003f0f008 */
[----:B------:R-:W-:Y:S01]  /*4850*/  MUFU.EX2 R80, R5 ;  /* 0x0000000500507308 */ /* 0x000fe20000000800 */
[----:B------:R-:W-:Y:S09]  /*4860*/  FFMA.FTZ R4, R4, c[0x0][0x23c], -R0 ;  /* 0x00008f0004047a23 */ /* 0x000ff20000010800 */
[----:B------:R1:W-:Y:S01]  /*4870*/  MUFU.EX2 R79, R4 ;  /* 0x00000004004f7308 */ /* 0x0003e20000000800 */
[----:B------:R-:W-:Y:S02]  /*4880*/  @P0 FSEL R12, R167, -INF , !P3 ;  /* 0xff800000a70c0808 */ /* 0x000fe40005800000 */
[----:B------:R-:W-:Y:S03]  /*4890*/  PLOP3.LUT P0, PT, PT, PT, UP0, 0x80, 0x0 ;  /* 0x000000000000781c */ /* 0x000fe60003f0f008 */
[--C-:B------:R-:W-:Y:S04]  /*48a0*/  FFMA.FTZ R12, R12, c[0x0][0x23c], -R10.reuse ;  /* 0x00008f000c0c7a23 */ /* 0x100fe8000001080a */
        /* <DEDUP_REMOVED lines=8> */
[----:B----4-:R-:W-:Y:S03]  /*4930*/  MOV R12, R216 ;  /* 0x000000d8000c7202 */ /* 0x010fe60000000f00 */
[----:B------:R-:W-:Y:S01]  /*4940*/  MUFU.EX2 R231, R13 ;  /* 0x0000000d00e77308 */ /* 0x000fe20000000800 */
[----:B------:R-:W-:Y:S02]  /*4950*/  @P0 FSEL R12, R216, -INF , !P3 ;  /* 0xff800000d80c0808 */ /* 0x000fe40005800000 */
[----:B------:R-:W-:Y:S02]  /*4960*/  PLOP3.LUT P3, PT, PT, PT, UP0, 0x80, 0x0 ;  /* 0x000000000000781c */ /* 0x000fe40003f6f008 */
[----:B------:R-:W-:Y:S01]  /*4970*/  PLOP3.LUT P0, PT, PT, PT, UP0, 0x80, 0x0 ;  /* 0x000000000000781c */ /* 0x000fe20003f0f008 */
[--C-:B------:R-:W-:Y:S04]  /*4980*/  FFMA.FTZ R12, R12, c[0x0][0x23c], -R9.reuse ;  /* 0x00008f000c0c7a23 */ /* 0x100fe80000010809 */
[----:B------:R2:W-:Y:S01]  /*4990*/  MUFU.EX2 R230, R12 ;  /* 0x0000000c00e67308 */ /* 0x0005e20000000800 */
[-C--:B-1----:R-:W-:Y:S08]  /*49a0*/  HMMA.16816.F32.BF16 R52, R104, R4.reuse, R52 ;  /* 0x000000046834723c */ /* 0x082ff00000041834 */
[C---:B------:R-:W-:Y:S01]  /*49b0*/  HMMA.16816.F32.BF16 R56, R112.reuse, R4, R56 ;  /* 0x000000047038723c */ /* 0x040fe20000041838 */
[C---:B--2---:R-:W-:Y:S07]  /*49c0*/  @P1 IADD3 R12, R11.reuse, 0x20, RZ ;  /* 0x000000200b0c1810 */ /* 0x044fee0007ffe0ff */
[-C--:B------:R-:W-:Y:S01]  /*49d0*/  HMMA.16816.F32.BF16 R60, R112, R6.reuse, R60 ;  /* 0x00000006703c723c */ /* 0x080fe2000004183c */
[----:B------:R-:W-:Y:S02]  /*49e0*/  PLOP3.LUT P1, PT, PT, PT, UP0, 0x80, 0x0 ;  /* 0x000000000000781c */ /* 0x000fe40003f2f008 */
[----:B------:R-:W-:Y:S02]  /*49f0*/  @P2 ISETP.GE.AND P2, PT, R12, UR4, PT ;  /* 0x000000040c002c0c */ /* 0x000fe4000bf46270 */
[----:B------:R-:W-:Y:S02]  /*4a00*/  @P0 IADD3 R12, R11, 0x21, RZ ;  /* 0x000000210b0c0810 */ /* 0x000fe40007ffe0ff */
[----:B------:R-:W-:Y:S01]  /*4a10*/  PLOP3.LUT P0, PT, PT, PT, UP0, 0x80, 0x0 ;  /* 0x000000000000781c */ /* 0x000fe20003f0f008 */
[----:B------:R-:W-:Y:S01]  /*4a20*/  FMUL.FTZ R52, R52, c[0x0][0x2ec] ;  /* 0x0000bb0034347a20 */ /* 0x000fe20000410000 */
[----:B------:R-:W-:Y:S01]  /*4a30*/  @P3 ISETP.GE.AND P3, PT, R12, UR4, PT ;  /* 0x000000040c003c0c */ /* 0x000fe2000bf66270 */
[----:B------:R-:W-:Y:S02]  /*4a40*/  HMMA.16816.F32.BF16 R64, R104, R6, R64 ;  /* 0x000000066840723c */ /* 0x000fe40000041840 */
[----:B------:R-:W-:Y:S01]  /*4a50*/  FMUL.FTZ R53, R53, c[0x0][0x2ec] ;  /* 0x0000bb0035357a20 */ /* 0x000fe20000410000 */
[----:B------:R-:W-:Y:S01]  /*4a60*/  MOV R12, R165 ;  /* 0x000000a5000c7202 */ /* 0x000fe20000000f00 */
[----:B------:R-:W-:Y:S01]  /*4a70*/  FMUL.FTZ R54, R54, c[0x0][0x2ec] ;  /* 0x0000bb0036367a20 */ /* 0x000fe20000410000 */
[----:B---3--:R-:W-:Y:S01]  /*4a80*/  MOV R4, R215 ;  /* 0x000000d700047202 */ /* 0x008fe20000000f00 */
[----:B------:R-:W-:Y:S01]  /*4a90*/  FMUL.FTZ R55, R55, c[0x0][0x2ec] ;  /* 0x0000bb0037377a20 */ /* 0x000fe20000410000 */
[----:B------:R-:W-:Y:S01]  /*4aa0*/  @P1 FSEL R12, R165, -INF , !P2 ;  /* 0xff800000a50c1808 */ /* 0x000fe20005000000 */
[----:B------:R-:W-:Y:S01]  /*4ab0*/  FMUL.FTZ R56, R56, c[0x0][0x2ec] ;  /* 0x0000bb0038387a20 */ /* 0x000fe20000410000 */
[----:B------:R-:W-:Y:S01]  /*4ac0*/  MUFU.TANH R187, R52 ;  /* 0x0000003400bb7308 */ /* 0x000fe20000002400 */
[----:B------:R-:W-:Y:S02]  /*4ad0*/  PLOP3.LUT P1, PT, PT, PT, UP0, 0x80, 0x0 ;  /* 0x000000000000781c */ /* 0x000fe40003f2f008 */
[--C-:B------:R-:W-:Y:S01]  /*4ae0*/  FFMA.FTZ R13, R12, c[0x0][0x23c], -R10.reuse ;  /* 0x00008f000c0d7a23 */ /* 0x100fe2000001080a */
[----:B------:R-:W-:Y:S01]  /*4af0*/  MOV R12, R164 ;  /* 0x000000a4000c7202 */ /* 0x000fe20000000f00 */
[----:B------:R-:W-:Y:S01]  /*4b00*/  FMUL.FTZ R60, R60, c[0x0][0x2ec] ;  /* 0x0000bb003c3c7a20 */ /* 0x000fe20000410000 */
[----:B------:R-:W-:Y:S01]  /*4b10*/  @P0 FSEL R12, R164, -INF , !P3 ;  /* 0xff800000a40c0808 */ /* 0x000fe20005800000 */
[----:B------:R-:W-:Y:S01]  /*4b20*/  FMUL.FTZ R57, R57, c[0x0][0x2ec] ;  /* 0x0000bb0039397a20 */ /* 0x000fe20000410000 */
[----:B------:R-:W-:Y:S01]  /*4b30*/  PLOP3.LUT P0, PT, PT, PT, UP0, 0x80, 0x0 ;  /* 0x000000000000781c */ /* 0x000fe20003f0f008 */
[----:B------:R-:W-:Y:S01]  /*4b40*/  FMUL.FTZ R61, R61, c[0x0][0x2ec] ;  /* 0x0000bb003d3d7a20 */ /* 0x000fe20000410000 */
[----:B------:R-:W-:Y:S01]  /*4b50*/  MUFU.TANH R211, R60 ;  /* 0x0000003c00d37308 */ /* 0x000fe20000002400 */
[----:B------:R-:W-:Y:S01]  /*4b60*/  FFMA.FTZ R5, R12, c[0x0][0x23c], -R10 ;  /* 0x00008f000c057a23 */ /* 0x000fe2000001080a */
[----:B------:R-:W-:Y:S01]  /*4b70*/  @P4 IADD3 R6, R11, 0x30, RZ ;  /* 0x000000300b064810 */ /* 0x000fe20007ffe0ff */
[----:B------:R-:W-:Y:S01]  /*4b80*/  FMUL.FTZ R62, R62, c[0x0][0x2ec] ;  /* 0x0000bb003e3e7a20 */ /* 0x000fe20000410000 */
[----:B------:R-:W-:Y:S01]  /*4b90*/  @P1 FSEL R4, R215, -INF , !P2 ;  /* 0xff800000d7041808 */ /* 0x000fe20005000000 */
[----:B------:R-:W-:Y:S01]  /*4ba0*/  FMUL.FTZ R58, R58, c[0x0][0x2ec] ;  /* 0x0000bb003a3a7a20 */ /* 0x000fe20000410000 */
[----:B------:R-:W-:Y:S01]  /*4bb0*/  PLOP3.LUT P1, PT, PT, PT, UP0, 0x80, 0x0 ;  /* 0x000000000000781c */ /* 0x000fe20003f2f008 */
[----:B------:R-:W-:Y:S01]  /*4bc0*/  FMUL.FTZ R64, R64, c[0x0][0x2ec] ;  /* 0x0000bb0040407a20 */ /* 0x000fe20000410000 */
[----:B------:R-:W-:Y:S01]  /*4bd0*/  @P5 ISETP.GE.AND P5, PT, R6, UR4, PT ;  /* 0x0000000406005c0c */ /* 0x000fe2000bfa6270 */
[----:B------:R-:W-:Y:S01]  /*4be0*/  FMUL.FTZ R59, R59, c[0x0][0x2ec] ;  /* 0x0000bb003b3b7a20 */ /* 0x000fe20000410000 */
[----:B------:R1:W-:Y:S01]  /*4bf0*/  MUFU.EX2 R166, R5 ;  /* 0x0000000500a67308 */ /* 0x0003e20000000800 */
[----:B------:R-:W-:Y:S01]  /*4c00*/  FMUL.FTZ R65, R65, c[0x0][0x2ec] ;  /* 0x0000bb0041417a20 */ /* 0x000fe20000410000 */
[----:B------:R-:W-:Y:S01]  /*4c10*/  PLOP3.LUT P4, PT, PT, PT, UP0, 0x80, 0x0 ;  /* 0x000000000000781c */ /* 0x000fe20003f8f008 */
[----:B------:R-:W-:Y:S02]  /*4c20*/  FMUL.FTZ R66, R66, c[0x0][0x2ec] ;  /* 0x0000bb0042427a20 */ /* 0x000fe40000410000 */
[----:B------:R-:W-:Y:S02]  /*4c30*/  FMUL.FTZ R67, R67, c[0x0][0x2ec] ;  /* 0x0000bb0043437a20 */ /* 0x000fe40000410000 */
[----:B------:R-:W-:Y:S03]  /*4c40*/  FMUL.FTZ R63, R63, c[0x0][0x2ec] ;  /* 0x0000bb003f3f7a20 */ /* 0x000fe60000410000 */
[----:B------:R-:W-:Y:S10]  /*4c50*/  MUFU.TANH R210, R61 ;  /* 0x0000003d00d27308 */ /* 0x000ff40000002400 */
[----:B------:R-:W2:Y:S01]  /*4c60*/  MUFU.TANH R225, R62 ;  /* 0x0000003e00e17308 */ /* 0x000ea20000002400 */
[--C-:B-1----:R-:W-:Y:S01]  /*4c70*/  FFMA.FTZ R5, R4, c[0x0][0x23c], -R9.reuse ;  /* 0x00008f0004057a23 */ /* 0x102fe20000010809 */
[----:B------:R-:W-:Y:S02]  /*4c80*/  MOV R4, R213 ;  /* 0x000000d500047202 */ /* 0x000fe40000000f00 */
[----:B------:R-:W-:Y:S02]  /*4c90*/  @P0 FSEL R4, R213, -INF , !P3 ;  /* 0xff800000d5040808 */ /* 0x000fe40005800000 */
[----:B------:R-:W-:Y:S04]  /*4ca0*/  PLOP3.LUT P0, PT, PT, PT, UP0, 0x80, 0x0 ;  /* 0x000000000000781c */ /* 0x000fe80003f0f008 */
[----:B------:R-:W-:Y:S01]  /*4cb0*/  MUFU.TANH R111, R64 ;  /* 0x00000040006f7308 */ /* 0x000fe20000002400 */
[--C-:B------:R-:W-:Y:S09]  /*4cc0*/  FFMA.FTZ R4, R4, c[0x0][0x23c], -R9.reuse ;  /* 0x00008f0004047a23 */ /* 0x100ff20000010809 */
[----:B------:R1:W-:Y:S01]  /*4cd0*/  MUFU.EX2 R220, R4 ;  /* 0x0000000400dc7308 */ /* 0x0003e20000000800 */
[----:B--2---:R-:W-:Y:S09]  /*4ce0*/  MOV R7, R225 ;  /* 0x000000e100077202 */ /* 0x004ff20000000f00 */
[----:B------:R2:W-:Y:S10]  /*4cf0*/  MUFU.EX2 R221, R5 ;  /* 0x0000000500dd7308 */ /* 0x0005f40000000800 */
[----:B------:R-:W3:Y:S01]  /*4d00*/  MUFU.TANH R186, R53 ;  /* 0x0000003500ba7308 */ /* 0x000ee20000002400 */
[----:B-1----:R-:W-:Y:S02]  /*4d10*/  MOV R4, R233 ;  /* 0x000000e900047202 */ /* 0x002fe40000000f00 */
[----:B------:R-:W-:Y:S02]  /*4d20*/  @P1 FSEL R4, R233, -INF , !P2 ;  /* 0xff800000e9041808 */ /* 0x000fe40005000000 */
[----:B------:R-:W-:Y:S05]  /*4d30*/  PLOP3.LUT P1, PT, PT, PT, UP0, 0x80, 0x0 ;  /* 0x000000000000781c */ /* 0x000fea0003f2f008 */
[----:B------:R-:W-:Y:S01]  /*4d40*/  MUFU.TANH R110, R65 ;  /* 0x00000041006e7308 */ /* 0x000fe20000002400 */
[--C-:B--2---:R-:W-:Y:S01]  /*4d50*/  FFMA.FTZ R5, R4, c[0x0][0x23c], -R8.reuse ;  /* 0x00008f0004057a23 */ /* 0x104fe20000010808 */
[----:B------:R-:W-:Y:S02]  /*4d60*/  MOV R4, R232 ;  /* 0x000000e800047202 */ /* 0x000fe40000000f00 */
[----:B------:R-:W-:Y:S02]  /*4d70*/  @P0 FSEL R4, R232, -INF , !P3 ;  /* 0xff800000e8040808 */ /* 0x000fe40005800000 */
[----:B------:R-:W-:Y:S04]  /*4d80*/  PLOP3.LUT P0, PT, PT, PT, UP0, 0x80, 0x0 ;  /* 0x000000000000781c */ /* 0x000fe80003f0f008 */
[----:B------:R1:W-:Y:S10]  /*4d90*/  MUFU.EX2 R91, R5 ;  /* 0x00000005005b7308 */ /* 0x0003f40000000800 */
[----:B------:R-:W-:Y:S10]  /*4da0*/  MUFU.TANH R190, R66 ;  /* 0x0000004200be7308 */ /* 0x000ff40000002400 */
[----:B------:R-:W-:Y:S01]  /*4db0*/  MUFU.TANH R188, R67 ;  /* 0x0000004300bc7308 */ /* 0x000fe20000002400 */
[----:B-1----:R-:W-:Y:S01]  /*4dc0*/  FFMA.FTZ R5, R4, c[0x0][0x23c], -R8 ;  /* 0x00008f0004057a23 */ /* 0x002fe20000010808 */
[----:B------:R-:W-:Y:S02]  /*4dd0*/  MOV R4, R70 ;  /* 0x0000004600047202 */ /* 0x000fe40000000f00 */
[----:B------:R-:W-:Y:S02]  /*4de0*/  @P1 FSEL R4, R70, -INF , !P2 ;  /* 0xff80000046041808 */ /* 0x000fe40005000000 */
[----:B------:R-:W-:Y:S04]  /*4df0*/  PLOP3.LUT P1, PT, PT, PT, UP0, 0x80, 0x0 ;  /* 0x000000000000781c */ /* 0x000fe80003f2f008 */
[----:B------:R1:W-:Y:S01]  /*4e00*/  MUFU.EX2 R251, R5 ;  /* 0x0000000500fb7308 */ /* 0x0003e20000000800 */
[----:B------:R-:W-:Y:S09]  /*4e10*/  PLOP3.LUT P2, PT, PT, PT, UP0, 0x80, 0x0 ;  /* 0x000000000000781c */ /* 0x000ff20003f4f008 */
[----:B------:R-:W-:Y:S04]  /*4e20*/  MUFU.TANH R224, R63 ;  /* 0x0000003f00e07308 */ /* 0x000fe80000002400 */
[----:B------:R-:W-:Y:S02]  /*4e30*/  @P2 IADD3 R6, R11, 0x31, RZ ;  /* 0x000000310b062810 */ /* 0x000fe40007ffe0ff */
[----:B------:R-:W-:Y:S04]  /*4e40*/  PLOP3.LUT P2, PT, PT, PT, UP0, 0x80, 0x0 ;  /* 0x000000000000781c */ /* 0x000fe80003f4f008 */
[----:B------:R-:W-:Y:S01]  /*4e50*/  MUFU.EX2 R200, R13 ;  /* 0x0000000d00c87308 */ /* 0x000fe20000000800 */
[--C-:B-1----:R-:W-:Y:S01]  /*4e60*/  FFMA.FTZ R5, R4, c[0x0][0x23c], -R0.reuse ;  /* 0x00008f0004057a23 */ /* 0x102fe20000010800 */
[----:B------:R-:W-:Y:S02]  /*4e70*/  MOV R4, R69 ;  /* 0x0000004500047202 */ /* 0x000fe40000000f00 */
[----:B------:R-:W-:Y:S02]  /*4e80*/  @P0 FSEL R4, R69, -INF , !P3 ;  /* 0xff80000045040808 */ /* 0x000fe40005800000 */
[----:B------:R-:W-:Y:S04]  /*4e90*/  PLOP3.LUT P3, PT, PT, PT, UP0, 0x80, 0x0 ;  /* 0x000000000000781c */ /* 0x000fe80003f6f008 */
[----:B------:R-:W-:Y:S01]  /*4ea0*/  MUFU.EX2 R74, R5 ;  /* 0x00000005004a7308 */ /* 0x000fe20000000800 */
[----:B------:R-:W-:Y:S01]  /*4eb0*/  PLOP3.LUT P0, PT, PT, PT, UP0, 0x80, 0x0 ;  /* 0x000000000000781c */ /* 0x000fe20003f0f008 */
[----:B------:R-:W-:Y:S08]  /*4ec0*/  FFMA.FTZ R4, R4, c[0x0][0x23c], -R0 ;  /* 0x00008f0004047a23 */ /* 0x000ff00000010800 */
[----:B------:R1:W-:Y:S10]  /*4ed0*/  MUFU.EX2 R73, R4 ;  /* 0x0000000400497308 */ /* 0x0003f40000000800 */
[----:B------:R-:W2:Y:S10]  /*4ee0*/  MUFU.TANH R198, R54 ;  /* 0x0000003600c67308 */ /* 0x000eb40000002400 */
[----:B------:R-:W4:Y:S01]  /*4ef0*/  MUFU.TANH R197, R55 ;  /* 0x0000003700c57308 */ /* 0x000f220000002400 */
[C---:B-1----:R-:W-:Y:S02]  /*4f00*/  @P1 IADD3 R4, R11.reuse, 0x28, RZ ;  /* 0x000000280b041810 */ /* 0x042fe40007ffe0ff */
[----:B------:R-:W-:Y:S02]  /*4f10*/  PLOP3.LUT P1, PT, PT, PT, UP0, 0x80, 0x0 ;  /* 0x000000000000781c */ /* 0x000fe40003f2f008 */
[----:B------:R-:W-:Y:S02]  /*4f20*/  @P6 ISETP.GE.AND P6, PT, R4, UR4, PT ;  /* 0x0000000404006c0c */ /* 0x000fe4000bfc6270 */
[----:B------:R-:W-:Y:S03]  /*4f30*/  @P0 IADD3 R4, R11, 0x29, RZ ;  /* 0x000000290b040810 */ /* 0x000fe60007ffe0ff */
[----:B------:R-:W1:Y:S01]  /*4f40*/  MUFU.TANH R214, R56 ;  /* 0x0000003800d67308 */ /* 0x000e620000002400 */
[----:B------:R-:W-:Y:S02]  /*4f50*/  PLOP3.LUT P0, PT, PT, PT, UP0, 0x80, 0x0 ;  /* 0x000000000000781c */ /* 0x000fe40003f0f008 */
[----:B------:R-:W-:Y:S02]  /*4f60*/  @P3 ISETP.GE.AND P3, PT, R4, UR4, PT ;  /* 0x0000000404003c0c */ /* 0x000fe4000bf66270 */
[----:B------:R-:W-:Y:S03]  /*4f70*/  MOV R4, R223 ;  /* 0x000000df00047202 */ /* 0x000fe60000000f00 */
[----:B------:R-:W-:Y:S02]  /*4f80*/  @P1 FSEL R4, R223, -INF , !P6 ;  /* 0xff800000df041808 */ /* 0x000fe40007000000 */
[----:B------:R-:W1:Y:S01]  /*4f90*/  MUFU.TANH R212, R57 ;  /* 0x0000003900d47308 */ /* 0x000e620000002400 */
[----:B------:R-:W-:Y:S02]  /*4fa0*/  PLOP3.LUT P1, PT, PT, PT, UP0, 0x80, 0x0 ;  /* 0x000000000000781c */ /* 0x000fe40003f2f008 */
[--C-:B------:R-:W-:Y:S01]  /*4fb0*/  FFMA.FTZ R5, R4, c[0x0][0x23c], -R8.reuse ;  /* 0x00008f0004057a23 */ /* 0x100fe20000010808 */
[----:B------:R-:W-:Y:S02]  /*4fc0*/  MOV R4, R222 ;  /* 0x000000de00047202 */ /* 0x000fe40000000f00 */
[----:B------:R-:W-:Y:S02]  /*4fd0*/  @P0 FSEL R4, R222, -INF , !P3 ;  /* 0xff800000de040808 */ /* 0x000fe40005800000 */
[----:B------:R-:W-:Y:S02]  /*4fe0*/  PLOP3.LUT P0, PT, PT, PT, UP0, 0x80, 0x0 ;  /* 0x000000000000781c */ /* 0x000fe40003f0f008 */
[----:B------:R1:W-:Y:S10]  /*4ff0*/  MUFU.EX2 R245, R5 ;  /* 0x0000000500f57308 */ /* 0x0003f40000000800 */
[----:B------:R-:W2:Y:S10]  /*5000*/  MUFU.TANH R239, R58 ;  /* 0x0000003a00ef7308 */ /* 0x000eb40000002400 */
[----:B------:R-:W2:Y:S01]  /*5010*/  MUFU.TANH R237, R59 ;  /* 0x0000003b00ed7308 */ /* 0x000ea20000002400 */
[----:B-1----:R-:W-:Y:S01]  /*5020*/  FFMA.FTZ R5, R4, c[0x0][0x23c], -R8 ;  /* 0x00008f0004057a23 */ /* 0x002fe20000010808 */
[----:B------:R-:W-:Y:S02]  /*5030*/  MOV R4, R249 ;  /* 0x000000f900047202 */ /* 0x000fe40000000f00 */
[----:B------:R-:W-:Y:S02]  /*5040*/  @P1 FSEL R4, R249, -INF , !P6 ;  /* 0xff800000f9041808 */ /* 0x000fe40007000000 */
[----:B------:R-:W-:Y:S04]  /*5050*/  PLOP3.LUT P1, PT, PT, PT, UP0, 0x80, 0x0 ;  /* 0x000000000000781c */ /* 0x000fe80003f2f008 */
[----:B------:R1:W-:Y:S02]  /*5060*/  MUFU.EX2 R242, R5 ;  /* 0x0000000500f27308 */ /* 0x0003e40000000800 */
[--C-:B-1----:R-:W-:Y:S01]  /*5070*/  FFMA.FTZ R5, R4, c[0x0][0x23c], -R0.reuse ;  /* 0x00008f0004057a23 */ /* 0x102fe20000010800 */
[----:B------:R-:W-:Y:S02]  /*5080*/  MOV R4, R248 ;  /* 0x000000f800047202 */ /* 0x000fe40000000f00 */
[----:B------:R-:W-:Y:S05]  /*5090*/  @P0 FSEL R4, R248, -INF , !P3 ;  /* 0xff800000f8040808 */ /* 0x000fea0005800000 */
[----:B------:R-:W-:Y:S01]  /*50a0*/  MUFU.EX2 R72, R5 ;  /* 0x0000000500487308 */ /* 0x000fe20000000800 */
[----:B------:R-:W-:Y:S01]  /*50b0*/  PLOP3.LUT P0, PT, PT, PT, UP0, 0x80, 0x0 ;  /* 0x000000000000781c */ /* 0x000fe20003f0f008 */
[----:B------:R-:W-:Y:S08]  /*50c0*/  FFMA.FTZ R4, R4, c[0x0][0x23c], -R0 ;  /* 0x00008f0004047a23 */ /* 0x000ff00000010800 */
[----:B------:R1:W-:Y:S02]  /*50d0*/  MUFU.EX2 R71, R4 ;  /* 0x0000000400477308 */ /* 0x0003e40000000800 */
[----:B-1----:R-:W-:Y:S02]  /*50e0*/  MOV R4, R192 ;  /* 0x000000c000047202 */ /* 0x002fe40000000f00 */
[----:B------:R-:W-:Y:S02]  /*50f0*/  @P0 FSEL R4, R192, -INF , !P6 ;  /* 0xff800000c0040808 */ /* 0x000fe40007000000 */
[----:B------:R-:W-:Y:S03]  /*5100*/  PLOP3.LUT P0, PT, PT, PT, UP0, 0x80, 0x0 ;  /* 0x000000000000781c */ /* 0x000fe60003f0f008 */
[--C-:B------:R-:W-:Y:S01]  /*5110*/  FFMA.FTZ R5, R4, c[0x0][0x23c], -R10.reuse ;  /* 0x00008f0004057a23 */ /* 0x100fe2000001080a */
[----:B------:R-:W-:Y:S02]  /*5120*/  MOV R4, R191 ;  /* 0x000000bf00047202 */ /* 0x000fe40000000f00 */
[----:B------:R-:W-:Y:S01]  /*5130*/  @P1 FSEL R4, R191, -INF , !P3 ;  /* 0xff800000bf041808 */ /* 0x000fe20005800000 */
[----:B------:R1:W-:Y:S01]  /*5140*/  MUFU.EX2 R189, R5 ;  /* 0x0000000500bd7308 */ /* 0x0003e20000000800 */
[----:B------:R-:W-:Y:S03]  /*5150*/  PLOP3.LUT P1, PT, PT, PT, UP0, 0x80, 0x0 ;  /* 0x000000000000781c */ /* 0x000fe60003f2f008 */
[--C-:B-1----:R-:W-:Y:S01]  /*5160*/  FFMA.FTZ R5, R4, c[0x0][0x23c], -R10.reuse ;  /* 0x00008f0004057a23 */ /* 0x102fe2000001080a */
[----:B------:R-:W-:Y:S02]  /*5170*/  MOV R4, R202 ;  /* 0x000000ca00047202 */ /* 0x000fe40000000f00 */
[----:B------:R-:W-:Y:S03]  /*5180*/  @P0 FSEL R4, R202, -INF , !P6 ;  /* 0xff800000ca040808 */ /* 0x000fe60007000000 */
[----:B------:R1:W-:Y:S01]  /*5190*/  MUFU.EX2 R163, R5 ;  /* 0x0000000500a37308 */ /* 0x0003e20000000800 */
[----:B------:R-:W-:Y:S02]  /*51a0*/  PLOP3.LUT P6, PT, PT, PT, UP0, 0x80, 0x0 ;  /* 0x000000000000781c */ /* 0x000fe40003fcf008 */
[----:B------:R-:W-:Y:S11]  /*51b0*/  PLOP3.LUT P0, PT, PT, PT, UP0, 0x80, 0x0 ;  /* 0x000000000000781c */ /* 0x000ff60003f0f008 */
[----:B------:R-:W-:Y:S01]  /*51c0*/  @P6 ISETP.GE.AND P6, PT, R6, UR4, PT ;  /* 0x0000000406006c0c */ /* 0x000fe2000bfc6270 */
[--C-:B-1----:R-:W-:Y:S01]  /*51d0*/  FFMA.FTZ R5, R4, c[0x0][0x23c], -R9.reuse ;  /* 0x00008f0004057a23 */ /* 0x102fe20000010809 */
[----:B------:R-:W-:Y:S02]  /*51e0*/  MOV R4, R201 ;  /* 0x000000c900047202 */ /* 0x000fe40000000f00 */
[----:B------:R-:W-:Y:S01]  /*51f0*/  @P1 FSEL R4, R201, -INF , !P3 ;  /* 0xff800000c9041808 */ /* 0x000fe20005800000 */
[----:B------:R1:W-:Y:S01]  /*5200*/  MUFU.EX2 R207, R5 ;  /* 0x0000000500cf7308 */ /* 0x0003e20000000800 */
[----:B------:R-:W-:Y:S02]  /*5210*/  PLOP3.LUT P3, PT, PT, PT, UP0, 0x80, 0x0 ;  /* 0x000000000000781c */ /* 0x000fe40003f6f008 */
[----:B------:R-:W-:Y:S11]  /*5220*/  PLOP3.LUT P1, PT, PT, PT, UP0, 0x80, 0x0 ;  /* 0x000000000000781c */ /* 0x000ff60003f2f008 */
[C---:B------:R-:W-:Y:S02]  /*5230*/  @P3 IADD3 R6, R11.reuse, 0x38, RZ ;  /* 0x000000380b063810 */ /* 0x040fe40007ffe0ff */
[----:B------:R-:W-:Y:S01]  /*5240*/  @P4 IADD3 R11, R11, 0x39, RZ ;  /* 0x000000390b0b4810 */ /* 0x000fe20007ffe0ff */
[--C-:B-1----:R-:W-:Y:S01]  /*5250*/  FFMA.FTZ R5, R4, c[0x0][0x23c], -R9.reuse ;  /* 0x00008f0004057a23 */ /* 0x102fe20000010809 */
[----:B------:R-:W-:Y:S02]  /*5260*/  MOV R4, R187 ;  /* 0x000000bb00047202 */ /* 0x000fe40000000f00 */
[----:B------:R-:W-:Y:S01]  /*5270*/  @P0 FSEL R4, R187, -INF , !P5 ;  /* 0xff800000bb040808 */ /* 0x000fe20006800000 */
[----:B------:R1:W1:Y:S01]  /*5280*/  MUFU.EX2 R206, R5 ;  /* 0x0000000500ce7308 */ /* 0x0002620000000800 */
[----:B------:R-:W-:Y:S03]  /*5290*/  PLOP3.LUT P0, PT, PT, PT, UP0, 0x80, 0x0 ;  /* 0x000000000000781c */ /* 0x000fe60003f0f008 */
[--C-:B-1----:R-:W-:Y:S01]  /*52a0*/  FFMA.FTZ R5, R4, c[0x0][0x23c], -R10.reuse ;  /* 0x00008f0004057a23 */ /* 0x102fe2000001080a */
[----:B---3--:R-:W-:Y:S02]  /*52b0*/  MOV R4, R186 ;  /* 0x000000ba00047202 */ /* 0x008fe40000000f00 */
[----:B------:R-:W-:Y:S03]  /*52c0*/  @P1 FSEL R4, R186, -INF , !P6 ;  /* 0xff800000ba041808 */ /* 0x000fe60007000000 */
[----:B------:R1:W-:Y:S01]  /*52d0*/  MUFU.EX2 R115, R5 ;  /* 0x0000000500737308 */ /* 0x0003e20000000800 */
[----:B------:R-:W-:Y:S01]  /*52e0*/  PLOP3.LUT P1, PT, PT, PT, UP0, 0x80, 0x0 ;  /* 0x000000000000781c */ /* 0x000fe20003f2f008 */
[----:B-1----:R-:W-:Y:S01]  /*52f0*/  FFMA.FTZ R5, R4, c[0x0][0x23c], -R10 ;  /* 0x00008f0004057a23 */ /* 0x002fe2000001080a */
[----:B--2---:R-:W-:Y:S02]  /*5300*/  MOV R4, R198 ;  /* 0x000000c600047202 */ /* 0x004fe40000000f00 */
[----:B------:R-:W-:Y:S05]  /*5310*/  @P0 FSEL R4, R198, -INF , !P5 ;  /* 0xff800000c6040808 */ /* 0x000fea0006800000 */
[----:B------:R1:W-:Y:S01]  /*5320*/  MUFU.EX2 R114, R5 ;  /* 0x0000000500727308 */ /* 0x0003e20000000800 */
[----:B------:R-:W-:Y:S01]  /*5330*/  PLOP3.LUT P0, PT, PT, PT, UP0, 0x80, 0x0 ;  /* 0x000000000000781c */ /* 0x000fe20003f0f008 */
[--C-:B-1----:R-:W-:Y:S01]  /*5340*/  FFMA.FTZ R5, R4, c[0x0][0x23c], -R9.reuse ;  /* 0x00008f0004057a23 */ /* 0x102fe20000010809 */
[----:B----4-:R-:W-:Y:S02]  /*5350*/  MOV R4, R197 ;  /* 0x000000c500047202 */ /* 0x010fe40000000f00 */
[----:B------:R-:W-:Y:S05]  /*5360*/  @P1 FSEL R4, R197, -INF , !P6 ;  /* 0xff800000c5041808 */ /* 0x000fea0007000000 */
[----:B------:R1:W-:Y:S01]  /*5370*/  MUFU.EX2 R205, R5 ;  /* 0x0000000500cd7308 */ /* 0x0003e20000000800 */
[----:B------:R-:W-:Y:S01]  /*5380*/  PLOP3.LUT P1, PT, PT, PT, UP0, 0x80, 0x0 ;  /* 0x000000000000781c */ /* 0x000fe20003f2f008 */
[--C-:B-1----:R-:W-:Y:S01]  /*5390*/  FFMA.FTZ R5, R4, c[0x0][0x23c], -R9.reuse ;  /* 0x00008f0004057a23 */ /* 0x102fe20000010809 */
[----:B------:R-:W-:Y:S02]  /*53a0*/  MOV R4, R214 ;  /* 0x000000d600047202 */ /* 0x000fe40000000f00 */
[----:B------:R-:W-:Y:S05]  /*53b0*/  @P2 FSEL R4, R214, -INF , !P5 ;  /* 0xff800000d6042808 */ /* 0x000fea0006800000 */
[----:B------:R1:W-:Y:S01]  /*53c0*/  MUFU.EX2 R203, R5 ;  /* 0x0000000500cb7308 */ /* 0x0003e20000000800 */
[----:B------:R-:W-:Y:S11]  /*53d0*/  PLOP3.LUT P2, PT, PT, PT, UP0, 0x80, 0x0 ;  /* 0x000000000000781c */ /* 0x000ff60003f4f008 */
[----:B------:R-:W-:Y:S02]  /*53e0*/  @!UPT UIADD3 URZ, URZ, URZ, URZ ;  /* 0x0000003f3f3ff290 */ /* 0x000fe4000fffe03f */
[----:B------:R-:W-:Y:S02]  /*53f0*/  @P2 ISETP.GE.AND P3, PT, R6, UR4, PT ;  /* 0x0000000406002c0c */ /* 0x000fe4000bf66270 */
[----:B------:R-:W-:Y:S02]  /*5400*/  F2FP.BF16.PACK_AB R6, R182, R183 ;  /* 0x000000b7b606723e */ /* 0x000fe400000010ff */
[----:B------:R-:W-:Y:S03]  /*5410*/  PLOP3.LUT P2, PT, PT, PT, UP0, 0x80, 0x0 ;  /* 0x000000000000781c */ /* 0x000fe60003f4f008 */
[----:B------:R2:W-:Y:S01]  /*5420*/  STS [R181+0x10400], R6 ;  /* 0x01040006b5007388 */ /* 0x0005e20000000800 */
[--C-:B-1----:R-:W-:Y:S01]  /*5430*/  FFMA.FTZ R5, R4, c[0x0][0x23c], -R8.reuse ;  /* 0x00008f0004057a23 */ /* 0x102fe20000010808 */
[----:B------:R-:W-:Y:S02]  /*5440*/  MOV R4, R212 ;  /* 0x000000d400047202 */ /* 0x000fe40000000f00 */
[----:B------:R-:W-:Y:S01]  /*5450*/  @P0 FSEL R4, R212, -INF , !P6 ;  /* 0xff800000d4040808 */ /* 0x000fe20007000000 */
[----:B------:R1:W-:Y:S01]  /*5460*/  MUFU.EX2 R241, R5 ;  /* 0x0000000500f17308 */ /* 0x0003e20000000800 */
[----:B------:R-:W-:Y:S02]  /*5470*/  PLOP3.LUT P0, PT, PT, PT, UP0, 0x80, 0x0 ;  /* 0x000000000000781c */ /* 0x000fe40003f0f008 */
[----:B--2---:R-:W-:Y:S01]  /*5480*/  F2FP.BF16.PACK_AB R6, R158, R159 ;  /* 0x0000009f9e06723e */ /* 0x004fe200000010ff */
[----:B-1----:R-:W-:Y:S01]  /*5490*/  FFMA.FTZ R5, R4, c[0x0][0x23c], -R8 ;  /* 0x00008f0004057a23 */ /* 0x002fe20000010808 */
[----:B------:R-:W-:Y:S02]  /*54a0*/  MOV R4, R239 ;  /* 0x000000ef00047202 */ /* 0x000fe40000000f00 */
[----:B------:R-:W-:Y:S03]  /*54b0*/  @P1 FSEL R4, R239, -INF , !P5 ;  /* 0xff800000ef041808 */ /* 0x000fe60006800000 */
[----:B------:R1:W-:Y:S01]  /*54c0*/  MUFU.EX2 R236, R5 ;  /* 0x0000000500ec7308 */ /* 0x0003e20000000800 */
[----:B------:R-:W-:Y:S11]  /*54d0*/  PLOP3.LUT P1, PT, PT, PT, UP0, 0x80, 0x0 ;  /* 0x000000000000781c */ /* 0x000ff60003f2f008 */
[----:B------:R-:W-:Y:S02]  /*54e0*/  @!UPT UIADD3 URZ, URZ, URZ, URZ ;  /* 0x0000003f3f3ff290 */ /* 0x000fe4000fffe03f */
[----:B------:R-:W-:Y:S01]  /*54f0*/  @P1 ISETP.GE.AND P1, PT, R11, UR4, PT ;  /* 0x000000040b001c0c */ /* 0x000fe2000bf26270 */
[--C-:B-1----:R-:W-:Y:S01]  /*5500*/  FFMA.FTZ R5, R4, c[0x0][0x23c], -R0.reuse ;  /* 0x00008f0004057a23 */ /* 0x102fe20000010800 */
[----:B------:R-:W-:Y:S02]  /*5510*/  MOV R4, R237 ;  /* 0x000000ed00047202 */ /* 0x000fe40000000f00 */
[----:B------:R-:W-:Y:S01]  /*5520*/  @P0 FSEL R4, R237, -INF , !P6 ;  /* 0xff800000ed040808 */ /* 0x000fe20007000000 */
[----:B------:R1:W-:Y:S01]  /*5530*/  MUFU.EX2 R68, R5 ;  /* 0x0000000500447308 */ /* 0x0003e20000000800 */
[----:B------:R-:W-:Y:S03]  /*5540*/  PLOP3.LUT P0, PT, PT, PT, UP0, 0x80, 0x0 ;  /* 0x000000000000781c */ /* 0x000fe60003f0f008 */
[----:B-1----:R-:W-:Y:S01]  /*5550*/  FFMA.FTZ R5, R4, c[0x0][0x23c], -R0 ;  /* 0x00008f0004057a23 */ /* 0x002fe20000010800 */
[----:B------:R-:W-:Y:S02]  /*5560*/  MOV R4, R211 ;  /* 0x000000d300047202 */ /* 0x000fe40000000f00 */
[----:B------:R-:W-:Y:S03]  /*5570*/  @P2 FSEL R4, R211, -INF , !P3 ;  /* 0xff800000d3042808 */ /* 0x000fe60005800000 */
[----:B------:R1:W-:Y:S01]  /*5580*/  MUFU.EX2 R3, R5 ;  /* 0x0000000500037308 */ /* 0x0003e20000000800 */
[----:B------:R-:W-:Y:S01]  /*5590*/  PLOP3.LUT P2, PT, PT, PT, UP0, 0x80, 0x0 ;  /* 0x000000000000781c */ /* 0x000fe20003f4f008 */
[--C-:B------:R-:W-:Y:S08]  /*55a0*/  FFMA.FTZ R4, R4, c[0x0][0x23c], -R8.reuse ;  /* 0x00008f0004047a23 */ /* 0x100ff00000010808 */
[----:B------:R2:W-:Y:S04]  /*55b0*/  MUFU.EX2 R229, R4 ;  /* 0x0000000400e57308 */ /* 0x0005e80000000800 */
[----:B------:R-:W-:Y:S02]  /*55c0*/  @P2 FSEL R7, R225, -INF , !P3 ;  /* 0xff800000e1072808 */ /* 0x000fe40005800000 */
[----:B------:R-:W-:Y:S02]  /*55d0*/  PLOP3.LUT P2, PT, PT, PT, UP0, 0x80, 0x0 ;  /* 0x000000000000781c */ /* 0x000fe40003f4f008 */
[----:B-1----:R-:W-:Y:S02]  /*55e0*/  MOV R5, R210 ;  /* 0x000000d200057202 */ /* 0x002fe40000000f00 */
[----:B------:R-:W-:Y:S02]  /*55f0*/  @P0 FSEL R5, R210, -INF , !P1 ;  /* 0xff800000d2050808 */ /* 0x000fe40004800000 */
[----:B------:R-:W-:Y:S03]  /*5600*/  PLOP3.LUT P0, PT, PT, PT, UP0, 0x80, 0x0 ;  /* 0x000000000000781c */ /* 0x000fe60003f0f008 */
[----:B------:R-:W-:Y:S01]  /*5610*/  FFMA.FTZ R8, R5, c[0x0][0x23c], -R8 ;  /* 0x00008f0005087a23 */ /* 0x000fe20000010808 */
[----:B------:R-:W-:Y:S02]  /*5620*/  F2FP.BF16.PACK_AB R5, R226, R228 ;  /* 0x000000e4e205723e */ /* 0x000fe400000010ff */
[----:B--2---:R-:W-:Y:S01]  /*5630*/  F2FP.BF16.PACK_AB R4, R184, R185 ;  /* 0x000000b9b804723e */ /* 0x004fe200000010ff */
[----:B------:R1:W-:Y:S04]  /*5640*/  MUFU.EX2 R227, R8 ;  /* 0x0000000800e37308 */ /* 0x0003e80000000800 */
[----:B------:R2:W-:Y:S04]  /*5650*/  STS [R181+0x10000], R4 ;  /* 0x01000004b5007388 */ /* 0x0005e80000000800 */
[----:B------:R3:W-:Y:S01]  /*5660*/  STS [R179+0x10000], R5 ;  /* 0x01000005b3007388 */ /* 0x0007e20000000800 */
[----:B-1----:R-:W-:Y:S01]  /*5670*/  FFMA.FTZ R8, R7, c[0x0][0x23c], -R0 ;  /* 0x00008f0007087a23 */ /* 0x002fe20000010800 */
[----:B------:R-:W-:Y:S02]  /*5680*/  MOV R7, R111 ;  /* 0x0000006f00077202 */ /* 0x000fe40000000f00 */
[----:B------:R-:W-:Y:S01]  /*5690*/  @P0 FSEL R7, R111, -INF , !P3 ;  /* 0xff8000006f070808 */ /* 0x000fe20005800000 */
[----:B------:R1:W-:Y:S01]  /*56a0*/  MUFU.EX2 R2, R8 ;  /* 0x0000000800027308 */ /* 0x0003e20000000800 */
[----:B--2---:R-:W-:Y:S02]  /*56b0*/  F2FP.BF16.PACK_AB R4, R161, R162 ;  /* 0x000000a2a104723e */ /* 0x004fe400000010ff */
[----:B------:R-:W-:Y:S01]  /*56c0*/  PLOP3.LUT P0, PT, PT, PT, UP0, 0x80, 0x0 ;  /* 0x000000000000781c */ /* 0x000fe20003f0f008 */
[--C-:B------:R-:W-:Y:S01]  /*56d0*/  FFMA.FTZ R7, R7, c[0x0][0x23c], -R10.reuse ;  /* 0x00008f0007077a23 */ /* 0x100fe2000001080a */
[----:B---3--:R-:W-:Y:S01]  /*56e0*/  F2FP.BF16.PACK_AB R5, R89, R90 ;  /* 0x0000005a5905723e */ /* 0x008fe200000010ff */
[----:B------:R2:W-:Y:S04]  /*56f0*/  STS [R179+0x10400], R4 ;  /* 0x01040004b3007388 */ /* 0x0005e80000000800 */
[----:B------:R3:W-:Y:S01]  /*5700*/  STS [R181+0x12000], R6 ;  /* 0x01200006b5007388 */ /* 0x0007e20000000800 */
[----:B------:R4:W-:Y:S03]  /*5710*/  MUFU.EX2 R113, R7 ;  /* 0x0000000700717308 */ /* 0x0009e60000000800 */
[----:B------:R4:W-:Y:S01]  /*5720*/  STS [R181+0x12400], R5 ;  /* 0x01240005b5007388 */ /* 0x0009e20000000800 */
[----:B-1----:R-:W-:Y:S02]  /*5730*/  MOV R8, R110 ;  /* 0x0000006e00087202 */ /* 0x002fe40000000f00 */
[----:B------:R-:W-:Y:S02]  /*5740*/  @P2 FSEL R8, R110, -INF , !P1 ;  /* 0xff8000006e082808 */ /* 0x000fe40004800000 */
[----:B------:R-:W-:Y:S03]  /*5750*/  PLOP3.LUT P2, PT, PT, PT, UP0, 0x80, 0x0 ;  /* 0x000000000000781c */ /* 0x000fe60003f4f008 */
[----:B------:R-:W-:Y:S01]  /*5760*/  FFMA.FTZ R10, R8, c[0x0][0x23c], -R10 ;  /* 0x00008f00080a7a23 */ /* 0x000fe2000001080a */
[----:B--2---:R-:W-:Y:S02]  /*5770*/  F2FP.BF16.PACK_AB R4, R153, R156 ;  /* 0x0000009c9904723e */ /* 0x004fe400000010ff */
[----:B------:R-:W-:Y:S01]  /*5780*/  F2FP.BF16.PACK_AB R8, R252, R160 ;  /* 0x000000a0fc08723e */ /* 0x000fe200000010ff */
[----:B------:R1:W2:Y:S01]  /*5790*/  MUFU.EX2 R112, R10 ;  /* 0x0000000a00707308 */ /* 0x0002a20000000800 */
[----:B---3--:R-:W-:Y:S01]  /*57a0*/  F2FP.BF16.PACK_AB R6, R87, R88 ;  /* 0x000000585706723e */ /* 0x008fe200000010ff */
[----:B------:R3:W-:Y:S01]  /*57b0*/  STS [R179+0x12000], R4 ;  /* 0x01200004b3007388 */ /* 0x0007e20000000800 */
[----:B----4-:R-:W-:Y:S02]  /*57c0*/  F2FP.BF16.PACK_AB R7, R96, R97 ;  /* 0x000000616007723e */ /* 0x010fe400000010ff */
[----:B------:R-:W-:Y:S01]  /*57d0*/  MOV R5, R190 ;  /* 0x000000be00057202 */ /* 0x000fe20000000f00 */
[----:B------:R4:W-:Y:S01]  /*57e0*/  STS [R179+0x12400], R6 ;  /* 0x01240006b3007388 */ /* 0x0009e20000000800 */
[----:B------:R-:W-:Y:S02]  /*57f0*/  @P0 FSEL R5, R190, -INF , !P3 ;  /* 0xff800000be050808 */ /* 0x000fe40005800000 */
[----:B------:R-:W-:Y:S01]  /*5800*/  PLOP3.LUT P0, PT, PT, PT, UP0, 0x80, 0x0 ;  /* 0x000000000000781c */ /* 0x000fe20003f0f008 */
[----:B------:R2:W-:Y:S02]  /*5810*/  STS [R180+0x10400], R8 ;  /* 0x01040008b4007388 */ /* 0x0005e40000000800 */
[--C-:B-1----:R-:W-:Y:S01]  /*5820*/  FFMA.FTZ R10, R5, c[0x0][0x23c], -R9.reuse ;  /* 0x00008f00050a7a23 */ /* 0x102fe20000010809 */
[----:B------:R-:W-:Y:S02]  /*5830*/  F2FP.BF16.PACK_AB R5, R204, R208 ;  /* 0x000000d0cc05723e */ /* 0x000fe400000010ff */
[----:B---3--:R-:W-:Y:S01]  /*5840*/  F2FP.BF16.PACK_AB R4, R218, R219 ;  /* 0x000000dbda04723e */ /* 0x008fe200000010ff */
[----:B------:R-:W-:Y:S01]  /*5850*/  MUFU.EX2 R196, R10 ;  /* 0x0000000a00c47308 */ /* 0x000fe20000000800 */
[----:B----4-:R-:W-:Y:S03]  /*5860*/  MOV R6, R188 ;  /* 0x000000bc00067202 */ /* 0x010fe60000000f00 */
[----:B------:R1:W-:Y:S01]  /*5870*/  STS [R180+0x10000], R4 ;  /* 0x01000004b4007388 */ /* 0x0003e20000000800 */
[----:B------:R-:W-:Y:S02]  /*5880*/  @P2 FSEL R6, R188, -INF , !P1 ;  /* 0xff800000bc062808 */ /* 0x000fe40004800000 */
[----:B--2---:R-:W-:Y:S01]  /*5890*/  MOV R8, R224 ;  /* 0x000000e000087202 */ /* 0x004fe20000000f00 */
[----:B------:R2:W-:Y:S01]  /*58a0*/  STS [R178+0x10000], R5 ;  /* 0x01000005b2007388 */ /* 0x0005e20000000800 */
[----:B------:R-:W-:Y:S01]  /*58b0*/  @P0 FSEL R8, R224, -INF , !P1 ;  /* 0xff800000e0080808 */ /* 0x000fe20004800000 */
[----:B------:R-:W-:Y:S01]  /*58c0*/  FFMA.FTZ R9, R6, c[0x0][0x23c], -R9 ;  /* 0x00008f0006097a23 */ /* 0x000fe20000010809 */
[----:B------:R-:W-:Y:S02]  /*58d0*/  F2FP.BF16.PACK_AB R6, R94, R95 ;  /* 0x0000005f5e06723e */ /* 0x000fe400000010ff */
[----:B------:R-:W-:Y:S01]  /*58e0*/  IADD3 R108, P0, R108, UR11, RZ ;  /* 0x0000000b6c6c7c10 */ /* 0x000fe2000ff1e0ff */
[----:B------:R-:W-:Y:S01]  /*58f0*/  FFMA.FTZ R0, R8, c[0x0][0x23c], -R0 ;  /* 0x00008f0008007a23 */ /* 0x000fe20000010800 */
[----:B------:R-:W3:Y:S01]  /*5900*/  MUFU.EX2 R195, R9 ;  /* 0x0000000900c37308 */ /* 0x000ee20000000800 */
[----:B------:R-:W-:Y:S09]  /*5910*/  PLOP3.LUT P1, PT, PT, PT, UP5, 0x80, 0x0 ;  /* 0x000000000000781c */ /* 0x000ff20003f2f058 */
[----:B------:R4:W3:Y:S01]  /*5920*/  MUFU.EX2 R250, R0 ;  /* 0x0000000000fa7308 */ /* 0x0008e20000000800 */
[----:B-1----:R-:W-:Y:S02]  /*5930*/  F2FP.BF16.PACK_AB R4, R230, R231 ;  /* 0x000000e7e604723e */ /* 0x002fe400000010ff */
[----:B--2---:R-:W-:Y:S03]  /*5940*/  F2FP.BF16.PACK_AB R5, R79, R80 ;  /* 0x000000504f05723e */ /* 0x004fe600000010ff */
[----:B------:R1:W-:Y:S04]  /*5950*/  STS [R178+0x10400], R4 ;  /* 0x01040004b2007388 */ /* 0x0003e80000000800 */
[----:B------:R2:W-:Y:S01]  /*5960*/  STS [R180+0x12000], R7 ;  /* 0x01200007b4007388 */ /* 0x0005e20000000800 */
[----:B----4-:R-:W-:Y:S02]  /*5970*/  F2FP.BF16.PACK_AB R0, R206, R207 ;  /* 0x000000cfce00723e */ /* 0x010fe400000010ff */
[----:B-1----:R-:W-:Y:S02]  /*5980*/  F2FP.BF16.PACK_AB R4, R166, R200 ;  /* 0x000000c8a604723e */ /* 0x002fe400000010ff */
[----:B--2---:R-:W-:Y:S05]  /*5990*/  F2FP.BF16.PACK_AB R7, R81, R82 ;  /* 0x000000525107723e */ /* 0x004fea00000010ff */
[----:B------:R1:W-:Y:S04]  /*59a0*/  STS [R180+0x12400], R7 ;  /* 0x01240007b4007388 */ /* 0x0003e80000000800 */
[----:B------:R2:W-:Y:S04]  /*59b0*/  STS [R178+0x12000], R6 ;  /* 0x01200006b2007388 */ /* 0x0005e80000000800 */
[----:B------:R4:W-:Y:S04]  /*59c0*/  STS [R178+0x12400], R5 ;  /* 0x01240005b2007388 */ /* 0x0009e80000000800 */
[----:B------:R3:W-:Y:S01]  /*59d0*/  STS [R174+0x10000], R4 ;  /* 0x01000004ae007388 */ /* 0x0007e20000000800 */
[----:B-1----:R-:W-:Y:S02]  /*59e0*/  F2FP.BF16.PACK_AB R7, R220, R221 ;  /* 0x000000dddc07723e */ /* 0x002fe400000010ff */
[----:B--2---:R-:W-:Y:S03]  /*59f0*/  F2FP.BF16.PACK_AB R6, R251, R91 ;  /* 0x0000005bfb06723e */ /* 0x004fe600000010ff */
[----:B------:R1:W-:Y:S01]  /*5a00*/  STS [R174+0x10400], R7 ;  /* 0x01040007ae007388 */ /* 0x0003e20000000800 */
[----:B----4-:R-:W-:Y:S03]  /*5a10*/  F2FP.BF16.PACK_AB R5, R73, R74 ;  /* 0x0000004a4905723e */ /* 0x010fe600000010ff */
[----:B------:R2:W-:Y:S01]  /*5a20*/  STS [R175+0x10400], R0 ;  /* 0x01040000af007388 */ /* 0x0005e20000000800 */
[----:B---3--:R-:W-:Y:S05]  /*5a30*/  F2FP.BF16.PACK_AB R4, R163, R189 ;  /* 0x000000bda304723e */ /* 0x008fea00000010ff */
[----:B------:R3:W-:Y:S04]  /*5a40*/  STS [R175+0x10000], R4 ;  /* 0x01000004af007388 */ /* 0x0007e80000000800 */
[----:B------:R4:W-:Y:S04]  /*5a50*/  STS [R174+0x12000], R6 ;  /* 0x01200006ae007388 */ /* 0x0009e80000000800 */
[----:B------:R4:W-:Y:S01]  /*5a60*/  STS [R174+0x12400], R5 ;  /* 0x01240005ae007388 */ /* 0x0009e20000000800 */
[----:B-1----:R-:W-:Y:S02]  /*5a70*/  F2FP.BF16.PACK_AB R7, R242, R245 ;  /* 0x000000f5f207723e */ /* 0x002fe400000010ff */
[----:B--2---:R-:W-:Y:S03]  /*5a80*/  F2FP.BF16.PACK_AB R0, R112, R113 ;  /* 0x000000717000723e */ /* 0x004fe600000010ff */
[----:B------:R1:W-:Y:S01]  /*5a90*/  STS [R175+0x12000], R7 ;  /* 0x01200007af007388 */ /* 0x0003e20000000800 */
[----:B---3--:R-:W-:Y:S02]  /*5aa0*/  F2FP.BF16.PACK_AB R4, R203, R205 ;  /* 0x000000cdcb04723e */ /* 0x008fe400000010ff */
[----:B----4-:R-:W-:Y:S02]  /*5ab0*/  F2FP.BF16.PACK_AB R6, R71, R72 ;  /* 0x000000484706723e */ /* 0x010fe400000010ff */
[----:B------:R-:W-:Y:S03]  /*5ac0*/  F2FP.BF16.PACK_AB R5, R114, R115 ;  /* 0x000000737205723e */ /* 0x000fe600000010ff */
[----:B------:R2:W-:Y:S04]  /*5ad0*/  STS [R175+0x12400], R6 ;  /* 0x01240006af007388 */ /* 0x0005e80000000800 */
[----:B------:R3:W-:Y:S04]  /*5ae0*/  STS [R177+0x10000], R5 ;  /* 0x01000005b1007388 */ /* 0x0007e80000000800 */
[----:B------:R4:W-:Y:S01]  /*5af0*/  STS [R177+0x10400], R4 ;  /* 0x01040004b1007388 */ /* 0x0009e20000000800 */
[----:B-1----:R-:W-:Y:S03]  /*5b00*/  F2FP.BF16.PACK_AB R7, R236, R241 ;  /* 0x000000f1ec07723e */ /* 0x002fe600000010ff */
[----:B------:R1:W-:Y:S01]  /*5b10*/  STS [R176+0x10000], R0 ;  /* 0x01000000b0007388 */ /* 0x0003e20000000800 */
[----:B--2---:R-:W-:Y:S02]  /*5b20*/  F2FP.BF16.PACK_AB R6, R3, R68 ;  /* 0x000000440306723e */ /* 0x004fe400000010ff */
[----:B---3--:R-:W-:Y:S02]  /*5b30*/  F2FP.BF16.PACK_AB R5, R195, R196 ;  /* 0x000000c4c305723e */ /* 0x008fe400000010ff */
[----:B----4-:R-:W-:Y:S03]  /*5b40*/  F2FP.BF16.PACK_AB R4, R227, R229 ;  /* 0x000000e5e304723e */ /* 0x010fe600000010ff */
[----:B------:R-:W-:Y:S01]  /*5b50*/  STS [R176+0x10400], R5 ;  /* 0x01040005b0007388 */ /* 0x000fe20000000800 */
[----:B-1----:R-:W-:Y:S03]  /*5b60*/  F2FP.BF16.PACK_AB R0, R250, R2 ;  /* 0x00000002fa00723e */ /* 0x002fe600000010ff */
[----:B------:R-:W-:Y:S04]  /*5b70*/  STS [R177+0x12000], R7 ;  /* 0x01200007b1007388 */ /* 0x000fe80000000800 */
[----:B------:R-:W-:Y:S04]  /*5b80*/  STS [R177+0x12400], R6 ;  /* 0x01240006b1007388 */ /* 0x000fe80000000800 */
[----:B------:R1:W-:Y:S04]  /*5b90*/  STS [R176+0x12400], R0 ;  /* 0x01240000b0007388 */ /* 0x0003e80000000800 */
[----:B------:R-:W-:Y:S04]  /*5ba0*/  STS [R176+0x12000], R4 ;  /* 0x01200004b0007388 */ /* 0x000fe80000000800 */
[----:B------:R-:W2:Y:S08]  /*5bb0*/  LDSM.16.M88.4 R64, [R154+0x4000] ;  /* 0x004000009a40783b */ /* 0x000eb00000000200 */
[----:B------:R-:W3:Y:S08]  /*5bc0*/  LDSM.16.M88.4 R60, [R154+0x5000] ;  /* 0x005000009a3c783b */ /* 0x000ef00000000200 */
[----:B------:R-:W3:Y:S08]  /*5bd0*/  LDSM.16.M88.4 R100, [R155+0x4000] ;  /* 0x004000009b64783b */ /* 0x000ef00000000200 */
[----:B-1----:R-:W4:Y:S04]  /*5be0*/  LDL R0, [R1+0x18] ;  /* 0x0000180001007983 */ /* 0x002f280000100800 */
[----:B------:R-:W1:Y:S01]  /*5bf0*/  LDSM.16.M88.4 R104, [R155+0x5000] ;  /* 0x005000009b68783b */ /* 0x000e620000000200 */
[-C--:B--2---:R-:W-:Y:S08]  /*5c00*/  HMMA.16816.F32.BF16 R4, R64, R116.reuse, RZ ;  /* 0x000000744004723c */ /* 0x084ff000000418ff */
        /* <DEDUP_REMOVED lines=15> */
[-C--:B------:R-:W-:Y:S08]  /*5d00*/  HMMA.16816.F32.BF16 R4, R100, R132.reuse, R4 ;  /* 0x000000846404723c */ /* 0x080ff00000041804 */
[C---:B-1----:R-:W-:Y:S08]  /*5d10*/  HMMA.16816.F32.BF16 R8, R104.reuse, R132, R8 ;  /* 0x000000846808723c */ /* 0x042ff00000041808 */
        /* <DEDUP_REMOVED lines=14> */
[----:B----4-:R-:W-:Y:S05]  /*5e00*/  IADD3.X R109, R0, UR10, RZ, P0, !PT ;  /* 0x0000000a006d7c10 */ /* 0x010fea00087fe4ff */
[----:B------:R-:W2:Y:S04]  /*5e10*/  LDG.E R106, [R108.64] ;  /* 0x000000206c6a7981 */ /* 0x000ea8000c1e1900 */
[----:B------:R-:W3:Y:S04]  /*5e20*/  LDG.E R105, [R108.64+0x20] ;  /* 0x000020206c697981 */ /* 0x000ee8000c1e1900 */
[----:B------:R1:W4:Y:S04]  /*5e30*/  LDG.E R104, [R108.64+0x100] ;  /* 0x000100206c687981 */ /* 0x000328000c1e1900 */
[----:B------:R1:W3:Y:S01]  /*5e40*/  LDG.E R0, [R108.64+0x120] ;  /* 0x000120206c007981 */ /* 0x0002e2000c1e1900 */
[C---:B--2---:R-:W-:Y:S02]  /*5e50*/  FADD.FTZ R101, -R106.reuse, R4 ;  /* 0x000000046a657221 */ /* 0x044fe40000010100 */
[----:B------:R-:W-:Y:S02]  /*5e60*/  FADD.FTZ R100, -R106, R5 ;  /* 0x000000056a647221 */ /* 0x000fe40000010100 */
[----:B------:R-:W-:Y:S02]  /*5e70*/  FFMA.FTZ R5, -R173, R173, 1 ;  /* 0x3f800000ad057423 */ /* 0x000fe400000101ad */
[----:B------:R-:W-:Y:S02]  /*5e80*/  FFMA.FTZ R4, -R172, R172, 1 ;  /* 0x3f800000ac047423 */ /* 0x000fe400000101ac */
[----:B------:R-:W-:Y:S02]  /*5e90*/  FMUL.FTZ R101, R185, R101 ;  /* 0x00000065b9657220 */ /* 0x000fe40000410000 */
[----:B------:R-:W-:Y:S01]  /*5ea0*/  FMUL.FTZ R100, R184, R100 ;  /* 0x00000064b8647220 */ /* 0x000fe20000410000 */
[----:B------:R2:W5:Y:S01]  /*5eb0*/  LDL.LU R185, [R1+0x110] ;  /* 0x0001100001b97983 */ /* 0x0005620000300800 */
[----:B------:R-:W-:Y:S02]  /*5ec0*/  FMUL.FTZ R5, R5, c[0x0][0x2ec] ;  /* 0x0000bb0005057a20 */ /* 0x000fe40000410000 */
[----:B------:R-:W-:Y:S01]  /*5ed0*/  FMUL.FTZ R4, R4, c[0x0][0x2ec] ;  /* 0x0000bb0004047a20 */ /* 0x000fe20000410000 */
[----:B------:R2:W5:Y:S01]  /*5ee0*/  LDL.LU R184, [R1+0x10c] ;  /* 0x00010c0001b87983 */ /* 0x0005620000300800 */
[C---:B------:R-:W-:Y:S02]  /*5ef0*/  FADD.FTZ R16, -R106.reuse, R16 ;  /* 0x000000106a107221 */ /* 0x040fe40000010100 */
[----:B------:R-:W-:Y:S02]  /*5f00*/  FADD.FTZ R17, -R106, R17 ;  /* 0x000000116a117221 */ /* 0x000fe40000010100 */
[----:B------:R-:W-:Y:S02]  /*5f10*/  FMUL.FTZ R173, R101, R5 ;  /* 0x0000000565ad7220 */ /* 0x000fe40000410000 */
[----:B------:R-:W-:Y:S02]  /*5f20*/  FMUL.FTZ R172, R100, R4 ;  /* 0x0000000464ac7220 */ /* 0x000fe40000410000 */
[----:B------:R-:W-:Y:S02]  /*5f30*/  FMUL.FTZ R101, R228, R16 ;  /* 0x00000010e4657220 */ /* 0x000fe40000410000 */
[----:B------:R-:W-:Y:S02]  /*5f40*/  FADD.FTZ R16, -R106, R20 ;  /* 0x000000146a107221 */ /* 0x000fe40000010100 */
[----:B------:R-:W-:Y:S02]  /*5f50*/  FFMA.FTZ R5, -R171, R171, 1 ;  /* 0x3f800000ab057423 */ /* 0x000fe400000101ab */
[----:B------:R-:W-:Y:S02]  /*5f60*/  FFMA.FTZ R4, -R170, R170, 1 ;  /* 0x3f800000aa047423 */ /* 0x000fe400000101aa */
[----:B------:R-:W-:Y:S02]  /*5f70*/  FMUL.FTZ R100, R226, R17 ;  /* 0x00000011e2647220 */ /* 0x000fe40000410000 */
[----:B------:R-:W-:Y:S02]  /*5f80*/  FADD.FTZ R20, -R106, R21 ;  /* 0x000000156a147221 */ /* 0x000fe40000010100 */
[----:B------:R-:W-:Y:S02]  /*5f90*/  FMUL.FTZ R21, R219, R16 ;  /* 0x00000010db157220 */ /* 0x000fe40000410000 */
[----:B------:R-:W-:Y:S02]  /*5fa0*/  FMUL.FTZ R5, R5, c[0x0][0x2ec] ;  /* 0x0000bb0005057a20 */ /* 0x000fe40000410000 */
[----:B------:R-:W-:Y:S02]  /*5fb0*/  FMUL.FTZ R4, R4, c[0x0][0x2ec] ;  /* 0x0000bb0004047a20 */ /* 0x000fe40000410000 */
[----:B------:R-:W-:Y:S02]  /*5fc0*/  FFMA.FTZ R16, -R169, R169, 1 ;  /* 0x3f800000a9107423 */ /* 0x000fe400000101a9 */
[----:B------:R-:W-:Y:S02]  /*5fd0*/  FFMA.FTZ R17, -R168, R168, 1 ;  /* 0x3f800000a8117423 */ /* 0x000fe400000101a8 */
[----:B------:R-:W-:Y:S02]  /*5fe0*/  FMUL.FTZ R20, R218, R20 ;  /* 0x00000014da147220 */ /* 0x000fe40000410000 */
[----:B------:R-:W-:Y:S02]  /*5ff0*/  FMUL.FTZ R171, R101, R5 ;  /* 0x0000000565ab7220 */ /* 0x000fe40000410000 */
[----:B------:R-:W-:Y:S02]  /*6000*/  FMUL.FTZ R170, R100, R4 ;  /* 0x0000000464aa7220 */ /* 0x000fe40000410000 */
[----:B------:R-:W-:Y:S02]  /*6010*/  FMUL.FTZ R5, R16, c[0x0][0x2ec] ;  /* 0x0000bb0010057a20 */ /* 0x000fe40000410000 */
[----:B------:R-:W-:Y:S02]  /*6020*/  FMUL.FTZ R4, R17, c[0x0][0x2ec] ;  /* 0x0000bb0011047a20 */ /* 0x000fe40000410000 */
[C---:B------:R-:W-:Y:S02]  /*6030*/  FADD.FTZ R16, -R106.reuse, R32 ;  /* 0x000000206a107221 */ /* 0x040fe40000010100 */
[----:B------:R-:W-:Y:S02]  /*6040*/  FADD.FTZ R32, -R106, R33 ;  /* 0x000000216a207221 */ /* 0x000fe40000010100 */
[----:B------:R-:W-:Y:S02]  /*6050*/  FMUL.FTZ R169, R21, R5 ;  /* 0x0000000515a97220 */ /* 0x000fe40000410000 */
[----:B------:R-:W-:Y:S02]  /*6060*/  FMUL.FTZ R168, R20, R4 ;  /* 0x0000000414a87220 */ /* 0x000fe40000410000 */
[----:B------:R-:W-:Y:S02]  /*6070*/  FFMA.FTZ R5, -R199, R199, 1 ;  /* 0x3f800000c7057423 */ /* 0x000fe400000101c7 */
[----:B------:R-:W-:Y:S02]  /*6080*/  FFMA.FTZ R4, -R167, R167, 1 ;  /* 0x3f800000a7047423 */ /* 0x000fe400000101a7 */
[----:B------:R-:W-:Y:S02]  /*6090*/  FMUL.FTZ R33, R208, R16 ;  /* 0x00000010d0217220 */ /* 0x000fe40000410000 */
[----:B------:R-:W-:Y:S02]  /*60a0*/  FMUL.FTZ R32, R204, R32 ;  /* 0x00000020cc207220 */ /* 0x000fe40000410000 */
[C---:B------:R-:W-:Y:S02]  /*60b0*/  FADD.FTZ R21, -R106.reuse, R36 ;  /* 0x000000246a157221 */ /* 0x040fe40000010100 */
[----:B------:R-:W-:Y:S02]  /*60c0*/  FADD.FTZ R20, -R106, R37 ;  /* 0x000000256a147221 */ /* 0x000fe40000010100 */
[----:B------:R-:W-:Y:S02]  /*60d0*/  FMUL.FTZ R5, R5, c[0x0][0x2ec] ;  /* 0x0000bb0005057a20 */ /* 0x000fe40000410000 */
[----:B------:R-:W-:Y:S02]  /*60e0*/  FMUL.FTZ R4, R4, c[0x0][0x2ec] ;  /* 0x0000bb0004047a20 */ /* 0x000fe40000410000 */
[----:B------:R-:W-:Y:S02]  /*60f0*/  FFMA.FTZ R16, -R165, R165, 1 ;  /* 0x3f800000a5107423 */ /* 0x000fe400000101a5 */
[----:B------:R-:W-:Y:S02]  /*6100*/  FFMA.FTZ R17, -R164, R164, 1 ;  /* 0x3f800000a4117423 */ /* 0x000fe400000101a4 */
[----:B------:R-:W-:Y:S02]  /*6110*/  FMUL.FTZ R21, R200, R21 ;  /* 0x00000015c8157220 */ /* 0x000fe40000410000 */
        /* <DEDUP_REMOVED lines=13> */
[----:B------:R-:W-:Y:S02]  /*61f0*/  FADD.FTZ R33, -R106, R52 ;  /* 0x000000346a217221 */ /* 0x000fe40000010100 */
[----:B------:R-:W-:Y:S02]  /*6200*/  FMUL.FTZ R5, R5, c[0x0][0x2ec] ;  /* 0x0000bb0005057a20 */ /* 0x000fe40000410000 */
[----:B------:R-:W-:Y:S02]  /*6210*/  FMUL.FTZ R4, R4, c[0x0][0x2ec] ;  /* 0x0000bb0004047a20 */ /* 0x000fe40000410000 */
[C---:B------:R-:W-:Y:S02]  /*6220*/  FADD.FTZ R32, -R106.reuse, R53 ;  /* 0x000000356a207221 */ /* 0x040fe40000010100 */
[----:B------:R-:W-:Y:S02]  /*6230*/  FMUL.FTZ R33, R115, R33 ;  /* 0x0000002173217220 */ /* 0x000fe40000410000 */
[----:B------:R-:W-:Y:S02]  /*6240*/  FADD.FTZ R21, -R106, R64 ;  /* 0x000000406a157221 */ /* 0x000fe40000010100 */
[----:B------:R-:W-:Y:S02]  /*6250*/  FMUL.FTZ R163, R17, R5 ;  /* 0x0000000511a37220 */ /* 0x000fe40000410000 */
[----:B------:R-:W-:Y:S02]  /*6260*/  FMUL.FTZ R115, R16, R4 ;  /* 0x0000000410737220 */ /* 0x000fe40000410000 */
[----:B------:R-:W-:Y:S02]  /*6270*/  FFMA.FTZ R16, -R186, R186, 1 ;  /* 0x3f800000ba107423 */ /* 0x000fe400000101ba */
[----:B------:R-:W-:Y:S02]  /*6280*/  FFMA.FTZ R5, -R111, R111, 1 ;  /* 0x3f8000006f057423 */ /* 0x000fe4000001016f */
[----:B------:R-:W-:Y:S02]  /*6290*/  FMUL.FTZ R32, R114, R32 ;  /* 0x0000002072207220 */ /* 0x000fe40000410000 */
[----:B------:R-:W-:Y:S02]  /*62a0*/  FADD.FTZ R20, -R106, R65 ;  /* 0x000000416a147221 */ /* 0x000fe40000010100 */
[----:B------:R-:W-:Y:S02]  /*62b0*/  FMUL.FTZ R21, R113, R21 ;  /* 0x0000001571157220 */ /* 0x000fe40000410000 */
[----:B------:R-:W-:Y:S02]  /*62c0*/  FFMA.FTZ R4, -R110, R110, 1 ;  /* 0x3f8000006e047423 */ /* 0x000fe4000001016e */
[----:B------:R-:W-:Y:S02]  /*62d0*/  FMUL.FTZ R16, R16, c[0x0][0x2ec] ;  /* 0x0000bb0010107a20 */ /* 0x000fe40000410000 */
[----:B------:R-:W-:Y:S02]  /*62e0*/  FMUL.FTZ R5, R5, c[0x0][0x2ec] ;  /* 0x0000bb0005057a20 */ /* 0x000fe40000410000 */
[----:B------:R-:W-:Y:S02]  /*62f0*/  FMUL.FTZ R20, R112, R20 ;  /* 0x0000001470147220 */ /* 0x000fe40000410000 */
[----:B------:R-:W-:Y:S02]  /*6300*/  FMUL.FTZ R4, R4, c[0x0][0x2ec] ;  /* 0x0000bb0004047a20 */ /* 0x000fe40000410000 */
[----:B------:R-:W-:Y:S02]  /*6310*/  FMUL.FTZ R113, R32, R16 ;  /* 0x0000001020717220 */ /* 0x000fe40000410000 */
[----:B------:R-:W-:Y:S02]  /*6320*/  FMUL.FTZ R112, R21, R5 ;  /* 0x0000000515707220 */ /* 0x000fe40000410000 */
[----:B---3--:R-:W-:Y:S02]  /*6330*/  FADD.FTZ R16, -R105, R6 ;  /* 0x0000000669107221 */ /* 0x008fe40000010100 */
[----:B------:R-:W-:Y:S02]  /*6340*/  FFMA.FTZ R5, -R244, R244, 1 ;  /* 0x3f800000f4057423 */ /* 0x000fe400000101f4 */
[----:B------:R-:W-:Y:S02]  /*6350*/  FFMA.FTZ R17, -R187, R187, 1 ;  /* 0x3f800000bb117423 */ /* 0x000fe400000101bb */
[----:B------:R-:W-:Y:S02]  /*6360*/  FMUL.FTZ R111, R20, R4 ;  /* 0x00000004146f7220 */ /* 0x000fe40000410000 */
[----:B------:R-:W-:Y:S02]  /*6370*/  FADD.FTZ R6, -R105, R7 ;  /* 0x0000000769067221 */ /* 0x000fe40000010100 */
[----:B------:R-:W-:Y:S02]  /*6380*/  FFMA.FTZ R4, -R243, R243, 1 ;  /* 0x3f800000f3047423 */ /* 0x000fe400000101f3 */
[----:B------:R-:W-:Y:S02]  /*6390*/  FMUL.FTZ R7, R183, R16 ;  /* 0x00000010b7077220 */ /* 0x000fe40000410000 */
[----:B------:R-:W-:Y:S01]  /*63a0*/  FMUL.FTZ R5, R5, c[0x0][0x2ec] ;  /* 0x0000bb0005057a20 */ /* 0x000fe20000410000 */
[----:B------:R2:W5:Y:S01]  /*63b0*/  LDL.LU R183, [R1+0x108] ;  /* 0x0001080001b77983 */ /* 0x0005620000300800 */
[----:B------:R-:W-:Y:S02]  /*63c0*/  FMUL.FTZ R17, R17, c[0x0][0x2ec] ;  /* 0x0000bb0011117a20 */ /* 0x000fe40000410000 */
[----:B------:R-:W-:Y:S02]  /*63d0*/  FMUL.FTZ R6, R182, R6 ;  /* 0x00000006b6067220 */ /* 0x000fe40000410000 */
[----:B------:R-:W-:Y:S01]  /*63e0*/  FMUL.FTZ R4, R4, c[0x0][0x2ec] ;  /* 0x0000bb0004047a20 */ /* 0x000fe20000410000 */
[----:B------:R2:W5:Y:S01]  /*63f0*/  LDL.LU R182, [R1+0x104] ;  /* 0x0001040001b67983 */ /* 0x0005620000300800 */
[----:B------:R-:W-:Y:S02]  /*6400*/  FADD.FTZ R16, -R105, R18 ;  /* 0x0000001269107221 */ /* 0x000fe40000010100 */
[----:B------:R-:W-:Y:S02]  /*6410*/  FMUL.FTZ R110, R7, R5 ;  /* 0x00000005076e7220 */ /* 0x000fe40000410000 */
[----:B------:R-:W-:Y:S02]  /*6420*/  FFMA.FTZ R5, -R240, R240, 1 ;  /* 0x3f800000f0057423 */ /* 0x000fe400000101f0 */
[----:B------:R-:W-:Y:S02]  /*6430*/  FMUL.FTZ R114, R33, R17 ;  /* 0x0000001121727220 */ /* 0x000fe40000410000 */
[C---:B------:R-:W-:Y:S02]  /*6440*/  FADD.FTZ R18, -R105.reuse, R19 ;  /* 0x0000001369127221 */ /* 0x040fe40000010100 */
[----:B-1----:R-:W-:Y:S02]  /*6450*/  FMUL.FTZ R109, R6, R4 ;  /* 0x00000004066d7220 */ /* 0x002fe40000410000 */
[----:B------:R-:W-:Y:S02]  /*6460*/  FMUL.FTZ R19, R162, R16 ;  /* 0x00000010a2137220 */ /* 0x000fe40000410000 */
[----:B------:R-:W-:Y:S01]  /*6470*/  FADD.FTZ R17, -R105, R22 ;  /* 0x0000001669117221 */ /* 0x000fe20000010100 */
[----:B------:R2:W5:Y:S01]  /*6480*/  LDL.LU R162, [R1+0x100] ;  /* 0x0001000001a27983 */ /* 0x0005620000300800 */
[----:B------:R-:W-:Y:S02]  /*6490*/  FFMA.FTZ R4, -R238, R238, 1 ;  /* 0x3f800000ee047423 */ /* 0x000fe400000101ee */
[----:B------:R-:W-:Y:S02]  /*64a0*/  FMUL.FTZ R5, R5, c[0x0][0x2ec] ;  /* 0x0000bb0005057a20 */ /* 0x000fe40000410000 */
[----:B------:R-:W-:Y:S02]  /*64b0*/  FFMA.FTZ R6, -R235, R235, 1 ;  /* 0x3f800000eb067423 */ /* 0x000fe400000101eb */
[----:B------:R-:W-:Y:S02]  /*64c0*/  FMUL.FTZ R18, R161, R18 ;  /* 0x00000012a1127220 */ /* 0x000fe40000410000 */
[----:B------:R-:W-:Y:S01]  /*64d0*/  FADD.FTZ R16, -R105, R23 ;  /* 0x0000001769107221 */ /* 0x000fe20000010100 */
[----:B------:R2:W5:Y:S01]  /*64e0*/  LDL.LU R161, [R1+0xfc] ;  /* 0x0000fc0001a17983 */ /* 0x0005620000300800 */
[----:B------:R-:W-:Y:S02]  /*64f0*/  FMUL.FTZ R17, R160, R17 ;  /* 0x00000011a0117220 */ /* 0x000fe40000410000 */
[----:B------:R-:W-:Y:S01]  /*6500*/  FMUL.FTZ R4, R4, c[0x0][0x2ec] ;  /* 0x0000bb0004047a20 */ /* 0x000fe20000410000 */
[----:B------:R2:W5:Y:S01]  /*6510*/  LDL.LU R160, [R1+0xf8] ;  /* 0x0000f80001a07983 */ /* 0x0005620000300800 */
[----:B------:R-:W-:Y:S02]  /*6520*/  FFMA.FTZ R7, -R234, R234, 1 ;  /* 0x3f800000ea077423 */ /* 0x000fe400000101ea */
[----:B------:R-:W-:Y:S02]  /*6530*/  FMUL.FTZ R108, R19, R5 ;  /* 0x00000005136c7220 */ /* 0x000fe40000410000 */
[----:B------:R-:W-:Y:S02]  /*6540*/  FMUL.FTZ R5, R6, c[0x0][0x2ec] ;  /* 0x0000bb0006057a20 */ /* 0x000fe40000410000 */
[----:B------:R-:W-:Y:S02]  /*6550*/  FMUL.FTZ R16, R252, R16 ;  /* 0x00000010fc107220 */ /* 0x000fe40000410000 */
[----:B------:R-:W-:Y:S02]  /*6560*/  FMUL.FTZ R107, R18, R4 ;  /* 0x00000004126b7220 */ /* 0x000fe40000410000 */
[----:B------:R-:W-:Y:S02]  /*6570*/  FMUL.FTZ R4, R7, c[0x0][0x2ec] ;  /* 0x0000bb0007047a20 */ /* 0x000fe40000410000 */
[----:B------:R-:W-:Y:S02]  /*6580*/  FADD.FTZ R19, -R105, R34 ;  /* 0x0000002269137221 */ /* 0x000fe40000010100 */
[----:B------:R-:W-:Y:S02]  /*6590*/  FMUL.FTZ R106, R17, R5 ;  /* 0x00000005116a7220 */ /* 0x000fe40000410000 */
[----:B------:R-:W-:Y:S02]  /*65a0*/  FFMA.FTZ R5, -R217, R217, 1 ;  /* 0x3f800000d9057423 */ /* 0x000fe400000101d9 */
[----:B------:R-:W-:Y:S02]  /*65b0*/  FADD.FTZ R18, -R105, R35 ;  /* 0x0000002369127221 */ /* 0x000fe40000010100 */
[----:B------:R-:W-:Y:S02]  /*65c0*/  FMUL.FTZ R103, R16, R4 ;  /* 0x0000000410677220 */ /* 0x000fe40000410000 */
[----:B------:R-:W-:Y:S02]  /*65d0*/  FMUL.FTZ R19, R231, R19 ;  /* 0x00000013e7137220 */ /* 0x000fe40000410000 */
[----:B------:R-:W-:Y:S02]  /*65e0*/  FADD.FTZ R17, -R105, R38 ;  /* 0x0000002669117221 */ /* 0x000fe40000010100 */
[----:B------:R-:W-:Y:S02]  /*65f0*/  FFMA.FTZ R4, -R216, R216, 1 ;  /* 0x3f800000d8047423 */ /* 0x000fe400000101d8 */
[----:B------:R-:W-:Y:S02]  /*6600*/  FMUL.FTZ R5, R5, c[0x0][0x2ec] ;  /* 0x0000bb0005057a20 */ /* 0x000fe40000410000 */
[----:B------:R-:W-:Y:S02]  /*6610*/  FFMA.FTZ R6, -R215, R215, 1 ;  /* 0x3f800000d7067423 */ /* 0x000fe400000101d7 */
[----:B------:R-:W-:Y:S02]  /*6620*/  FMUL.FTZ R18, R230, R18 ;  /* 0x00000012e6127220 */ /* 0x000fe40000410000 */
[----:B------:R-:W-:Y:S02]  /*6630*/  FADD.FTZ R16, -R105, R39 ;  /* 0x0000002769107221 */ /* 0x000fe40000010100 */
[----:B------:R-:W-:Y:S02]  /*6640*/  FMUL.FTZ R17, R221, R17 ;  /* 0x00000011dd117220 */ /* 0x000fe40000410000 */
[----:B------:R-:W-:Y:S02]  /*6650*/  FMUL.FTZ R4, R4, c[0x0][0x2ec] ;  /* 0x0000bb0004047a20 */ /* 0x000fe40000410000 */
        /* <DEDUP_REMOVED lines=12> */
[----:B------:R-:W-:Y:S02]  /*6720*/  FFMA.FTZ R4, -R201, R201, 1 ;  /* 0x3f800000c9047423 */ /* 0x000fe400000101c9 */
[----:B------:R-:W-:Y:S02]  /*6730*/  FMUL.FTZ R5, R5, c[0x0][0x2ec] ;  /* 0x0000bb0005057a20 */ /* 0x000fe40000410000 */
[----:B------:R-:W-:Y:S02]  /*6740*/  FMUL.FTZ R6, R206, R6 ;  /* 0x00000006ce067220 */ /* 0x000fe40000410000 */
[----:B------:R-:W-:Y:S02]  /*6750*/  FMUL.FTZ R4, R4, c[0x0][0x2ec] ;  /* 0x0000bb0004047a20 */ /* 0x000fe40000410000 */
[----:B------:R-:W-:Y:S02]  /*6760*/  FADD.FTZ R17, -R105, R66 ;  /* 0x0000004269117221 */ /* 0x000fe40000010100 */
[----:B------:R-:W-:Y:S02]  /*6770*/  FMUL.FTZ R64, R7, R5 ;  /* 0x0000000507407220 */ /* 0x000fe40000410000 */
[----:B------:R-:W-:Y:S02]  /*6780*/  FFMA.FTZ R5, -R190, R190, 1 ;  /* 0x3f800000be057423 */ /* 0x000fe400000101be */
[C---:B------:R-:W-:Y:S02]  /*6790*/  FADD.FTZ R18, -R105.reuse, R55 ;  /* 0x0000003769127221 */ /* 0x040fe40000010100 */
[----:B------:R-:W-:Y:S02]  /*67a0*/  FADD.FTZ R16, -R105, R67 ;  /* 0x0000004369107221 */ /* 0x000fe40000010100 */
[----:B------:R-:W-:Y:S02]  /*67b0*/  FMUL.FTZ R55, R6, R4 ;  /* 0x0000000406377220 */ /* 0x000fe40000410000 */
[----:B------:R-:W-:Y:S02]  /*67c0*/  FMUL.FTZ R17, R196, R17 ;  /* 0x00000011c4117220 */ /* 0x000fe40000410000 */
[----:B------:R-:W-:Y:S02]  /*67d0*/  FFMA.FTZ R4, -R188, R188, 1 ;  /* 0x3f800000bc047423 */ /* 0x000fe400000101bc */
[----:B------:R-:W-:Y:S02]  /*67e0*/  FMUL.FTZ R5, R5, c[0x0][0x2ec] ;  /* 0x0000bb0005057a20 */ /* 0x000fe40000410000 */
[----:B------:R-:W-:Y:S02]  /*67f0*/  FMUL.FTZ R16, R195, R16 ;  /* 0x00000010c3107220 */ /* 0x000fe40000410000 */
[----:B------:R-:W-:Y:S02]  /*6800*/  FMUL.FTZ R4, R4, c[0x0][0x2ec] ;  /* 0x0000bb0004047a20 */ /* 0x000fe40000410000 */
[----:B------:R-:W-:Y:S02]  /*6810*/  FMUL.FTZ R52, R17, R5 ;  /* 0x0000000511347220 */ /* 0x000fe40000410000 */
[----:B----4-:R-:W-:Y:S02]  /*6820*/  FADD.FTZ R5, -R104, R8 ;  /* 0x0000000868057221 */ /* 0x010fe40000010100 */
[----:B------:R-:W-:Y:S02]  /*6830*/  FMUL.FTZ R51, R16, R4 ;  /* 0x0000000410337220 */ /* 0x000fe40000410000 */
[C---:B------:R-:W-:Y:S02]  /*6840*/  FADD.FTZ R4, -R104.reuse, R9 ;  /* 0x0000000968047221 */ /* 0x040fe40000010100 */
[C---:B------:R-:W-:Y:S02]  /*6850*/  FADD.FTZ R8, -R104.reuse, R13 ;  /* 0x0000000d68087221 */ /* 0x040fe40000010100 */
[----:B------:R-:W-:Y:S02]  /*6860*/  FMUL.FTZ R13, R159, R5 ;  /* 0x000000059f0d7220 */ /* 0x000fe40000410000 */
[----:B------:R-:W-:Y:S01]  /*6870*/  FADD.FTZ R9, -R104, R12 ;  /* 0x0000000c68097221 */ /* 0x000fe20000010100 */
[----:B------:R2:W5:Y:S01]  /*6880*/  LDL.LU R159, [R1+0xf4] ;  /* 0x0000f400019f7983 */ /* 0x0005620000300800 */
[----:B------:R-:W-:Y:S02]  /*6890*/  FMUL.FTZ R12, R158, R4 ;  /* 0x000000049e0c7220 */ /* 0x000fe40000410000 */
[----:B------:R-:W-:Y:S01]  /*68a0*/  FADD.FTZ R19, -R105, R54 ;  /* 0x0000003669137221 */ /* 0x000fe20000010100 */
[----:B------:R2:W5:Y:S01]  /*68b0*/  LDL.LU R158, [R1+0xf0] ;  /* 0x0000f000019e7983 */ /* 0x0005620000300800 */
[----:B------:R-:W-:Y:S02]  /*68c0*/  FFMA.FTZ R7, -R198, R198, 1 ;  /* 0x3f800000c6077423 */ /* 0x000fe400000101c6 */
[----:B------:R-:W-:Y:S02]  /*68d0*/  FMUL.FTZ R9, R156, R9 ;  /* 0x000000099c097220 */ /* 0x000fe40000410000 */
[----:B------:R-:W-:Y:S01]  /*68e0*/  FMUL.FTZ R19, R205, R19 ;  /* 0x00000013cd137220 */ /* 0x000fe20000410000 */
[----:B------:R2:W5:Y:S01]  /*68f0*/  LDL.LU R156, [R1+0xec] ;  /* 0x0000ec00019c7983 */ /* 0x0005620000300800 */
[----:B------:R-:W-:Y:S02]  /*6900*/  FFMA.FTZ R6, -R197, R197, 1 ;  /* 0x3f800000c5067423 */ /* 0x000fe400000101c5 */
[----:B------:R-:W-:Y:S02]  /*6910*/  FMUL.FTZ R7, R7, c[0x0][0x2ec] ;  /* 0x0000bb0007077a20 */ /* 0x000fe40000410000 */
[----:B------:R-:W-:Y:S02]  /*6920*/  FMUL.FTZ R8, R153, R8 ;  /* 0x0000000899087220 */ /* 0x000fe40000410000 */
[----:B------:R-:W-:Y:S01]  /*6930*/  FMUL.FTZ R18, R203, R18 ;  /* 0x00000012cb127220 */ /* 0x000fe20000410000 */
[----:B------:R2:W5:Y:S01]  /*6940*/  LDL.LU R153, [R1+0xe8] ;  /* 0x0000e80001997983 */ /* 0x0005620000300800 */
[----:B------:R-:W-:Y:S02]  /*6950*/  FMUL.FTZ R6, R6, c[0x0][0x2ec] ;  /* 0x0000bb0006067a20 */ /* 0x000fe40000410000 */
[----:B------:R-:W-:Y:S02]  /*6960*/  FMUL.FTZ R54, R19, R7 ;  /* 0x0000000713367220 */ /* 0x000fe40000410000 */
[----:B------:R-:W-:Y:S02]  /*6970*/  FFMA.FTZ R7, -R152, R152, 1 ;  /* 0x3f80000098077423 */ /* 0x000fe40000010198 */
[----:B------:R-:W-:Y:S01]  /*6980*/  FMUL.FTZ R53, R18, R6 ;  /* 0x0000000612357220 */ /* 0x000fe20000410000 */
[----:B------:R2:W5:Y:S01]  /*6990*/  LDL.LU R152, [R1+0xe4] ;  /* 0x0000e40001987983 */ /* 0x0005620000300800 */
[----:B------:R-:W-:Y:S02]  /*69a0*/  FFMA.FTZ R6, -R151, R151, 1 ;  /* 0x3f80000097067423 */ /* 0x000fe40000010197 */
[----:B------:R-:W-:Y:S01]  /*69b0*/  FFMA.FTZ R5, -R99, R99, 1 ;  /* 0x3f80000063057423 */ /* 0x000fe20000010163 */
[----:B------:R2:W5:Y:S01]  /*69c0*/  LDL.LU R151, [R1+0xe0] ;  /* 0x0000e00001977983 */ /* 0x0005620000300800 */
[----:B------:R-:W-:Y:S02]  /*69d0*/  FFMA.FTZ R4, -R98, R98, 1 ;  /* 0x3f80000062047423 */ /* 0x000fe40000010162 */
[----:B------:R-:W-:Y:S01]  /*69e0*/  FMUL.FTZ R7, R7, c[0x0][0x2ec] ;  /* 0x0000bb0007077a20 */ /* 0x000fe20000410000 */
[----:B------:R2:W5:Y:S01]  /*69f0*/  LDL.LU R99, [R1+0xdc] ;  /* 0x0000dc0001637983 */ /* 0x0005620000300800 */
[----:B------:R-:W-:Y:S02]  /*6a00*/  FMUL.FTZ R6, R6, c[0x0][0x2ec] ;  /* 0x0000bb0006067a20 */ /* 0x000fe40000410000 */
[----:B------:R-:W-:Y:S01]  /*6a10*/  FMUL.FTZ R4, R4, c[0x0][0x2ec] ;  /* 0x0000bb0004047a20 */ /* 0x000fe20000410000 */
[----:B------:R2:W5:Y:S01]  /*6a20*/  LDL.LU R98, [R1+0xd8] ;  /* 0x0000d80001627983 */ /* 0x0005620000300800 */
[----:B------:R-:W-:Y:S02]  /*6a30*/  FMUL.FTZ R50, R13, R7 ;  /* 0x000000070d327220 */ /* 0x000fe40000410000 */
[----:B------:R-:W-:Y:S02]  /*6a40*/  FADD.FTZ R13, -R104, R24 ;  /* 0x00000018680d7221 */ /* 0x000fe40000010100 */
[----:B------:R-:W-:Y:S02]  /*6a50*/  FMUL.FTZ R5, R5, c[0x0][0x2ec] ;  /* 0x0000bb0005057a20 */ /* 0x000fe40000410000 */
[----:B------:R-:W-:Y:S02]  /*6a60*/  FMUL.FTZ R23, R12, R6 ;  /* 0x000000060c177220 */ /* 0x000fe40000410000 */
[----:B------:R-:W-:Y:S02]  /*6a70*/  FMUL.FTZ R19, R8, R4 ;  /* 0x0000000408137220 */ /* 0x000fe40000410000 */
[C---:B------:R-:W-:Y:S02]  /*6a80*/  FADD.FTZ R12, -R104.reuse, R25 ;  /* 0x00000019680c7221 */ /* 0x040fe40000010100 */
[----:B------:R-:W-:Y:S02]  /*6a90*/  FADD.FTZ R8, -R104, R29 ;  /* 0x0000001d68087221 */ /* 0x000fe40000010100 */
[----:B------:R-:W-:Y:S02]  /*6aa0*/  FMUL.FTZ R13, R97, R13 ;  /* 0x0000000d610d7220 */ /* 0x000fe40000410000 */
[----:B------:R-:W-:Y:S01]  /*6ab0*/  FFMA.FTZ R4, -R246, R246, 1 ;  /* 0x3f800000f6047423 */ /* 0x000fe200000101f6 */
[----:B------:R2:W5:Y:S01]  /*6ac0*/  LDL.LU R97, [R1+0xd4] ;  /* 0x0000d40001617983 */ /* 0x0005620000300800 */
[----:B------:R-:W-:Y:S02]  /*6ad0*/  FMUL.FTZ R20, R9, R5 ;  /* 0x0000000509147220 */ /* 0x000fe40000410000 */
[----:B------:R-:W-:Y:S02]  /*6ae0*/  FADD.FTZ R9, -R104, R28 ;  /* 0x0000001c68097221 */ /* 0x000fe40000010100 */
[----:B------:R-:W-:Y:S02]  /*6af0*/  FMUL.FTZ R12, R96, R12 ;  /* 0x0000000c600c7220 */ /* 0x000fe40000410000 */
[----:B------:R-:W-:Y:S01]  /*6b00*/  FMUL.FTZ R8, R94, R8 ;  /* 0x000000085e087220 */ /* 0x000fe20000410000 */
[----:B------:R2:W5:Y:S01]  /*6b10*/  LDL.LU R96, [R1+0xd0] ;  /* 0x0000d00001607983 */ /* 0x0005620000300800 */
[----:B------:R-:W-:Y:S02]  /*6b20*/  FMUL.FTZ R4, R4, c[0x0][0x2ec] ;  /* 0x0000bb0004047a20 */ /* 0x000fe40000410000 */
[----:B------:R-:W-:Y:S02]  /*6b30*/  FMUL.FTZ R9, R95, R9 ;  /* 0x000000095f097220 */ /* 0x000fe40000410000 */
[----:B------:R-:W-:Y:S01]  /*6b40*/  FFMA.FTZ R6, -R92, R92, 1 ;  /* 0x3f8000005c067423 */ /* 0x000fe2000001015c */
[----:B------:R2:W5:Y:S01]  /*6b50*/  LDL.LU R95, [R1+0xcc] ;  /* 0x0000cc00015f7983 */ /* 0x0005620000300800 */
[----:B------:R-:W-:Y:S02]  /*6b60*/  FFMA.FTZ R5, -R247, R247, 1 ;  /* 0x3f800000f7057423 */ /* 0x000fe400000101f7 */
[----:B------:R-:W-:Y:S01]  /*6b70*/  FMUL.FTZ R18, R8, R4 ;  /* 0x0000000408127220 */ /* 0x000fe20000410000 */
[----:B------:R2:W5:Y:S01]  /*6b80*/  LDL.LU R94, [R1+0xc8] ;  /* 0x0000c800015e7983 */ /* 0x0005620000300800 */
[----:B------:R-:W-:Y:S02]  /*6b90*/  FADD.FTZ R8, -R104, R45 ;  /* 0x0000002d68087221 */ /* 0x000fe40000010100 */
[----:B------:R-:W-:Y:S02]  /*6ba0*/  FFMA.FTZ R4, -R222, R222, 1 ;  /* 0x3f800000de047423 */ /* 0x000fe400000101de */
[----:B------:R-:W-:Y:S02]  /*6bb0*/  FFMA.FTZ R7, -R93, R93, 1 ;  /* 0x3f8000005d077423 */ /* 0x000fe4000001015d */
[----:B------:R-:W-:Y:S01]  /*6bc0*/  FMUL.FTZ R6, R6, c[0x0][0x2ec] ;  /* 0x0000bb0006067a20 */ /* 0x000fe20000410000 */
[----:B------:R2:W5:Y:S01]  /*6bd0*/  LDL.LU R93, [R1+0xc4] ;  /* 0x0000c400015d7983 */ /* 0x0005620000300800 */
[----:B------:R-:W-:Y:S02]  /*6be0*/  FMUL.FTZ R5, R5, c[0x0][0x2ec] ;  /* 0x0000bb0005057a20 */ /* 0x000fe40000410000 */
[----:B------:R-:W-:Y:S01]  /*6bf0*/  FMUL.FTZ R8, R242, R8 ;  /* 0x00000008f2087220 */ /* 0x000fe20000410000 */
[----:B------:R2:W5:Y:S01]  /*6c00*/  LDL.LU R92, [R1+0xc0] ;  /* 0x0000c000015c7983 */ /* 0x0005620000300800 */
[----:B------:R-:W-:Y:S02]  /*6c10*/  FMUL.FTZ R4, R4, c[0x0][0x2ec] ;  /* 0x0000bb0004047a20 */ /* 0x000fe40000410000 */
[----:B------:R-:W-:Y:S02]  /*6c20*/  FMUL.FTZ R7, R7, c[0x0][0x2ec] ;  /* 0x0000bb0007077a20 */ /* 0x000fe40000410000 */
[----:B------:R-:W-:Y:S02]  /*6c30*/  FMUL.FTZ R22, R12, R6 ;  /* 0x000000060c167220 */ /* 0x000fe40000410000 */
[----:B------:R-:W-:Y:S02]  /*6c40*/  FMUL.FTZ R16, R9, R5 ;  /* 0x0000000509107220 */ /* 0x000fe40000410000 */
[C---:B------:R-:W-:Y:S02]  /*6c50*/  FADD.FTZ R12, -R104.reuse, R41 ;  /* 0x00000029680c7221 */ /* 0x040fe40000010100 */
[----:B------:R-:W-:Y:S02]  /*6c60*/  FADD.FTZ R9, -R104, R44 ;  /* 0x0000002c68097221 */ /* 0x000fe40000010100 */
[----:B------:R-:W-:Y:S02]  /*6c70*/  FFMA.FTZ R5, -R223, R223, 1 ;  /* 0x3f800000df057423 */ /* 0x000fe400000101df */
[----:B------:R-:W-:Y:S02]  /*6c80*/  FMUL.FTZ R41, R8, R4 ;  /* 0x0000000408297220 */ /* 0x000fe40000410000 */
[----:B------:R-:W-:Y:S02]  /*6c90*/  FADD.FTZ R8, -R104, R61 ;  /* 0x0000003d68087221 */ /* 0x000fe40000010100 */
[----:B------:R-:W-:Y:S02]  /*6ca0*/  FFMA.FTZ R4, -R210, R210, 1 ;  /* 0x3f800000d2047423 */ /* 0x000fe400000101d2 */
[----:B------:R-:W-:Y:S02]  /*6cb0*/  FMUL.FTZ R49, R13, R7 ;  /* 0x000000070d317220 */ /* 0x000fe40000410000 */
[----:B------:R-:W-:Y:S02]  /*6cc0*/  FADD.FTZ R13, -R104, R40 ;  /* 0x00000028680d7221 */ /* 0x000fe40000010100 */
[----:B------:R-:W-:Y:S02]  /*6cd0*/  FMUL.FTZ R9, R245, R9 ;  /* 0x00000009f5097220 */ /* 0x000fe40000410000 */
[----:B------:R-:W-:Y:S02]  /*6ce0*/  FMUL.FTZ R5, R5, c[0x0][0x2ec] ;  /* 0x0000bb0005057a20 */ /* 0x000fe40000410000 */
[----:B------:R-:W-:Y:S02]  /*6cf0*/  FMUL.FTZ R8, R227, R8 ;  /* 0x00000008e3087220 */ /* 0x000fe40000410000 */
[----:B------:R-:W-:Y:S02]  /*6d00*/  FMUL.FTZ R4, R4, c[0x0][0x2ec] ;  /* 0x0000bb0004047a20 */ /* 0x000fe40000410000 */
[----:B------:R-:W-:Y:S02]  /*6d10*/  FMUL.FTZ R13, R91, R13 ;  /* 0x0000000d5b0d7220 */ /* 0x000fe40000410000 */
[----:B------:R-:W-:Y:S01]  /*6d20*/  FMUL.FTZ R44, R9, R5 ;  /* 0x00000005092c7220 */ /* 0x000fe20000410000 */
[----:B------:R2:W5:Y:S01]  /*6d30*/  LDL.LU R91, [R1+0xbc] ;  /* 0x0000bc00015b7983 */ /* 0x0005620000300800 */
[----:B------:R-:W-:Y:S02]  /*6d40*/  FADD.FTZ R9, -R104, R60 ;  /* 0x0000003c68097221 */ /* 0x000fe40000010100 */
[----:B------:R-:W-:Y:S02]  /*6d50*/  FFMA.FTZ R5, -R211, R211, 1 ;  /* 0x3f800000d3057423 */ /* 0x000fe400000101d3 */
[----:B------:R-:W-:Y:S02]  /*6d60*/  FMUL.FTZ R37, R8, R4 ;  /* 0x0000000408257220 */ /* 0x000fe40000410000 */
[C---:B------:R-:W-:Y:S02]  /*6d70*/  FADD.FTZ R4, -R0.reuse, R10 ;  /* 0x0000000a00047221 */ /* 0x040fe40000010100 */
[----:B------:R-:W-:Y:S02]  /*6d80*/  FFMA.FTZ R7, -R233, R233, 1 ;  /* 0x3f800000e9077423 */ /* 0x000fe400000101e9 */
[----:B------:R-:W-:Y:S02]  /*6d90*/  FMUL.FTZ R9, R229, R9 ;  /* 0x00000009e5097220 */ /* 0x000fe40000410000 */
[----:B------:R-:W-:Y:S02]  /*6da0*/  FMUL.FTZ R5, R5, c[0x0][0x2ec] ;  /* 0x0000bb0005057a20 */ /* 0x000fe40000410000 */
[----:B------:R-:W-:Y:S02]  /*6db0*/  FADD.FTZ R10, -R0, R11 ;  /* 0x0000000b000a7221 */ /* 0x000fe40000010100 */
[----:B------:R-:W-:Y:S02]  /*6dc0*/  FMUL.FTZ R11, R90, R4 ;  /* 0x000000045a0b7220 */ /* 0x000fe40000410000 */
[----:B------:R-:W-:Y:S01]  /*6dd0*/  FFMA.FTZ R6, -R232, R232, 1 ;  /* 0x3f800000e8067423 */ /* 0x000fe200000101e8 */
[----:B------:R2:W5:Y:S01]  /*6de0*/  LDL.LU R90, [R1+0xb8] ;  /* 0x0000b800015a7983 */ /* 0x0005620000300800 */
[----:B------:R-:W-:Y:S02]  /*6df0*/  FMUL.FTZ R7, R7, c[0x0][0x2ec] ;  /* 0x0000bb0007077a20 */ /* 0x000fe40000410000 */
[----:B------:R-:W-:Y:S02]  /*6e00*/  FMUL.FTZ R38, R9, R5 ;  /* 0x0000000509267220 */ /* 0x000fe40000410000 */
[----:B------:R-:W-:Y:S02]  /*6e10*/  FADD.FTZ R9, -R0, R14 ;  /* 0x0000000e00097221 */ /* 0x000fe40000010100 */
[----:B------:R-:W-:Y:S02]  /*6e20*/  FMUL.FTZ R10, R89, R10 ;  /* 0x0000000a590a7220 */ /* 0x000fe40000410000 */
[----:B------:R-:W-:Y:S01]  /*6e30*/  FMUL.FTZ R12, R251, R12 ;  /* 0x0000000cfb0c7220 */ /* 0x000fe20000410000 */
[----:B------:R2:W5:Y:S01]  /*6e40*/  LDL.LU R89, [R1+0xb4] ;  /* 0x0000b40001597983 */ /* 0x0005620000300800 */
[----:B------:R-:W-:Y:S02]  /*6e50*/  FMUL.FTZ R6, R6, c[0x0][0x2ec] ;  /* 0x0000bb0006067a20 */ /* 0x000fe40000410000 */
[----:B------:R-:W-:Y:S02]  /*6e60*/  FMUL.FTZ R48, R13, R7 ;  /* 0x000000070d307220 */ /* 0x000fe40000410000 */
[----:B------:R-:W-:Y:S01]  /*6e70*/  FADD.FTZ R13, -R104, R56 ;  /* 0x00000038680d7221 */ /* 0x000fe20000010100 */
[----:B------:R-:W-:Y:S01]  /*6e80*/  MOV R56, R194 ;  /* 0x000000c200387202 */ /* 0x000fe20000000f00 */
[----:B------:R-:W-:Y:S02]  /*6e90*/  FFMA.FTZ R7, -R214, R214, 1 ;  /* 0x3f800000d6077423 */ /* 0x000fe400000101d6 */
[----:B------:R-:W-:Y:S02]  /*6ea0*/  FADD.FTZ R8, -R0, R15 ;  /* 0x0000000f00087221 */ /* 0x000fe40000010100 */
[----:B------:R-:W-:Y:S02]  /*6eb0*/  FMUL.FTZ R9, R88, R9 ;  /* 0x0000000958097220 */ /* 0x000fe40000410000 */
[----:B------:R-:W-:Y:S01]  /*6ec0*/  FMUL.FTZ R45, R12, R6 ;  /* 0x000000060c2d7220 */ /* 0x000fe20000410000 */
[----:B------:R2:W5:Y:S01]  /*6ed0*/  LDL.LU R88, [R1+0xb0] ;  /* 0x0000b00001587983 */ /* 0x0005620000300800 */
[----:B------:R-:W-:Y:S01]  /*6ee0*/  FADD.FTZ R12, -R104, R57 ;  /* 0x00000039680c7221 */ /* 0x000fe20000010100 */
[----:B------:R-:W-:Y:S01]  /*6ef0*/  MOV R57, R193 ;  /* 0x000000c100397202 */ /* 0x000fe20000000f00 */
[----:B------:R-:W-:Y:S02]  /*6f00*/  FMUL.FTZ R13, R241, R13 ;  /* 0x0000000df10d7220 */ /* 0x000fe40000410000 */
        /* <DEDUP_REMOVED lines=13> */
[----:B------:R-:W-:Y:S02]  /*6fe0*/  FMUL.FTZ R7, R7, c[0x0][0x2ec] ;  /* 0x0000bb0007077a20 */ /* 0x000fe40000410000 */
[----:B------:R-:W-:Y:S01]  /*6ff0*/  FFMA.FTZ R4, -R83, R83, 1 ;  /* 0x3f80000053047423 */ /* 0x000fe20000010153 */
[----:B------:R2:W5:Y:S01]  /*7000*/  LDL.LU R84, [R1+0xa0] ;  /* 0x0000a00001547983 */ /* 0x0005620000300800 */
[----:B------:R-:W-:Y:S02]  /*7010*/  FMUL.FTZ R15, R11, R7 ;  /* 0x000000070b0f7220 */ /* 0x000fe40000410000 */
[----:B------:R-:W-:Y:S01]  /*7020*/  FADD.FTZ R11, -R0, R26 ;  /* 0x0000001a000b7221 */ /* 0x000fe20000010100 */
[----:B------:R2:W5:Y:S01]  /*7030*/  LDL.LU R83, [R1+0x9c] ;  /* 0x00009c0001537983 */ /* 0x0005620000300800 */
[----:B------:R-:W-:Y:S02]  /*7040*/  FMUL.FTZ R6, R6, c[0x0][0x2ec] ;  /* 0x0000bb0006067a20 */ /* 0x000fe40000410000 */
[----:B------:R-:W-:Y:S02]  /*7050*/  FADD.FTZ R21, -R0, R27 ;  /* 0x0000001b00157221 */ /* 0x000fe40000010100 */
[----:B------:R-:W-:Y:S02]  /*7060*/  FMUL.FTZ R11, R82, R11 ;  /* 0x0000000b520b7220 */ /* 0x000fe40000410000 */
[----:B------:R-:W-:Y:S01]  /*7070*/  FMUL.FTZ R29, R10, R6 ;  /* 0x000000060a1d7220 */ /* 0x000fe20000410000 */
[----:B------:R2:W5:Y:S01]  /*7080*/  LDL.LU R82, [R1+0x98] ;  /* 0x0000980001527983 */ /* 0x0005620000300800 */
[C---:B------:R-:W-:Y:S02]  /*7090*/  FADD.FTZ R10, -R0.reuse, R30 ;  /* 0x0000001e000a7221 */ /* 0x040fe40000010100 */
[----:B------:R-:W-:Y:S02]  /*70a0*/  FMUL.FTZ R21, R81, R21 ;  /* 0x0000001551157220 */ /* 0x000fe40000410000 */
[----:B------:R-:W-:Y:S01]  /*70b0*/  FADD.FTZ R17, -R0, R31 ;  /* 0x0000001f00117221 */ /* 0x000fe20000010100 */
[----:B------:R2:W5:Y:S01]  /*70c0*/  LDL.LU R81, [R1+0x94] ;  /* 0x0000940001517983 */ /* 0x0005620000300800 */
[----:B------:R-:W-:Y:S02]  /*70d0*/  FMUL.FTZ R10, R80, R10 ;  /* 0x0000000a500a7220 */ /* 0x000fe40000410000 */
[----:B------:R-:W-:Y:S01]  /*70e0*/  FMUL.FTZ R17, R79, R17 ;  /* 0x000000114f117220 */ /* 0x000fe20000410000 */
[----:B------:R2:W5:Y:S01]  /*70f0*/  LDL.LU R80, [R1+0x90] ;  /* 0x0000900001507983 */ /* 0x0005620000300800 */
[----:B------:R-:W-:Y:S02]  /*7100*/  FFMA.FTZ R7, -R78, R78, 1 ;  /* 0x3f8000004e077423 */ /* 0x000fe4000001014e */
[----:B------:R-:W-:Y:S01]  /*7110*/  FMUL.FTZ R5, R5, c[0x0][0x2ec] ;  /* 0x0000bb0005057a20 */ /* 0x000fe20000410000 */
[----:B------:R2:W5:Y:S01]  /*7120*/  LDL.LU R79, [R1+0x8c] ;  /* 0x00008c00014f7983 */ /* 0x0005620000300800 */
[----:B------:R-:W-:Y:S02]  /*7130*/  FFMA.FTZ R6, -R77, R77, 1 ;  /* 0x3f8000004d067423 */ /* 0x000fe4000001014d */
[----:B------:R-:W-:Y:S01]  /*7140*/  FMUL.FTZ R4, R4, c[0x0][0x2ec] ;  /* 0x0000bb0004047a20 */ /* 0x000fe20000410000 */
[----:B------:R2:W5:Y:S01]  /*7150*/  LDL.LU R78, [R1+0x88] ;  /* 0x00008800014e7983 */ /* 0x0005620000300800 */
[----:B------:R-:W-:Y:S02]  /*7160*/  FMUL.FTZ R14, R9, R5 ;  /* 0x00000005090e7220 */ /* 0x000fe40000410000 */
[----:B------:R-:W-:Y:S01]  /*7170*/  FFMA.FTZ R5, -R76, R76, 1 ;  /* 0x3f8000004c057423 */ /* 0x000fe2000001014c */
[----:B------:R2:W5:Y:S01]  /*7180*/  LDL.LU R77, [R1+0x84] ;  /* 0x00008400014d7983 */ /* 0x0005620000300800 */
[----:B------:R-:W-:Y:S02]  /*7190*/  FMUL.FTZ R25, R8, R4 ;  /* 0x0000000408197220 */ /* 0x000fe40000410000 */
[----:B------:R-:W-:Y:S01]  /*71a0*/  FFMA.FTZ R4, -R75, R75, 1 ;  /* 0x3f8000004b047423 */ /* 0x000fe2000001014b */
[----:B------:R2:W5:Y:S01]  /*71b0*/  LDL.LU R76, [R1+0x80] ;  /* 0x00008000014c7983 */ /* 0x0005620000300800 */
[C---:B------:R-:W-:Y:S02]  /*71c0*/  FADD.FTZ R8, -R0.reuse, R42 ;  /* 0x0000002a00087221 */ /* 0x040fe40000010100 */
[----:B------:R-:W-:Y:S01]  /*71d0*/  FADD.FTZ R13, -R0, R43 ;  /* 0x0000002b000d7221 */ /* 0x000fe20000010100 */
[----:B------:R2:W5:Y:S01]  /*71e0*/  LDL.LU R75, [R1+0x7c] ;  /* 0x00007c00014b7983 */ /* 0x0005620000300800 */
[----:B------:R-:W-:Y:S02]  /*71f0*/  FMUL.FTZ R8, R74, R8 ;  /* 0x000000084a087220 */ /* 0x000fe40000410000 */
[C---:B------:R-:W-:Y:S01]  /*7200*/  FADD.FTZ R9, -R0.reuse, R46 ;  /* 0x0000002e00097221 */ /* 0x040fe20000010100 */
[----:B------:R2:W5:Y:S01]  /*7210*/  LDL.LU R74, [R1+0x78] ;  /* 0x00007800014a7983 */ /* 0x0005620000300800 */
[----:B------:R-:W-:Y:S02]  /*7220*/  FMUL.FTZ R13, R73, R13 ;  /* 0x0000000d490d7220 */ /* 0x000fe40000410000 */
[----:B------:R-:W-:Y:S01]  /*7230*/  FADD.FTZ R12, -R0, R47 ;  /* 0x0000002f000c7221 */ /* 0x000fe20000010100 */
[----:B------:R2:W5:Y:S01]  /*7240*/  LDL.LU R73, [R1+0x74] ;  /* 0x0000740001497983 */ /* 0x0005620000300800 */
[----:B------:R-:W-:Y:S02]  /*7250*/  FMUL.FTZ R9, R72, R9 ;  /* 0x0000000948097220 */ /* 0x000fe40000410000 */
[----:B------:R-:W-:Y:S01]  /*7260*/  FMUL.FTZ R7, R7, c[0x0][0x2ec] ;  /* 0x0000bb0007077a20 */ /* 0x000fe20000410000 */
[----:B------:R2:W5:Y:S01]  /*7270*/  LDL.LU R72, [R1+0x70] ;  /* 0x0000700001487983 */ /* 0x0005620000300800 */
[----:B------:R-:W-:Y:S02]  /*7280*/  FMUL.FTZ R12, R71, R12 ;  /* 0x0000000c470c7220 */ /* 0x000fe40000410000 */
[----:B------:R-:W-:Y:S01]  /*7290*/  FMUL.FTZ R6, R6, c[0x0][0x2ec] ;  /* 0x0000bb0006067a20 */ /* 0x000fe20000410000 */
[----:B------:R2:W5:Y:S01]  /*72a0*/  LDL.LU R71, [R1+0x6c] ;  /* 0x00006c0001477983 */ /* 0x0005620000300800 */
[----:B------:R-:W-:Y:S02]  /*72b0*/  FMUL.FTZ R11, R11, R7 ;  /* 0x000000070b0b7220 */ /* 0x000fe40000410000 */
[----:B------:R-:W-:Y:S02]  /*72c0*/  FFMA.FTZ R7, -R70, R70, 1 ;  /* 0x3f80000046077423 */ /* 0x000fe40000010146 */
[----:B------:R-:W-:Y:S01]  /*72d0*/  FMUL.FTZ R21, R21, R6 ;  /* 0x0000000615157220 */ /* 0x000fe20000410000 */
[----:B------:R2:W5:Y:S01]  /*72e0*/  LDL.LU R70, [R1+0x68] ;  /* 0x0000680001467983 */ /* 0x0005620000300800 */
[----:B------:R-:W-:Y:S02]  /*72f0*/  FFMA.FTZ R6, -R69, R69, 1 ;  /* 0x3f80000045067423 */ /* 0x000fe40000010145 */
[C---:B------:R-:W-:Y:S01]  /*7300*/  FADD.FTZ R36, -R0.reuse, R58 ;  /* 0x0000003a00247221 */ /* 0x040fe20000010100 */
[----:B------:R2:W5:Y:S01]  /*7310*/  LDL.LU R69, [R1+0x64] ;  /* 0x0000640001457983 */ /* 0x0005620000300800 */
[----:B------:R-:W-:Y:S02]  /*7320*/  FADD.FTZ R34, -R0, R59 ;  /* 0x0000003b00227221 */ /* 0x000fe40000010100 */
[----:B------:R-:W-:Y:S02]  /*7330*/  FMUL.FTZ R36, R68, R36 ;  /* 0x0000002444247220 */ /* 0x000fe40000410000 */
[----:B------:R-:W-:Y:S01]  /*7340*/  FADD.FTZ R35, -R0, R62 ;  /* 0x0000003e00237221 */ /* 0x000fe20000010100 */
[----:B------:R2:W5:Y:S01]  /*7350*/  LDL.LU R68, [R1+0x60] ;  /* 0x0000600001447983 */ /* 0x0005620000300800 */
[----:B------:R-:W-:Y:S02]  /*7360*/  FMUL.FTZ R34, R3, R34 ;  /* 0x0000002203227220 */ /* 0x000fe40000410000 */
[----:B------:R-:W-:Y:S01]  /*7370*/  FMUL.FTZ R35, R2, R35 ;  /* 0x0000002302237220 */ /* 0x000fe20000410000 */
[----:B------:R2:W5:Y:S01]  /*7380*/  LDL.LU R3, [R1+0x5c] ;  /* 0x00005c0001037983 */ /* 0x0005620000300800 */
[----:B------:R-:W-:Y:S02]  /*7390*/  FMUL.FTZ R5, R5, c[0x0][0x2ec] ;  /* 0x0000bb0005057a20 */ /* 0x000fe40000410000 */
[----:B------:R-:W-:Y:S01]  /*73a0*/  FMUL.FTZ R4, R4, c[0x0][0x2ec] ;  /* 0x0000bb0004047a20 */ /* 0x000fe20000410000 */
[----:B------:R2:W5:Y:S01]  /*73b0*/  LDL.LU R2, [R1+0x58] ;  /* 0x0000580001027983 */ /* 0x0005620000300800 */
[----:B------:R-:W-:Y:S02]  /*73c0*/  FMUL.FTZ R10, R10, R5 ;  /* 0x000000050a0a7220 */ /* 0x000fe40000410000 */
[----:B------:R-:W-:Y:S02]  /*73d0*/  FMUL.FTZ R17, R17, R4 ;  /* 0x0000000411117220 */ /* 0x000fe40000410000 */
[----:B------:R-:W-:Y:S02]  /*73e0*/  FFMA.FTZ R5, -R249, R249, 1 ;  /* 0x3f800000f9057423 */ /* 0x000fe400000101f9 */
[----:B------:R-:W-:Y:S02]  /*73f0*/  FFMA.FTZ R4, -R248, R248, 1 ;  /* 0x3f800000f8047423 */ /* 0x000fe400000101f8 */
[----:B------:R-:W-:Y:S02]  /*7400*/  FMUL.FTZ R7, R7, c[0x0][0x2ec] ;  /* 0x0000bb0007077a20 */ /* 0x000fe40000410000 */
[----:B------:R-:W-:Y:S02]  /*7410*/  FMUL.FTZ R6, R6, c[0x0][0x2ec] ;  /* 0x0000bb0006067a20 */ /* 0x000fe40000410000 */
[----:B------:R-:W-:Y:S02]  /*7420*/  FMUL.FTZ R5, R5, c[0x0][0x2ec] ;  /* 0x0000bb0005057a20 */ /* 0x000fe40000410000 */
[----:B------:R-:W-:Y:S02]  /*7430*/  FMUL.FTZ R4, R4, c[0x0][0x2ec] ;  /* 0x0000bb0004047a20 */ /* 0x000fe40000410000 */
[----:B------:R-:W-:Y:S02]  /*7440*/  FMUL.FTZ R8, R8, R7 ;  /* 0x0000000708087220 */ /* 0x000fe40000410000 */
[----:B------:R-:W-:Y:S02]  /*7450*/  FMUL.FTZ R13, R13, R6 ;  /* 0x000000060d0d7220 */ /* 0x000fe40000410000 */
[----:B------:R-:W-:Y:S02]  /*7460*/  FMUL.FTZ R7, R9, R5 ;  /* 0x0000000509077220 */ /* 0x000fe40000410000 */
[----:B------:R-:W-:Y:S02]  /*7470*/  FMUL.FTZ R9, R12, R4 ;  /* 0x000000040c097220 */ /* 0x000fe40000410000 */
[----:B------:R-:W-:Y:S02]  /*7480*/  FADD.FTZ R33, -R0, R63 ;  /* 0x0000003f00217221 */ /* 0x000fe40000010100 */
[----:B------:R-:W-:Y:S02]  /*7490*/  FFMA.FTZ R6, -R239, R239, 1 ;  /* 0x3f800000ef067423 */ /* 0x000fe400000101ef */
[----:B------:R-:W-:Y:S02]  /*74a0*/  FFMA.FTZ R5, -R237, R237, 1 ;  /* 0x3f800000ed057423 */ /* 0x000fe400000101ed */
[----:B------:R-:W-:Y:S02]  /*74b0*/  FFMA.FTZ R4, -R225, R225, 1 ;  /* 0x3f800000e1047423 */ /* 0x000fe400000101e1 */
[----:B------:R-:W-:Y:S02]  /*74c0*/  FFMA.FTZ R0, -R224, R224, 1 ;  /* 0x3f800000e0007423 */ /* 0x000fe400000101e0 */
[----:B------:R-:W-:Y:S02]  /*74d0*/  FMUL.FTZ R33, R250, R33 ;  /* 0x00000021fa217220 */ /* 0x000fe40000410000 */
[----:B------:R-:W-:Y:S02]  /*74e0*/  FMUL.FTZ R6, R6, c[0x0][0x2ec] ;  /* 0x0000bb0006067a20 */ /* 0x000fe40000410000 */
[----:B------:R-:W-:Y:S02]  /*74f0*/  FMUL.FTZ R5, R5, c[0x0][0x2ec] ;  /* 0x0000bb0005057a20 */ /* 0x000fe40000410000 */
[----:B------:R-:W-:Y:S02]  /*7500*/  FMUL.FTZ R4, R4, c[0x0][0x2ec] ;  /* 0x0000bb0004047a20 */ /* 0x000fe40000410000 */
[----:B------:R-:W-:Y:S02]  /*7510*/  FMUL.FTZ R0, R0, c[0x0][0x2ec] ;  /* 0x0000bb0000007a20 */ /* 0x000fe40000410000 */
[----:B------:R-:W-:Y:S02]  /*7520*/  FMUL.FTZ R36, R36, R6 ;  /* 0x0000000624247220 */ /* 0x000fe40000410000 */
[----:B------:R-:W-:Y:S02]  /*7530*/  FMUL.FTZ R34, R34, R5 ;  /* 0x0000000522227220 */ /* 0x000fe40000410000 */
[----:B------:R-:W-:Y:S02]  /*7540*/  FMUL.FTZ R35, R35, R4 ;  /* 0x0000000423237220 */ /* 0x000fe40000410000 */
[----:B------:R-:W-:Y:S01]  /*7550*/  FMUL.FTZ R33, R33, R0 ;  /* 0x0000000021217220 */ /* 0x000fe20000410000 */
[----:B------:R-:W-:-:S05]  /*7560*/  @!P1 BRA `(.L_x_303) ;  /* 0x0000014000009947 */ /* 0x000fca0003800000 */
[----:B--2---:R-:W-:Y:S01]  /*7570*/  IMAD.MOV.U32 R5, RZ, RZ, c[0x0][0x190] ;  /* 0x00006400ff057624 */ /* 0x004fe200078e00ff */
[----:B------:R-:W-:Y:S01]  /*7580*/  ULOP3.LUT UR12, UR5, 0x1, URZ, 0xc0, !UPT ;  /* 0x00000001050c7892 */ /* 0x000fe2000f8ec03f */
[----:B------:R-:W-:Y:S02]  /*7590*/  IMAD.MOV.U32 R6, RZ, RZ, c[0x0][0x194] ;  /* 0x00006500ff067624 */ /* 0x000fe400078e00ff */
[----:B------:R-:W-:Y:S01]  /*75a0*/  IMAD.U32 R0, R5, -0x80, RZ ;  /* 0xffffff8005007824 */ /* 0x000fe200078e00ff */
[----:B------:R-:W-:Y:S04]  /*75b0*/  UISETP.NE.U32.AND UP1, UPT, UR12, 0x1, UPT ;  /* 0x000000010c00788c */ /* 0x000fe8000bf25070 */
[C---:B-----5:R-:W-:Y:S01]  /*75c0*/  LEA R4, P0, R0.reuse, R184, 0x1 ;  /* 0x000000b800047211 */ /* 0x060fe200078008ff */
        /* <DEDUP_REMOVED lines=14> */
.L_x_303:
[----:B--2---:R-:W-:Y:S01]  /*76b0*/  F2FP.BF16.PACK_AB R32, R172, R173 ;  /* 0x000000adac20723e */ /* 0x004fe200000010ff */
        /* <DEDUP_REMOVED lines=65> */
[----:B-1---5:R-:W-:Y:S05]  /*7ad0*/  IMAD.SHL.U32 R0, R156, 0x2, RZ ;  /* 0x000000029c007824 */ /* 0x022fea00078e00ff */
[----:B------:R-:W-:Y:S04]  /*7ae0*/  LDSM.16.MT88.4 R4, [R2+0x10000] ;  /* 0x010000000204783b */ /* 0x000fe80000004200 */
[----:B------:R-:W1:Y:S04]  /*7af0*/  LDSM.16.MT88.4 R8, [R0+0x4000] ;  /* 0x004000000008783b */ /* 0x000e680000004200 */
[----:B------:R-:W3:Y:S04]  /*7b00*/  LDSM.16.MT88.4 R12, [R2+0x14000] ;  /* 0x01400000020c783b */ /* 0x000ee80000004200 */
[----:B------:R-:W-:Y:S04]  /*7b10*/  LDSM.16.MT88.4 R16, [R2+0x10800] ;  /* 0x010800000210783b */ /* 0x000fe80000004200 */
[----:B------:R-:W4:Y:S04]  /*7b20*/  LDSM.16.MT88.4 R20, [R0+0x4400] ;  /* 0x004400000014783b */ /* 0x000f280000004200 */
[----:B------:R-:W4:Y:S01]  /*7b30*/  LDSM.16.MT88.4 R24, [R2+0x14800] ;  /* 0x014800000218783b */ /* 0x000f220000004200 */
        /* <DEDUP_REMOVED lines=8> */
[C---:B------:R-:W-:Y:S08]  /*7bc0*/  HMMA.16816.F32.BF16 R72, R24.reuse, R20, R72 ;  /* 0x000000141848723c */ /* 0x040ff00000041848 */
        /* <DEDUP_REMOVED lines=59> */
.L_x_304:
[----:B------:R-:W2:Y:S01]  /*7f80*/  LDL R60, [R1+0x10] ;  /* 0x00001000013c7983 */ /* 0x000ea20000100800 */
[----:B------:R-:W-:Y:S03]  /*7f90*/  ULOP3.LUT UR12, UR5, 0x1, URZ, 0xc0, !UPT ;  /* 0x00000001050c7892 */ /* 0x000fe6000f8ec03f */
[----:B------:R-:W3:Y:S01]  /*7fa0*/  LDL R58, [R1+0x24] ;  /* 0x00002400013a7983 */ /* 0x000ee20000100800 */
[----:B------:R-:W-:Y:S03]  /*7fb0*/  UISETP.NE.U32.AND UP1, UPT, UR12, 0x1, UPT ;  /* 0x000000010c00788c */ /* 0x000fe6000bf25070 */
[----:B------:R4:W5:Y:S04]  /*7fc0*/  LDL R55, [R1+0x8] ;  /* 0x0000080001377983 */ /* 0x0009680000100800 */
[----:B------:R4:W3:Y:S04]  /*7fd0*/  LDL R54, [R1+0xc] ;  /* 0x00000c0001367983 */ /* 0x0008e80000100800 */
[----:B------:R4:W4:Y:S04]  /*7fe0*/  LDL R53, [R1] ;  /* 0x0000000001357983 */ /* 0x0009280000100800 */
[----:B------:R1:W4:Y:S04]  /*7ff0*/  LDL R52, [R1+0x4] ;  /* 0x0000040001347983 */ /* 0x0003280000100800 */
[----:B------:R-:W-:Y:S04]  /*8000*/  LDSM.16.M88.4 R16, [R151] ;  /* 0x000000009710783b */ /* 0x000fe80000000200 */
[----:B------:R-:W1:Y:S04]  /*8010*/  LDSM.16.MT88.4 R20, [R0+0x6000] ;  /* 0x006000000014783b */ /* 0x000e680000004200 */
        /* <DEDUP_REMOVED lines=8> */
[-C--:B-1----:R-:W-:Y:S08]  /*80a0*/  HMMA.16816.F32.BF16 R4, R16, R20.reuse, RZ ;  /* 0x000000141004723c */ /* 0x082ff000000418ff */
[C---:B------:R-:W-:Y:S08]  /*80b0*/  HMMA.16816.F32.BF16 R8, R12.reuse, R20, RZ ;  /* 0x000000140c08723c */ /* 0x040ff000000418ff */
[-C--:B------:R-:W-:Y:S08]  /*80c0*/  HMMA.16816.F32.BF16 R12, R12, R22.reuse, RZ ;  /* 0x000000160c0c723c */ /* 0x080ff000000418ff */
[----:B------:R-:W-:Y:S01]  /*80d0*/  HMMA.16816.F32.BF16 R16, R16, R22, RZ ;  /* 0x000000161010723c */ /* 0x000fe200000418ff */
[----:B------:R-:W1:Y:S07]  /*80e0*/  LDSM.16.M88.4 R20, [R152] ;  /* 0x000000009814783b */ /* 0x000e6e0000000200 */
[-C--:B------:R-:W-:Y:S08]  /*80f0*/  HMMA.16816.F32.BF16 R4, R24, R28.reuse, R4 ;  /* 0x0000001c1804723c */ /* 0x080ff00000041804 */
[C---:B------:R-:W-:Y:S08]  /*8100*/  HMMA.16816.F32.BF16 R8, R32.reuse, R28, R8 ;  /* 0x0000001c2008723c */ /* 0x040ff00000041808 */
[-C--:B------:R-:W-:Y:S01]  /*8110*/  HMMA.16816.F32.BF16 R12, R32, R30.reuse, R12 ;  /* 0x0000001e200c723c */ /* 0x080fe2000004180c */
[----:B------:R-:W1:Y:S07]  /*8120*/  LDSM.16.M88.4 R32, [R152+0x2000] ;  /* 0x002000009820783b */ /* 0x000e6e0000000200 */
[----:B------:R-:W-:Y:S01]  /*8130*/  HMMA.16816.F32.BF16 R16, R24, R30, R16 ;  /* 0x0000001e1810723c */ /* 0x000fe20000041810 */
[----:B------:R-:W-:Y:S04]  /*8140*/  LDSM.16.M88.4 R24, [R151+0x4000] ;  /* 0x004000009718783b */ /* 0x000fe80000000200 */
[----:B------:R-:W1:Y:S03]  /*8150*/  LDSM.16.MT88.4 R28, [R0+0x7000] ;  /* 0x00700000001c783b */ /* 0x000e660000004200 */
[-C--:B------:R-:W-:Y:S08]  /*8160*/  HMMA.16816.F32.BF16 R4, R36, R40.reuse, R4 ;  /* 0x000000282404723c */ /* 0x080ff00000041804 */
[C---:B------:R-:W-:Y:S08]  /*8170*/  HMMA.16816.F32.BF16 R8, R44.reuse, R40, R8 ;  /* 0x000000282c08723c */ /* 0x040ff00000041808 */
[-C--:B------:R-:W-:Y:S01]  /*8180*/  HMMA.16816.F32.BF16 R12, R44, R42.reuse, R12 ;  /* 0x0000002a2c0c723c */ /* 0x080fe2000004180c */
[----:B------:R-:W1:Y:S07]  /*8190*/  LDSM.16.M88.4 R44, [R151+0x6000] ;  /* 0x00600000972c783b */ /* 0x000e6e0000000200 */
[----:B------:R-:W-:Y:S01]  /*81a0*/  HMMA.16816.F32.BF16 R16, R36, R42, R16 ;  /* 0x0000002a2410723c */ /* 0x000fe20000041810 */
[----:B------:R-:W-:Y:S04]  /*81b0*/  LDSM.16.M88.4 R36, [R160] ;  /* 0x00000000a024783b */ /* 0x000fe80000000200 */
[----:B------:R-:W1:Y:S03]  /*81c0*/  LDSM.16.MT88.4 R40, [R0+0x7400] ;  /* 0x007400000028783b */ /* 0x000e660000004200 */
[-C--:B-1----:R-:W-:Y:S08]  /*81d0*/  HMMA.16816.F32.BF16 R4, R20, R48.reuse, R4 ;  /* 0x000000301404723c */ /* 0x082ff00000041804 */
[C---:B------:R-:W-:Y:S08]  /*81e0*/  HMMA.16816.F32.BF16 R8, R32.reuse, R48, R8 ;  /* 0x000000302008723c */ /* 0x040ff00000041808 */
[-C--:B------:R-:W-:Y:S01]  /*81f0*/  HMMA.16816.F32.BF16 R12, R32, R50.reuse, R12 ;  /* 0x00000032200c723c */ /* 0x080fe2000004180c */
[----:B------:R-:W1:Y:S07]  /*8200*/  LDSM.16.M88.4 R32, [R159] ;  /* 0x000000009f20783b */ /* 0x000e6e0000000200 */
        /* <DEDUP_REMOVED lines=8> */
[----:B------:R1:W-:Y:S04]  /*8290*/  LDSM.16.MT88.4 R28, [R0+0x7c00] ;  /* 0x007c0000001c783b */ /* 0x0003e80000004200 */
[----:B------:R-:W2:Y:S03]  /*82a0*/  LDSM.16.M88.4 R24, [R152+0x4000] ;  /* 0x004000009818783b */ /* 0x000ea60000000200 */
[-C--:B------:R-:W-:Y:S08]  /*82b0*/  HMMA.16816.F32.BF16 R4, R36, R40.reuse, R4 ;  /* 0x000000282404723c */ /* 0x080ff00000041804 */
[C---:B-1----:R-:W-:Y:S07]  /*82c0*/  HMMA.16816.F32.BF16 R8, R32.reuse, R40, R8 ;  /* 0x000000282008723c */ /* 0x042fee0000041808 */
[----:B------:R-:W-:Y:S01]  /*82d0*/  IMAD.U32 R40, RZ, RZ, UR23 ;  /* 0x00000017ff287e24 */ /* 0x000fe2000f8e00ff */
[-C--:B------:R-:W-:Y:S01]  /*82e0*/  HMMA.16816.F32.BF16 R12, R32, R42.reuse, R12 ;  /* 0x0000002a200c723c */ /* 0x080fe2000004180c */
[----:B------:R-:W1:Y:S03]  /*82f0*/  LDSM.16.M88.4 R32, [R152+0x6000] ;  /* 0x006000009820783b */ /* 0x000e660000000200 */
[----:B------:R-:W-:Y:S04]  /*8300*/  IMAD.U32 R0, RZ, RZ, UR13 ;  /* 0x0000000dff007e24 */ /* 0x000fe8000f8e00ff */
        /* <DEDUP_REMOVED lines=12> */
[-C--:B--2---:R-:W-:Y:S01]  /*83d0*/  HMMA.16816.F32.BF16 R4, R24, R28.reuse, R4 ;  /* 0x0000001c1804723c */ /* 0x084fe20000041804 */
[----:B------:R-:W-:Y:S03]  /*83e0*/  IMAD.U32 R50, RZ, RZ, UR28 ;  /* 0x0000001cff327e24 */ /* 0x000fe6000f8e00ff */
[----:B------:R-:W-:Y:S01]  /*83f0*/  IMAD.U32 R22, RZ, RZ, UR27 ;  /* 0x0000001bff167e24 */ /* 0x000fe2000f8e00ff */
[----:B------:R-:W-:Y:S01]  /*8400*/  LEA R194, P0, R21, R56, 0x2 ;  /* 0x0000003815c27211 */ /* 0x000fe200078010ff */
[----:B------:R-:W-:Y:S02]  /*8410*/  IMAD.U32 R23, RZ, RZ, UR26 ;  /* 0x0000001aff177e24 */ /* 0x000fe4000f8e00ff */
[C---:B-1----:R-:W-:Y:S01]  /*8420*/  HMMA.16816.F32.BF16 R8, R32.reuse, R28, R8 ;  /* 0x0000001c2008723c */ /* 0x042fe20000041808 */
[----:B------:R-:W-:Y:S03]  /*8430*/  IMAD.U32 R56, RZ, RZ, UR18 ;  /* 0x00000012ff387e24 */ /* 0x000fe6000f8e00ff */
[----:B------:R-:W-:Y:S01]  /*8440*/  @P1 IADD3 R20, P2, R60, UR9, RZ ;  /* 0x000000093c141c10 */ /* 0x000fe2000ff5e0ff */
[----:B------:R-:W-:Y:S01]  /*8450*/  @UP5 UIADD3 UR9, UP4, UR9, -0x200, URZ ;  /* 0xfffffe0009095890 */ /* 0x000fe2000ff9e03f */
[----:B------:R-:W-:Y:S01]  /*8460*/  LEA.HI.X.SX32 R193, R0, R57, 0x2, P0 ;  /* 0x0000003900c17211 */ /* 0x000fe200000f16ff */
[----:B------:R-:W-:Y:S01]  /*8470*/  IMAD.U32 R0, RZ, RZ, UR28 ;  /* 0x0000001cff007e24 */ /* 0x000fe2000f8e00ff */
[-C--:B------:R-:W-:Y:S01]  /*8480*/  HMMA.16816.F32.BF16 R12, R32, R30.reuse, R12 ;  /* 0x0000001e200c723c */ /* 0x080fe2000004180c */
[----:B------:R-:W-:Y:S03]  /*8490*/  IMAD.U32 R57, RZ, RZ, UR19 ;  /* 0x00000013ff397e24 */ /* 0x000fe6000f8e00ff */
[----:B---3--:R-:W-:Y:S01]  /*84a0*/  @P1 IADD3.X R21, R58, UR8, RZ, P2, !PT ;  /* 0x000000083a151c10 */ /* 0x008fe200097fe4ff */
[----:B------:R-:W-:Y:S01]  /*84b0*/  IMAD.U32 R58, RZ, RZ, UR20 ;  /* 0x00000014ff3a7e24 */ /* 0x000fe2000f8e00ff */
[----:B------:R-:W-:Y:S01]  /*84c0*/  @UP5 UIADD3.X UR8, UR8, -0x1, URZ, UP4, !UPT ;  /* 0xffffffff08085890 */ /* 0x000fe2000a7fe43f */
[----:B------:R-:W-:Y:S01]  /*84d0*/  IMAD.U32 R34, RZ, RZ, UR20 ;  /* 0x00000014ff227e24 */ /* 0x000fe2000f8e00ff */
[----:B------:R-:W-:Y:S01]  /*84e0*/  HMMA.16816.F32.BF16 R16, R24, R30, R16 ;  /* 0x0000001e1810723c */ /* 0x000fe20000041810 */
[----:B-----5:R1:W2:Y:S03]  /*84f0*/  @P1 LDG.E R55, [R20.64] ;  /* 0x0000000614371981 */ /* 0x0202a6000c1e1900 */
[----:B------:R-:W-:Y:S01]  /*8500*/  IMAD.U32 R35, RZ, RZ, UR21 ;  /* 0x00000015ff237e24 */ /* 0x000fe2000f8e00ff */
[----:B------:R1:W3:Y:S01]  /*8510*/  @P1 LDG.E R54, [R20.64+0x20] ;  /* 0x0000200614361981 */ /* 0x0002e2000c1e1900 */
[----:B------:R-:W-:Y:S02]  /*8520*/  IMAD.U32 R32, RZ, RZ, UR19 ;  /* 0x00000013ff207e24 */ /* 0x000fe4000f8e00ff */
[----:B------:R-:W-:Y:S01]  /*8530*/  IMAD.U32 R24, RZ, RZ, UR25 ;  /* 0x00000019ff187e24 */ /* 0x000fe2000f8e00ff */
[----:B----4-:R1:W4:Y:S03]  /*8540*/  @P1 LDG.E R53, [R20.64+0x100] ;  /* 0x0001000614351981 */ /* 0x010326000c1e1900 */
[----:B------:R-:W-:Y:S01]  /*8550*/  IMAD.U32 R25, RZ, RZ, UR24 ;  /* 0x00000018ff197e24 */ /* 0x000fe2000f8e00ff */
[----:B------:R1:W5:Y:S01]  /*8560*/  @P1 LDG.E R52, [R20.64+0x120] ;  /* 0x0001200614341981 */ /* 0x000362000c1e1900 */
        /* <DEDUP_REMOVED lines=33> */
[----:B------:R-:W-:Y:S01]  /*8780*/  LDSM.16.MT88.4 R4, [R2+0x8000] ;  /* 0x008000000204783b */ /* 0x000fe20000004200 */
[-C--:B------:R-:W-:Y:S02]  /*8790*/  LEA R30, P4, R30, R20.reuse, 0x2 ;  /* 0x000000141e1e7211 */ /* 0x080fe400078810ff */
[-C--:B------:R-:W-:Y:S02]  /*87a0*/  LEA R22, P0, R33, R20.reuse, 0x2 ;  /* 0x0000001421167211 */ /* 0x080fe400078010ff */
[-C--:B------:R-:W-:Y:S02]  /*87b0*/  LEA.HI.X.SX32 R33, R57, R21.reuse, 0x2, P5 ;  /* 0x0000001539217211 */ /* 0x080fe400028f16ff */
[-C--:B------:R-:W-:Y:S02]  /*87c0*/  LEA R28, P3, R28, R20.reuse, 0x2 ;  /* 0x000000141c1c7211 */ /* 0x080fe400078610ff */
[-C--:B------:R-:W-:Y:S02]  /*87d0*/  LEA R26, P2, R26, R20.reuse, 0x2 ;  /* 0x000000141a1a7211 */ /* 0x080fe400078410ff */
[----:B------:R-:W-:Y:S01]  /*87e0*/  IADD3 R0, R3, -0x2000, RZ ;  /* 0xffffe00003007810 */ /* 0x000fe20007ffe0ff */
[----:B--2---:R1:W-:Y:S04]  /*87f0*/  @P1 STL [R1+0x8], R55 ;  /* 0x0000083701001387 */ /* 0x0043e80000100800 */
[----:B---3--:R2:W-:Y:S04]  /*8800*/  @P1 STL [R1+0xc], R54 ;  /* 0x00000c3601001387 */ /* 0x0085e80000100800 */
[----:B----4-:R3:W-:Y:S04]  /*8810*/  @P1 STL [R1], R53 ;  /* 0x0000003501001387 */ /* 0x0107e80000100800 */
[----:B-----5:R4:W-:Y:S01]  /*8820*/  @P1 STL [R1+0x4], R52 ;  /* 0x0000043401001387 */ /* 0x0209e20000100800 */
[-C--:B------:R-:W-:Y:S04]  /*8830*/  LEA R38, P1, R38, R20.reuse, 0x2 ;  /* 0x0000001426267211 */ /* 0x080fe800078210ff */
[-C--:B------:R-:W-:Y:S02]  /*8840*/  LEA.HI.X.SX32 R39, R31, R21.reuse, 0x2, P1 ;  /* 0x000000151f277211 */ /* 0x080fe400008f16ff */
[-C--:B------:R-:W-:Y:S02]  /*8850*/  LEA.HI.X.SX32 R31, R56, R21.reuse, 0x2, P4 ;  /* 0x00000015381f7211 */ /* 0x080fe400020f16ff */
[----:B------:R-:W-:Y:S01]  /*8860*/  LEA R24, P1, R29, R20, 0x2 ;  /* 0x000000141d187211 */ /* 0x000fe200078210ff */
[----:B------:R-:W-:Y:S01]  /*8870*/  RED.E.ADD.F32.FTZ.RN.STRONG.GPU [R38.64], R11 ;  /* 0x0000000b2600798e */ /* 0x000fe2000c10e786 */
[----:B-1----:R-:W-:Y:S03]  /*8880*/  IMAD.U32 R55, RZ, RZ, UR17 ;  /* 0x00000011ff377e24 */ /* 0x002fe6000f8e00ff */
[----:B------:R-:W-:Y:S01]  /*8890*/  RED.E.ADD.F32.FTZ.RN.STRONG.GPU [R36.64], R16 ;  /* 0x000000102400798e */ /* 0x000fe2000c10e786 */
[----:B--2---:R-:W-:Y:S03]  /*88a0*/  IMAD.U32 R54, RZ, RZ, UR16 ;  /* 0x00000010ff367e24 */ /* 0x004fe6000f8e00ff */
[----:B------:R-:W-:Y:S01]  /*88b0*/  RED.E.ADD.F32.FTZ.RN.STRONG.GPU [R34.64], R17 ;  /* 0x000000112200798e */ /* 0x000fe2000c10e786 */
[-C--:B------:R-:W-:Y:S01]  /*88c0*/  LEA.HI.X.SX32 R29, R55, R21.reuse, 0x2, P3 ;  /* 0x00000015371d7211 */ /* 0x080fe200018f16ff */
[----:B---3--:R-:W-:Y:S02]  /*88d0*/  IMAD.U32 R53, RZ, RZ, UR15 ;  /* 0x0000000fff357e24 */ /* 0x008fe4000f8e00ff */
[----:B------:R-:W-:Y:S01]  /*88e0*/  RED.E.ADD.F32.FTZ.RN.STRONG.GPU [R32.64], R18 ;  /* 0x000000122000798e */ /* 0x000fe2000c10e786 */
[-C--:B------:R-:W-:Y:S01]  /*88f0*/  LEA.HI.X.SX32 R27, R54, R21.reuse, 0x2, P2 ;  /* 0x00000015361b7211 */ /* 0x080fe200010f16ff */
[----:B----4-:R-:W-:Y:S02]  /*8900*/  IMAD.U32 R52, RZ, RZ, UR14 ;  /* 0x0000000eff347e24 */ /* 0x010fe4000f8e00ff */
[----:B------:R-:W-:Y:S01]  /*8910*/  RED.E.ADD.F32.FTZ.RN.STRONG.GPU [R30.64], R19 ;  /* 0x000000131e00798e */ /* 0x000fe2000c10e786 */
[-C--:B------:R-:W-:Y:S02]  /*8920*/  LEA.HI.X.SX32 R25, R53, R21.reuse, 0x2, P1 ;  /* 0x0000001535197211 */ /* 0x080fe400008f16ff */
[----:B------:R-:W-:Y:S01]  /*8930*/  ISETP.LT.AND P1, PT, RZ, UR5, PT ;  /* 0x00000005ff007c0c */ /* 0x000fe2000bf21270 */
[----:B------:R-:W-:Y:S01]  /*8940*/  RED.E.ADD.F32.FTZ.RN.STRONG.GPU [R28.64], R12 ;  /* 0x0000000c1c00798e */ /* 0x000fe2000c10e786 */
[----:B------:R-:W-:Y:S01]  /*8950*/  LEA.HI.X.SX32 R23, R52, R21, 0x2, P0 ;  /* 0x0000001534177211 */ /* 0x000fe200000f16ff */
[----:B------:R-:W-:Y:S01]  /*8960*/  UIADD3 UR5, UR5, -0x1, URZ ;  /* 0xffffffff05057890 */ /* 0x000fe2000fffe03f */
[----:B------:R-:W-:Y:S01]  /*8970*/  PLOP3.LUT P0, PT, PT, PT, UP1, 0x80, 0x0 ;  /* 0x000000000000781c */ /* 0x000fe20003f0f018 */
[----:B------:R-:W1:Y:S01]  /*8980*/  LDSM.16.MT88.4 R8, [R3] ;  /* 0x000000000308783b */ /* 0x000e620000004200 */
[----:B------:R-:W-:Y:S03]  /*8990*/  @UP5 UIADD3 UR11, UP1, UR11, -0x200, URZ ;  /* 0xfffffe000b0b5890 */ /* 0x000fe6000ff3e03f */
[----:B------:R-:W-:Y:S01]  /*89a0*/  RED.E.ADD.F32.FTZ.RN.STRONG.GPU [R26.64], R13 ;  /* 0x0000000d1a00798e */ /* 0x000fe2000c10e786 */
[----:B------:R-:W-:Y:S03]  /*89b0*/  @UP5 UIADD3.X UR10, UR10, -0x1, URZ, UP1, !UPT ;  /* 0xffffffff0a0a5890 */ /* 0x000fe60008ffe43f */
        /* <DEDUP_REMOVED lines=132> */
.L_x_306:
        /* <DEDUP_REMOVED lines=19> */
.L_x_307:
        /* <DEDUP_REMOVED lines=44> */
.L_x_309:
[----:B-12---:R-:W-:Y:S05]  /*95f0*/  BSYNC B0 ;  /* 0x0000000000007941 */ /* 0x006fea0003800000 */
.L_x_308:
        /* <DEDUP_REMOVED lines=14> */
.L_x_311:
[----:B------:R-:W-:Y:S05]  /*96e0*/  BSYNC B0 ;  /* 0x0000000000007941 */ /* 0x000fea0003800000 */
.L_x_310:
        /* <DEDUP_REMOVED lines=25> */
.L_x_313:
[----:B------:R-:W-:Y:S05]  /*9880*/  BSYNC B0 ;  /* 0x0000000000007941 */ /* 0x000fea0003800000 */
.L_x_312:
        /* <DEDUP_REMOVED lines=12> */
.L_x_302:
        /* <DEDUP_REMOVED lines=21> */
.L_x_315:
        /* <DEDUP_REMOVED lines=19> */
.L_x_316:
        /* <DEDUP_REMOVED lines=36> */
.L_x_318:
[----:B------:R-:W-:Y:S05]  /*9e10*/  BSYNC B0 ;  /* 0x0000000000007941 */ /* 0x000fea0003800000 */
.L_x_317:
        /* <DEDUP_REMOVED lines=15> */
.L_x_320:
[----:B------:R-:W-:Y:S05]  /*9f10*/  BSYNC B0 ;  /* 0x0000000000007941 */ /* 0x000fea0003800000 */
.L_x_319:
        /* <DEDUP_REMOVED lines=26> */
.L_x_322:
[----:B------:R-:W-:Y:S05]  /*a0c0*/  BSYNC B0 ;  /* 0x0000000000007941 */ /* 0x000fea0003800000 */
.L_x_321:
        /* <DEDUP_REMOVED lines=12> */
.L_x_314:
[----:B------:R-:W-:Y:S05]  /*a190*/  BSYNC B1 ;  /* 0x0000000000017941 */ /* 0x000fea0003800000 */
.L_x_297:
        /* <DEDUP_REMOVED lines=11> */
.L_x_323:
[----:B------:R-:W-:Y:S05]  /*a250*/  EXIT ;  /* 0x000000000000794d */ /* 0x000fea0003800000 */
.L_x_325:
        /* <DEDUP_REMOVED lines=10> */
.L_x_1333:


//--------------------- .text._ZN5flash44flash_bwd_dq_dk_dv_loop_seqk_parallel_kernelI23Flash_bwd_kernel_traitsILi32ELi128ELi128ELi8ELi4ELi4ELi4ELb1ELb0EN7cutlass10bfloat16_tE19Flash_kernel_traitsILi32ELi128ELi128ELi8ES3_EELb1ELb0ELb0ELb0ELb0ELb0ELb0EEEvNS_16Flash_bwd_paramsE --------------------------
	.section	.text._ZN5flash44flash_bwd_dq_dk_dv_loop_seqk_parallel_kernelI23Flash_bwd_kernel_traitsILi32ELi128ELi128ELi8ELi4ELi4ELi4ELb1ELb0EN7cutlass10bfloat16_tE19Flash_kernel_traitsILi32ELi128ELi128ELi8ES3_EELb1ELb0ELb0ELb0ELb0ELb0ELb0EEEvNS_16Flash_bwd_paramsE,"ax",@progbits
	.sectioninfo	@"SHI_REGISTERS=255"
	.align	128
        .global         _ZN5flash44flash_bwd_dq_dk_dv_loop_seqk_parallel_kernelI23Flash_bwd_kernel_traitsILi32ELi128ELi128ELi8ELi4ELi4ELi4ELb1ELb0EN7cutlass10bfloat16_tE19Flash_kernel_traitsILi32ELi128ELi128ELi8ES3_EELb1ELb0ELb0ELb0ELb0ELb0ELb0EEEvNS_16Flash_bwd_paramsE
        .type           _ZN5flash44flash_bwd_dq_dk_dv_loop_seqk_parallel_kernelI23Flash_bwd_kernel_traitsILi32ELi128ELi128ELi8ELi4ELi4ELi4ELb1ELb0EN7cutlass10bfloat16_tE19Flash_kernel_traitsILi32ELi128ELi128ELi8ES3_EELb1ELb0ELb0ELb0ELb0ELb0ELb0EEEvNS_16Flash_bwd_paramsE,@function
        .size           _ZN5flash44flash_bwd_dq_dk_dv_loop_seqk_parallel_kernelI23Flash_bwd_kernel_traitsILi32ELi128ELi128ELi8ELi4ELi4ELi4ELb1ELb0EN7cutlass10bfloat16_tE19Flash_kernel_traitsILi32ELi128ELi128ELi8ES3_EELb1ELb0ELb0ELb0ELb0ELb0ELb0EEEvNS_16Flash_bwd_paramsE,(.L_x_1334 - _ZN5flash44flash_bwd_dq_dk_dv_loop_seqk_parallel_kernelI23Flash_bwd_kernel_traitsILi32ELi128ELi128ELi8ELi4ELi4ELi4ELb1ELb0EN7cutlass10bfloat16_tE19Flash_kernel_traitsILi32ELi128ELi128ELi8ES3_EELb1ELb0ELb0ELb0ELb0ELb0ELb0EEEvNS_16Flash_bwd_paramsE)
        .other          _ZN5flash44flash_bwd_dq_dk_dv_loop_seqk_parallel_kernelI23Flash_bwd_kernel_traitsILi32ELi128ELi128ELi8ELi4ELi4ELi4ELb1ELb0EN7cutlass10bfloat16_tE19Flash_kernel_traitsILi32ELi128ELi128ELi8ES3_EELb1ELb0ELb0ELb0ELb0ELb0ELb0EEEvNS_16Flash_bwd_paramsE,@"STO_CUDA_ENTRY STV_DEFAULT"
_ZN5flash44flash_bwd_dq_dk_dv_loop_seqk_parallel_kernelI23Flash_bwd_kernel_traitsILi32ELi128ELi128ELi8ELi4ELi4ELi4ELb1ELb0EN7cutlass10bfloat16_tE19Flash_kernel_traitsILi32ELi128ELi128ELi8ES3_EELb1ELb0ELb0ELb0ELb0ELb0ELb0EEEvNS_16Flash_bwd_paramsE:
.text._ZN5flash44flash_bwd_dq_dk_dv_loop_seqk_parallel_kernelI23Flash_bwd_kernel_traitsILi32ELi128ELi128ELi8ELi4ELi4ELi4ELb1ELb0EN7cutlass10bfloat16_tE19Flash_kernel_traitsILi32ELi128ELi128ELi8ES3_EELb1ELb0ELb0ELb0ELb0ELb0ELb0EEEvNS_16Flash_bwd_paramsE:
        /* <DEDUP_REMOVED lines=24> */
[----:B------:R-:W-:Y:S02]  /*0180*/  ULDC UR7, c[0x0][0x1c0] ;  /* 0x0000700000077ab9 */ /* 0x000fe40000000800 */
[----:B------:R-:W-:Y:S02]  /*0190*/  ULDC.U8 UR8, c[0x0][0x328] ;  /* 0x0000ca0000087ab9 */ /* 0x000fe40000000000 */
[----:B------:R4:W-:Y:S01]  /*01a0*/  STL [R1+0x28], R0 ;  /* 0x0000280001007387 */ /* 0x0009e20000100800 */
[----:B------:R-:W-:Y:S02]  /*01b0*/  UISETP.NE.AND UP2, UPT, UR8, URZ, UPT ;  /* 0x0000003f0800728c */ /* 0x000fe4000bf45270 */
        /* <DEDUP_REMOVED lines=9> */
[--C-:B------:R-:W-:Y:S01]  /*0250*/  SHF.R.S32.HI R2, RZ, 0x1f, R7.reuse ;  /* 0x0000001fff027819 */ /* 0x100fe20000011407 */
[----:B------:R-:W-:Y:S01]  /*0260*/  ULDC UR18, c[0x0][0x224] ;  /* 0x0000890000127ab9 */ /* 0x000fe20000000800 */
[CC--:B------:R-:W-:Y:S01]  /*0270*/  LEA.HI R250, R6.reuse, R10.reuse, RZ, 0x7 ;  /* 0x0000000a06fa7211 */ /* 0x0c0fe200078f38ff */
[----:B---3--:R-:W-:Y:S01]  /*0280*/  UIMAD UR5, UR46, UR7, UR49 ;  /* 0x000000072e0572a4 */ /* 0x008fe2000f8e0231 */
[CC--:B------:R-:W-:Y:S01]  /*0290*/  LEA.HI R145, R6.reuse, R10.reuse, RZ, 0x3 ;  /* 0x0000000a06917211 */ /* 0x0c0fe200078f18ff */
[----:B------:R-:W-:Y:S01]  /*02a0*/  USHF.R.S32.HI UR7, URZ, 0x1f, UR49 ;  /* 0x0000001f3f077899 */ /* 0x000fe20008011431 */
[----:B------:R-:W-:Y:S01]  /*02b0*/  LEA.HI R6, R6, R10, RZ, 0x4 ;  /* 0x0000000a06067211 */ /* 0x000fe200078f20ff */
[----:B------:R-:W-:Y:S01]  /*02c0*/  USHF.L.U32 UR8, UR46, 0x7, URZ ;  /* 0x000000072e087899 */ /* 0x000fe2000800063f */
[----:B------:R-:W-:Y:S01]  /*02d0*/  LOP3.LUT R3, R7, 0xfffffffc, RZ, 0xc0, !PT ;  /* 0xfffffffc07037812 */ /* 0x000fe200078ec0ff */
[----:B------:R-:W-:Y:S01]  /*02e0*/  @UP2 UIMAD UR9, UR46, UR13, URZ ;  /* 0x0000000d2e0922a4 */ /* 0x000fe2000f8e023f */
[----:B------:R-:W-:Y:S01]  /*02f0*/  LOP3.LUT R4, R5, 0xffffffe0, RZ, 0xc0, !PT ;  /* 0xffffffe005047812 */ /* 0x000fe200078ec0ff */
[----:B------:R-:W-:Y:S01]  /*0300*/  USHF.R.S32.HI UR6, URZ, 0x1f, UR18 ;  /* 0x0000001f3f067899 */ /* 0x000fe20008011412 */
[----:B----4-:R-:W-:Y:S01]  /*0310*/  SHF.R.S32.HI R0, RZ, 0x2, R7 ;  /* 0x00000002ff007819 */ /* 0x010fe20000011407 */
[----:B------:R-:W-:Y:S01]  /*0320*/  IMAD.IADD R12, R10, 0x1, -R3 ;  /* 0x000000010a0c7824 */ /* 0x000fe200078e0a03 */
[----:B------:R-:W-:Y:S01]  /*0330*/  LOP3.LUT R8, R6, 0xfffffff0, RZ, 0xc0, !PT ;  /* 0xfffffff006087812 */ /* 0x000fe200078ec0ff */
[----:B------:R-:W-:Y:S01]  /*0340*/  IMAD.IADD R4, R10, 0x1, -R4 ;  /* 0x000000010a047824 */ /* 0x000fe200078e0a04 */
[-C--:B------:R-:W-:Y:S01]  /*0350*/  LEA.HI R7, R7, R0.reuse, RZ, 0x1 ;  /* 0x0000000007077211 */ /* 0x080fe200078f08ff */
[----:B------:R-:W-:Y:S01]  /*0360*/  IMAD.SHL.U32 R242, R12, 0x8, RZ ;  /* 0x000000080cf27824 */ /* 0x000fe200078e00ff */
[----:B------:R-:W-:Y:S01]  /*0370*/  LEA.HI R2, R2, R0, RZ, 0x3 ;  /* 0x0000000002027211 */ /* 0x000fe200078f18ff */
[----:B------:R-:W-:Y:S01]  /*0380*/  IMAD.IADD R8, R10, 0x1, -R8 ;  /* 0x000000010a087824 */ /* 0x000fe200078e0a08 */
[----:B------:R-:W-:Y:S01]  /*0390*/  LOP3.LUT R9, R145, 0xfffffff8, RZ, 0xc0, !PT ;  /* 0xfffffff891097812 */ /* 0x000fe200078ec0ff */
[----:B------:R-:W-:Y:S01]  /*03a0*/  ULDC UR50, c[0x0][0x1c0] ;  /* 0x0000700000327ab9 */ /* 0x000fe20000000800 */
[----:B------:R-:W-:Y:S01]  /*03b0*/  LOP3.LUT R3, R7, 0x7fffffe, RZ, 0xc0, !PT ;  /* 0x07fffffe07037812 */ /* 0x000fe200078ec0ff */
[----:B------:R-:W-:Y:S01]  /*03c0*/  ULDC UR12, c[0x0][0x1c0] ;  /* 0x00007000000c7ab9 */ /* 0x000fe20000000800 */
[----:B------:R-:W-:Y:S01]  /*03d0*/  LOP3.LUT R2, R2, 0xfffffff8, RZ, 0xc0, !PT ;  /* 0xfffffff802027812 */ /* 0x000fe200078ec0ff */
[----:B------:R-:W-:Y:S01]  /*03e0*/  IMAD.IADD R10, R10, 0x1, -R9 ;  /* 0x000000010a0a7824 */ /* 0x000fe200078e0a09 */
[----:B------:R-:W-:Y:S01]  /*03f0*/  SHF.R.S32.HI R9, RZ, 0x1f, R4 ;  /* 0x0000001fff097819 */ /* 0x000fe20000011404 */
[C---:B------:R-:W-:Y:S01]  /*0400*/  IMAD.IADD R252, R0.reuse, 0x1, -R3 ;  /* 0x0000000100fc7824 */ /* 0x040fe200078e0a03 */
[--C-:B------:R-:W-:Y:S01]  /*0410*/  SHF.R.S32.HI R3, RZ, 0x1f, R5.reuse ;  /* 0x0000001fff037819 */ /* 0x100fe20000011405 */
[----:B------:R-:W-:Y:S01]  /*0420*/  IMAD.IADD R7, R0, 0x1, -R2 ;  /* 0x0000000100077824 */ /* 0x000fe200078e0a02 */
[----:B------:R-:W-:Y:S01]  /*0430*/  SHF.R.S32.HI R0, RZ, 0x5, R5 ;  /* 0x00000005ff007819 */ /* 0x000fe20000011405 */
[----:B------:R-:W-:Y:S01]  /*0440*/  UIMAD.WIDE UR50, UR55, UR50, URZ ;  /* 0x00000032373272a5 */ /* 0x000fe2000f8e023f */
[----:B------:R-:W-:Y:S01]  /*0450*/  SHF.R.S32.HI R2, RZ, 0x4, R6 ;  /* 0x00000004ff027819 */ /* 0x000fe20000011406 */
[----:B------:R-:W-:Y:S01]  /*0460*/  UIMAD.WIDE.U32 UR58, UR46, UR18, URZ ;  /* 0x000000122e3a72a5 */ /* 0x000fe2000f8e003f */
[----:B------:R-:W-:Y:S01]  /*0470*/  LEA.HI R247, R9, R4, RZ, 0x2 ;  /* 0x0000000409f77211 */ /* 0x000fe200078f10ff */
[----:B------:R-:W-:Y:S01]  /*0480*/  IMAD R252, R0, 0x8, R252 ;  /* 0x0000000800fc7824 */ /* 0x000fe200078e02fc */
[----:B------:R-:W-:Y:S01]  /*0490*/  LEA.HI R4, R3, R0, RZ, 0x2 ;  /* 0x0000000003047211 */ /* 0x000fe200078f10ff */
[----:B------:R-:W-:Y:S01]  /*04a0*/  ULDC UR15, c[0x0][0x1c0] ;  /* 0x00007000000f7ab9 */ /* 0x000fe20000000800 */
[----:B------:R-:W-:Y:S01]  /*04b0*/  LEA.HI R5, R6, R2, RZ, 0x1 ;  /* 0x0000000206057211 */ /* 0x000fe200078f08ff */
[----:B------:R-:W-:Y:S01]  /*04c0*/  IMAD.U32 R6, RZ, RZ, UR7 ;  /* 0x00000007ff067e24 */ /* 0x000fe2000f8e00ff */
[----:B------:R-:W-:Y:S01]  /*04d0*/  LOP3.LUT R4, R4, 0xfffffffc, RZ, 0xc0, !PT ;  /* 0xfffffffc04047812 */ /* 0x000fe200078ec0ff */
[----:B------:R-:W-:Y:S01]  /*04e0*/  USHF.R.S32.HI UR7, URZ, 0x1f, UR46 ;  /* 0x0000001f3f077899 */ /* 0x000fe2000801142e */
[----:B------:R-:W-:Y:S01]  /*04f0*/  LOP3.LUT R3, R5, 0xfffffffe, RZ, 0xc0, !PT ;  /* 0xfffffffe05037812 */ /* 0x000fe200078ec0ff */
[----:B------:R-:W-:Y:S01]  /*0500*/  IMAD.SHL.U32 R6, R12, 0x2, RZ ;  /* 0x000000020c067824 */ /* 0x000fe200078e00ff */
[----:B------:R-:W-:Y:S01]  /*0510*/  SHF.R.S32.HI R5, RZ, 0x3, R145 ;  /* 0x00000003ff057819 */ /* 0x000fe20000011491 */
[----:B------:R-:W-:Y:S01]  /*0520*/  IMAD.IADD R17, R0, 0x1, -R4 ;  /* 0x0000000100117824 */ /* 0x000fe200078e0a04 */
[----:B------:R-:W-:Y:S01]  /*0530*/  LEA.HI R9, R10, R10, RZ, 0x1 ;  /* 0x0000000a0a097211 */ /* 0x000fe200078f08ff */
[----:B------:R-:W-:Y:S01]  /*0540*/  IMAD.IADD R11, R2, 0x1, -R3 ;  /* 0x00000001020b7824 */ /* 0x000fe200078e0a03 */
[----:B------:R-:W-:Y:S01]  /*0550*/  SHF.R.S32.HI R250, RZ, 0x7, R250 ;  /* 0x00000007fffa7819 */ /* 0x000fe200000114fa */
[----:B------:R-:W-:Y:S01]  /*0560*/  IMAD.U32 R0, RZ, RZ, UR17 ;  /* 0x00000011ff007e24 */ /* 0x000fe2000f8e00ff */
[----:B------:R-:W-:Y:S01]  /*0570*/  STL [R1], R17 ;  /* 0x0000001101007387 */ /* 0x000fe20000100800 */
[----:B------:R-:W-:Y:S01]  /*0580*/  IMAD.SHL.U32 R2, R5, 0x40, RZ ;  /* 0x0000004005027824 */ /* 0x000fe200078e00ff */
[C---:B------:R-:W-:Y:S01]  /*0590*/  LOP3.LUT P5, RZ, R7.reuse, 0x2, RZ, 0xc0, !PT ;  /* 0x0000000207ff7812 */ /* 0x040fe200078ac0ff */
[----:B------:R-:W-:Y:S01]  /*05a0*/  IMAD.U32 R5, RZ, RZ, UR4 ;  /* 0x00000004ff057e24 */ /* 0x000fe2000f8e00ff */
[----:B------:R1:W-:Y:S01]  /*05b0*/  STL [R1+0x24], R0 ;  /* 0x0000240001007387 */ /* 0x0003e20000100800 */
[----:B------:R-:W-:Y:S01]  /*05c0*/  IMAD R231, R250, 0x2000, R6 ;  /* 0x00002000fae77824 */ /* 0x000fe200078e0206 */
[----:B------:R-:W-:Y:S01]  /*05d0*/  UIMAD UR4, UR46, UR12, UR49 ;  /* 0x0000000c2e0472a4 */ /* 0x000fe2000f8e0231 */
[----:B------:R-:W-:Y:S01]  /*05e0*/  LOP3.LUT P4, RZ, R7, 0x4, RZ, 0xc0, !PT ;  /* 0x0000000407ff7812 */ /* 0x000fe2000788c0ff */
[----:B------:R2:W-:Y:S01]  /*05f0*/  STL [R1+0x20], R5 ;  /* 0x0000200501007387 */ /* 0x0005e20000100800 */
[----:B------:R-:W-:Y:S01]  /*0600*/  ULDC UR10, c[0x0][0x1c0] ;  /* 0x00007000000a7ab9 */ /* 0x000fe20000000800 */
[----:B------:R-:W-:Y:S01]  /*0610*/  SEL R228, R153, 0xffffffe0, !P5 ;  /* 0xffffffe099e47807 */ /* 0x000fe20006800000 */
[----:B------:R-:W-:-:S02]  /*0620*/  USHF.L.U32 UR61, UR4, 0x5, URZ ;  /* 0x00000005043d7899 */ /* 0x000fc4000800063f */
[----:B------:R-:W-:Y:S02]  /*0630*/  USHF.R.S32.HI UR4, URZ, 0x1f, UR17 ;  /* 0x0000001f3f047899 */ /* 0x000fe40008011411 */
[----:B------:R-:W-:Y:S02]  /*0640*/  UIMAD UR55, UR55, UR10, URZ ;  /* 0x0000000a373772a4 */ /* 0x000fe4000f8e023f */
[----:B------:R-:W-:Y:S02]  /*0650*/  UMOV UR54, 0xffffe000 ;  /* 0xffffe00000367882 */ /* 0x000fe40000000000 */
[----:B------:R-:W-:Y:S02]  /*0660*/  USHF.L.U32 UR60, UR55, 0x7, URZ ;  /* 0x00000007373c7899 */ /* 0x000fe4000800063f */
[----:B------:R-:W-:Y:S02]  /*0670*/  UIMAD.WIDE.U32 UR56, UR50, UR58, URZ ;  /* 0x0000003a323872a5 */ /* 0x000fe4000f8e003f */
[----:B------:R-:W-:-:S02]  /*0680*/  USHF.L.U32 UR32, UR55, 0x3, URZ ;  /* 0x0000000337207899 */ /* 0x000fc4000800063f */
[----:B------:R-:W-:Y:S02]  /*0690*/  USHF.L.U32 UR31, UR55, 0x4, URZ ;  /* 0x00000004371f7899 */ /* 0x000fe4000800063f */
[----:B------:R-:W-:Y:S01]  /*06a0*/  UIMAD UR30, UR55, 0x18, URZ ;  /* 0x00000018371e78a4 */ /* 0x000fe2000f8e023f */
[----:B-1----:R-:W-:Y:S01]  /*06b0*/  LOP3.LUT R0, R2, 0xc0, RZ, 0xc0, !PT ;  /* 0x000000c002007812 */ /* 0x002fe200078ec0ff */
[----:B------:R-:W-:Y:S01]  /*06c0*/  USHF.L.U32 UR29, UR55, 0x5, URZ ;  /* 0x00000005371d7899 */ /* 0x000fe2000800063f */
[----:B------:R-:W-:Y:S01]  /*06d0*/  LOP3.LUT R2, R9, 0x7fffffe, RZ, 0xc0, !PT ;  /* 0x07fffffe09027812 */ /* 0x000fe200078ec0ff */
[----:B------:R-:W-:Y:S01]  /*06e0*/  UIMAD UR28, UR55, 0x28, URZ ;  /* 0x00000028371c78a4 */ /* 0x000fe2000f8e023f */
[----:B------:R-:W-:Y:S01]  /*06f0*/  SHF.R.U32.HI R4, RZ, 0x3, R0 ;  /* 0x00000003ff047819 */ /* 0x000fe20000011600 */
[----:B------:R-:W-:Y:S01]  /*0700*/  UIMAD UR27, UR55, 0x30, URZ ;  /* 0x00000030371b78a4 */ /* 0x000fe2000f8e023f */
[----:B------:R-:W-:Y:S01]  /*0710*/  LOP3.LUT R3, R0, 0x18, R242, 0xf8, !PT ;  /* 0x0000001800037812 */ /* 0x000fe200078ef8f2 */
[----:B------:R-:W-:Y:S01]  /*0720*/  IMAD.IADD R2, R10, 0x1, -R2 ;  /* 0x000000010a027824 */ /* 0x000fe200078e0a02 */
[----:B--2---:R-:W-:Y:S01]  /*0730*/  SHF.R.S32.HI R5, RZ, 0x1f, R8 ;  /* 0x0000001fff057819 */ /* 0x004fe20000011408 */
[----:B------:R-:W-:Y:S01]  /*0740*/  IMAD R0, R250, 0x8, R11 ;  /* 0x00000008fa007824 */ /* 0x000fe200078e020b */
[----:B------:R-:W-:Y:S01]  /*0750*/  LOP3.LUT R3, R3, R4, RZ, 0x3c, !PT ;  /* 0x0000000403037212 */ /* 0x000fe200078e3cff */
[----:B------:R-:W-:Y:S01]  /*0760*/  UIMAD UR26, UR55, 0x38, URZ ;  /* 0x00000038371a78a4 */ /* 0x000fe2000f8e023f */
[-C--:B------:R-:W-:Y:S01]  /*0770*/  LEA.HI R5, R5, R8.reuse, RZ, 0x3 ;  /* 0x0000000805057211 */ /* 0x080fe200078f18ff */
[----:B------:R-:W-:Y:S01]  /*0780*/  IMAD R16, R0, 0x8, R2 ;  /* 0x0000000800107824 */ /* 0x000fe200078e0202 */
[----:B------:R-:W-:Y:S01]  /*0790*/  LEA.HI R0, R8, R8, RZ, 0x1 ;  /* 0x0000000808007211 */ /* 0x000fe200078f08ff */
[----:B------:R-:W-:Y:S01]  /*07a0*/  IMAD.U32 R252, R252, 0x20, R3 ;  /* 0x00000020fcfc7824 */ /* 0x000fe200078e0003 */
[----:B------:R-:W-:Y:S01]  /*07b0*/  LOP3.LUT R2, R5, 0xfffffff8, RZ, 0xc0, !PT ;  /* 0xfffffff805027812 */ /* 0x000fe200078ec0ff */
[----:B------:R-:W-:Y:S01]  /*07c0*/  USHF.L.U32 UR25, UR55, 0x6, URZ ;  /* 0x0000000637197899 */ /* 0x000fe2000800063f */
[----:B------:R-:W-:Y:S01]  /*07d0*/  LOP3.LUT R4, R0, 0x7fffffe, RZ, 0xc0, !PT ;  /* 0x07fffffe00047812 */ /* 0x000fe200078ec0ff */
[----:B------:R-:W-:Y:S01]  /*07e0*/  UIMAD UR24, UR55, 0x48, URZ ;  /* 0x00000048371878a4 */ /* 0x000fe2000f8e023f */
[----:B------:R-:W-:Y:S01]  /*07f0*/  SHF.R.S32.HI R3, RZ, 0x1, R0 ;  /* 0x00000001ff037819 */ /* 0x000fe20000011400 */
[C---:B------:R-:W-:Y:S01]  /*0800*/  IMAD.IADD R14, R8.reuse, 0x1, -R2 ;  /* 0x00000001080e7824 */ /* 0x040fe200078e0a02 */
[----:B------:R-:W-:Y:S01]  /*0810*/  SHF.R.S32.HI R0, RZ, 0x1f, R0 ;  /* 0x0000001fff007819 */ /* 0x000fe20000011400 */
[----:B------:R-:W-:Y:S01]  /*0820*/  IMAD.IADD R15, R8, 0x1, -R4 ;  /* 0x00000001080f7824 */ /* 0x000fe200078e0a04 */
[C---:B------:R-:W-:Y:S01]  /*0830*/  LOP3.LUT R2, R7.reuse, 0x1, RZ, 0xc0, !PT ;  /* 0x0000000107027812 */ /* 0x040fe200078ec0ff */
[----:B------:R-:W-:Y:S01]  /*0840*/  IMAD.U32 R4, RZ, RZ, UR8 ;  /* 0x00000008ff047e24 */ /* 0x000fe2000f8e00ff */
[----:B------:R-:W-:Y:S01]  /*0850*/  LEA.HI R0, R0, R3, RZ, 0x2 ;  /* 0x0000000300007211 */ /* 0x000fe200078f10ff */
[----:B------:R-:W-:Y:S01]  /*0860*/  USHF.R.S32.HI UR8, URZ, 0x1f, UR49 ;  /* 0x0000001f3f087899 */ /* 0x000fe20008011431 */
[----:B------:R-:W-:Y:S01]  /*0870*/  ISETP.NE.U32.AND P6, PT, R2, 0x1, PT ;  /* 0x000000010200780c */ /* 0x000fe20003fc5070 */
[----:B------:R-:W-:Y:S01]  /*0880*/  IMAD.U32 R4, RZ, RZ, UR7 ;  /* 0x00000007ff047e24 */ /* 0x000fe2000f8e00ff */
[----:B------:R-:W-:Y:S01]  /*0890*/  LOP3.LUT R0, R0, 0xfffffffc, RZ, 0xc0, !PT ;  /* 0xfffffffc00007812 */ /* 0x000fe200078ec0ff */
[----:B------:R-:W-:Y:S01]  /*08a0*/  IMAD.SHL.U32 R4, R7, 0x40, RZ ;  /* 0x0000004007047824 */ /* 0x000fe200078e00ff */
[----:B------:R-:W-:Y:S01]  /*08b0*/  SEL R226, R226, 0x10, !P6 ;  /* 0x00000010e2e27807 */ /* 0x000fe20007000000 */
[----:B------:R-:W-:Y:S01]  /*08c0*/  IMAD.U32 R2, RZ, RZ, UR8 ;  /* 0x00000008ff027e24 */ /* 0x000fe2000f8e00ff */
[----:B------:R-:W-:Y:S01]  /*08d0*/  UIMAD UR23, UR55, 0x50, URZ ;  /* 0x00000050371778a4 */ /* 0x000fe2000f8e023f */
[----:B------:R-:W-:Y:S01]  /*08e0*/  IMAD.IADD R13, R3, 0x1, -R0 ;  /* 0x00000001030d7824 */ /* 0x000fe200078e0a00 */
[----:B------:R-:W-:Y:S01]  /*08f0*/  LOP3.LUT R4, R4, 0x1c0, RZ, 0xc0, !PT ;  /* 0x000001c004047812 */ /* 0x000fe200078ec0ff */
[----:B------:R-:W-:Y:S01]  /*0900*/  IMAD.U32 R0, RZ, RZ, UR7 ;  /* 0x00000007ff007e24 */ /* 0x000fe2000f8e00ff */
[----:B------:R-:W-:Y:S01]  /*0910*/  SHF.R.S32.HI R0, RZ, 0x1, R9 ;  /* 0x00000001ff007819 */ /* 0x000fe20000011409 */
[----:B------:R-:W-:Y:S01]  /*0920*/  IMAD.SHL.U32 R2, R10, 0x40, RZ ;  /* 0x000000400a027824 */ /* 0x000fe200078e00ff */
[----:B------:R-:W-:Y:S01]  /*0930*/  LEA.HI R9, R7, R7, RZ, 0x1 ;  /* 0x0000000707097211 */ /* 0x000fe200078f08ff */
[----:B------:R-:W-:Y:S01]  /*0940*/  IMAD.U32 R3, RZ, RZ, UR8 ;  /* 0x00000008ff037e24 */ /* 0x000fe2000f8e00ff */
[C---:B------:R-:W-:Y:S01]  /*0950*/  LOP3.LUT P0, RZ, R0.reuse, 0x2, RZ, 0xc0, !PT ;  /* 0x0000000200ff7812 */ /* 0x040fe2000780c0ff */
[----:B------:R-:W-:Y:S01]  /*0960*/  IMAD.SHL.U32 R10, R0, 0x40, RZ ;  /* 0x00000040000a7824 */ /* 0x000fe200078e00ff */
[----:B------:R-:W-:Y:S01]  /*0970*/  LOP3.LUT R8, R2, 0x1c0, RZ, 0xc0, !PT ;  /* 0x000001c002087812 */ /* 0x000fe200078ec0ff */
[----:B------:R-:W-:Y:S01]  /*0980*/  IMAD.SHL.U32 R0, R17, 0x10, RZ ;  /* 0x0000001011007824 */ /* 0x000fe200078e00ff */
[----:B------:R-:W-:Y:S01]  /*0990*/  SHF.R.S32.HI R3, RZ, 0x3, R5 ;  /* 0x00000003ff037819 */ /* 0x000fe20000011405 */
[----:B------:R-:W-:Y:S01]  /*09a0*/  UIMAD UR8, UR5, UR16, URZ ;  /* 0x00000010050872a4 */ /* 0x000fe2000f8e023f */
[----:B------:R-:W-:Y:S01]  /*09b0*/  LOP3.LUT R2, R9, 0x3fffffe, RZ, 0xc0, !PT ;  /* 0x03fffffe09027812 */ /* 0x000fe200078ec0ff */
[----:B------:R-:W-:Y:S01]  /*09c0*/  UIMAD UR5, UR6, UR46, URZ ;  /* 0x0000002e060572a4 */ /* 0x000fe2000f8e023f */
[----:B------:R-:W-:Y:S01]  /*09d0*/  LEA.HI.SX32 R247, R247, R0, 0x1e ;  /* 0x00000000f7f77211 */ /* 0x000fe200078ff2ff */
[----:B------:R-:W-:Y:S01]  /*09e0*/  IMAD R15, R3, 0x8, R15 ;  /* 0x00000008030f7824 */ /* 0x000fe200078e020f */
[----:B------:R-:W-:Y:S01]  /*09f0*/  LOP3.LUT R5, R8, 0x30, R0, 0xf8, !PT ;  /* 0x0000003008057812 */ /* 0x000fe200078ef800 */
[----:B------:R-:W-:Y:S01]  /*0a00*/  IMAD.IADD R12, R7, 0x1, -R2 ;  /* 0x00000001070c7824 */ /* 0x000fe200078e0a02 */
[----:B------:R-:W-:Y:S01]  /*0a10*/  LOP3.LUT R0, R10, 0xc0, RZ, 0xc0, !PT ;  /* 0x000000c00a007812 */ /* 0x000fe200078ec0ff */
[----:B------:R-:W-:Y:S01]  /*0a20*/  IMAD.SHL.U32 R2, R17, 0x400, RZ ;  /* 0x0000040011027824 */ /* 0x000fe200078e00ff */
[--C-:B------:R-:W-:Y:S01]  /*0a30*/  LOP3.LUT R5, R5, 0x8, R145.reuse, 0xf8, !PT ;  /* 0x0000000805057812 */ /* 0x100fe200078ef891 */
[----:B------:R-:W-:Y:S01]  /*0a40*/  @!UP2 UIMAD UR7, UR46, UR15, UR49 ;  /* 0x0000000f2e07a2a4 */ /* 0x000fe2000f8e0231 */
[----:B------:R-:W-:Y:S01]  /*0a50*/  LOP3.LUT R145, R0, 0x8, R145, 0xf8, !PT ;  /* 0x0000000800917812 */ /* 0x000fe200078ef891 */
[----:B------:R-:W-:Y:S01]  /*0a60*/  IMAD R147, R3, 0x200, R2 ;  /* 0x0000020003937824 */ /* 0x000fe200078e0202 */
[----:B------:R-:W-:Y:S01]  /*0a70*/  SHF.R.U32.HI R0, RZ, 0x3, R0 ;  /* 0x00000003ff007819 */ /* 0x000fe20000011600 */
[----:B------:R-:W-:Y:S01]  /*0a80*/  IMAD.U32 R3, RZ, RZ, UR8 ;  /* 0x00000008ff037e24 */ /* 0x000fe2000f8e00ff */
[----:B------:R-:W-:Y:S01]  /*0a90*/  LEA.HI R4, R4, R4, RZ, 0x1d ;  /* 0x0000000404047211 */ /* 0x000fe200078fe8ff */
[----:B------:R-:W-:Y:S01]  /*0aa0*/  UIMAD UR22, UR55, 0x58, URZ ;  /* 0x00000058371678a4 */ /* 0x000fe2000f8e023f */
[----:B------:R-:W-:Y:S01]  /*0ab0*/  LOP3.LUT R145, R145, R0, RZ, 0x3c, !PT ;  /* 0x0000000091917212 */ /* 0x000fe200078e3cff */
[----:B------:R-:W-:Y:S01]  /*0ac0*/  IMAD.U32 R0, RZ, RZ, UR9 ;  /* 0x00000009ff007e24 */ /* 0x000fe2000f8e00ff */
[----:B------:R-:W-:Y:S01]  /*0ad0*/  IADD3 R231, R4, R231, R2 ;  /* 0x000000e704e77210 */ /* 0x000fe20007ffe002 */
[----:B------:R-:W-:Y:S01]  /*0ae0*/  IMAD.SHL.U32 R4, R11, 0x10, RZ ;  /* 0x000000100b047824 */ /* 0x000fe200078e00ff */
        /* <DEDUP_REMOVED lines=12> */
[----:B------:R-:W-:Y:S01]  /*0bb0*/  IMAD.IADD R230, R232, 0x1, R228 ;  /* 0x00000001e8e67824 */ /* 0x000fe200078e02e4 */
[----:B------:R-:W-:Y:S01]  /*0bc0*/  UIMAD UR21, UR55, 0x60, URZ ;  /* 0x00000060371578a4 */ /* 0x000fe2000f8e023f */
[----:B------:R-:W-:Y:S01]  /*0bd0*/  IMAD.IADD R146, R145, 0x1, R146 ;  /* 0x0000000191927824 */ /* 0x000fe200078e0292 */
[----:B------:R-:W-:Y:S01]  /*0be0*/  UIMAD UR20, UR55, 0x68, URZ ;  /* 0x00000068371478a4 */ /* 0x000fe2000f8e023f */
[--C-:B------:R-:W-:Y:S01]  /*0bf0*/  IMAD.IADD R226, R226, 0x1, R227.reuse ;  /* 0x00000001e2e27824 */ /* 0x100fe200078e02e3 */
[----:B------:R-:W-:Y:S01]  /*0c00*/  UIMAD UR19, UR55, 0x70, URZ ;  /* 0x00000070371378a4 */ /* 0x000fe2000f8e023f */
[C---:B------:R-:W-:Y:S01]  /*0c10*/  IMAD.IADD R229, R228.reuse, 0x1, R227 ;  /* 0x00000001e4e57824 */ /* 0x040fe200078e02e3 */
[----:B------:R-:W-:Y:S01]  /*0c20*/  UIMAD UR18, UR55, 0x78, URZ ;  /* 0x00000078371278a4 */ /* 0x000fe2000f8e023f */
[----:B------:R-:W-:Y:S01]  /*0c30*/  IMAD.IADD R228, R228, 0x1, R226 ;  /* 0x00000001e4e47824 */ /* 0x000fe200078e02e2 */
[----:B------:R-:W-:Y:S01]  /*0c40*/  UIADD3 UR17, -UR60, URZ, URZ ;  /* 0x0000003f3c117290 */ /* 0x000fe2000fffe13f */
[----:B-1----:R-:W-:-:S02]  /*0c50*/  IMAD R0, R17, 0x200, R6 ;  /* 0x0000020011007824 */ /* 0x002fc400078e0206 */
[----:B--2---:R-:W-:Y:S01]  /*0c60*/  IMAD.U32 R3, RZ, RZ, UR5 ;  /* 0x00000005ff037e24 */ /* 0x004fe2000f8e00ff */
[----:B------:R-:W-:Y:S01]  /*0c70*/  UIMAD UR5, UR51, UR58, URZ ;  /* 0x0000003a330572a4 */ /* 0x000fe2000f8e023f */
[----:B------:R-:W-:Y:S01]  /*0c80*/  IMAD R12, R12, 0x20, R0 ;  /* 0x000000200c0c7824 */ /* 0x000fe200078e0200 */
[----:B------:R-:W-:Y:S02]  /*0c90*/  SHF.R.S32.HI R0, RZ, 0x1, R9 ;  /* 0x00000001ff007819 */ /* 0x000fe40000011409 */
[----:B------:R1:W-:Y:S02]  /*0ca0*/  STL [R1+0x18], R3 ;  /* 0x0000180301007387 */ /* 0x0003e40000100800 */
[----:B------:R-:W-:Y:S01]  /*0cb0*/  IMAD.U32 R2, RZ, RZ, UR5 ;  /* 0x00000005ff027e24 */ /* 0x000fe2000f8e00ff */
[C---:B------:R-:W-:Y:S01]  /*0cc0*/  LOP3.LUT P3, RZ, R0.reuse, 0x2, RZ, 0xc0, !PT ;  /* 0x0000000200ff7812 */ /* 0x040fe2000786c0ff */
[----:B------:R-:W-:Y:S01]  /*0cd0*/  IMAD.U32 R2, RZ, RZ, UR4 ;  /* 0x00000004ff027e24 */ /* 0x000fe2000f8e00ff */
[----:B------:R-:W-:Y:S01]  /*0ce0*/  @!UP2 UIMAD UR4, UR7, UR13, URZ ;  /* 0x0000000d0704a2a4 */ /* 0x000fe2000f8e023f */
[----:B------:R-:W-:Y:S01]  /*0cf0*/  IMAD.SHL.U32 R0, R0, 0x40, RZ ;  /* 0x0000004000007824 */ /* 0x000fe200078e00ff */
[----:B------:R-:W-:Y:S01]  /*0d00*/  USHF.R.S32.HI UR5, URZ, 0x1f, UR60 ;  /* 0x0000001f3f057899 */ /* 0x000fe2000801143c */
[----:B------:R-:W-:Y:S01]  /*0d10*/  R2P PR, R14, 0x6 ;  /* 0x000000060e007804 */ /* 0x000fe20000000000 */
[----:B------:R2:W-:Y:S01]  /*0d20*/  STL [R1+0x14], R2 ;  /* 0x0000140201007387 */ /* 0x0005e20000100800 */
[----:B------:R-:W-:-:S02]  /*0d30*/  LOP3.LUT P0, RZ, R13, 0x2, RZ, 0xc0, !PT ;  /* 0x000000020dff7812 */ /* 0x000fc4000780c0ff */
[----:B------:R-:W-:Y:S02]  /*0d40*/  LOP3.LUT R0, R0, 0xc0, RZ, 0xc0, !PT ;  /* 0x000000c000007812 */ /* 0x000fe400078ec0ff */
[----:B------:R-:W-:Y:S02]  /*0d50*/  SEL R148, R148, 0xffffffc0, !P2 ;  /* 0xffffffc094947807 */ /* 0x000fe40005000000 */
[----:B------:R-:W-:Y:S02]  /*0d60*/  SEL R153, R153, 0xffffffe0, !P0 ;  /* 0xffffffe099997807 */ /* 0x000fe40004000000 */
[----:B-1----:R-:W-:Y:S01]  /*0d70*/  SHF.R.U32.HI R3, RZ, 0x3, R0 ;  /* 0x00000003ff037819 */ /* 0x002fe20000011600 */
[----:B--2---:R-:W-:-:S05]  /*0d80*/  IMAD.SHL.U32 R2, R250, 0x8, RZ ;  /* 0x00000008fa027824 */ /* 0x004fca00078e00ff */
[----:B------:R-:W-:-:S04]  /*0d90*/  LOP3.LUT R2, R2, 0x8, RZ, 0xc0, !PT ;  /* 0x0000000802027812 */ /* 0x000fc800078ec0ff */
[----:B------:R-:W-:Y:S01]  /*0da0*/  LOP3.LUT R8, R3, R0, R2, 0x1e, !PT ;  /* 0x0000000003087212 */ /* 0x000fe200078e1e02 */
[----:B------:R-:W-:Y:S01]  /*0db0*/  IMAD.SHL.U32 R0, R14, 0x40, RZ ;  /* 0x000000400e007824 */ /* 0x000fe200078e00ff */
[----:B------:R-:W-:Y:S01]  /*0dc0*/  LOP3.LUT R7, R2, 0x10, R4, 0xf8, !PT ;  /* 0x0000001002077812 */ /* 0x000fe200078ef804 */
[----:B------:R-:W-:Y:S02]  /*0dd0*/  IMAD.SHL.U32 R2, R13, 0x40, RZ ;  /* 0x000000400d027824 */ /* 0x000fe400078e00ff */
[C---:B------:R-:W-:Y:S01]  /*0de0*/  IMAD R3, R11.reuse, 0x200, R5 ;  /* 0x000002000b037824 */ /* 0x040fe200078e0205 */
        /* <DEDUP_REMOVED lines=16> */
[----:B------:R-:W-:Y:S01]  /*0ef0*/  USHF.R.S32.HI UR4, URZ, 0x1f, UR61 ;  /* 0x0000001f3f047899 */ /* 0x000fe2000801143d */
[----:B------:R-:W-:Y:S01]  /*0f00*/  IMAD.U32 R0, RZ, RZ, UR5 ;  /* 0x00000005ff007e24 */ /* 0x000fe2000f8e00ff */
[----:B------:R-:W-:Y:S01]  /*0f10*/  LEA R147, R147, 0x8000, 0x1 ;  /* 0x0000800093937811 */ /* 0x000fe200078e08ff */
[----:B------:R-:W-:Y:S01]  /*0f20*/  IMAD.IADD R158, R158, 0x1, R5 ;  /* 0x000000019e9e7824 */ /* 0x000fe200078e0205 */
[----:B------:R1:W-:Y:S02]  /*0f30*/  STL [R1+0x10], R2 ;  /* 0x0000100201007387 */ /* 0x0003e40000100800 */
[----:B------:R-:W-:Y:S01]  /*0f40*/  IMAD.U32 R0, RZ, RZ, UR4 ;  /* 0x00000004ff007e24 */ /* 0x000fe2000f8e00ff */
[C---:B------:R-:W-:Y:S01]  /*0f50*/  IADD3 R0, R4.reuse, 0x20, RZ ;  /* 0x0000002004007810 */ /* 0x040fe20007ffe0ff */
[----:B------:R2:W-:Y:S01]  /*0f60*/  STL [R1+0x4], R4 ;  /* 0x0000040401007387 */ /* 0x0005e20000100800 */
[----:B------:R-:W-:Y:S01]  /*0f70*/  @P3 IADD3 R0, R4, -0x20, RZ ;  /* 0xffffffe004003810 */ /* 0x000fe20007ffe0ff */
[C---:B------:R-:W-:Y:S01]  /*0f80*/  IMAD.IADD R149, R147.reuse, 0x1, R148 ;  /* 0x0000000193957824 */ /* 0x040fe200078e0294 */
[----:B------:R-:W-:-:S02]  /*0f90*/  IADD3 R154, R147, 0x20, RZ ;  /* 0x00000020939a7810 */ /* 0x000fc40007ffe0ff */
[----:B------:R-:W-:Y:S01]  /*0fa0*/  @P1 IADD3 R154, R147, -0x20, RZ ;  /* 0xffffffe0939a1810 */ /* 0x000fe20007ffe0ff */
[----:B------:R2:W-:Y:S03]  /*0fb0*/  STL [R1+0x8], R0 ;  /* 0x0000080001007387 */ /* 0x0005e60000100800 */
[----:B------:R-:W-:Y:S01]  /*0fc0*/  IADD3 R157, R154, 0x2000, RZ ;  /* 0x000020009a9d7810 */ /* 0x000fe20007ffe0ff */
[----:B------:R-:W-:Y:S01]  /*0fd0*/  IMAD.IADD R148, R148, 0x1, R154 ;  /* 0x0000000194947824 */ /* 0x000fe200078e029a */
[C---:B------:R-:W-:Y:S02]  /*0fe0*/  IADD3 R156, R154.reuse, 0x4000, RZ ;  /* 0x000040009a9c7810 */ /* 0x040fe40007ffe0ff */
[----:B------:R-:W-:Y:S01]  /*0ff0*/  IADD3 R155, R154, 0x6000, RZ ;  /* 0x000060009a9b7810 */ /* 0x000fe20007ffe0ff */
[----:B-1----:R-:W-:Y:S02]  /*1000*/  IMAD.SHL.U32 R2, R3, 0x2, RZ ;  /* 0x0000000203027824 */ /* 0x002fe400078e00ff */
.L_x_370:
[----:B------:R-:W-:Y:S02]  /*1010*/  ULDC.64 UR6, c[0x0][0x250] ;  /* 0x0000940000067ab9 */ /* 0x000fe40000000a00 */
[----:B------:R-:W-:-:S02]  /*1020*/  UISETP.NE.U32.AND UP4, UPT, URZ, UR6, UPT ;  /* 0x000000063f00728c */ /* 0x000fc4000bf85070 */
[----:B------:R-:W-:Y:S02]  /*1030*/  USHF.L.U32 UR10, UR46, 0x2, URZ ;  /* 0x000000022e0a7899 */ /* 0x000fe4000800063f */
[----:B------:R-:W-:Y:S02]  /*1040*/  UISETP.NE.AND.EX UP4, UPT, URZ, UR7, UPT, UP4 ;  /* 0x000000073f00728c */ /* 0x000fe4000bf85340 */
[----:B------:R-:W-:Y:S02]  /*1050*/  USHF.R.S32.HI UR52, URZ, 0x1f, UR46 ;  /* 0x0000001f3f347899 */ /* 0x000fe4000801142e */
[----:B------:R-:W-:Y:S02]  /*1060*/  ULDC.U8 UR4, c[0x0][0x312] ;  /* 0x0000c48000047ab9 */ /* 0x000fe40000000000 */
[----:B------:R-:W-:Y:S01]  /*1070*/  USHF.L.U64.HI UR5, UR46, 0x2, UR52 ;  /* 0x000000022e057899 */ /* 0x000fe20008010234 */
[----:B------:R-:W-:Y:S01]  /*1080*/  PLOP3.LUT P0, PT, PT, PT, UP4, 0x80, 0x0 ;  /* 0x000000000000781c */ /* 0x000fe20003f0f048 */
[----:B------:R-:W-:-:S02]  /*1090*/  UISETP.NE.AND UP5, UPT, UR4, URZ, UPT ;  /* 0x0000003f0400728c */ /* 0x000fc4000bfa5270 */
        /* <DEDUP_REMOVED lines=45> */
.L_x_326:
        /* <DEDUP_REMOVED lines=58> */
.L_x_328:
        /* <DEDUP_REMOVED lines=18> */
.L_x_329:
        /* <DEDUP_REMOVED lines=31> */
[----:B-1----:R-:W1:Y:S01]  /*1a20*/  I2F.RP R4, R6 ;  /* 0x0000000600047306 */ /* 0x002e620000209400 */
[----:B------:R-:W-:-:S07]  /*1a30*/  USHF.L.U32 UR10, UR46, 0x7, URZ ;  /* 0x000000072e0a7899 */ /* 0x000fce000800063f */
[----:B-1----:R-:W1:Y:S01]  /*1a40*/  MUFU.RCP R4, R4 ;  /* 0x0000000400047308 */ /* 0x002e620000001000 */
[----:B------:R-:W-:Y:S02]  /*1a50*/  USEL UR15, UR8, URZ, UP3 ;  /* 0x0000003f080f7287 */ /* 0x000fe40009800000 */
[----:B------:R-:W-:Y:S02]  /*1a60*/  USHF.L.U64.HI UR6, UR46, 0x7, UR52 ;  /* 0x000000072e067899 */ /* 0x000fe40008010234 */
[----:B------:R-:W-:Y:S02]  /*1a70*/  USEL UR8, UR10, URZ, UP6 ;  /* 0x0000003f0a087287 */ /* 0x000fe4000b000000 */
[----:B------:R-:W-:Y:S02]  /*1a80*/  USEL UR6, UR6, URZ, UP6 ;  /* 0x0000003f06067287 */ /* 0x000fe4000b000000 */
[----:B------:R-:W-:Y:S01]  /*1a90*/  UIADD3 UR8, UP0, UR5, UR8, URZ ;  /* 0x0000000805087290 */ /* 0x000fe2000ff1e03f */
[----:B-1----:R-:W-:-:S03]  /*1aa0*/  IADD3 R4, R4, 0xffffffe, RZ ;  /* 0x0ffffffe04047810 */ /* 0x002fc60007ffe0ff */
[----:B------:R-:W-:Y:S01]  /*1ab0*/  UIADD3.X UR9, UR43, UR6, URZ, UP0, !UPT ;  /* 0x000000062b097290 */ /* 0x000fe200087fe43f */
        /* <DEDUP_REMOVED lines=8> */
[----:B------:R-:W-:Y:S02]  /*1b40*/  USEL UR13, UR13, URZ, UP3 ;  /* 0x0000003f0d0d7287 */ /* 0x000fe40009800000 */
[----:B------:R-:W-:Y:S01]  /*1b50*/  UIADD3 UR10, UR9, UR10, URZ ;  /* 0x0000000a090a7290 */ /* 0x000fe2000fffe03f */
        /* <DEDUP_REMOVED lines=13> */
[----:B-1----:R-:W-:-:S10]  /*1c30*/  @UP2 USEL UR6, UR6, UR4, !UP1 ;  /* 0x0000000406062287 */ /* 0x002fd4000c800000 */
[----:B------:R-:W-:Y:S01]  /*1c40*/  @P2 IADD3 R4, R4, 0x1, RZ ;  /* 0x0000000104042810 */ /* 0x000fe20007ffe0ff */
[----:B------:R-:W-:-:S04]  /*1c50*/  ULDC UR11, c[0x0][0x234] ;  /* 0x00008d00000b7ab9 */ /* 0x000fc80000000800 */
[----:B------:R-:W-:Y:S01]  /*1c60*/  @!P0 IMAD.MOV R4, RZ, RZ, -R4 ;  /* 0x000000ffff048224 */ /* 0x000fe200078e0a04 */
[----:B------:R-:W-:Y:S01]  /*1c70*/  PLOP3.LUT P0, PT, PT, PT, UP2, 0x80, 0x0 ;  /* 0x000000000000781c */ /* 0x000fe20003f0f028 */
[----:B------:R-:W-:Y:S01]  /*1c80*/  @UP2 UIMAD UR11, UR49, UR11, UR6 ;  /* 0x0000000b310b22a4 */ /* 0x000fe2000f8e0206 */
[----:B------:R-:W-:Y:S01]  /*1c90*/  @!P1 LOP3.LUT R4, RZ, c[0x0][0x1c8], RZ, 0x33, !PT ;  /* 0x00007200ff049a12 */ /* 0x000fe200078e33ff */
[----:B------:R-:W-:-:S05]  /*1ca0*/  USHF.R.S32.HI UR6, URZ, 0x1f, UR36 ;  /* 0x0000001f3f067899 */ /* 0x000fca0008011424 */
[----:B------:R-:W-:Y:S01]  /*1cb0*/  @!UP2 UMOV UR11, UR52 ;  /* 0x00000034000bac82 */ /* 0x000fe20008000000 */
[----:B------:R-:W-:-:S04]  /*1cc0*/  SHF.R.S32.HI R17, RZ, 0x1f, R4 ;  /* 0x0000001fff117819 */ /* 0x000fc80000011404 */
        /* <DEDUP_REMOVED lines=9> */
.L_x_330:
[----:B------:R-:W2:Y:S02]  /*1d60*/  LDL R0, [R1+0x1c] ;  /* 0x00001c0001007983 */ /* 0x000ea40000100800 */
[----:B--2---:R1:W2:Y:S01]  /*1d70*/  R2UR UR4, R0 ;  /* 0x00000000000473c2 */ /* 0x0042a200000e0000 */
[----:B------:R-:W-:-:S07]  /*1d80*/  DEPBAR.LE SB1, 0x0, {2} ;  /* 0x000090040000791a */ /* 0x000fce0000000000 */
.L_x_331:
[----:B------:R-:W2:Y:S04]  /*1d90*/  LDL R3, [R1+0x24] ;  /* 0x0000240001037983 */ /* 0x000ea80000100800 */
[----:B------:R-:W3:Y:S01]  /*1da0*/  LDL R0, [R1+0x14] ;  /* 0x0000140001007983 */ /* 0x000ee20000100800 */
[----:B------:R-:W-:Y:S01]  /*1db0*/  USHF.R.S32.HI UR9, URZ, 0x1f, UR60 ;  /* 0x0000001f3f097899 */ /* 0x000fe2000801143c */
[----:B------:R-:W-:Y:S01]  /*1dc0*/  SHF.R.S32.HI R243, RZ, 0x1f, R242 ;  /* 0x0000001ffff37819 */ /* 0x000fe200000114f2 */
[----:B------:R-:W-:Y:S01]  /*1dd0*/  BSSY B1, `(.L_x_327) ;  /* 0x000088c000017945 */ /* 0x000fe20003800000 */
[----:B------:R-:W1:Y:S02]  /*1de0*/  S2R R16, SR_TID.X ;  /* 0x0000000000107919 */ /* 0x000e640000002100 */
[----:B-1----:R-:W-:Y:S01]  /*1df0*/  SHF.R.S32.HI R10, RZ, 0x1f, R16 ;  /* 0x0000001fff0a7819 */ /* 0x002fe20000011410 */
[----:B--2---:R1:W2:Y:S03]  /*1e00*/  R2UR UR52, R3 ;  /* 0x00000000033473c2 */ /* 0x0042a600000e0000 */
[----:B-1----:R-:W-:Y:S01]  /*1e10*/  LEA.HI R3, R10, R16, RZ, 0x2 ;  /* 0x000000100a037211 */ /* 0x002fe200078f10ff */
[----:B--2---:R-:W-:-:S02]  /*1e20*/  UIADD3 UR8, UP5, UP4, UR8, UR60, UR52 ;  /* 0x0000003c08087290 */ /* 0x004fc4000fcbe034 */
[----:B------:R-:W-:Y:S01]  /*1e30*/  USHF.R.S32.HI UR52, URZ, 0x1f, UR49 ;  /* 0x0000001f3f347899 */ /* 0x000fe20008011431 */
[----:B------:R-:W-:Y:S01]  /*1e40*/  SHF.R.S32.HI R3, RZ, 0x2, R3 ;  /* 0x00000002ff037819 */ /* 0x000fe20000011403 */
[----:B------:R-:W-:Y:S01]  /*1e50*/  UIADD3 UR15, UP1, UP0, UR15, UR8, UR16 ;  /* 0x000000080f0f7290 */ /* 0x000fe2000f83e010 */
[----:B---3--:R1:W2:Y:S02]  /*1e60*/  R2UR UR16, R0 ;  /* 0x00000000001073c2 */ /* 0x0082a400000e0000 */
[----:B------:R-:W-:Y:S02]  /*1e70*/  SHF.R.S32.HI R18, RZ, 0x1f, R3 ;  /* 0x0000001fff127819 */ /* 0x000fe40000011403 */
[----:B-1----:R-:W-:Y:S01]  /*1e80*/  IADD3 R0, P0, R3, UR5, RZ ;  /* 0x0000000503007c10 */ /* 0x002fe2000ff1e0ff */
[----:B--2---:R-:W-:-:S03]  /*1e90*/  UIADD3.X UR8, UR10, UR9, UR16, UP5, UP4 ;  /* 0x000000090a087290 */ /* 0x004fc6000afe8410 */
        /* <DEDUP_REMOVED lines=8> */
[----:B------:R-:W-:Y:S01]  /*1f20*/  IMAD R0, R0, c[0x0][0x194], R5 ;  /* 0x0000650000007a24 */ /* 0x000fe200078e0205 */
[----:B------:R-:W-:Y:S01]  /*1f30*/  UMOV UR16, 0x4 ;  /* 0x0000000400107882 */ /* 0x000fe20000000000 */
[----:B------:R-:W-:Y:S01]  /*1f40*/  IMAD.U32 R5, RZ, RZ, UR5 ;  /* 0x00000005ff057e24 */ /* 0x000fe2000f8e00ff */
[----:B------:R-:W-:-:S02]  /*1f50*/  UIMAD UR12, UR49, UR9, UR8 ;  /* 0x00000009310c72a4 */ /* 0x000fc4000f8e0208 */
[----:B------:R-:W-:Y:S01]  /*1f60*/  IADD3.X R9, R7, UR48, R0, P0, !PT ;  /* 0x0000003007097c10 */ /* 0x000fe200087fe400 */
[----:B------:R-:W-:Y:S01]  /*1f70*/  ULDC.64 UR8, c[0x0][0x378] ;  /* 0x0000de0000087ab9 */ /* 0x000fe20000000a00 */
[----:B------:R-:W-:Y:S01]  /*1f80*/  LEA.HI R0, R10, R16, RZ, 0x5 ;  /* 0x000000100a007211 */ /* 0x000fe200078f28ff */
[----:B------:R-:W-:Y:S01]  /*1f90*/  UIMAD UR8, UR52, UR8, URZ ;  /* 0x00000008340872a4 */ /* 0x000fe2000f8e023f */
[----:B------:R-:W-:Y:S02]  /*1fa0*/  IADD3 R6, P0, R242, UR40, RZ ;  /* 0x00000028f2067c10 */ /* 0x000fe4000ff1e0ff */
[----:B------:R-:W-:Y:S01]  /*1fb0*/  LOP3.LUT R10, R0, 0xffffffe0, RZ, 0xc0, !PT ;  /* 0xffffffe0000a7812 */ /* 0x000fe200078ec0ff */
[----:B------:R-:W-:Y:S01]  /*1fc0*/  UIMAD UR10, UR49, UR9, UR8 ;  /* 0x00000009310a72a4 */ /* 0x000fe2000f8e0208 */
[----:B------:R-:W-:Y:S01]  /*1fd0*/  SHF.R.S32.HI R0, RZ, 0x5, R0 ;  /* 0x00000005ff007819 */ /* 0x000fe20000011400 */
[----:B------:R-:W-:Y:S01]  /*1fe0*/  ULDC.64 UR52, c[0x0][0x3c8] ;  /* 0x0000f20000347ab9 */ /* 0x000fe20000000a00 */
[----:B------:R-:W-:Y:S01]  /*1ff0*/  IADD3.X R7, R243, UR42, RZ, P0, !PT ;  /* 0x0000002af3077c10 */ /* 0x000fe200087fe4ff */
[----:B------:R-:W-:Y:S01]  /*2000*/  IMAD.IADD R16, R16, 0x1, -R10 ;  /* 0x0000000110107824 */ /* 0x000fe200078e0a0a */
[----:B------:R-:W-:-:S02]  /*2010*/  ULDC.64 UR8, c[0x0][0x370] ;  /* 0x0000dc0000087ab9 */ /* 0x000fc40000000a00 */
[----:B------:R-:W-:Y:S01]  /*2020*/  UIMAD UR8, UR43, UR8, URZ ;  /* 0x000000082b0872a4 */ /* 0x000fe2000f8e023f */
[----:B------:R-:W-:Y:S02]  /*2030*/  IMAD R0, R0, UR55, R16 ;  /* 0x0000003700007c24 */ /* 0x000fe4000f8e0210 */
[----:B------:R-:W-:Y:S01]  /*2040*/  IMAD.WIDE.U32 R6, R5, c[0x0][0x370], R6 ;  /* 0x0000dc0005067a25 */ /* 0x000fe200078e0006 */
[----:B------:R-:W-:Y:S02]  /*2050*/  UIMAD UR9, UR5, UR9, UR8 ;  /* 0x00000009050972a4 */ /* 0x000fe4000f8e0208 */
[C---:B------:R-:W-:Y:S01]  /*2060*/  IADD3 R14, P0, R0.reuse, UR15, RZ ;  /* 0x0000000f000e7c10 */ /* 0x040fe2000ff1e0ff */
[----:B------:R-:W-:Y:S02]  /*2070*/  UIADD3 UR8, UR5, UR4, URZ ;  /* 0x0000000405087290 */ /* 0x000fe4000fffe03f */
[----:B------:R-:W-:Y:S01]  /*2080*/  UIADD3 UR4, UR5, UR11, URZ ;  /* 0x0000000b05047290 */ /* 0x000fe2000fffe03f */
[----:B------:R-:W-:Y:S01]  /*2090*/  IADD3 R7, R7, UR9, RZ ;  /* 0x0000000907077c10 */ /* 0x000fe2000fffe0ff */
[----:B------:R-:W-:Y:S01]  /*20a0*/  ULDC.64 UR42, c[0x0][0x200] ;  /* 0x00008000002a7ab9 */ /* 0x000fe20000000a00 */
[----:B------:R-:W-:Y:S01]  /*20b0*/  LEA.HI.X.SX32 R5, R0, UR13, 0x1, P0 ;  /* 0x0000000d00057c11 */ /* 0x000fe200080f0eff */
[----:B------:R-:W-:Y:S01]  /*20c0*/  IMAD.U32 R0, RZ, RZ, UR49 ;  /* 0x00000031ff007e24 */ /* 0x000fe2000f8e00ff */
[----:B------:R-:W-:-:S03]  /*20d0*/  LEA R239, P0, R14, c[0x0][0x350], 0x2 ;  /* 0x0000d4000eef7a11 */ /* 0x000fc600078010ff */
[----:B------:R-:W-:Y:S01]  /*20e0*/  IMAD.WIDE.U32 R6, R0, c[0x0][0x378], R6 ;  /* 0x0000de0000067a25 */ /* 0x000fe200078e0006 */
[----:B------:R-:W-:Y:S02]  /*20f0*/  LEA.HI.X R14, R14, c[0x0][0x354], R5, 0x2, P0 ;  /* 0x0000d5000e0e7a11 */ /* 0x000fe400000f1405 */
[----:B------:R-:W-:Y:S01]  /*2100*/  PLOP3.LUT P0, PT, PT, PT, UP0, 0x80, 0x0 ;  /* 0x000000000000781c */ /* 0x000fe20003f0f008 */
[----:B------:R-:W-:Y:S01]  /*2110*/  IMAD.WIDE.U32 R8, R0, c[0x0][0x1a8], R8 ;  /* 0x00006a0000087a25 */ /* 0x000fe200078e0008 */
[----:B------:R-:W-:Y:S01]  /*2120*/  IADD3 R7, R7, UR10, RZ ;  /* 0x0000000a07077c10 */ /* 0x000fe2000fffe0ff */
[----:B------:R-:W-:Y:S02]  /*2130*/  ULEA.HI.SX32 UR10, UR47, 0xffffffff, 0x19 ;  /* 0xffffffff2f0a7891 */ /* 0x000fe4000f8fca3f */
[----:B------:R-:W-:Y:S01]  /*2140*/  IMAD R0, R18, c[0x0][0x370], RZ ;  /* 0x0000dc0012007a24 */ /* 0x000fe200078e02ff */
[----:B------:R-:W-:Y:S01]  /*2150*/  IADD3 R9, R9, UR12, RZ ;  /* 0x0000000c09097c10 */ /* 0x000fe2000fffe0ff */
[----:B------:R-:W-:Y:S01]  /*2160*/  IMAD.WIDE.U32 R6, R3, c[0x0][0x370], R6 ;  /* 0x0000dc0003067a25 */ /* 0x000fe200078e0006 */
[----:B------:R-:W-:Y:S01]  /*2170*/  LEA R12, P2, R8, c[0x0][0x160], 0x1 ;  /* 0x00005800080c7a11 */ /* 0x000fe200078408ff */
[----:B------:R-:W-:-:S02]  /*2180*/  UIMAD.WIDE UR12, UR4, UR16, UR42 ;  /* 0x00000010040c72a5 */ /* 0x000fc4000f8e022a */
[----:B------:R-:W-:Y:S01]  /*2190*/  IMAD R0, R3, c[0x0][0x374], R0 ;  /* 0x0000dd0003007a24 */ /* 0x000fe200078e0200 */
[----:B------:R-:W-:Y:S01]  /*21a0*/  LEA R10, P1, R6, c[0x0][0x330], 0x1 ;  /* 0x0000cc00060a7a11 */ /* 0x000fe200078208ff */
[----:B------:R-:W-:Y:S01]  /*21b0*/  UIMAD.WIDE UR4, UR8, UR16, UR52 ;  /* 0x00000010080472a5 */ /* 0x000fe2000f8e0234 */
        /* <DEDUP_REMOVED lines=13> */
[----:B------:R-:W-:-:S02]  /*2290*/  MOV R236, R12 ;  /* 0x0000000c00ec7202 */ /* 0x000fc40000000f00 */
        /* <DEDUP_REMOVED lines=11> */
[----:B------:R-:W-:Y:S01]  /*2350*/  IMAD.MOV.U32 R235, RZ, RZ, R11 ;  /* 0x000000ffffeb7224 */ /* 0x000fe200078e000b */
[----:B------:R-:W-:Y:S01]  /*2360*/  MOV R238, R14 ;  /* 0x0000000e00ee7202 */ /* 0x000fe20000000f00 */
[----:B------:R-:W-:Y:S01]  /*2370*/  IMAD.WIDE.U32 R6, R4, c[0x0][0x1b8], R6 ;  /* 0x00006e0004067a25 */ /* 0x000fe200078e0006 */
[----:B------:R-:W-:-:S03]  /*2380*/  UIADD3 UR4, UR8, -UR4, URZ ;  /* 0x8000000408047290 */ /* 0x000fc6000fffe03f */
[----:B------:R-:W-:Y:S01]  /*2390*/  IMAD.IADD R12, R7, 0x1, R5 ;  /* 0x00000001070c7824 */ /* 0x000fe200078e0205 */
[----:B------:R-:W-:Y:S02]  /*23a0*/  UISETP.NE.AND UP0, UPT, UR4, 0x1, UPT ;  /* 0x000000010400788c */ /* 0x000fe4000bf05270 */
        /* <DEDUP_REMOVED lines=24> */
.L_x_334:
[----:B------:R-:W-:Y:S05]  /*2530*/  BSYNC B0 ;  /* 0x0000000000007941 */ /* 0x000fea0003800000 */
.L_x_333:
        /* <DEDUP_REMOVED lines=21> */
.L_x_336:
[----:B------:R-:W-:Y:S05]  /*2690*/  BSYNC B0 ;  /* 0x0000000000007941 */ /* 0x000fea0003800000 */
.L_x_335:
        /* <DEDUP_REMOVED lines=17> */
.L_x_338:
[----:B------:R-:W-:Y:S05]  /*27b0*/  BSYNC B0 ;  /* 0x0000000000007941 */ /* 0x000fea0003800000 */
.L_x_337:
        /* <DEDUP_REMOVED lines=15> */
.L_x_340:
[----:B------:R-:W-:Y:S05]  /*28b0*/  BSYNC B0 ;  /* 0x0000000000007941 */ /* 0x000fea0003800000 */
.L_x_339:
        /* <DEDUP_REMOVED lines=20> */
.L_x_342:
[----:B------:R-:W-:Y:S05]  /*2a00*/  BSYNC B0 ;  /* 0x0000000000007941 */ /* 0x000fea0003800000 */
.L_x_341:
        /* <DEDUP_REMOVED lines=20> */
.L_x_344:
[----:B------:R-:W-:Y:S05]  /*2b50*/  BSYNC B0 ;  /* 0x0000000000007941 */ /* 0x000fea0003800000 */
.L_x_343:
[----:B------:R-:W-:Y:S01]  /*2b60*/  ULDC.64 UR10, c[0x0][0x198] ;  /* 0x00006600000a7ab9 */ /* 0x000fe20000000a00 */
[----:B---3--:R-:W-:Y:S01]  /*2b70*/  IMAD.WIDE.U32 R6, R15, c[0x0][0x198], R242 ;  /* 0x000066000f067a25 */ /* 0x008fe200078e00f2 */
[----:B------:R-:W-:Y:S01]  /*2b80*/  UIMAD UR5, UR6, UR10, URZ ;  /* 0x0000000a060572a4 */ /* 0x000fe2000f8e023f */
[C---:B------:R-:W-:Y:S02]  /*2b90*/  ISETP.GE.AND P6, PT, R247.reuse, UR4, PT ;  /* 0x00000004f7007c0c */ /* 0x040fe4000bfc6270 */
[----:B------:R-:W-:Y:S01]  /*2ba0*/  MOV R245, 0x7f800000 ;  /* 0x7f80000000f57802 */ /* 0x000fe20000000f00 */
[----:B------:R-:W-:Y:S01]  /*2bb0*/  UIMAD UR5, UR36, UR11, UR5 ;  /* 0x0000000b240572a4 */ /* 0x000fe2000f8e0205 */
[----:B------:R-:W-:Y:S01]  /*2bc0*/  IADD3 R8, P3, R6, UR39, RZ ;  /* 0x0000002706087c10 */ /* 0x000fe2000ff7e0ff */
[----:B------:R-:W-:Y:S01]  /*2bd0*/  IMAD.MOV.U32 R246, RZ, RZ, 0x7f800000 ;  /* 0x7f800000fff67424 */ /* 0x000fe200078e00ff */
[----:B------:R-:W-:Y:S01]  /*2be0*/  IADD3 R6, R247, 0x40, RZ ;  /* 0x00000040f7067810 */ /* 0x000fe20007ffe0ff */
[----:B------:R-:W-:Y:S01]  /*2bf0*/  IMAD.MOV.U32 R244, RZ, RZ, 0x7f800000 ;  /* 0x7f800000fff47424 */ /* 0x000fe200078e00ff */
[----:B------:R-:W-:Y:S01]  /*2c00*/  MOV R241, 0x7f800000 ;  /* 0x7f80000000f17802 */ /* 0x000fe20000000f00 */
[----:B------:R-:W-:Y:S01]  /*2c10*/  IMAD.U32 R5, RZ, RZ, UR5 ;  /* 0x00000005ff057e24 */ /* 0x000fe2000f8e00ff */
[----:B------:R-:W-:Y:S01]  /*2c20*/  ISETP.GE.AND P4, PT, R6, UR4, PT ;  /* 0x0000000406007c0c */ /* 0x000fe2000bf86270 */
[----:B------:R-:W-:Y:S01]  /*2c30*/  IMAD.MOV.U32 R6, RZ, RZ, 0x4 ;  /* 0x00000004ff067424 */ /* 0x000fe200078e00ff */
[----:B------:R-:W-:-:S02]  /*2c40*/  MOV R10, 0x4 ;  /* 0x00000004000a7802 */ /* 0x000fc40000000f00 */
[----:B------:R-:W-:Y:S02]  /*2c50*/  IADD3.X R9, R7, UR41, R5, P3, !PT ;  /* 0x0000002907097c10 */ /* 0x000fe40009ffe405 */
[C---:B------:R-:W-:Y:S02]  /*2c60*/  IADD3 R7, R247.reuse, 0x8, RZ ;  /* 0x00000008f7077810 */ /* 0x040fe40007ffe0ff */
[----:B------:R-:W-:Y:S02]  /*2c70*/  IADD3 R5, R247, 0x48, RZ ;  /* 0x00000048f7057810 */ /* 0x000fe40007ffe0ff */
[----:B------:R-:W-:Y:S01]  /*2c80*/  ISETP.GE.AND P5, PT, R7, UR4, PT ;  /* 0x0000000407007c0c */ /* 0x000fe2000bfa6270 */
[----:B------:R-:W-:Y:S01]  /*2c90*/  IMAD.WIDE R6, R247, R6, UR12 ;  /* 0x0000000cf7067e25 */ /* 0x000fe2000f8e0206 */
[----:B------:R-:W-:-:S04]  /*2ca0*/  ISETP.GE.AND P3, PT, R5, UR4, PT ;  /* 0x0000000405007c0c */ /* 0x000fc8000bf66270 */
[----:B------:R3:W5:Y:S04]  /*2cb0*/  @!P6 LDG.E R245, [R6.64] ;  /* 0x0000002206f5e981 */ /* 0x000768000c1e1900 */
[----:B------:R3:W5:Y:S04]  /*2cc0*/  @!P4 LDG.E R241, [R6.64+0x100] ;  /* 0x0001002206f1c981 */ /* 0x000768000c1e1900 */
[----:B------:R3:W5:Y:S01]  /*2cd0*/  @!P5 LDG.E R246, [R6.64+0x20] ;  /* 0x0000202206f6d981 */ /* 0x000762000c1e1900 */
[----:B------:R-:W-:-:S03]  /*2ce0*/  @!P3 IMAD.WIDE R10, R5, R10, UR12 ;  /* 0x0000000c050abe25 */ /* 0x000fc6000f8e020a */
[----:B------:R3:W-:Y:S04]  /*2cf0*/  @P2 STS [R0+0x6000], RZ ;  /* 0x006000ff00002388 */ /* 0x0007e80000000800 */
[----:B------:R3:W-:Y:S04]  /*2d00*/  @P2 STS [R0+0x6004], RZ ;  /* 0x006004ff00002388 */ /* 0x0007e80000000800 */
        /* <DEDUP_REMOVED lines=25> */
.L_x_346:
[----:B---3--:R-:W-:Y:S05]  /*2ea0*/  BSYNC B0 ;  /* 0x0000000000007941 */ /* 0x008fea0003800000 */
.L_x_345:
        /* <DEDUP_REMOVED lines=19> */
.L_x_348:
[----:B------:R-:W-:Y:S05]  /*2fe0*/  BSYNC B0 ;  /* 0x0000000000007941 */ /* 0x000fea0003800000 */
.L_x_347:
[----:B------:R-:W0:Y:S01]  /*2ff0*/  LDGDEPBAR ;  /* 0x00000000000079af */ /* 0x000e220000000000 */
[----:B------:R-:W-:Y:S01]  /*3000*/  IMAD.MOV.U32 R6, RZ, RZ, c[0x0][0x308] ;  /* 0x0000c200ff067624 */ /* 0x000fe200078e00ff */
[----:B------:R-:W-:Y:S01]  /*3010*/  UIADD3 UR4, UR36, 0x80, URZ ;  /* 0x0000008024047890 */ /* 0x000fe2000fffe03f */
[----:B------:R-:W-:Y:S01]  /*3020*/  IMAD.MOV.U32 R7, RZ, RZ, c[0x0][0x30c] ;  /* 0x0000c300ff077624 */ /* 0x000fe200078e00ff */
[----:B------:R-:W-:Y:S01]  /*3030*/  USHF.R.S32.HI UR5, URZ, 0x1f, UR61 ;  /* 0x0000001f3f057899 */ /* 0x000fe2000801143d */
[----:B-1234-:R-:W-:Y:S02]  /*3040*/  SHF.R.S32.HI R0, RZ, 0x1f, R16 ;  /* 0x0000001fff007819 */ /* 0x01efe40000011410 */
[C---:B------:R-:W-:Y:S01]  /*3050*/  IADD3 R3, R158.reuse, 0x1000, RZ ;  /* 0x000010009e037810 */ /* 0x040fe20007ffe0ff */
[----:B------:R-:W-:Y:S01]  /*3060*/  IMAD.SHL.U32 R150, R158, 0x2, RZ ;  /* 0x000000029e967824 */ /* 0x000fe200078e00ff */
[----:B------:R-:W-:Y:S01]  /*3070*/  CS2R R94, SRZ ;  /* 0x00000000005e7805 */ /* 0x000fe2000001ff00 */
[----:B------:R-:W-:Y:S01]  /*3080*/  IMAD.MOV.U32 R240, RZ, RZ, R225 ;  /* 0x000000fffff07224 */ /* 0x000fe200078e00e1 */
[----:B------:R-:W-:-:S04]  /*3090*/  DEPBAR.LE SB0, 0x1 ;  /* 0x000080400000791a */ /* 0x000fc80000000000 */
[----:B------:R-:W-:Y:S01]  /*30a0*/  BAR.SYNC.DEFER_BLOCKING 0x0 ;  /* 0x0000000000007b1d */ /* 0x000fe20000010000 */
        /* <DEDUP_REMOVED lines=15> */
[----:B------:R-:W-:Y:S01]  /*31a0*/  UISETP.GE.AND UP1, UPT, UR4, UR7, UPT ;  /* 0x000000070400728c */ /* 0x000fe2000bf26270 */
[----:B------:R1:W2:Y:S04]  /*31b0*/  LDG.E.64 R4, [R6.64+0x8] ;  /* 0x0000082206047981 */ /* 0x0002a8000c1e1b00 */
[----:B------:R3:W4:Y:S04]  /*31c0*/  LDSM.16.M88.4 R112, [R145+0x8000] ;  /* 0x008000009170783b */ /* 0x0007280000000200 */
[----:B------:R3:W2:Y:S04]  /*31d0*/  LDSM.16.M88.4 R116, [R145+0x8400] ;  /* 0x008400009174783b */ /* 0x0006a80000000200 */
[----:B------:R3:W2:Y:S04]  /*31e0*/  LDSM.16.M88.4 R120, [R145+0x8800] ;  /* 0x008800009178783b */ /* 0x0006a80000000200 */
[----:B------:R3:W2:Y:S04]  /*31f0*/  LDSM.16.M88.4 R124, [R145+0x8c00] ;  /* 0x008c0000917c783b */ /* 0x0006a80000000200 */
[----:B------:R3:W2:Y:S04]  /*3200*/  LDSM.16.M88.4 R128, [R146+0x8000] ;  /* 0x008000009280783b */ /* 0x0006a80000000200 */
[----:B------:R3:W2:Y:S04]  /*3210*/  LDSM.16.M88.4 R132, [R146+0x8400] ;  /* 0x008400009284783b */ /* 0x0006a80000000200 */
[----:B-1----:R-:W3:Y:S01]  /*3220*/  LDG.E.64 R6, [R6.64] ;  /* 0x0000002206067981 */ /* 0x002ee2000c1e1b00 */
[----:B------:R-:W-:-:S02]  /*3230*/  SEL R3, R3, R158, !P0 ;  /* 0x0000009e03037207 */ /* 0x000fc40004000000 */
[----:B------:R-:W-:Y:S01]  /*3240*/  IADD3 R151, R150, R153, RZ ;  /* 0x0000009996977210 */ /* 0x000fe20007ffe0ff */
[----:B------:R1:W1:Y:S01]  /*3250*/  LDSM.16.M88.4 R136, [R146+0x8800] ;  /* 0x008800009288783b */ /* 0x0002620000000200 */
[----:B------:R-:W-:-:S03]  /*3260*/  SHF.L.U32 R144, R3, 0x1, RZ ;  /* 0x0000000103907819 */ /* 0x000fc600000006ff */
[----:B------:R1:W1:Y:S01]  /*3270*/  LDSM.16.M88.4 R140, [R146+0x8c00] ;  /* 0x008c0000928c783b */ /* 0x0002620000000200 */
[----:B--2---:R-:W-:-:S04]  /*3280*/  IADD3 R248, P2, P1, R4, UR61, R16 ;  /* 0x0000003d04f87c10 */ /* 0x004fc8000f95e010 */
[----:B------:R-:W-:Y:S01]  /*3290*/  IADD3.X R251, R5, UR5, R0, P2, P1 ;  /* 0x0000000505fb7c10 */ /* 0x000fe200097e2400 */
[----:B------:R-:W-:Y:S01]  /*32a0*/  IMAD.WIDE.U32 R248, R248, -0x2daee0ad, RZ ;  /* 0xd2511f53f8f87825 */ /* 0x000fe200078e00ff */
[----:B------:R-:W-:-:S04]  /*32b0*/  IADD3 R0, R152, 0x1000, RZ ;  /* 0x0000100098007810 */ /* 0x000fc80007ffe0ff */
[----:B------:R-:W-:-:S05]  /*32c0*/  SEL R0, R0, R152, !P0 ;  /* 0x0000009800007207 */ /* 0x000fca0004000000 */
[----:B------:R-:W-:Y:S01]  /*32d0*/  IMAD.SHL.U32 R3, R0, 0x2, RZ ;  /* 0x0000000200037824 */ /* 0x000fe200078e00ff */
[----:B---3--:R2:W3:Y:S08]  /*32e0*/  R2UR UR9, R7 ;  /* 0x00000000070973c2 */ /* 0x0084f000000e0000 */
[----:B----4-:R2:W1:Y:S01]  /*32f0*/  R2UR UR10, R6 ;  /* 0x00000000060a73c2 */ /* 0x01046200000e0000 */
[----:B------:R-:W-:-:S07]  /*3300*/  DEPBAR.LE SB1, 0x0, {3,2} ;  /* 0x0000900c0000791a */ /* 0x000fce0000000000 */
.L_x_351:
[----:B------:R-:W-:Y:S01]  /*3310*/  PLOP3.LUT P0, PT, PT, PT, UP1, 0x80, 0x0 ;  /* 0x000000000000781c */ /* 0x000fe20003f0f018 */
[----:B------:R-:W2:Y:S01]  /*3320*/  LDL R4, [R1] ;  /* 0x0000000001047983 */ /* 0x000ea20000100800 */
[----:B------:R-:W-:Y:S01]  /*3330*/  PLOP3.LUT P1, PT, PT, PT, UP1, 0x80, 0x0 ;  /* 0x000000000000781c */ /* 0x000fe20003f2f018 */
[----:B------:R-:W-:Y:S01]  /*3340*/  IMAD.U32 R0, RZ, RZ, UR14 ;  /* 0x0000000eff007e24 */ /* 0x000fe2000f8e00ff */
[----:B------:R-:W-:Y:S01]  /*3350*/  PLOP3.LUT P3, PT, PT, PT, UP1, 0x80, 0x0 ;  /* 0x000000000000781c */ /* 0x000fe20003f6f018 */
[----:B------:R-:W-:Y:S01]  /*3360*/  IMAD.U32 R8, RZ, RZ, UR8 ;  /* 0x00000008ff087e24 */ /* 0x000fe2000f8e00ff */
[----:B------:R-:W-:Y:S01]  /*3370*/  PLOP3.LUT P2, PT, PT, PT, UP1, 0x80, 0x0 ;  /* 0x000000000000781c */ /* 0x000fe20003f4f018 */
[----:B------:R-:W-:Y:S01]  /*3380*/  IMAD R0, R0, 0x2, R250 ;  /* 0x0000000200007824 */ /* 0x000fe200078e02fa */
[----:B------:R-:W-:Y:S01]  /*3390*/  PLOP3.LUT P5, PT, PT, PT, UP1, 0x80, 0x0 ;  /* 0x000000000000781c */ /* 0x000fe20003faf018 */
[----:B------:R-:W-:Y:S01]  /*33a0*/  UIADD3 UR4, UR9, -0x4498517b, URZ ;  /* 0xbb67ae8509047890 */ /* 0x000fe2000fffe03f */
[----:B------:R-:W-:Y:S01]  /*33b0*/  PLOP3.LUT P4, PT, PT, PT, UP1, 0x80, 0x0 ;  /* 0x000000000000781c */ /* 0x000fe20003f8f018 */
[----:B------:R-:W-:Y:S01]  /*33c0*/  IMAD.SHL.U32 R0, R0, 0x2, RZ ;  /* 0x0000000200007824 */ /* 0x000fe200078e00ff */
[----:B-----5:R-:W-:Y:S01]  /*33d0*/  FSETP.NEU.FTZ.AND P6, PT, R244, -INF , PT ;  /* 0xff800000f400780b */ /* 0x020fe20003fdd000 */
[----:B------:R-:W0:Y:S01]  /*33e0*/  LDGDEPBAR ;  /* 0x00000000000079af */ /* 0x000e220000000000 */
[----:B------:R-:W-:Y:S01]  /*33f0*/  UISETP.GE.AND UP4, UPT, UR8, 0x1, UPT ;  /* 0x000000010800788c */ /* 0x000fe2000bf86270 */
[----:B------:R-:W-:Y:S01]  /*3400*/  LOP3.LUT R16, R248, UR4, RZ, 0x3c, !PT ;  /* 0x00000004f8107c12 */ /* 0x000fe2000f8e3cff */
[----:B------:R-:W-:Y:S01]  /*3410*/  UIADD3 UR4, UR10, -0x61c88647, URZ ;  /* 0x9e3779b90a047890 */ /* 0x000fe2000fffe03f */
[C---:B------:R-:W-:Y:S04]  /*3420*/  LOP3.LUT R10, R249.reuse, UR9, R0, 0x96, !PT ;  /* 0x00000009f90a7c12 */ /* 0x040fe8000f8e9600 */
[----:B------:R-:W1:Y:S01]  /*3430*/  @P0 S2R R159, SR_TID.X ;  /* 0x00000000009f0919 */ /* 0x000e620000002100 */
[----:B------:R-:W-:Y:S01]  /*3440*/  PLOP3.LUT P0, PT, PT, PT, UP1, 0x80, 0x0 ;  /* 0x000000000000781c */ /* 0x000fe20003f0f018 */
[----:B------:R-:W-:Y:S04]  /*3450*/  IMAD.WIDE.U32 R10, R10, -0x326172a9, RZ ;  /* 0xcd9e8d570a0a7825 */ /* 0x000fe800078e00ff */
[----:B--2---:R-:W-:Y:S01]  /*3460*/  IMAD R8, R8, 0x8, R4 ;  /* 0x0000000808087824 */ /* 0x004fe200078e0204 */
[----:B------:R-:W-:Y:S01]  /*3470*/  IADD3 R4, R0, 0x1, RZ ;  /* 0x0000000100047810 */ /* 0x000fe20007ffe0ff */
[----:B------:R-:W-:Y:S04]  /*3480*/  DEPBAR.LE SB0, 0x0 ;  /* 0x000080000000791a */ /* 0x000fe80000000000 */
[C---:B------:R-:W-:Y:S01]  /*3490*/  IADD3 R5, R8.reuse, 0x4, RZ ;  /* 0x0000000408057810 */ /* 0x040fe20007ffe0ff */
[----:B------:R-:W-:Y:S01]  /*34a0*/  BAR.SYNC.DEFER_BLOCKING 0x0 ;  /* 0x0000000000007b1d */ /* 0x000fe20000010000 */
[----:B------:R-:W-:Y:S01]  /*34b0*/  LOP3.LUT R6, R249, UR9, R4, 0x96, !PT ;  /* 0x00000009f9067c12 */ /* 0x000fe2000f8e9604 */
[----:B------:R-:W-:Y:S01]  /*34c0*/  IMAD.WIDE.U32 R8, R8, -0x326172a9, RZ ;  /* 0xcd9e8d5708087825 */ /* 0x000fe200078e00ff */
[----:B------:R-:W-:Y:S03]  /*34d0*/  LOP3.LUT R0, R251, UR10, RZ, 0x3c, !PT ;  /* 0x0000000afb007c12 */ /* 0x000fe6000f8e3cff */
[----:B------:R-:W-:Y:S01]  /*34e0*/  IMAD.WIDE.U32 R4, R5, -0x326172a9, RZ ;  /* 0xcd9e8d5705047825 */ /* 0x000fe200078e00ff */
[-C--:B------:R-:W-:Y:S02]  /*34f0*/  LOP3.LUT R14, R9, R0.reuse, RZ, 0x3c, !PT ;  /* 0x00000000090e7212 */ /* 0x080fe400078e3cff */
[----:B------:R-:W-:Y:S01]  /*3500*/  LOP3.LUT R18, R11, UR4, R8, 0x96, !PT ;  /* 0x000000040b127c12 */ /* 0x000fe2000f8e9608 */
[----:B------:R-:W-:Y:S01]  /*3510*/  IMAD.WIDE.U32 R6, R6, -0x326172a9, RZ ;  /* 0xcd9e8d5706067825 */ /* 0x000fe200078e00ff */
[----:B------:R-:W-:Y:S02]  /*3520*/  LOP3.LUT R12, R5, R0, RZ, 0x3c, !PT ;  /* 0x00000000050c7212 */ /* 0x000fe400078e3cff */
[----:B------:R-:W-:Y:S01]  /*3530*/  LOP3.LUT R11, R11, UR4, R4, 0x96, !PT ;  /* 0x000000040b0b7c12 */ /* 0x000fe2000f8e9604 */
[----:B------:R-:W-:Y:S01]  /*3540*/  IMAD.WIDE.U32 R14, R14, -0x2daee0ad, RZ ;  /* 0xd2511f530e0e7825 */ /* 0x000fe200078e00ff */
[C---:B------:R-:W-:Y:S02]  /*3550*/  LOP3.LUT R17, R7.reuse, UR4, R8, 0x96, !PT ;  /* 0x0000000407117c12 */ /* 0x040fe4000f8e9608 */
[----:B------:R-:W-:Y:S01]  /*3560*/  LOP3.LUT R7, R7, UR4, R4, 0x96, !PT ;  /* 0x0000000407077c12 */ /* 0x000fe2000f8e9604 */
[----:B------:R-:W-:Y:S01]  /*3570*/  IMAD.WIDE.U32 R12, R12, -0x2daee0ad, RZ ;  /* 0xd2511f530c0c7825 */ /* 0x000fe200078e00ff */
[----:B------:R-:W-:Y:S01]  /*3580*/  LOP3.LUT R8, R16, R15, RZ, 0x3c, !PT ;  /* 0x0000000f10087212 */ /* 0x000fe200078e3cff */
[----:B------:R-:W-:Y:S02]  /*3590*/  UIADD3 UR4, UR10, 0x3c6ef372, URZ ;  /* 0x3c6ef3720a047890 */ /* 0x000fe4000fffe03f */
[----:B------:R-:W-:Y:S01]  /*35a0*/  IMAD.WIDE.U32 R18, R18, -0x2daee0ad, RZ ;  /* 0xd2511f5312127825 */ /* 0x000fe200078e00ff */
[----:B------:R-:W-:Y:S01]  /*35b0*/  LOP3.LUT R4, R16, R13, RZ, 0x3c, !PT ;  /* 0x0000000d10047212 */ /* 0x000fe200078e3cff */
[----:B------:R-:W-:Y:S02]  /*35c0*/  LDSM.16.M88.4 R64, [R144] ;  /* 0x000000009040783b */ /* 0x000fe40000000200 */
[----:B------:R-:W-:Y:S04]  /*35d0*/  IMAD.WIDE.U32 R8, R8, -0x326172a9, RZ ;  /* 0xcd9e8d5708087825 */ /* 0x000fe800078e00ff */
[----:B------:R-:W-:Y:S01]  /*35e0*/  IMAD.WIDE.U32 R4, R4, -0x326172a9, RZ ;  /* 0xcd9e8d5704047825 */ /* 0x000fe200078e00ff */
[C---:B------:R-:W-:Y:S01]  /*35f0*/  LOP3.LUT R26, R9.reuse, UR4, R10, 0x96, !PT ;  /* 0x00000004091a7c12 */ /* 0x040fe2000f8e960a */
[----:B------:R-:W-:Y:S01]  /*3600*/  LDSM.16.M88.4 R60, [R144+0x1000] ;  /* 0x00100000903c783b */ /* 0x000fe20000000200 */
[----:B------:R-:W-:Y:S01]  /*3610*/  LOP3.LUT R24, R9, UR4, R6, 0x96, !PT ;  /* 0x0000000409187c12 */ /* 0x000fe2000f8e9606 */
[----:B------:R-:W-:Y:S01]  /*3620*/  IMAD.WIDE.U32 R16, R17, -0x2daee0ad, RZ ;  /* 0xd2511f5311107825 */ /* 0x000fe200078e00ff */
[C---:B------:R-:W-:Y:S02]  /*3630*/  LOP3.LUT R22, R5.reuse, UR4, R10, 0x96, !PT ;  /* 0x0000000405167c12 */ /* 0x040fe4000f8e960a */
[----:B------:R-:W-:Y:S01]  /*3640*/  LOP3.LUT R20, R5, UR4, R6, 0x96, !PT ;  /* 0x0000000405147c12 */ /* 0x000fe2000f8e9606 */
[----:B------:R-:W-:Y:S01]  /*3650*/  UIADD3 UR4, UR9, 0x76cf5d0a, URZ ;  /* 0x76cf5d0a09047890 */ /* 0x000fe2000fffe03f */
[----:B------:R-:W-:Y:S01]  /*3660*/  IMAD.WIDE.U32 R10, R11, -0x2daee0ad, RZ ;  /* 0xd2511f530b0a7825 */ /* 0x000fe200078e00ff */
[----:B------:R-:W-:Y:S03]  /*3670*/  LDSM.16.M88.4 R48, [R145+0x6800] ;  /* 0x006800009130783b */ /* 0x000fe60000000200 */
[----:B------:R-:W-:Y:S01]  /*3680*/  IMAD.WIDE.U32 R6, R7, -0x2daee0ad, RZ ;  /* 0xd2511f5307067825 */ /* 0x000fe200078e00ff */
[--C-:B------:R-:W-:Y:S02]  /*3690*/  LOP3.LUT R15, R19, UR4, R14.reuse, 0x96, !PT ;  /* 0x00000004130f7c12 */ /* 0x100fe4000f8e960e */
[----:B------:R-:W-:Y:S01]  /*36a0*/  LOP3.LUT R13, R17, UR4, R14, 0x96, !PT ;  /* 0x00000004110d7c12 */ /* 0x000fe2000f8e960e */
[----:B------:R-:W-:Y:S01]  /*36b0*/  IMAD.WIDE.U32 R26, R26, -0x2daee0ad, RZ ;  /* 0xd2511f531a1a7825 */ /* 0x000fe200078e00ff */
[--C-:B------:R-:W-:Y:S01]  /*36c0*/  LOP3.LUT R11, R11, UR4, R12.reuse, 0x96, !PT ;  /* 0x000000040b0b7c12 */ /* 0x100fe2000f8e960c */
[----:B------:R-:W-:Y:S01]  /*36d0*/  LDSM.16.M88.4 R100, [R145+0x6c00] ;  /* 0x006c00009164783b */ /* 0x000fe20000000200 */
[----:B------:R-:W-:Y:S01]  /*36e0*/  LOP3.LUT R7, R7, UR4, R12, 0x96, !PT ;  /* 0x0000000407077c12 */ /* 0x000fe2000f8e960c */
[----:B------:R-:W-:Y:S01]  /*36f0*/  UIADD3 UR4, UR9, 0x32370b8f, URZ ;  /* 0x32370b8f09047890 */ /* 0x000fe2000fffe03f */
[----:B------:R-:W-:Y:S04]  /*3700*/  IMAD.WIDE.U32 R24, R24, -0x2daee0ad, RZ ;  /* 0xd2511f5318187825 */ /* 0x000fe800078e00ff */
[----:B------:R-:W-:Y:S01]  /*3710*/  IMAD.WIDE.U32 R22, R22, -0x2daee0ad, RZ ;  /* 0xd2511f5316167825 */ /* 0x000fe200078e00ff */
[----:B------:R-:W-:Y:S01]  /*3720*/  LOP3.LUT R34, R27, UR4, R18, 0x96, !PT ;  /* 0x000000041b227c12 */ /* 0x000fe2000f8e9612 */
[----:B------:R-:W-:Y:S01]  /*3730*/  LDSM.16.M88.4 R108, [R146+0x6000] ;  /* 0x00600000926c783b */ /* 0x000fe20000000200 */
[----:B------:R-:W-:Y:S01]  /*3740*/  LOP3.LUT R32, R25, UR4, R16, 0x96, !PT ;  /* 0x0000000419207c12 */ /* 0x000fe2000f8e9610 */
[----:B------:R-:W-:Y:S01]  /*3750*/  IMAD.WIDE.U32 R20, R20, -0x2daee0ad, RZ ;  /* 0xd2511f5314147825 */ /* 0x000fe200078e00ff */
[----:B------:R-:W-:Y:S03]  /*3760*/  LOP3.LUT R30, R23, UR4, R10, 0x96, !PT ;  /* 0x00000004171e7c12 */ /* 0x000fe6000f8e960a */
[----:B------:R-:W-:Y:S01]  /*3770*/  IMAD.WIDE.U32 R34, R34, -0x326172a9, RZ ;  /* 0xcd9e8d5722227825 */ /* 0x000fe200078e00ff */
[----:B------:R-:W-:Y:S01]  /*3780*/  LOP3.LUT R28, R21, UR4, R6, 0x96, !PT ;  /* 0x00000004151c7c12 */ /* 0x000fe2000f8e9606 */
[----:B------:R-:W-:Y:S02]  /*3790*/  UIADD3 UR4, UR10, -0x255992d5, URZ ;  /* 0xdaa66d2b0a047890 */ /* 0x000fe4000fffe03f */
[----:B------:R-:W-:Y:S04]  /*37a0*/  IMAD.WIDE.U32 R14, R15, -0x326172a9, RZ ;  /* 0xcd9e8d570f0e7825 */ /* 0x000fe800078e00ff */
[----:B------:R-:W-:Y:S01]  /*37b0*/  IMAD.WIDE.U32 R12, R13, -0x326172a9, RZ ;  /* 0xcd9e8d570d0c7825 */ /* 0x000fe200078e00ff */
[--C-:B------:R-:W-:Y:S03]  /*37c0*/  LOP3.LUT R5, R15, UR4, R8.reuse, 0x96, !PT ;  /* 0x000000040f057c12 */ /* 0x100fe6000f8e9608 */
[----:B------:R-:W-:Y:S01]  /*37d0*/  IMAD.WIDE.U32 R10, R11, -0x326172a9, RZ ;  /* 0xcd9e8d570b0a7825 */ /* 0x000fe200078e00ff */
[----:B------:R-:W-:Y:S03]  /*37e0*/  LOP3.LUT R8, R13, UR4, R8, 0x96, !PT ;  /* 0x000000040d087c12 */ /* 0x000fe6000f8e9608 */
[----:B------:R-:W-:Y:S01]  /*37f0*/  IMAD.WIDE.U32 R6, R7, -0x326172a9, RZ ;  /* 0xcd9e8d5707067825 */ /* 0x000fe200078e00ff */
[--C-:B------:R-:W-:Y:S03]  /*3800*/  LOP3.LUT R0, R11, UR4, R4.reuse, 0x96, !PT ;  /* 0x000000040b007c12 */ /* 0x100fe6000f8e9604 */
[----:B------:R-:W-:Y:S01]  /*3810*/  IMAD.WIDE.U32 R32, R32, -0x326172a9, RZ ;  /* 0xcd9e8d5720207825 */ /* 0x000fe200078e00ff */
[----:B------:R-:W-:Y:S01]  /*3820*/  LOP3.LUT R4, R7, UR4, R4, 0x96, !PT ;  /* 0x0000000407047c12 */ /* 0x000fe2000f8e9604 */
[----:B------:R-:W-:Y:S02]  /*3830*/  UIADD3 UR4, UR10, 0x78dde6e4, URZ ;  /* 0x78dde6e40a047890 */ /* 0x000fe4000fffe03f */
[----:B------:R-:W-:Y:S04]  /*3840*/  IMAD.WIDE.U32 R30, R30, -0x326172a9, RZ ;  /* 0xcd9e8d571e1e7825 */ /* 0x000fe800078e00ff */
        /* <DEDUP_REMOVED lines=52> */
[----:B------:R-:W2:Y:S01]  /*3b90*/  LDSM.16.M88.4 R16, [R145+0x6000] ;  /* 0x006000009110783b */ /* 0x000ea20000000200 */
        /* <DEDUP_REMOVED lines=47> */
[----:B------:R-:W1:Y:S01]  /*3e90*/  MUFU.EX2 R214, R4 ;  /* 0x0000000400d67308 */ /* 0x000e620000000800 */
        /* <DEDUP_REMOVED lines=8> */
[----:B------:R-:W2:Y:S02]  /*3f20*/  MUFU.EX2 R211, R5 ;  /* 0x0000000500d37308 */ /* 0x000ea40000000800 */
[----:B------:R-:W-:Y:S02]  /*3f30*/  @P2 FSEL R7, R7, -INF , !P5 ;  /* 0xff80000007072808 */ /* 0x000fe40006800000 */
[----:B------:R-:W-:Y:S02]  /*3f40*/  FSETP.NEU.FTZ.AND P2, PT, R241, -INF , PT ;  /* 0xff800000f100780b */ /* 0x000fe40003f5d000 */
[----:B------:R-:W-:Y:S01]  /*3f50*/  FSEL R0, R0, RZ, P6 ;  /* 0x000000ff00007208 */ /* 0x000fe20003000000 */
[--C-:B------:R-:W-:Y:S01]  /*3f60*/  FFMA.FTZ R7, R7, c[0x0][0x23c], -R109.reuse ;  /* 0x00008f0007077a23 */ /* 0x100fe2000001086d */
[----:B------:R-:W-:Y:S02]  /*3f70*/  FSEL R108, R108, RZ, P2 ;  /* 0x000000ff6c6c7208 */ /* 0x000fe40001000000 */
[----:B------:R-:W-:Y:S01]  /*3f80*/  MUFU.EX2 R216, R6 ;  /* 0x0000000600d87308 */ /* 0x000fe20000000800 */
[----:B------:R-:W-:Y:S02]  /*3f90*/  @P0 FSEL R8, R8, -INF , !P1 ;  /* 0xff80000008080808 */ /* 0x000fe40004800000 */
[----:B------:R-:W-:Y:S01]  /*3fa0*/  PLOP3.LUT P0, PT, PT, PT, UP1, 0x80, 0x0 ;  /* 0x000000000000781c */ /* 0x000fe20003f0f018 */
[--C-:B------:R-:W-:Y:S01]  /*3fb0*/  FFMA.FTZ R9, R9, c[0x0][0x23c], -R108.reuse ;  /* 0x00008f0009097a23 */ /* 0x100fe2000001086c */
[----:B------:R-:W-:Y:S01]  /*3fc0*/  PLOP3.LUT P2, PT, PT, PT, UP1, 0x80, 0x0 ;  /* 0x000000000000781c */ /* 0x000fe20003f4f018 */
[----:B------:R-:W-:Y:S01]  /*3fd0*/  FFMA.FTZ R8, R8, c[0x0][0x23c], -R108 ;  /* 0x00008f0008087a23 */ /* 0x000fe2000001086c */
[----:B------:R-:W-:Y:S03]  /*3fe0*/  PLOP3.LUT P6, PT, PT, PT, UP1, 0x80, 0x0 ;  /* 0x000000000000781c */ /* 0x000fe60003fcf018 */
[----:B------:R3:W4:Y:S06]  /*3ff0*/  MUFU.EX2 R215, R7 ;  /* 0x0000000700d77308 */ /* 0x00072c0000000800 */
[----:B------:R-:W-:Y:S02]  /*4000*/  @P0 FSEL R10, R10, -INF , !P1 ;  /* 0xff8000000a0a0808 */ /* 0x000fe40004800000 */
[----:B------:R-:W-:Y:S02]  /*4010*/  PLOP3.LUT P0, PT, PT, PT, UP1, 0x80, 0x0 ;  /* 0x000000000000781c */ /* 0x000fe40003f0f018 */
[----:B------:R-:W-:Y:S01]  /*4020*/  PLOP3.LUT P1, PT, PT, PT, UP1, 0x80, 0x0 ;  /* 0x000000000000781c */ /* 0x000fe20003f2f018 */
[----:B------:R1:W1:Y:S01]  /*4030*/  MUFU.EX2 R219, R8 ;  /* 0x0000000800db7308 */ /* 0x0002620000000800 */
[--C-:B------:R-:W-:Y:S09]  /*4040*/  FFMA.FTZ R10, R10, c[0x0][0x23c], -R0.reuse ;  /* 0x00008f000a0a7a23 */ /* 0x100ff20000010800 */
[----:B------:R-:W-:Y:S01]  /*4050*/  @P0 FSEL R11, R11, -INF , !P5 ;  /* 0xff8000000b0b0808 */ /* 0x000fe20006800000 */
[----:B------:R-:W-:Y:S01]  /*4060*/  MUFU.EX2 R220, R9 ;  /* 0x0000000900dc7308 */ /* 0x000fe20000000800 */
[----:B------:R-:W-:Y:S01]  /*4070*/  PLOP3.LUT P0, PT, PT, PT, UP1, 0x80, 0x0 ;  /* 0x000000000000781c */ /* 0x000fe20003f0f018 */
[----:B---3--:R-:W3:Y:S01]  /*4080*/  LDSM.16.M88.4 R4, [R146+0x6400] ;  /* 0x006400009204783b */ /* 0x008ee20000000200 */
[----:B------:R-:W-:Y:S01]  /*4090*/  PLOP3.LUT P5, PT, PT, PT, UP1, 0x80, 0x0 ;  /* 0x000000000000781c */ /* 0x000fe20003faf018 */
[----:B------:R-:W-:Y:S06]  /*40a0*/  FFMA.FTZ R11, R11, c[0x0][0x23c], -R0 ;  /* 0x00008f000b0b7a23 */ /* 0x000fec0000010800 */
[----:B------:R-:W-:Y:S01]  /*40b0*/  MUFU.EX2 R224, R10 ;  /* 0x0000000a00e07308 */ /* 0x000fe20000000800 */
[C---:B-1----:R-:W-:Y:S02]  /*40c0*/  @P2 IADD3 R8, R159.reuse, 0x8, RZ ;  /* 0x000000089f082810 */ /* 0x042fe40007ffe0ff */
[----:B------:R-:W-:Y:S02]  /*40d0*/  PLOP3.LUT P2, PT, PT, PT, UP1, 0x80, 0x0 ;  /* 0x000000000000781c */ /* 0x000fe40003f4f018 */
[----:B------:R-:W-:Y:S02]  /*40e0*/  @P4 ISETP.GE.AND P4, PT, R8, UR7, PT ;  /* 0x0000000708004c0c */ /* 0x000fe4000bf86270 */
[----:B------:R-:W-:Y:S03]  /*40f0*/  @P3 IADD3 R8, R159, 0x9, RZ ;  /* 0x000000099f083810 */ /* 0x000fe60007ffe0ff */
[----:B------:R1:W1:Y:S01]  /*4100*/  MUFU.EX2 R223, R11 ;  /* 0x0000000b00df7308 */ /* 0x0002620000000800 */
        /* <DEDUP_REMOVED lines=12> */
[-C--:B---3--:R-:W-:Y:S01]  /*41d0*/  HMMA.16816.F32.BF16 R20, R104, R4.reuse, R20 ;  /* 0x000000046814723c */ /* 0x088fe20000041814 */
        /* <DEDUP_REMOVED lines=11> */
[----:B------:R3:W-:Y:S01]  /*4290*/  MUFU.EX2 R202, R16 ;  /* 0x0000001000ca7308 */ /* 0x0007e20000000800 */
[----:B------:R-:W-:Y:S01]  /*42a0*/  @P6 ISETP.GE.AND P6, PT, R8, UR7, PT ;  /* 0x0000000708006c0c */ /* 0x000fe2000bfc6270 */
[-C--:B------:R-:W-:Y:S01]  /*42b0*/  HMMA.16816.F32.BF16 R28, R100, R6.reuse, R28 ;  /* 0x00000006641c723c */ /* 0x080fe2000004181c */
[----:B------:R-:W-:Y:S01]  /*42c0*/  PLOP3.LUT P5, PT, PT, PT, UP1, 0x80, 0x0 ;  /* 0x000000000000781c */ /* 0x000fe20003faf018 */
[----:B-1----:R-:W1:Y:S02]  /*42d0*/  LDSM.16.M88.4 R8, [R146+0x6800] ;  /* 0x006800009208783b */ /* 0x002e640000000200 */
[----:B------:R-:W-:Y:S01]  /*42e0*/  @P4 FSEL R17, R17, -INF , !P1 ;  /* 0xff80000011114808 */ /* 0x000fe20004800000 */
[----:B------:R-:W-:Y:S01]  /*42f0*/  FFMA.FTZ R15, R15, c[0x0][0x23c], -R0 ;  /* 0x00008f000f0f7a23 */ /* 0x000fe20000010800 */
[----:B------:R-:W-:Y:S02]  /*4300*/  PLOP3.LUT P4, PT, PT, PT, UP1, 0x80, 0x0 ;  /* 0x000000000000781c */ /* 0x000fe40003f8f018 */
[----:B------:R-:W-:Y:S01]  /*4310*/  @P0 FSEL R19, R19, -INF , !P1 ;  /* 0xff80000013130808 */ /* 0x000fe20004800000 */
[C---:B------:R-:W-:Y:S01]  /*4320*/  HMMA.16816.F32.BF16 R32, R104.reuse, R6, R32 ;  /* 0x000000066820723c */ /* 0x040fe20000041820 */
[----:B------:R-:W-:Y:S01]  /*4330*/  PLOP3.LUT P0, PT, PT, PT, UP1, 0x80, 0x0 ;  /* 0x000000000000781c */ /* 0x000fe20003f0f018 */
[----:B------:R2:W1:Y:S01]  /*4340*/  MUFU.EX2 R221, R15 ;  /* 0x0000000f00dd7308 */ /* 0x0004620000000800 */
[----:B------:R-:W-:Y:S01]  /*4350*/  @P3 IADD3 R4, R159, 0x11, RZ ;  /* 0x000000119f043810 */ /* 0x000fe20007ffe0ff */
[----:B------:R-:W-:Y:S01]  /*4360*/  FFMA.FTZ R17, R17, c[0x0][0x23c], -R160 ;  /* 0x00008f0011117a23 */ /* 0x000fe200000108a0 */
[----:B------:R-:W-:Y:S01]  /*4370*/  PLOP3.LUT P3, PT, PT, PT, UP1, 0x80, 0x0 ;  /* 0x000000000000781c */ /* 0x000fe20003f6f018 */
[--C-:B------:R-:W-:Y:S01]  /*4380*/  FFMA.FTZ R19, R19, c[0x0][0x23c], -R109.reuse ;  /* 0x00008f0013137a23 */ /* 0x100fe2000001086d */
[----:B------:R-:W-:Y:S02]  /*4390*/  PLOP3.LUT P1, PT, PT, PT, UP1, 0x80, 0x0 ;  /* 0x000000000000781c */ /* 0x000fe40003f2f018 */
[----:B------:R-:W-:Y:S03]  /*43a0*/  @P2 ISETP.GE.AND P2, PT, R4, UR7, PT ;  /* 0x0000000704002c0c */ /* 0x000fe6000bf46270 */
[----:B------:R-:W-:Y:S01]  /*43b0*/  @P5 FSEL R20, R20, -INF , !P6 ;  /* 0xff80000014145808 */ /* 0x000fe20007000000 */
[----:B------:R4:W-:Y:S01]  /*43c0*/  MUFU.EX2 R199, R17 ;  /* 0x0000001100c77308 */ /* 0x0009e20000000800 */
[----:B---3--:R-:W-:Y:S02]  /*43d0*/  SHF.R.U32.HI R16, RZ, 0x18, R170 ;  /* 0x00000018ff107819 */ /* 0x008fe400000116aa */
[----:B------:R-:W-:Y:S01]  /*43e0*/  PLOP3.LUT P5, PT, PT, PT, UP1, 0x80, 0x0 ;  /* 0x000000000000781c */ /* 0x000fe20003faf018 */
[----:B------:R-:W-:Y:S01]  /*43f0*/  FFMA.FTZ R20, R20, c[0x0][0x23c], -R160 ;  /* 0x00008f0014147a23 */ /* 0x000fe200000108a0 */
[----:B------:R-:W-:Y:S02]  /*4400*/  @P4 FSEL R24, R24, -INF , !P6 ;  /* 0xff80000018184808 */ /* 0x000fe40007000000 */
[----:B------:R-:W-:Y:S02]  /*4410*/  PLOP3.LUT P4, PT, PT, PT, UP1, 0x80, 0x0 ;  /* 0x000000000000781c */ /* 0x000fe40003f8f018 */
[----:B------:R-:W-:Y:S01]  /*4420*/  @P0 FSEL R26, R26, -INF , !P6 ;  /* 0xff8000001a1a0808 */ /* 0x000fe20007000000 */
[----:B------:R-:W-:Y:S01]  /*4430*/  FFMA.FTZ R24, R24, c[0x0][0x23c], -R108 ;  /* 0x00008f0018187a23 */ /* 0x000fe2000001086c */
[----:B------:R-:W-:Y:S01]  /*4440*/  PLOP3.LUT P0, PT, PT, PT, UP1, 0x80, 0x0 ;  /* 0x000000000000781c */ /* 0x000fe20003f0f018 */
[----:B------:R-:W-:Y:S01]  /*4450*/  MUFU.EX2 R208, R18 ;  /* 0x0000001200d07308 */ /* 0x000fe20000000800 */
[----:B--2---:R-:W-:Y:S01]  /*4460*/  LOP3.LUT R15, R170, 0xff, RZ, 0xc0, !PT ;  /* 0x000000ffaa0f7812 */ /* 0x004fe200078ec0ff */
[----:B------:R-:W-:Y:S01]  /*4470*/  FFMA.FTZ R26, R26, c[0x0][0x23c], -R0 ;  /* 0x00008f001a1a7a23 */ /* 0x000fe20000010800 */
[----:B------:R-:W-:Y:S02]  /*4480*/  @P3 FSEL R22, R22, -INF , !P6 ;  /* 0xff80000016163808 */ /* 0x000fe40007000000 */
[----:B------:R-:W-:Y:S02]  /*4490*/  PLOP3.LUT P3, PT, PT, PT, UP1, 0x80, 0x0 ;  /* 0x000000000000781c */ /* 0x000fe40003f6f018 */
[----:B------:R-:W-:Y:S01]  /*44a0*/  PLOP3.LUT P6, PT, PT, PT, UP1, 0x80, 0x0 ;  /* 0x000000000000781c */ /* 0x000fe20003fcf018 */
[-C--:B-1----:R-:W-:Y:S01]  /*44b0*/  HMMA.16816.F32.BF16 R36, R104, R8.reuse, R36 ;  /* 0x000000086824723c */ /* 0x082fe20000041824 */
[C---:B------:R-:W-:Y:S01]  /*44c0*/  @P1 IADD3 R4, R159.reuse, 0x18, RZ ;  /* 0x000000189f041810 */ /* 0x040fe20007ffe0ff */
[--C-:B------:R-:W-:Y:S01]  /*44d0*/  FFMA.FTZ R22, R22, c[0x0][0x23c], -R109.reuse ;  /* 0x00008f0016167a23 */ /* 0x100fe2000001086d */
[----:B------:R-:W-:Y:S01]  /*44e0*/  PLOP3.LUT P1, PT, PT, PT, UP1, 0x80, 0x0 ;  /* 0x000000000000781c */ /* 0x000fe20003f2f018 */
[----:B------:R-:W-:Y:S01]  /*44f0*/  MUFU.EX2 R206, R24 ;  /* 0x0000001800ce7308 */ /* 0x000fe20000000800 */
[----:B----4-:R-:W-:Y:S02]  /*4500*/  SHF.R.U32.HI R17, RZ, 0x18, R166 ;  /* 0x00000018ff117819 */ /* 0x010fe400000116a6 */
[----:B------:R-:W-:Y:S01]  /*4510*/  @P5 IADD3 R5, R159, 0x19, RZ ;  /* 0x000000199f055810 */ /* 0x000fe20007ffe0ff */
[C---:B------:R-:W-:Y:S01]  /*4520*/  HMMA.16816.F32.BF16 R40, R100.reuse, R8, R40 ;  /* 0x000000086428723c */ /* 0x040fe20000041828 */
[----:B------:R-:W-:Y:S02]  /*4530*/  PLOP3.LUT P5, PT, PT, PT, UP1, 0x80, 0x0 ;  /* 0x000000000000781c */ /* 0x000fe40003faf018 */
[----:B------:R-:W-:Y:S02]  /*4540*/  @P4 ISETP.GE.AND P4, PT, R4, UR7, PT ;  /* 0x0000000704004c0c */ /* 0x000fe4000bf86270 */
[----:B------:R-:W-:Y:S01]  /*4550*/  @P0 FSEL R23, R23, -INF , !P2 ;  /* 0xff80000017170808 */ /* 0x000fe20005000000 */
[----:B------:R1:W-:Y:S01]  /*4560*/  MUFU.EX2 R197, R20 ;  /* 0x0000001400c57308 */ /* 0x0003e20000000800 */
[----:B------:R-:W-:Y:S01]  /*4570*/  PLOP3.LUT P0, PT, PT, PT, UP1, 0x80, 0x0 ;  /* 0x000000000000781c */ /* 0x000fe20003f0f018 */
[-C--:B------:R-:W-:Y:S01]  /*4580*/  HMMA.16816.F32.BF16 R44, R100, R10.reuse, R44 ;  /* 0x0000000a642c723c */ /* 0x080fe2000004182c */
[----:B------:R-:W-:Y:S02]  /*4590*/  @P3 FSEL R21, R21, -INF , !P2 ;  /* 0xff80000015153808 */ /* 0x000fe40005000000 */
[----:B------:R-:W-:Y:S01]  /*45a0*/  PLOP3.LUT P3, PT, PT, PT, UP1, 0x80, 0x0 ;  /* 0x000000000000781c */ /* 0x000fe20003f6f018 */
[--C-:B------:R-:W-:Y:S01]  /*45b0*/  FFMA.FTZ R23, R23, c[0x0][0x23c], -R109.reuse ;  /* 0x00008f0017177a23 */ /* 0x100fe2000001086d */
[----:B------:R-:W-:Y:S01]  /*45c0*/  @P6 FSEL R25, R25, -INF , !P2 ;  /* 0xff80000019196808 */ /* 0x000fe20005000000 */
[----:B------:R-:W-:Y:S01]  /*45d0*/  FFMA.FTZ R21, R21, c[0x0][0x23c], -R160 ;  /* 0x00008f0015157a23 */ /* 0x000fe200000108a0 */
[----:B------:R-:W-:Y:S01]  /*45e0*/  PLOP3.LUT P6, PT, PT, PT, UP1, 0x80, 0x0 ;  /* 0x000000000000781c */ /* 0x000fe20003fcf018 */
[C---:B------:R-:W-:Y:S01]  /*45f0*/  HMMA.16816.F32.BF16 R48, R104.reuse, R10, R48 ;  /* 0x0000000a6830723c */ /* 0x040fe20000041830 */
[----:B------:R-:W-:Y:S01]  /*4600*/  @P1 FSEL R27, R27, -INF , !P2 ;  /* 0xff8000001b1b1808 */ /* 0x000fe20005000000 */
[----:B------:R-:W-:Y:S01]  /*4610*/  MUFU.EX2 R200, R23 ;  /* 0x0000001700c87308 */ /* 0x000fe20000000800 */
[----:B------:R-:W-:Y:S01]  /*4620*/  PLOP3.LUT P1, PT, PT, PT, UP1, 0x80, 0x0 ;  /* 0x000000000000781c */ /* 0x000fe20003f2f018 */
[----:B------:R-:W-:Y:S01]  /*4630*/  FFMA.FTZ R25, R25, c[0x0][0x23c], -R108 ;  /* 0x00008f0019197a23 */ /* 0x000fe2000001086c */
[----:B------:R-:W-:Y:S01]  /*4640*/  PLOP3.LUT P2, PT, PT, PT, UP1, 0x80, 0x0 ;  /* 0x000000000000781c */ /* 0x000fe20003f4f018 */
[----:B------:R-:W-:Y:S01]  /*4650*/  FFMA.FTZ R27, R27, c[0x0][0x23c], -R0 ;  /* 0x00008f001b1b7a23 */ /* 0x000fe20000010800 */
[----:B------:R-:W-:Y:S02]  /*4660*/  @P5 ISETP.GE.AND P5, PT, R5, UR7, PT ;  /* 0x0000000705005c0c */ /* 0x000fe4000bfa6270 */
[----:B------:R-:W-:Y:S02]  /*4670*/  @P0 FSEL R28, R28, -INF , !P4 ;  /* 0xff8000001c1c0808 */ /* 0x000fe40006000000 */
[----:B------:R-:W-:Y:S01]  /*4680*/  PLOP3.LUT P0, PT, PT, PT, UP1, 0x80, 0x0 ;  /* 0x000000000000781c */ /* 0x000fe20003f0f018 */
[----:B------:R2:W3:Y:S01]  /*4690*/  MUFU.EX2 R207, R19 ;  /* 0x0000001300cf7308 */ /* 0x0004e20000000800 */
[----:B------:R-:W-:Y:S01]  /*46a0*/  @P3 IADD3 R4, R159, 0x20, RZ ;  /* 0x000000209f043810 */ /* 0x000fe20007ffe0ff */
[----:B------:R-:W-:Y:S01]  /*46b0*/  FFMA.FTZ R28, R28, c[0x0][0x23c], -R108 ;  /* 0x00008f001c1c7a23 */ /* 0x000fe2000001086c */
[----:B-1----:R-:W-:Y:S02]  /*46c0*/  LOP3.LUT R20, R170, 0xffff, RZ, 0xc0, !PT ;  /* 0x0000ffffaa147812 */ /* 0x002fe400078ec0ff */
[----:B------:R-:W-:Y:S02]  /*46d0*/  PLOP3.LUT P3, PT, PT, PT, UP1, 0x80, 0x0 ;  /* 0x000000000000781c */ /* 0x000fe40003f6f018 */
[----:B------:R-:W-:Y:S02]  /*46e0*/  @P6 FSEL R30, R30, -INF , !P4 ;  /* 0xff8000001e1e6808 */ /* 0x000fe40006000000 */
[----:B------:R-:W-:Y:S01]  /*46f0*/  PLOP3.LUT P6, PT, PT, PT, UP1, 0x80, 0x0 ;  /* 0x000000000000781c */ /* 0x000fe20003fcf018 */
[----:B------:R-:W-:Y:S01]  /*4700*/  MUFU.EX2 R205, R28 ;  /* 0x0000001c00cd7308 */ /* 0x000fe20000000800 */
[----:B------:R-:W-:Y:S01]  /*4710*/  @P1 FSEL R32, R32, -INF , !P4 ;  /* 0xff80000020201808 */ /* 0x000fe20006000000 */
[----:B------:R-:W-:Y:S01]  /*4720*/  FFMA.FTZ R30, R30, c[0x0][0x23c], -R0 ;  /* 0x00008f001e1e7a23 */ /* 0x000fe20000010800 */
[----:B------:R-:W-:Y:S02]  /*4730*/  PLOP3.LUT P1, PT, PT, PT, UP1, 0x80, 0x0 ;  /* 0x000000000000781c */ /* 0x000fe40003f2f018 */
[----:B------:R-:W-:Y:S01]  /*4740*/  @P2 FSEL R34, R34, -INF , !P4 ;  /* 0xff80000022222808 */ /* 0x000fe20006000000 */
[----:B------:R-:W-:Y:S01]  /*4750*/  FFMA.FTZ R32, R32, c[0x0][0x23c], -R160 ;  /* 0x00008f0020207a23 */ /* 0x000fe200000108a0 */
[----:B------:R-:W-:Y:S02]  /*4760*/  PLOP3.LUT P4, PT, PT, PT, UP1, 0x80, 0x0 ;  /* 0x000000000000781c */ /* 0x000fe40003f8f018 */
[----:B------:R-:W-:Y:S01]  /*4770*/  PLOP3.LUT P2, PT, PT, PT, UP1, 0x80, 0x0 ;  /* 0x000000000000781c */ /* 0x000fe20003f4f018 */
[--C-:B------:R-:W-:Y:S01]  /*4780*/  FFMA.FTZ R34, R34, c[0x0][0x23c], -R109.reuse ;  /* 0x00008f0022227a23 */ /* 0x100fe2000001086d */
[----:B------:R-:W-:Y:S01]  /*4790*/  @P0 FSEL R29, R29, -INF , !P5 ;  /* 0xff8000001d1d0808 */ /* 0x000fe20006800000 */
[----:B------:R1:W-:Y:S01]  /*47a0*/  MUFU.EX2 R196, R21 ;  /* 0x0000001500c47308 */ /* 0x0003e20000000800 */
[----:B------:R-:W-:Y:S02]  /*47b0*/  PLOP3.LUT P0, PT, PT, PT, UP1, 0x80, 0x0 ;  /* 0x000000000000781c */ /* 0x000fe40003f0f018 */
[----:B--2---:R-:W-:Y:S01]  /*47c0*/  LOP3.LUT R19, R166, 0xffff, RZ, 0xc0, !PT ;  /* 0x0000ffffa6137812 */ /* 0x004fe200078ec0ff */
[----:B------:R-:W-:Y:S01]  /*47d0*/  FFMA.FTZ R29, R29, c[0x0][0x23c], -R108 ;  /* 0x00008f001d1d7a23 */ /* 0x000fe2000001086c */
[----:B------:R-:W-:Y:S02]  /*47e0*/  @P3 ISETP.GE.AND P3, PT, R4, UR7, PT ;  /* 0x0000000704003c0c */ /* 0x000fe4000bf66270 */
[----:B------:R-:W-:Y:S02]  /*47f0*/  @P6 FSEL R31, R31, -INF , !P5 ;  /* 0xff8000001f1f6808 */ /* 0x000fe40006800000 */
[----:B------:R-:W-:Y:S01]  /*4800*/  PLOP3.LUT P6, PT, PT, PT, UP1, 0x80, 0x0 ;  /* 0x000000000000781c */ /* 0x000fe20003fcf018 */
[----:B------:R-:W-:Y:S01]  /*4810*/  MUFU.EX2 R212, R27 ;  /* 0x0000001b00d47308 */ /* 0x000fe20000000800 */
[----:B------:R-:W-:Y:S01]  /*4820*/  @P1 FSEL R33, R33, -INF , !P5 ;  /* 0xff80000021211808 */ /* 0x000fe20006800000 */
[----:B------:R-:W-:Y:S01]  /*4830*/  FFMA.FTZ R31, R31, c[0x0][0x23c], -R0 ;  /* 0x00008f001f1f7a23 */ /* 0x000fe20000010800 */
[----:B------:R-:W-:Y:S02]  /*4840*/  PLOP3.LUT P1, PT, PT, PT, UP1, 0x80, 0x0 ;  /* 0x000000000000781c */ /* 0x000fe40003f2f018 */
[----:B------:R-:W-:Y:S01]  /*4850*/  @P4 IADD3 R4, R159, 0x21, RZ ;  /* 0x000000219f044810 */ /* 0x000fe20007ffe0ff */
[----:B------:R-:W-:Y:S01]  /*4860*/  FFMA.FTZ R33, R33, c[0x0][0x23c], -R160 ;  /* 0x00008f0021217a23 */ /* 0x000fe200000108a0 */
[----:B------:R-:W-:Y:S02]  /*4870*/  PLOP3.LUT P4, PT, PT, PT, UP1, 0x80, 0x0 ;  /* 0x000000000000781c */ /* 0x000fe40003f8f018 */
[----:B------:R-:W-:Y:S01]  /*4880*/  @P2 FSEL R35, R35, -INF , !P5 ;  /* 0xff80000023232808 */ /* 0x000fe20006800000 */
[----:B------:R-:W2:Y:S01]  /*4890*/  MUFU.EX2 R217, R13 ;  /* 0x0000000d00d97308 */ /* 0x000ea20000000800 */
[----:B------:R-:W-:Y:S02]  /*48a0*/  PLOP3.LUT P2, PT, PT, PT, UP1, 0x80, 0x0 ;  /* 0x000000000000781c */ /* 0x000fe40003f4f018 */
[----:B------:R-:W-:Y:S01]  /*48b0*/  @P0 IADD3 R5, R159, 0x28, RZ ;  /* 0x000000289f050810 */ /* 0x000fe20007ffe0ff */
[--C-:B------:R-:W-:Y:S01]  /*48c0*/  FFMA.FTZ R35, R35, c[0x0][0x23c], -R109.reuse ;  /* 0x00008f0023237a23 */ /* 0x100fe2000001086d */
[----:B-1----:R-:W-:Y:S02]  /*48d0*/  SHF.R.U32.HI R21, RZ, 0x10, R170 ;  /* 0x00000010ff157819 */ /* 0x002fe400000116aa */
[----:B------:R-:W-:Y:S02]  /*48e0*/  PLOP3.LUT P0, PT, PT, PT, UP1, 0x80, 0x0 ;  /* 0x000000000000781c */ /* 0x000fe40003f0f018 */
[----:B------:R-:W-:Y:S01]  /*48f0*/  @P6 ISETP.GE.AND P6, PT, R4, UR7, PT ;  /* 0x0000000704006c0c */ /* 0x000fe2000bfc6270 */
[----:B------:R-:W-:Y:S01]  /*4900*/  MUFU.EX2 R203, R29 ;  /* 0x0000001d00cb7308 */ /* 0x000fe20000000800 */
[----:B------:R-:W-:Y:S02]  /*4910*/  @P1 FSEL R36, R36, -INF , !P3 ;  /* 0xff80000024241808 */ /* 0x000fe40005800000 */
[----:B------:R-:W-:Y:S02]  /*4920*/  PLOP3.LUT P1, PT, PT, PT, UP1, 0x80, 0x0 ;  /* 0x000000000000781c */ /* 0x000fe40003f2f018 */
[----:B------:R-:W-:Y:S01]  /*4930*/  @P4 ISETP.GE.AND P4, PT, R5, UR7, PT ;  /* 0x0000000705004c0c */ /* 0x000fe2000bf86270 */
[----:B------:R-:W-:Y:S01]  /*4940*/  FFMA.FTZ R36, R36, c[0x0][0x23c], -R160 ;  /* 0x00008f0024247a23 */ /* 0x000fe200000108a0 */
[----:B------:R-:W-:Y:S01]  /*4950*/  PLOP3.LUT P5, PT, PT, PT, UP1, 0x80, 0x0 ;  /* 0x000000000000781c */ /* 0x000fe20003faf018 */
[----:B------:R-:W1:Y:S01]  /*4960*/  LDSM.16.M88.4 R4, [R146+0x6c00] ;  /* 0x006c00009204783b */ /* 0x000e620000000200 */
[----:B------:R-:W-:Y:S01]  /*4970*/  @P2 FSEL R40, R40, -INF , !P3 ;  /* 0xff80000028282808 */ /* 0x000fe20005800000 */
[----:B------:R4:W-:Y:S01]  /*4980*/  MUFU.EX2 R218, R12 ;  /* 0x0000000c00da7308 */ /* 0x0009e20000000800 */
[----:B------:R-:W-:Y:S02]  /*4990*/  PLOP3.LUT P2, PT, PT, PT, UP1, 0x80, 0x0 ;  /* 0x000000000000781c */ /* 0x000fe40003f4f018 */
[----:B------:R-:W-:Y:S01]  /*49a0*/  @P0 FSEL R42, R42, -INF , !P3 ;  /* 0xff8000002a2a0808 */ /* 0x000fe20005800000 */
[----:B------:R-:W-:Y:S01]  /*49b0*/  FFMA.FTZ R40, R40, c[0x0][0x23c], -R108 ;  /* 0x00008f0028287a23 */ /* 0x000fe2000001086c */
[----:B------:R-:W-:Y:S02]  /*49c0*/  PLOP3.LUT P0, PT, PT, PT, UP1, 0x80, 0x0 ;  /* 0x000000000000781c */ /* 0x000fe40003f0f018 */
[----:B------:R-:W-:Y:S01]  /*49d0*/  @P1 FSEL R37, R37, -INF , !P6 ;  /* 0xff80000025251808 */ /* 0x000fe20007000000 */
[----:B------:R-:W-:Y:S01]  /*49e0*/  FFMA.FTZ R42, R42, c[0x0][0x23c], -R0 ;  /* 0x00008f002a2a7a23 */ /* 0x000fe20000010800 */
[----:B------:R-:W-:Y:S01]  /*49f0*/  PLOP3.LUT P1, PT, PT, PT, UP1, 0x80, 0x0 ;  /* 0x000000000000781c */ /* 0x000fe20003f2f018 */
[----:B------:R-:W-:Y:S01]  /*4a00*/  MUFU.EX2 R209, R30 ;  /* 0x0000001e00d17308 */ /* 0x000fe20000000800 */
[----:B------:R-:W-:Y:S01]  /*4a10*/  @P5 FSEL R38, R38, -INF , !P3 ;  /* 0xff80000026265808 */ /* 0x000fe20005800000 */
[----:B------:R-:W-:Y:S01]  /*4a20*/  FFMA.FTZ R37, R37, c[0x0][0x23c], -R160 ;  /* 0x00008f0025257a23 */ /* 0x000fe200000108a0 */
[----:B------:R-:W-:Y:S02]  /*4a30*/  PLOP3.LUT P3, PT, PT, PT, UP1, 0x80, 0x0 ;  /* 0x000000000000781c */ /* 0x000fe40003f6f018 */
[----:B------:R-:W-:Y:S01]  /*4a40*/  @P2 FSEL R41, R41, -INF , !P6 ;  /* 0xff80000029292808 */ /* 0x000fe20007000000 */
[--C-:B------:R-:W-:Y:S01]  /*4a50*/  FFMA.FTZ R38, R38, c[0x0][0x23c], -R109.reuse ;  /* 0x00008f0026267a23 */ /* 0x100fe2000001086d */
[----:B------:R-:W-:Y:S02]  /*4a60*/  PLOP3.LUT P2, PT, PT, PT, UP1, 0x80, 0x0 ;  /* 0x000000000000781c */ /* 0x000fe40003f4f018 */
[----:B------:R-:W-:Y:S01]  /*4a70*/  @P0 IADD3 R8, R159, 0x29, RZ ;  /* 0x000000299f080810 */ /* 0x000fe20007ffe0ff */
[--C-:B------:R-:W-:Y:S01]  /*4a80*/  FFMA.FTZ R41, R41, c[0x0][0x23c], -R108.reuse ;  /* 0x00008f0029297a23 */ /* 0x100fe2000001086c */
[----:B------:R-:W-:Y:S01]  /*4a90*/  PLOP3.LUT P0, PT, PT, PT, UP1, 0x80, 0x0 ;  /* 0x000000000000781c */ /* 0x000fe20003f0f018 */
[----:B------:R-:W-:Y:S01]  /*4aa0*/  MUFU.EX2 R190, R34 ;  /* 0x0000002200be7308 */ /* 0x000fe20000000800 */
[----:B------:R-:W-:Y:S02]  /*4ab0*/  @P1 FSEL R44, R44, -INF , !P4 ;  /* 0xff8000002c2c1808 */ /* 0x000fe40006000000 */
[----:B----4-:R-:W-:Y:S02]  /*4ac0*/  LOP3.LUT R12, R166, 0xff, RZ, 0xc0, !PT ;  /* 0x000000ffa60c7812 */ /* 0x010fe400078ec0ff */
[----:B------:R-:W-:Y:S01]  /*4ad0*/  PLOP3.LUT P1, PT, PT, PT, UP1, 0x80, 0x0 ;  /* 0x000000000000781c */ /* 0x000fe20003f2f018 */
[----:B------:R-:W-:Y:S01]  /*4ae0*/  FFMA.FTZ R44, R44, c[0x0][0x23c], -R108 ;  /* 0x00008f002c2c7a23 */ /* 0x000fe2000001086c */
[----:B------:R-:W-:Y:S02]  /*4af0*/  SHF.R.U32.HI R166, RZ, 0x10, R166 ;  /* 0x00000010ffa67819 */ /* 0x000fe400000116a6 */
[----:B------:R-:W-:Y:S01]  /*4b00*/  @P3 FSEL R43, R43, -INF , !P6 ;  /* 0xff8000002b2b3808 */ /* 0x000fe20007000000 */
[----:B------:R-:W-:Y:S01]  /*4b10*/  MUFU.EX2 R201, R22 ;  /* 0x0000001600c97308 */ /* 0x000fe20000000800 */
[----:B------:R-:W-:Y:S02]  /*4b20*/  PLOP3.LUT P3, PT, PT, PT, UP1, 0x80, 0x0 ;  /* 0x000000000000781c */ /* 0x000fe40003f6f018 */
[----:B------:R-:W-:Y:S01]  /*4b30*/  @P2 ISETP.GE.AND P2, PT, R8, UR7, PT ;  /* 0x0000000708002c0c */ /* 0x000fe2000bf46270 */
[----:B------:R-:W-:Y:S01]  /*4b40*/  FFMA.FTZ R43, R43, c[0x0][0x23c], -R0 ;  /* 0x00008f002b2b7a23 */ /* 0x000fe20000010800 */
[C---:B------:R-:W-:Y:S01]  /*4b50*/  @P0 IADD3 R9, R159.reuse, 0x30, RZ ;  /* 0x000000309f090810 */ /* 0x040fe20007ffe0ff */
[-C--:B-1----:R-:W-:Y:S01]  /*4b60*/  HMMA.16816.F32.BF16 R52, R104, R4.reuse, R52 ;  /* 0x000000046834723c */ /* 0x082fe20000041834 */
[----:B------:R-:W-:Y:S02]  /*4b70*/  PLOP3.LUT P0, PT, PT, PT, UP1, 0x80, 0x0 ;  /* 0x000000000000781c */ /* 0x000fe40003f0f018 */
[----:B------:R-:W-:Y:S01]  /*4b80*/  PLOP3.LUT P5, PT, PT, PT, UP1, 0x80, 0x0 ;  /* 0x000000000000781c */ /* 0x000fe20003faf018 */
[----:B------:R-:W-:Y:S01]  /*4b90*/  MUFU.EX2 R186, R35 ;  /* 0x0000002300ba7308 */ /* 0x000fe20000000800 */
[----:B------:R-:W-:Y:S02]  /*4ba0*/  @P1 IADD3 R8, R159, 0x31, RZ ;  /* 0x000000319f081810 */ /* 0x000fe40007ffe0ff */
[----:B------:R-:W-:Y:S01]  /*4bb0*/  PLOP3.LUT P1, PT, PT, PT, UP1, 0x80, 0x0 ;  /* 0x000000000000781c */ /* 0x000fe20003f2f018 */
[C---:B------:R-:W-:Y:S01]  /*4bc0*/  HMMA.16816.F32.BF16 R56, R100.reuse, R4, R56 ;  /* 0x000000046438723c */ /* 0x040fe20000041838 */
[----:B------:R-:W-:Y:S02]  /*4bd0*/  @P3 FSEL R50, R50, -INF , !P4 ;  /* 0xff80000032323808 */ /* 0x000fe40006000000 */
[----:B------:R-:W-:Y:S02]  /*4be0*/  PLOP3.LUT P3, PT, PT, PT, UP1, 0x80, 0x0 ;  /* 0x000000000000781c */ /* 0x000fe40003f6f018 */
[----:B------:R-:W-:Y:S01]  /*4bf0*/  LOP3.LUT R14, R164, 0xffff, RZ, 0xc0, !PT ;  /* 0x0000ffffa40e7812 */ /* 0x000fe200078ec0ff */
[--C-:B------:R-:W-:Y:S01]  /*4c00*/  FFMA.FTZ R50, R50, c[0x0][0x23c], -R109.reuse ;  /* 0x00008f0032327a23 */ /* 0x100fe2000001086d */
[----:B------:R-:W-:Y:S01]  /*4c10*/  @P0 FSEL R45, R45, -INF , !P2 ;  /* 0xff8000002d2d0808 */ /* 0x000fe20005000000 */
[-C--:B------:R-:W-:Y:S01]  /*4c20*/  HMMA.16816.F32.BF16 R60, R100, R6.reuse, R60 ;  /* 0x00000006643c723c */ /* 0x080fe2000004183c */
[----:B------:R-:W-:Y:S01]  /*4c30*/  PLOP3.LUT P0, PT, PT, PT, UP1, 0x80, 0x0 ;  /* 0x000000000000781c */ /* 0x000fe20003f0f018 */
[----:B------:R-:W-:Y:S02]  /*4c40*/  MUFU.EX2 R210, R31 ;  /* 0x0000001f00d27308 */ /* 0x000fe40000000800 */
[----:B------:R-:W-:Y:S01]  /*4c50*/  @P5 FSEL R39, R39, -INF , !P6 ;  /* 0xff80000027275808 */ /* 0x000fe20007000000 */
[----:B------:R-:W-:Y:S01]  /*4c60*/  FFMA.FTZ R45, R45, c[0x0][0x23c], -R108 ;  /* 0x00008f002d2d7a23 */ /* 0x000fe2000001086c */
[----:B------:R-:W-:Y:S02]  /*4c70*/  PLOP3.LUT P5, PT, PT, PT, UP1, 0x80, 0x0 ;  /* 0x000000000000781c */ /* 0x000fe40003faf018 */
[----:B------:R-:W-:Y:S01]  /*4c80*/  PLOP3.LUT P6, PT, PT, PT, UP1, 0x80, 0x0 ;  /* 0x000000000000781c */ /* 0x000fe20003fcf018 */
[----:B------:R-:W-:Y:S01]  /*4c90*/  HMMA.16816.F32.BF16 R64, R104, R6, R64 ;  /* 0x000000066840723c */ /* 0x000fe20000041840 */
[----:B------:R-:W-:Y:S02]  /*4ca0*/  @P3 ISETP.GE.AND P3, PT, R9, UR7, PT ;  /* 0x0000000709003c0c */ /* 0x000fe4000bf66270 */
[----:B------:R-:W-:Y:S01]  /*4cb0*/  @P1 FSEL R47, R47, -INF , !P2 ;  /* 0xff8000002f2f1808 */ /* 0x000fe20005000000 */
[--C-:B------:R-:W-:Y:S01]  /*4cc0*/  FFMA.FTZ R39, R39, c[0x0][0x23c], -R109.reuse ;  /* 0x00008f0027277a23 */ /* 0x100fe2000001086d */
[----:B------:R-:W-:Y:S01]  /*4cd0*/  PLOP3.LUT P1, PT, PT, PT, UP1, 0x80, 0x0 ;  /* 0x000000000000781c */ /* 0x000fe20003f2f018 */
[----:B------:R-:W1:Y:S01]  /*4ce0*/  MUFU.EX2 R188, R32 ;  /* 0x0000002000bc7308 */ /* 0x000e620000000800 */
[C---:B------:R-:W-:Y:S01]  /*4cf0*/  LOP3.LUT R6, R176.reuse, 0xffff, RZ, 0xc0, !PT ;  /* 0x0000ffffb0067812 */ /* 0x040fe200078ec0ff */
[----:B------:R-:W-:Y:S01]  /*4d00*/  FFMA.FTZ R47, R47, c[0x0][0x23c], -R0 ;  /* 0x00008f002f2f7a23 */ /* 0x000fe20000010800 */
[----:B------:R-:W-:Y:S02]  /*4d10*/  @P0 FSEL R49, R49, -INF , !P2 ;  /* 0xff80000031310808 */ /* 0x000fe40005000000 */
[----:B------:R-:W-:Y:S02]  /*4d20*/  PLOP3.LUT P0, PT, PT, PT, UP1, 0x80, 0x0 ;  /* 0x000000000000781c */ /* 0x000fe40003f0f018 */
[----:B------:R-:W-:Y:S01]  /*4d30*/  LOP3.LUT R7, R176, 0xff, RZ, 0xc0, !PT ;  /* 0x000000ffb0077812 */ /* 0x000fe200078ec0ff */
[----:B------:R-:W-:Y:S01]  /*4d40*/  FFMA.FTZ R49, R49, c[0x0][0x23c], -R160 ;  /* 0x00008f0031317a23 */ /* 0x000fe200000108a0 */
        /* <DEDUP_REMOVED lines=10> */
[----:B------:R-:W-:Y:S01]  /*4df0*/  @P0 FSEL R52, R52, -INF , !P3 ;  /* 0xff80000034340808 */ /* 0x000fe20005800000 */
[--C-:B------:R-:W-:Y:S01]  /*4e00*/  FFMA.FTZ R51, R51, c[0x0][0x23c], -R109.reuse ;  /* 0x00008f0033337a23 */ /* 0x100fe2000001086d */
[----:B------:R-:W-:Y:S02]  /*4e10*/  PLOP3.LUT P0, PT, PT, PT, UP1, 0x80, 0x0 ;  /* 0x000000000000781c */ /* 0x000fe40003f0f018 */
[----:B------:R-:W-:Y:S01]  /*4e20*/  PLOP3.LUT P2, PT, PT, PT, UP1, 0x80, 0x0 ;  /* 0x000000000000781c */ /* 0x000fe20003f4f018 */
[----:B------:R-:W-:Y:S01]  /*4e30*/  FFMA.FTZ R52, R52, c[0x0][0x23c], -R160 ;  /* 0x00008f0034347a23 */ /* 0x000fe200000108a0 */
[----:B------:R-:W-:Y:S02]  /*4e40*/  PLOP3.LUT P6, PT, PT, PT, UP1, 0x80, 0x0 ;  /* 0x000000000000781c */ /* 0x000fe40003fcf018 */
[C---:B------:R-:W-:Y:S01]  /*4e50*/  @P5 IADD3 R10, R159.reuse, 0x38, RZ ;  /* 0x000000389f0a5810 */ /* 0x040fe20007ffe0ff */
[----:B------:R-:W-:Y:S01]  /*4e60*/  MUFU.EX2 R177, R37 ;  /* 0x0000002500b17308 */ /* 0x000fe20000000800 */
[----:B------:R-:W-:Y:S02]  /*4e70*/  PLOP3.LUT P5, PT, PT, PT, UP1, 0x80, 0x0 ;  /* 0x000000000000781c */ /* 0x000fe40003faf018 */
[----:B------:R-:W-:Y:S02]  /*4e80*/  @P4 ISETP.GE.AND P4, PT, R8, UR7, PT ;  /* 0x0000000708004c0c */ /* 0x000fe4000bf86270 */
[----:B------:R-:W-:Y:S02]  /*4e90*/  @P1 FSEL R54, R54, -INF , !P3 ;  /* 0xff80000036361808 */ /* 0x000fe40005800000 */
[----:B------:R-:W-:Y:S02]  /*4ea0*/  PLOP3.LUT P1, PT, PT, PT, UP1, 0x80, 0x0 ;  /* 0x000000000000781c */ /* 0x000fe40003f2f018 */
[----:B------:R-:W-:Y:S01]  /*4eb0*/  @P0 FSEL R58, R58, -INF , !P3 ;  /* 0xff8000003a3a0808 */ /* 0x000fe20005800000 */
[--C-:B------:R-:W-:Y:S01]  /*4ec0*/  FFMA.FTZ R54, R54, c[0x0][0x23c], -R109.reuse ;  /* 0x00008f0036367a23 */ /* 0x100fe2000001086d */
[----:B------:R-:W-:Y:S01]  /*4ed0*/  PLOP3.LUT P0, PT, PT, PT, UP1, 0x80, 0x0 ;  /* 0x000000000000781c */ /* 0x000fe20003f0f018 */
[----:B------:R-:W-:Y:S01]  /*4ee0*/  MUFU.EX2 R183, R38 ;  /* 0x0000002600b77308 */ /* 0x000fe20000000800 */
[----:B------:R-:W-:Y:S01]  /*4ef0*/  @P2 FSEL R56, R56, -INF , !P3 ;  /* 0xff80000038382808 */ /* 0x000fe20005800000 */
[----:B------:R-:W-:Y:S01]  /*4f00*/  FFMA.FTZ R58, R58, c[0x0][0x23c], -R0 ;  /* 0x00008f003a3a7a23 */ /* 0x000fe20000010800 */
[----:B------:R-:W-:Y:S02]  /*4f10*/  PLOP3.LUT P2, PT, PT, PT, UP1, 0x80, 0x0 ;  /* 0x000000000000781c */ /* 0x000fe40003f4f018 */
[----:B------:R-:W-:Y:S01]  /*4f20*/  PLOP3.LUT P3, PT, PT, PT, UP1, 0x80, 0x0 ;  /* 0x000000000000781c */ /* 0x000fe20003f6f018 */
[----:B------:R-:W-:Y:S01]  /*4f30*/  FFMA.FTZ R56, R56, c[0x0][0x23c], -R108 ;  /* 0x00008f0038387a23 */ /* 0x000fe2000001086c */
[----:B------:R-:W-:Y:S02]  /*4f40*/  @P6 IADD3 R159, R159, 0x39, RZ ;  /* 0x000000399f9f6810 */ /* 0x000fe40007ffe0ff */
[----:B------:R-:W-:Y:S01]  /*4f50*/  PLOP3.LUT P6, PT, PT, PT, UP1, 0x80, 0x0 ;  /* 0x000000000000781c */ /* 0x000fe20003fcf018 */
[----:B------:R-:W-:Y:S01]  /*4f60*/  MUFU.EX2 R189, R41 ;  /* 0x0000002900bd7308 */ /* 0x000fe20000000800 */
[----:B------:R-:W-:Y:S02]  /*4f70*/  @P5 ISETP.GE.AND P5, PT, R10, UR7, PT ;  /* 0x000000070a005c0c */ /* 0x000fe4000bfa6270 */
[----:B------:R-:W-:Y:S02]  /*4f80*/  @P1 FSEL R53, R53, -INF , !P4 ;  /* 0xff80000035351808 */ /* 0x000fe40006000000 */
        /* <DEDUP_REMOVED lines=11> */
[----:B------:R-:W-:Y:S01]  /*5040*/  @P6 ISETP.GE.AND P6, PT, R159, UR7, PT ;  /* 0x000000079f006c0c */ /* 0x000fe2000bfc6270 */
[--C-:B------:R-:W-:Y:S01]  /*5050*/  FFMA.FTZ R57, R57, c[0x0][0x23c], -R108.reuse ;  /* 0x00008f0039397a23 */ /* 0x100fe2000001086c */
[----:B------:R-:W-:Y:S01]  /*5060*/  @P1 FSEL R60, R60, -INF , !P5 ;  /* 0xff8000003c3c1808 */ /* 0x000fe20006800000 */
[----:B------:R-:W-:Y:S01]  /*5070*/  MUFU.EX2 R194, R42 ;  /* 0x0000002a00c27308 */ /* 0x000fe20000000800 */
[----:B------:R-:W-:Y:S02]  /*5080*/  PLOP3.LUT P1, PT, PT, PT, UP1, 0x80, 0x0 ;  /* 0x000000000000781c */ /* 0x000fe40003f2f018 */
[----:B------:R-:W-:Y:S01]  /*5090*/  LOP3.LUT R4, R178, 0xff, RZ, 0xc0, !PT ;  /* 0x000000ffb2047812 */ /* 0x000fe200078ec0ff */
[----:B------:R-:W-:Y:S01]  /*50a0*/  FFMA.FTZ R60, R60, c[0x0][0x23c], -R108 ;  /* 0x00008f003c3c7a23 */ /* 0x000fe2000001086c */
[----:B------:R-:W-:Y:S02]  /*50b0*/  @P0 FSEL R66, R66, -INF , !P5 ;  /* 0xff80000042420808 */ /* 0x000fe40006800000 */
[----:B------:R-:W-:Y:S02]  /*50c0*/  PLOP3.LUT P0, PT, PT, PT, UP1, 0x80, 0x0 ;  /* 0x000000000000781c */ /* 0x000fe40003f0f018 */
[----:B------:R-:W-:Y:S01]  /*50d0*/  @P2 FSEL R62, R62, -INF , !P5 ;  /* 0xff8000003e3e2808 */ /* 0x000fe20006800000 */
[----:B------:R-:W-:Y:S01]  /*50e0*/  FFMA.FTZ R66, R66, c[0x0][0x23c], -R109 ;  /* 0x00008f0042427a23 */ /* 0x000fe2000001086d */
[----:B------:R-:W-:Y:S01]  /*50f0*/  @P3 FSEL R64, R64, -INF , !P5 ;  /* 0xff80000040403808 */ /* 0x000fe20006800000 */
[----:B------:R-:W-:Y:S01]  /*5100*/  MUFU.EX2 R193, R43 ;  /* 0x0000002b00c17308 */ /* 0x000fe20000000800 */
[----:B------:R-:W-:Y:S01]  /*5110*/  ISETP.LE.U32.AND P5, PT, R4, UR4, PT ;  /* 0x0000000404007c0c */ /* 0x000fe2000bfa3070 */
[----:B------:R-:W-:Y:S01]  /*5120*/  FFMA.FTZ R62, R62, c[0x0][0x23c], -R0 ;  /* 0x00008f003e3e7a23 */ /* 0x000fe20000010800 */
[----:B------:R-:W-:Y:S01]  /*5130*/  LOP3.LUT R4, R178, 0xffff, RZ, 0xc0, !PT ;  /* 0x0000ffffb2047812 */ /* 0x000fe200078ec0ff */
[----:B------:R-:W-:Y:S01]  /*5140*/  FFMA.FTZ R64, R64, c[0x0][0x23c], -R160 ;  /* 0x00008f0040407a23 */ /* 0x000fe200000108a0 */
[----:B------:R-:W-:Y:S02]  /*5150*/  PLOP3.LUT P2, PT, PT, PT, UP1, 0x80, 0x0 ;  /* 0x000000000000781c */ /* 0x000fe40003f4f018 */
[----:B------:R-:W-:Y:S02]  /*5160*/  SHF.R.U32.HI R4, RZ, 0x8, R4 ;  /* 0x00000008ff047819 */ /* 0x000fe40000011604 */
[----:B------:R-:W-:Y:S01]  /*5170*/  @P1 FSEL R61, R61, -INF , !P6 ;  /* 0xff8000003d3d1808 */ /* 0x000fe20007000000 */
[----:B------:R-:W-:Y:S01]  /*5180*/  MUFU.EX2 R159, R66 ;  /* 0x00000042009f7308 */ /* 0x000fe20000000800 */
[----:B------:R-:W-:Y:S02]  /*5190*/  PLOP3.LUT P1, PT, PT, PT, UP1, 0x80, 0x0 ;  /* 0x000000000000781c */ /* 0x000fe40003f2f018 */
[----:B------:R-:W-:Y:S01]  /*51a0*/  LOP3.LUT R4, R4, 0xffff, RZ, 0xc0, !PT ;  /* 0x0000ffff04047812 */ /* 0x000fe200078ec0ff */
[----:B------:R-:W-:Y:S01]  /*51b0*/  FFMA.FTZ R108, R61, c[0x0][0x23c], -R108 ;  /* 0x00008f003d6c7a23 */ /* 0x000fe2000001086c */
[----:B------:R-:W-:Y:S01]  /*51c0*/  @P0 FSEL R65, R65, -INF , !P6 ;  /* 0xff80000041410808 */ /* 0x000fe20007000000 */
[----:B------:R-:W-:Y:S01]  /*51d0*/  @!P5 FADD.FTZ R214, -R214, -RZ ;  /* 0x800000ffd6d6d221 */ /* 0x000fe20000010100 */
[----:B------:R-:W-:Y:S02]  /*51e0*/  ISETP.LE.U32.AND P0, PT, R4, UR4, PT ;  /* 0x0000000404007c0c */ /* 0x000fe4000bf03070 */
[----:B------:R-:W-:Y:S01]  /*51f0*/  SHF.R.U32.HI R5, RZ, 0x18, R178 ;  /* 0x00000018ff057819 */ /* 0x000fe200000116b2 */
[----:B------:R-:W-:Y:S01]  /*5200*/  FFMA.FTZ R160, R65, c[0x0][0x23c], -R160 ;  /* 0x00008f0041a07a23 */ /* 0x000fe200000108a0 */
[----:B------:R-:W-:Y:S01]  /*5210*/  LOP3.LUT R4, R161, 0xffff, RZ, 0xc0, !PT ;  /* 0x0000ffffa1047812 */ /* 0x000fe200078ec0ff */
[----:B------:R-:W4:Y:S01]  /*5220*/  MUFU.EX2 R204, R25 ;  /* 0x0000001900cc7308 */ /* 0x000f220000000800 */
[----:B------:R-:W-:Y:S02]  /*5230*/  @P2 FSEL R63, R63, -INF , !P6 ;  /* 0xff8000003f3f2808 */ /* 0x000fe40007000000 */
[----:B------:R-:W-:Y:S02]  /*5240*/  ISETP.LE.U32.AND P2, PT, R5, UR4, PT ;  /* 0x0000000405007c0c */ /* 0x000fe4000bf43070 */
[----:B------:R-:W-:Y:S01]  /*5250*/  LOP3.LUT R5, R161, 0xff, RZ, 0xc0, !PT ;  /* 0x000000ffa1057812 */ /* 0x000fe200078ec0ff */
[----:B------:R-:W-:Y:S01]  /*5260*/  FFMA.FTZ R0, R63, c[0x0][0x23c], -R0 ;  /* 0x00008f003f007a23 */ /* 0x000fe20000010800 */
[----:B------:R-:W-:Y:S01]  /*5270*/  SHF.R.U32.HI R4, RZ, 0x8, R4 ;  /* 0x00000008ff047819 */ /* 0x000fe20000011604 */
[----:B------:R-:W-:Y:S01]  /*5280*/  @!P0 FADD.FTZ R211, -R211, -RZ ;  /* 0x800000ffd3d38221 */ /* 0x000fe20000010100 */
[----:B------:R-:W-:Y:S01]  /*5290*/  @P1 FSEL R67, R67, -INF , !P6 ;  /* 0xff80000043431808 */ /* 0x000fe20007000000 */
[----:B------:R-:W-:Y:S01]  /*52a0*/  MUFU.EX2 R110, R0 ;  /* 0x00000000006e7308 */ /* 0x000fe20000000800 */
[----:B------:R-:W-:Y:S02]  /*52b0*/  ISETP.LE.U32.AND P1, PT, R5, UR4, PT ;  /* 0x0000000405007c0c */ /* 0x000fe4000bf23070 */
[----:B------:R-:W-:Y:S01]  /*52c0*/  SHF.R.U32.HI R5, RZ, 0x18, R161 ;  /* 0x00000018ff057819 */ /* 0x000fe200000116a1 */
[----:B------:R-:W-:Y:S01]  /*52d0*/  FFMA.FTZ R109, R67, c[0x0][0x23c], -R109 ;  /* 0x00008f00436d7a23 */ /* 0x000fe2000001086d */
[----:B------:R-:W-:Y:S01]  /*52e0*/  LOP3.LUT R4, R4, 0xffff, RZ, 0xc0, !PT ;  /* 0x0000ffff04047812 */ /* 0x000fe200078ec0ff */
[----:B------:R-:W-:Y:S01]  /*52f0*/  @!P2 FADD.FTZ R215, -R215, -RZ ;  /* 0x800000ffd7d7a221 */ /* 0x000fe20000010100 */
[----:B------:R-:W-:Y:S02]  /*5300*/  ISETP.LE.U32.AND P5, PT, R5, UR4, PT ;  /* 0x0000000405007c0c */ /* 0x000fe4000bfa3070 */
[----:B------:R-:W-:Y:S01]  /*5310*/  ISETP.LE.U32.AND P0, PT, R4, UR4, PT ;  /* 0x0000000404007c0c */ /* 0x000fe2000bf03070 */
[----:B------:R-:W1:Y:S01]  /*5320*/  MUFU.EX2 R213, R26 ;  /* 0x0000001a00d57308 */ /* 0x000e620000000800 */
[----:B------:R-:W-:Y:S02]  /*5330*/  SHF.R.U32.HI R4, RZ, 0x8, R6 ;  /* 0x00000008ff047819 */ /* 0x000fe40000011606 */
[--C-:B------:R-:W-:Y:S01]  /*5340*/  SHF.R.U32.HI R8, RZ, 0x10, R176.reuse ;  /* 0x00000010ff087819 */ /* 0x100fe200000116b0 */
[----:B------:R-:W-:Y:S01]  /*5350*/  @!P1 FADD.FTZ R219, -R219, -RZ ;  /* 0x800000ffdbdb9221 */ /* 0x000fe20000010100 */
[----:B------:R-:W-:Y:S02]  /*5360*/  SHF.R.U32.HI R176, RZ, 0x18, R176 ;  /* 0x00000018ffb07819 */ /* 0x000fe400000116b0 */
[----:B------:R-:W-:Y:S02]  /*5370*/  LOP3.LUT R5, R8, 0xff, RZ, 0xc0, !PT ;  /* 0x000000ff08057812 */ /* 0x000fe400078ec0ff */
[----:B------:R-:W-:Y:S01]  /*5380*/  LOP3.LUT R4, R4, 0xffff, RZ, 0xc0, !PT ;  /* 0x0000ffff04047812 */ /* 0x000fe200078ec0ff */
[----:B------:R-:W-:Y:S01]  /*5390*/  @!P5 FADD.FTZ R223, -R223, -RZ ;  /* 0x800000ffdfdfd221 */ /* 0x000fe20000010100 */
[----:B------:R-:W-:Y:S01]  /*53a0*/  LOP3.LUT R9, R164, 0xff, RZ, 0xc0, !PT ;  /* 0x000000ffa4097812 */ /* 0x000fe200078ec0ff */
[----:B------:R-:W-:Y:S01]  /*53b0*/  @!P0 FADD.FTZ R220, -R220, -RZ ;  /* 0x800000ffdcdc8221 */ /* 0x000fe20000010100 */
[----:B------:R-:W-:Y:S01]  /*53c0*/  ISETP.LE.U32.AND P5, PT, R176, UR4, PT ;  /* 0x00000004b0007c0c */ /* 0x000fe2000bfa3070 */
[----:B------:R-:W-:Y:S01]  /*53d0*/  MUFU.EX2 R192, R46 ;  /* 0x0000002e00c07308 */ /* 0x000fe20000000800 */
[----:B------:R-:W-:Y:S02]  /*53e0*/  ISETP.LE.U32.AND P0, PT, R5, UR4, PT ;  /* 0x0000000405007c0c */ /* 0x000fe4000bf03070 */
[----:B------:R-:W-:Y:S02]  /*53f0*/  ISETP.LE.U32.AND P4, PT, R9, UR4, PT ;  /* 0x0000000409007c0c */ /* 0x000fe4000bf83070 */
[--C-:B------:R-:W-:Y:S02]  /*5400*/  SHF.R.U32.HI R10, RZ, 0x18, R164.reuse ;  /* 0x00000018ff0a7819 */ /* 0x100fe400000116a4 */
[----:B------:R-:W-:Y:S02]  /*5410*/  SHF.R.U32.HI R6, RZ, 0x10, R179 ;  /* 0x00000010ff067819 */ /* 0x000fe400000116b3 */
[----:B------:R-:W-:Y:S01]  /*5420*/  SHF.R.U32.HI R164, RZ, 0x10, R164 ;  /* 0x00000010ffa47819 */ /* 0x000fe200000116a4 */
[----:B------:R-:W-:Y:S01]  /*5430*/  MUFU.EX2 R182, R44 ;  /* 0x0000002c00b67308 */ /* 0x000fe20000000800 */
[----:B------:R-:W-:Y:S01]  /*5440*/  ISETP.LE.U32.AND P3, PT, R10, UR4, PT ;  /* 0x000000040a007c0c */ /* 0x000fe2000bf63070 */
[----:B------:R-:W-:Y:S01]  /*5450*/  @!P5 FADD.FTZ R221, -R221, -RZ ;  /* 0x800000ffddddd221 */ /* 0x000fe20000010100 */
[----:B------:R-:W-:Y:S01]  /*5460*/  ISETP.LE.U32.AND P1, PT, R4, UR4, PT ;  /* 0x0000000404007c0c */ /* 0x000fe2000bf23070 */
[----:B------:R-:W-:Y:S01]  /*5470*/  @!P0 FADD.FTZ R222, -R222, -RZ ;  /* 0x800000ffdede8221 */ /* 0x000fe20000010100 */
[----:B------:R-:W-:Y:S01]  /*5480*/  SHF.R.U32.HI R4, RZ, 0x8, R14 ;  /* 0x00000008ff047819 */ /* 0x000fe2000001160e */
[----:B------:R-:W-:Y:S01]  /*5490*/  @!P4 FADD.FTZ R202, -R202, -RZ ;  /* 0x800000ffcacac221 */ /* 0x000fe20000010100 */
[----:B------:R-:W-:Y:S02]  /*54a0*/  SHF.R.U32.HI R178, RZ, 0x10, R178 ;  /* 0x00000010ffb27819 */ /* 0x000fe400000116b2 */
[----:B------:R-:W-:Y:S01]  /*54b0*/  LOP3.LUT R4, R4, 0xffff, RZ, 0xc0, !PT ;  /* 0x0000ffff04047812 */ /* 0x000fe200078ec0ff */
[----:B------:R-:W-:Y:S01]  /*54c0*/  MUFU.EX2 R170, R53 ;  /* 0x0000003500aa7308 */ /* 0x000fe20000000800 */
[----:B------:R-:W-:Y:S02]  /*54d0*/  LOP3.LUT R5, R164, 0xff, RZ, 0xc0, !PT ;  /* 0x000000ffa4057812 */ /* 0x000fe400078ec0ff */
[----:B------:R-:W-:Y:S01]  /*54e0*/  SHF.R.U32.HI R9, RZ, 0x10, R174 ;  /* 0x00000010ff097819 */ /* 0x000fe200000116ae */
[----:B---3--:R-:W-:Y:S01]  /*54f0*/  @!P3 FADD.FTZ R207, -R207, -RZ ;  /* 0x800000ffcfcfb221 */ /* 0x008fe20000010100 */
[----:B------:R-:W-:Y:S01]  /*5500*/  LOP3.LUT R178, R178, 0xff, RZ, 0xc0, !PT ;  /* 0x000000ffb2b27812 */ /* 0x000fe200078ec0ff */
[----:B--2---:R-:W-:Y:S01]  /*5510*/  @!P1 FADD.FTZ R217, -R217, -RZ ;  /* 0x800000ffd9d99221 */ /* 0x004fe20000010100 */
[----:B------:R-:W-:Y:S02]  /*5520*/  ISETP.LE.U32.AND P1, PT, R12, UR4, PT ;  /* 0x000000040c007c0c */ /* 0x000fe4000bf23070 */
[----:B------:R-:W-:Y:S01]  /*5530*/  ISETP.LE.U32.AND P0, PT, R4, UR4, PT ;  /* 0x0000000404007c0c */ /* 0x000fe2000bf03070 */
[----:B------:R-:W-:Y:S01]  /*5540*/  MUFU.EX2 R164, R64 ;  /* 0x0000004000a47308 */ /* 0x000fe20000000800 */
[----:B------:R-:W-:Y:S02]  /*5550*/  LOP3.LUT R4, R179, 0xff, RZ, 0xc0, !PT ;  /* 0x000000ffb3047812 */ /* 0x000fe400078ec0ff */
[----:B------:R-:W-:Y:S02]  /*5560*/  ISETP.LE.U32.AND P5, PT, R5, UR4, PT ;  /* 0x0000000405007c0c */ /* 0x000fe4000bfa3070 */
[----:B------:R-:W-:Y:S02]  /*5570*/  LOP3.LUT R5, R179, 0xffff, RZ, 0xc0, !PT ;  /* 0x0000ffffb3057812 */ /* 0x000fe400078ec0ff */
[----:B------:R-:W-:Y:S02]  /*5580*/  ISETP.LE.U32.AND P6, PT, R178, UR4, PT ;  /* 0x00000004b2007c0c */ /* 0x000fe4000bfc3070 */
[----:B------:R-:W-:Y:S01]  /*5590*/  LOP3.LUT R10, R172, 0xff, RZ, 0xc0, !PT ;  /* 0x000000ffac0a7812 */ /* 0x000fe200078ec0ff */
[----:B-1----:R-:W-:Y:S01]  /*55a0*/  @!P1 FADD.FTZ R188, -R188, -RZ ;  /* 0x800000ffbcbc9221 */ /* 0x002fe20000010100 */
[----:B------:R-:W-:Y:S01]  /*55b0*/  ISETP.LE.U32.AND P4, PT, R4, UR4, PT ;  /* 0x0000000404007c0c */ /* 0x000fe2000bf83070 */
[----:B------:R-:W-:Y:S01]  /*55c0*/  @!P0 FADD.FTZ R199, -R199, -RZ ;  /* 0x800000ffc7c78221 */ /* 0x000fe20000010100 */
[----:B------:R-:W-:Y:S01]  /*55d0*/  LOP3.LUT R12, R172, 0xffff, RZ, 0xc0, !PT ;  /* 0x0000ffffac0c7812 */ /* 0x000fe200078ec0ff */
[----:B------:R-:W-:Y:S01]  /*55e0*/  MUFU.EX2 R178, R39 ;  /* 0x0000002700b27308 */ /* 0x000fe20000000800 */
[----:B------:R-:W-:Y:S01]  /*55f0*/  ISETP.LE.U32.AND P2, PT, R7, UR4, PT ;  /* 0x0000000407007c0c */ /* 0x000fe2000bf43070 */
[----:B------:R-:W-:Y:S01]  /*5600*/  @!P5 FADD.FTZ R208, -R208, -RZ ;  /* 0x800000ffd0d0d221 */ /* 0x000fe20000010100 */
[----:B------:R-:W-:Y:S02]  /*5610*/  LOP3.LUT R14, R168, 0xff, RZ, 0xc0, !PT ;  /* 0x000000ffa80e7812 */ /* 0x000fe400078ec0ff */
[----:B------:R-:W-:Y:S01]  /*5620*/  SHF.R.U32.HI R7, RZ, 0x8, R5 ;  /* 0x00000008ff077819 */ /* 0x000fe20000011605 */
[----:B------:R-:W-:Y:S01]  /*5630*/  @!P6 FADD.FTZ R216, -R216, -RZ ;  /* 0x800000ffd8d8e221 */ /* 0x000fe20000010100 */
[----:B------:R-:W-:Y:S02]  /*5640*/  LOP3.LUT R5, R6, 0xff, RZ, 0xc0, !PT ;  /* 0x000000ff06057812 */ /* 0x000fe400078ec0ff */
[----:B------:R-:W-:Y:S01]  /*5650*/  SHF.R.U32.HI R161, RZ, 0x10, R161 ;  /* 0x00000010ffa17819 */ /* 0x000fe200000116a1 */
[----:B------:R-:W-:Y:S01]  /*5660*/  @!P4 FADD.FTZ R197, -R197, -RZ ;  /* 0x800000ffc5c5c221 */ /* 0x000fe20000010100 */
[----:B------:R-:W-:Y:S01]  /*5670*/  SHF.R.U32.HI R6, RZ, 0x18, R179 ;  /* 0x00000018ff067819 */ /* 0x000fe200000116b3 */
[----:B------:R-:W-:Y:S01]  /*5680*/  MUFU.EX2 R173, R50 ;  /* 0x0000003200ad7308 */ /* 0x000fe20000000800 */
[----:B------:R-:W-:Y:S01]  /*5690*/  LOP3.LUT R4, R7, 0xffff, RZ, 0xc0, !PT ;  /* 0x0000ffff07047812 */ /* 0x000fe200078ec0ff */
[----:B------:R-:W-:Y:S01]  /*56a0*/  @!P2 FADD.FTZ R218, -R218, -RZ ;  /* 0x800000ffdadaa221 */ /* 0x000fe20000010100 */
[----:B------:R-:W-:Y:S02]  /*56b0*/  LOP3.LUT R161, R161, 0xff, RZ, 0xc0, !PT ;  /* 0x000000ffa1a17812 */ /* 0x000fe400078ec0ff */
[----:B------:R-:W-:Y:S02]  /*56c0*/  ISETP.LE.U32.AND P0, PT, R5, UR4, PT ;  /* 0x0000000405007c0c */ /* 0x000fe4000bf03070 */
[----:B------:R-:W-:Y:S02]  /*56d0*/  LOP3.LUT R5, R180, 0xff, RZ, 0xc0, !PT ;  /* 0x000000ffb4057812 */ /* 0x000fe400078ec0ff */
[----:B------:R-:W-:Y:S01]  /*56e0*/  ISETP.LE.U32.AND P5, PT, R4, UR4, PT ;  /* 0x0000000404007c0c */ /* 0x000fe2000bfa3070 */
[----:B------:R-:W-:Y:S01]  /*56f0*/  MUFU.EX2 R179, R45 ;  /* 0x0000002d00b37308 */ /* 0x000fe20000000800 */
[----:B------:R-:W-:Y:S02]  /*5700*/  LOP3.LUT R4, R180, 0xffff, RZ, 0xc0, !PT ;  /* 0x0000ffffb4047812 */ /* 0x000fe400078ec0ff */
[----:B------:R-:W-:Y:S02]  /*5710*/  ISETP.LE.U32.AND P6, PT, R161, UR4, PT ;  /* 0x00000004a1007c0c */ /* 0x000fe4000bfc3070 */
[----:B------:R-:W-:Y:S02]  /*5720*/  ISETP.LE.U32.AND P4, PT, R5, UR4, PT ;  /* 0x0000000405007c0c */ /* 0x000fe4000bf83070 */
[----:B------:R-:W-:Y:S01]  /*5730*/  SHF.R.U32.HI R5, RZ, 0x10, R180 ;  /* 0x00000010ff057819 */ /* 0x000fe200000116b4 */
[----:B------:R-:W-:Y:S01]  /*5740*/  @!P0 FADD.FTZ R201, -R201, -RZ ;  /* 0x800000ffc9c98221 */ /* 0x000fe20000010100 */
[----:B------:R-:W-:Y:S01]  /*5750*/  SHF.R.U32.HI R4, RZ, 0x8, R4 ;  /* 0x00000008ff047819 */ /* 0x000fe20000011604 */
[----:B------:R-:W-:Y:S01]  /*5760*/  MUFU.EX2 R161, R60 ;  /* 0x0000003c00a17308 */ /* 0x000fe20000000800 */
[----:B------:R-:W-:Y:S01]  /*5770*/  ISETP.LE.U32.AND P0, PT, R17, UR4, PT ;  /* 0x0000000411007c0c */ /* 0x000fe2000bf03070 */
[----:B------:R-:W-:Y:S01]  /*5780*/  @!P5 FADD.FTZ R196, -R196, -RZ ;  /* 0x800000ffc4c4d221 */ /* 0x000fe20000010100 */
[----:B------:R-:W-:Y:S02]  /*5790*/  ISETP.LE.U32.AND P3, PT, R6, UR4, PT ;  /* 0x0000000406007c0c */ /* 0x000fe4000bf63070 */
[----:B------:R-:W-:Y:S01]  /*57a0*/  SHF.R.U32.HI R17, RZ, 0x18, R172 ;  /* 0x00000018ff117819 */ /* 0x000fe200000116ac */
[----:B------:R-:W-:Y:S01]  /*57b0*/  @!P6 FADD.FTZ R224, -R224, -RZ ;  /* 0x800000ffe0e0e221 */ /* 0x000fe20000010100 */
[----:B------:R-:W-:Y:S01]  /*57c0*/  LOP3.LUT R4, R4, 0xffff, RZ, 0xc0, !PT ;  /* 0x0000ffff04047812 */ /* 0x000fe200078ec0ff */
[----:B------:R-:W-:Y:S01]  /*57d0*/  @!P4 FADD.FTZ R206, -R206, -RZ ;  /* 0x800000ffcecec221 */ /* 0x000fe20000010100 */
[----:B------:R-:W-:Y:S01]  /*57e0*/  LOP3.LUT R11, R162, 0xff, RZ, 0xc0, !PT ;  /* 0x000000ffa20b7812 */ /* 0x000fe200078ec0ff */
[----:B------:R-:W-:Y:S01]  /*57f0*/  MUFU.EX2 R176, R58 ;  /* 0x0000003a00b07308 */ /* 0x000fe20000000800 */
[----:B------:R-:W-:Y:S02]  /*5800*/  ISETP.LE.U32.AND P5, PT, R4, UR4, PT ;  /* 0x0000000404007c0c */ /* 0x000fe4000bfa3070 */
[----:B------:R-:W-:Y:S01]  /*5810*/  ISETP.LE.U32.AND P6, PT, R11, UR4, PT ;  /* 0x000000040b007c0c */ /* 0x000fe2000bfc3070 */
[----:B------:R-:W-:Y:S01]  /*5820*/  @!P0 FADD.FTZ R186, -R186, -RZ ;  /* 0x800000ffbaba8221 */ /* 0x000fe20000010100 */
[----:B------:R-:W-:Y:S01]  /*5830*/  LOP3.LUT R4, R5, 0xff, RZ, 0xc0, !PT ;  /* 0x000000ff05047812 */ /* 0x000fe200078ec0ff */
[----:B------:R-:W-:Y:S01]  /*5840*/  @!P3 FADD.FTZ R200, -R200, -RZ ;  /* 0x800000ffc8c8b221 */ /* 0x000fe20000010100 */
        /* <DEDUP_REMOVED lines=15> */
[----:B------:R-:W-:Y:S02]  /*5940*/  ISETP.LE.U32.AND P2, PT, R13, UR4, PT ;  /* 0x000000040d007c0c */ /* 0x000fe4000bf43070 */
[----:B------:R-:W-:Y:S01]  /*5950*/  LOP3.LUT R4, R4, 0xffff, RZ, 0xc0, !PT ;  /* 0x0000ffff04047812 */ /* 0x000fe200078ec0ff */
[----:B------:R-:W-:Y:S01]  /*5960*/  @!P3 FADD.FTZ R213, -R213, -RZ ;  /* 0x800000ffd5d5b221 */ /* 0x000fe20000010100 */
[----:B------:R-:W-:Y:S01]  /*5970*/  SHF.R.U32.HI R13, RZ, 0x10, R168 ;  /* 0x00000010ff0d7819 */ /* 0x000fe200000116a8 */
[----:B------:R-:W-:Y:S01]  /*5980*/  MUFU.EX2 R163, R160 ;  /* 0x000000a000a37308 */ /* 0x000fe20000000800 */
        /* <DEDUP_REMOVED lines=8> */
[----:B------:R-:W-:Y:S02]  /*5a10*/  SHF.R.U32.HI R6, RZ, 0x18, R184 ;  /* 0x00000018ff067819 */ /* 0x000fe400000116b8 */
[----:B------:R-:W-:Y:S01]  /*5a20*/  LOP3.LUT R8, R174, 0xffff, RZ, 0xc0, !PT ;  /* 0x0000ffffae087812 */ /* 0x000fe200078ec0ff */
[----:B------:R-:W-:Y:S01]  /*5a30*/  @!P6 FADD.FTZ R203, -R203, -RZ ;  /* 0x800000ffcbcbe221 */ /* 0x000fe20000010100 */
[----:B------:R-:W-:Y:S02]  /*5a40*/  ISETP.LE.U32.AND P6, PT, R5, UR4, PT ;  /* 0x0000000405007c0c */ /* 0x000fe4000bfc3070 */
[----:B------:R-:W-:Y:S01]  /*5a50*/  LOP3.LUT R5, R184, 0xff, RZ, 0xc0, !PT ;  /* 0x000000ffb8057812 */ /* 0x000fe200078ec0ff */
        /* <DEDUP_REMOVED lines=9> */
[----:B------:R-:W1:Y:S01]  /*5af0*/  MUFU.EX2 R175, R48 ;  /* 0x0000003000af7308 */ /* 0x000e620000000800 */
        /* <DEDUP_REMOVED lines=17> */
[----:B------:R-:W-:Y:S01]  /*5c10*/  SHF.R.U32.HI R5, RZ, 0x18, R187 ;  /* 0x00000018ff057819 */ /* 0x000fe200000116bb */
[----:B-1----:R-:W-:Y:S01]  /*5c20*/  @!P5 FADD.FTZ R175, -R175, -RZ ;  /* 0x800000ffafafd221 */ /* 0x002fe20000010100 */
[----:B------:R-:W-:Y:S01]  /*5c30*/  LOP3.LUT R4, R6, 0xff, RZ, 0xc0, !PT ;  /* 0x000000ff06047812 */ /* 0x000fe200078ec0ff */
[----:B------:R-:W-:Y:S01]  /*5c40*/  @!P2 FADD.FTZ R191, -R191, -RZ ;  /* 0x800000ffbfbfa221 */ /* 0x000fe20000010100 */
[----:B------:R-:W-:Y:S01]  /*5c50*/  ISETP.LE.U32.AND P2, PT, R11, UR4, PT ;  /* 0x000000040b007c0c */ /* 0x000fe2000bf43070 */
[----:B------:R-:W-:Y:S01]  /*5c60*/  @!P1 FADD.FTZ R178, -R178, -RZ ;  /* 0x800000ffb2b29221 */ /* 0x000fe20000010100 */
[----:B------:R-:W-:Y:S02]  /*5c70*/  ISETP.LE.U32.AND P0, PT, R4, UR4, PT ;  /* 0x0000000404007c0c */ /* 0x000fe4000bf03070 */
[----:B------:R-:W-:Y:S01]  /*5c80*/  ISETP.LE.U32.AND P1, PT, R5, UR4, PT ;  /* 0x0000000405007c0c */ /* 0x000fe2000bf23070 */
[----:B------:R1:W-:Y:S01]  /*5c90*/  MUFU.EX2 R111, R109 ;  /* 0x0000006d006f7308 */ /* 0x0003e20000000800 */
[----:B------:R-:W-:Y:S01]  /*5ca0*/  SHF.R.U32.HI R4, RZ, 0x8, R8 ;  /* 0x00000008ff047819 */ /* 0x000fe20000011608 */
[----:B------:R-:W-:Y:S01]  /*5cb0*/  @!P6 FADD.FTZ R189, -R189, -RZ ;  /* 0x800000ffbdbde221 */ /* 0x000fe20000010100 */
[----:B------:R-:W-:Y:S02]  /*5cc0*/  LOP3.LUT R5, R9, 0xff, RZ, 0xc0, !PT ;  /* 0x000000ff09057812 */ /* 0x000fe400078ec0ff */
[----:B------:R-:W-:Y:S02]  /*5cd0*/  LOP3.LUT R7, R174, 0xff, RZ, 0xc0, !PT ;  /* 0x000000ffae077812 */ /* 0x000fe400078ec0ff */
[----:B------:R-:W-:Y:S01]  /*5ce0*/  LOP3.LUT R4, R4, 0xffff, RZ, 0xc0, !PT ;  /* 0x0000ffff04047812 */ /* 0x000fe200078ec0ff */
[----:B------:R-:W-:Y:S01]  /*5cf0*/  @!P2 FADD.FTZ R180, -R180, -RZ ;  /* 0x800000ffb4b4a221 */ /* 0x000fe20000010100 */
[----:B------:R-:W-:Y:S01]  /*5d00*/  SHF.R.U32.HI R18, RZ, 0x10, R172 ;  /* 0x00000010ff127819 */ /* 0x000fe200000116ac */
[----:B------:R-:W-:Y:S01]  /*5d10*/  @!P0 FADD.FTZ R194, -R194, -RZ ;  /* 0x800000ffc2c28221 */ /* 0x000fe20000010100 */
[----:B------:R-:W-:Y:S01]  /*5d20*/  ISETP.LE.U32.AND P0, PT, R5, UR4, PT ;  /* 0x0000000405007c0c */ /* 0x000fe2000bf03070 */
[----:B------:R-:W-:Y:S01]  /*5d30*/  @!P1 FADD.FTZ R193, -R193, -RZ ;  /* 0x800000ffc1c19221 */ /* 0x000fe20000010100 */
[----:B------:R-:W-:Y:S01]  /*5d40*/  ISETP.LE.U32.AND P6, PT, R4, UR4, PT ;  /* 0x0000000404007c0c */ /* 0x000fe2000bfc3070 */
[----:B------:R-:W2:Y:S01]  /*5d50*/  MUFU.EX2 R174, R49 ;  /* 0x0000003100ae7308 */ /* 0x000ea20000000800 */
[----:B------:R-:W-:Y:S02]  /*5d60*/  LOP3.LUT R4, R21, 0xff, RZ, 0xc0, !PT ;  /* 0x000000ff15047812 */ /* 0x000fe400078ec0ff */
[----:B------:R-:W-:Y:S02]  /*5d70*/  ISETP.LE.U32.AND P3, PT, R16, UR4, PT ;  /* 0x0000000410007c0c */ /* 0x000fe4000bf63070 */
[----:B------:R-:W-:Y:S02]  /*5d80*/  SHF.R.U32.HI R5, RZ, 0x8, R20 ;  /* 0x00000008ff057819 */ /* 0x000fe40000011614 */
[----:B------:R-:W-:Y:S02]  /*5d90*/  ISETP.LE.U32.AND P1, PT, R4, UR4, PT ;  /* 0x0000000404007c0c */ /* 0x000fe4000bf23070 */
[----:B------:R-:W-:Y:S01]  /*5da0*/  LOP3.LUT R4, R5, 0xffff, RZ, 0xc0, !PT ;  /* 0x0000ffff05047812 */ /* 0x000fe200078ec0ff */
[----:B------:R-:W3:Y:S01]  /*5db0*/  MUFU.EX2 R172, R51 ;  /* 0x0000003300ac7308 */ /* 0x000ee20000000800 */
[----:B------:R-:W-:Y:S01]  /*5dc0*/  ISETP.LE.U32.AND P4, PT, R7, UR4, PT ;  /* 0x0000000407007c0c */ /* 0x000fe2000bf83070 */
[----:B------:R-:W-:Y:S01]  /*5dd0*/  @!P6 FADD.FTZ R179, -R179, -RZ ;  /* 0x800000ffb3b3e221 */ /* 0x000fe20000010100 */
[----:B------:R-:W-:Y:S01]  /*5de0*/  LOP3.LUT R5, R195, 0xff, RZ, 0xc0, !PT ;  /* 0x000000ffc3057812 */ /* 0x000fe200078ec0ff */
[----:B-1----:R-:W-:Y:S01]  /*5df0*/  IMAD.U32 R109, RZ, RZ, UR15 ;  /* 0x0000000fff6d7e24 */ /* 0x002fe2000f8e00ff */
[----:B------:R-:W-:Y:S01]  /*5e00*/  ISETP.LE.U32.AND P6, PT, R4, UR4, PT ;  /* 0x0000000404007c0c */ /* 0x000fe2000bfc3070 */
[----:B------:R-:W-:Y:S01]  /*5e10*/  @!P0 FADD.FTZ R192, -R192, -RZ ;  /* 0x800000ffc0c08221 */ /* 0x000fe20000010100 */
[----:B------:R-:W-:Y:S02]  /*5e20*/  SHF.R.U32.HI R16, RZ, 0x18, R168 ;  /* 0x00000018ff107819 */ /* 0x000fe400000116a8 */
[----:B------:R-:W-:Y:S01]  /*5e30*/  SHF.R.U32.HI R4, RZ, 0x18, R195 ;  /* 0x00000018ff047819 */ /* 0x000fe200000116c3 */
[----:B------:R-:W-:Y:S01]  /*5e40*/  @!P1 FADD.FTZ R173, -R173, -RZ ;  /* 0x800000ffadad9221 */ /* 0x000fe20000010100 */
[----:B------:R-:W-:Y:S01]  /*5e50*/  ISETP.LE.U32.AND P0, PT, R5, UR4, PT ;  /* 0x0000000405007c0c */ /* 0x000fe2000bf03070 */
[----:B------:R-:W1:Y:S01]  /*5e60*/  MUFU.EX2 R168, R55 ;  /* 0x0000003700a87308 */ /* 0x000e620000000800 */
[----:B------:R-:W-:Y:S01]  /*5e70*/  ISETP.LE.U32.AND P2, PT, R4, UR4, PT ;  /* 0x0000000404007c0c */ /* 0x000fe2000bf43070 */
[----:B------:R-:W-:Y:S01]  /*5e80*/  @!P4 FADD.FTZ R182, -R182, -RZ ;  /* 0x800000ffb6b6c221 */ /* 0x000fe20000010100 */
[----:B------:R-:W-:Y:S02]  /*5e90*/  LOP3.LUT R5, R198, 0xff, RZ, 0xc0, !PT ;  /* 0x000000ffc6057812 */ /* 0x000fe400078ec0ff */
[----:B------:R-:W-:Y:S01]  /*5ea0*/  LOP3.LUT R4, R195, 0xffff, RZ, 0xc0, !PT ;  /* 0x0000ffffc3047812 */ /* 0x000fe200078ec0ff */
[----:B--2---:R-:W-:Y:S01]  /*5eb0*/  @!P6 FADD.FTZ R174, -R174, -RZ ;  /* 0x800000ffaeaee221 */ /* 0x004fe20000010100 */
[----:B------:R-:W-:Y:S02]  /*5ec0*/  ISETP.LE.U32.AND P5, PT, R5, UR4, PT ;  /* 0x0000000405007c0c */ /* 0x000fe4000bfa3070 */
[----:B------:R-:W-:Y:S01]  /*5ed0*/  SHF.R.U32.HI R4, RZ, 0x8, R4 ;  /* 0x00000008ff047819 */ /* 0x000fe20000011604 */
[----:B------:R-:W2:Y:S01]  /*5ee0*/  MUFU.EX2 R165, R59 ;  /* 0x0000003b00a57308 */ /* 0x000ea20000000800 */
[----:B------:R-:W-:Y:S01]  /*5ef0*/  LOP3.LUT R5, R198, 0xffff, RZ, 0xc0, !PT ;  /* 0x0000ffffc6057812 */ /* 0x000fe200078ec0ff */
[----:B------:R-:W-:Y:S01]  /*5f00*/  @!P0 FADD.FTZ R171, -R171, -RZ ;  /* 0x800000ffabab8221 */ /* 0x000fe20000010100 */
[----:B------:R-:W-:Y:S01]  /*5f10*/  LOP3.LUT R4, R4, 0xffff, RZ, 0xc0, !PT ;  /* 0x0000ffff04047812 */ /* 0x000fe200078ec0ff */
[----:B---3--:R-:W-:Y:S01]  /*5f20*/  @!P3 FADD.FTZ R172, -R172, -RZ ;  /* 0x800000ffacacb221 */ /* 0x008fe20000010100 */
[----:B------:R-:W-:Y:S02]  /*5f30*/  SHF.R.U32.HI R5, RZ, 0x8, R5 ;  /* 0x00000008ff057819 */ /* 0x000fe40000011605 */
[----:B------:R-:W-:Y:S02]  /*5f40*/  ISETP.LE.U32.AND P6, PT, R4, UR4, PT ;  /* 0x0000000404007c0c */ /* 0x000fe4000bfc3070 */
[----:B------:R-:W-:Y:S01]  /*5f50*/  LOP3.LUT R5, R5, 0xffff, RZ, 0xc0, !PT ;  /* 0x0000ffff05057812 */ /* 0x000fe200078ec0ff */
[----:B------:R-:W-:Y:S01]  /*5f60*/  @!P5 FADD.FTZ R167, -R167, -RZ ;  /* 0x800000ffa7a7d221 */ /* 0x000fe20000010100 */
[----:B------:R-:W-:Y:S01]  /*5f70*/  SHF.R.U32.HI R4, RZ, 0x10, R198 ;  /* 0x00000010ff047819 */ /* 0x000fe200000116c6 */
[----:B------:R3:W4:Y:S01]  /*5f80*/  MUFU.EX2 R160, R108 ;  /* 0x0000006c00a07308 */ /* 0x0007220000000800 */
[----:B------:R-:W-:Y:S01]  /*5f90*/  ISETP.LE.U32.AND P3, PT, R5, UR4, PT ;  /* 0x0000000405007c0c */ /* 0x000fe2000bf63070 */
[----:B-1----:R-:W-:Y:S01]  /*5fa0*/  @!P2 FADD.FTZ R168, -R168, -RZ ;  /* 0x800000ffa8a8a221 */ /* 0x002fe20000010100 */
[----:B------:R-:W-:Y:S02]  /*5fb0*/  LOP3.LUT R4, R4, 0xff, RZ, 0xc0, !PT ;  /* 0x000000ff04047812 */ /* 0x000fe400078ec0ff */
[----:B------:R-:W-:Y:S02]  /*5fc0*/  SHF.R.U32.HI R5, RZ, 0x8, R12 ;  /* 0x00000008ff057819 */ /* 0x000fe4000001160c */
[----:B------:R-:W-:Y:S01]  /*5fd0*/  F2FP.RELU.BF16.PACK_AB R7, R211, R214 ;  /* 0x000000d6d307723e */ /* 0x000fe200000018ff */
[----:B------:R-:W-:Y:S01]  /*5fe0*/  @!P6 FADD.FTZ R170, -R170, -RZ ;  /* 0x800000ffaaaae221 */ /* 0x000fe20000010100 */
[----:B------:R-:W-:Y:S02]  /*5ff0*/  ISETP.LE.U32.AND P4, PT, R10, UR4, PT ;  /* 0x000000040a007c0c */ /* 0x000fe4000bf83070 */
[----:B------:R-:W-:Y:S01]  /*6000*/  ISETP.LE.U32.AND P6, PT, R4, UR4, PT ;  /* 0x0000000404007c0c */ /* 0x000fe2000bfc3070 */
[----:B------:R1:W-:Y:S01]  /*6010*/  STS [R231+0x10000], R7 ;  /* 0x01000007e7007388 */ /* 0x0003e20000000800 */
[----:B------:R-:W-:Y:S01]  /*6020*/  SHF.R.U32.HI R6, RZ, 0x10, R195 ;  /* 0x00000010ff067819 */ /* 0x000fe200000116c3 */
[----:B------:R-:W-:Y:S01]  /*6030*/  @!P3 FADD.FTZ R166, -R166, -RZ ;  /* 0x800000ffa6a6b221 */ /* 0x000fe20000010100 */
[----:B------:R-:W-:Y:S02]  /*6040*/  LOP3.LUT R4, R5, 0xffff, RZ, 0xc0, !PT ;  /* 0x0000ffff05047812 */ /* 0x000fe400078ec0ff */
[----:B------:R-:W-:Y:S02]  /*6050*/  LOP3.LUT R6, R6, 0xff, RZ, 0xc0, !PT ;  /* 0x000000ff06067812 */ /* 0x000fe400078ec0ff */
[----:B------:R-:W-:Y:S02]  /*6060*/  LOP3.LUT R5, R18, 0xff, RZ, 0xc0, !PT ;  /* 0x000000ff12057812 */ /* 0x000fe400078ec0ff */
[----:B------:R-:W-:Y:S01]  /*6070*/  ISETP.LE.U32.AND P2, PT, R4, UR4, PT ;  /* 0x0000000404007c0c */ /* 0x000fe2000bf43070 */
[----:B------:R-:W-:Y:S01]  /*6080*/  @!P4 FADD.FTZ R164, -R164, -RZ ;  /* 0x800000ffa4a4c221 */ /* 0x000fe20000010100 */
[----:B------:R-:W-:Y:S01]  /*6090*/  F2FP.RELU.BF16.PACK_AB R8, R196, R197 ;  /* 0x000000c5c408723e */ /* 0x000fe200000018ff */
[----:B------:R-:W-:Y:S01]  /*60a0*/  @!P6 FADD.FTZ R176, -R176, -RZ ;  /* 0x800000ffb0b0e221 */ /* 0x000fe20000010100 */
[----:B------:R-:W-:Y:S01]  /*60b0*/  SHF.R.U32.HI R4, RZ, 0x18, R198 ;  /* 0x00000018ff047819 */ /* 0x000fe200000116c6 */
[----:B---3--:R-:W-:Y:S01]  /*60c0*/  IMAD.U32 R108, RZ, RZ, UR16 ;  /* 0x00000010ff6c7e24 */ /* 0x008fe2000f8e00ff */
[----:B------:R-:W-:Y:S02]  /*60d0*/  ISETP.LE.U32.AND P6, PT, R5, UR4, PT ;  /* 0x0000000405007c0c */ /* 0x000fe4000bfc3070 */
[----:B------:R-:W-:Y:S02]  /*60e0*/  ISETP.LE.U32.AND P1, PT, R6, UR4, PT ;  /* 0x0000000406007c0c */ /* 0x000fe4000bf23070 */
[----:B------:R-:W-:Y:S02]  /*60f0*/  F2FP.RELU.BF16.PACK_AB R5, R199, R202 ;  /* 0x000000cac705723e */ /* 0x000fe400000018ff */
[----:B------:R-:W-:Y:S01]  /*6100*/  ISETP.LE.U32.AND P3, PT, R4, UR4, PT ;  /* 0x0000000404007c0c */ /* 0x000fe2000bf63070 */
[----:B------:R-:W-:Y:S01]  /*6110*/  @!P2 FADD.FTZ R163, -R163, -RZ ;  /* 0x800000ffa3a3a221 */ /* 0x000fe20000010100 */
[----:B------:R-:W-:Y:S02]  /*6120*/  F2FP.RELU.BF16.PACK_AB R0, R193, R194 ;  /* 0x000000c2c100723e */ /* 0x000fe400000018ff */
[----:B------:R-:W-:Y:S02]  /*6130*/  SHF.R.U32.HI R4, RZ, 0x8, R15 ;  /* 0x00000008ff047819 */ /* 0x000fe4000001160f */
[----:B-1----:R-:W-:Y:S01]  /*6140*/  F2FP.RELU.BF16.PACK_AB R7, R220, R219 ;  /* 0x000000dbdc07723e */ /* 0x002fe200000018ff */
[----:B------:R-:W-:Y:S01]  /*6150*/  @!P6 FADD.FTZ R159, -R159, -RZ ;  /* 0x800000ff9f9fe221 */ /* 0x000fe20000010100 */
[----:B------:R-:W-:Y:S01]  /*6160*/  LOP3.LUT R6, R13, 0xff, RZ, 0xc0, !PT ;  /* 0x000000ff0d067812 */ /* 0x000fe200078ec0ff */
[----:B------:R-:W-:Y:S01]  /*6170*/  @!P1 FADD.FTZ R169, -R169, -RZ ;  /* 0x800000ffa9a99221 */ /* 0x000fe20000010100 */
[----:B------:R-:W-:Y:S02]  /*6180*/  LOP3.LUT R4, R4, 0xffff, RZ, 0xc0, !PT ;  /* 0x0000ffff04047812 */ /* 0x000fe400078ec0ff */
[----:B------:R-:W-:Y:S01]  /*6190*/  ISETP.LE.U32.AND P4, PT, R6, UR4, PT ;  /* 0x0000000406007c0c */ /* 0x000fe2000bf83070 */
[----:B--2---:R-:W-:Y:S01]  /*61a0*/  @!P3 FADD.FTZ R165, -R165, -RZ ;  /* 0x800000ffa5a5b221 */ /* 0x004fe20000010100 */
[----:B------:R-:W-:Y:S02]  /*61b0*/  F2FP.RELU.BF16.PACK_AB R6, R215, R216 ;  /* 0x000000d8d706723e */ /* 0x000fe400000018ff */
[----:B------:R-:W-:Y:S02]  /*61c0*/  ISETP.LE.U32.AND P0, PT, R17, UR4, PT ;  /* 0x0000000411007c0c */ /* 0x000fe4000bf03070 */
[----:B------:R-:W-:Y:S01]  /*61d0*/  ISETP.LE.U32.AND P2, PT, R4, UR4, PT ;  /* 0x0000000404007c0c */ /* 0x000fe2000bf43070 */
[----:B------:R1:W-:Y:S01]  /*61e0*/  STS [R231+0x10400], R6 ;  /* 0x01040006e7007388 */ /* 0x0003e20000000800 */
[----:B------:R-:W-:Y:S02]  /*61f0*/  ISETP.LE.U32.AND P1, PT, R14, UR4, PT ;  /* 0x000000040e007c0c */ /* 0x000fe4000bf23070 */
[----:B------:R-:W-:Y:S01]  /*6200*/  F2FP.RELU.BF16.PACK_AB R4, R207, R208 ;  /* 0x000000d0cf04723e */ /* 0x000fe200000018ff */
[----:B------:R2:W-:Y:S01]  /*6210*/  STS [R232+0x10000], R5 ;  /* 0x01000005e8007388 */ /* 0x0005e20000000800 */
[----:B------:R-:W-:Y:S01]  /*6220*/  ISETP.LE.U32.AND P5, PT, R16, UR4, PT ;  /* 0x0000000410007c0c */ /* 0x000fe2000bfa3070 */
[----:B------:R-:W-:Y:S01]  /*6230*/  @!P4 FADD.FTZ R162, -R162, -RZ ;  /* 0x800000ffa2a2c221 */ /* 0x000fe20000010100 */
[----:B------:R-:W-:Y:S01]  /*6240*/  FSETP.GE.FTZ.AND P3, PT, R211, RZ, PT ;  /* 0x000000ffd300720b */ /* 0x000fe20003f76000 */
[----:B------:R3:W-:Y:S01]  /*6250*/  STS [R232+0x10400], R4 ;  /* 0x01040004e8007388 */ /* 0x0007e20000000800 */
[----:B------:R-:W-:Y:S01]  /*6260*/  FSETP.GE.FTZ.AND P4, PT, R214, RZ, PT ;  /* 0x000000ffd600720b */ /* 0x000fe20003f96000 */
[----:B------:R-:W-:Y:S01]  /*6270*/  @!P0 FADD.FTZ R111, -R111, -RZ ;  /* 0x800000ff6f6f8221 */ /* 0x000fe20000010100 */
[----:B------:R-:W-:Y:S01]  /*6280*/  LEA R108, P0, R247, R108, 0x2 ;  /* 0x0000006cf76c7211 */ /* 0x000fe200078010ff */
[----:B------:R3:W-:Y:S01]  /*6290*/  STS [R231+0x12000], R7 ;  /* 0x01200007e7007388 */ /* 0x0007e20000000800 */
[----:B----4-:R-:W-:Y:S01]  /*62a0*/  @!P2 FADD.FTZ R160, -R160, -RZ ;  /* 0x800000ffa0a0a221 */ /* 0x010fe20000010100 */
[----:B------:R-:W-:Y:S01]  /*62b0*/  FSETP.GE.FTZ.AND P2, PT, R202, RZ, PT ;  /* 0x000000ffca00720b */ /* 0x000fe20003f56000 */
[----:B------:R-:W-:Y:S01]  /*62c0*/  @!P1 FADD.FTZ R161, -R161, -RZ ;  /* 0x800000ffa1a19221 */ /* 0x000fe20000010100 */
[----:B------:R-:W-:Y:S01]  /*62d0*/  LEA.HI.X.SX32 R109, R247, R109, 0x2, P0 ;  /* 0x0000006df76d7211 */ /* 0x000fe200000f16ff */
[----:B------:R-:W-:Y:S01]  /*62e0*/  ULDC.64 UR4, c[0x0][0x118] ;  /* 0x0000460000047ab9 */ /* 0x000fe20000000a00 */
[----:B------:R-:W-:Y:S01]  /*62f0*/  FSETP.GE.FTZ.AND P1, PT, R199, RZ, PT ;  /* 0x000000ffc700720b */ /* 0x000fe20003f36000 */
[----:B------:R-:W-:Y:S01]  /*6300*/  @!P5 FADD.FTZ R110, -R110, -RZ ;  /* 0x800000ff6e6ed221 */ /* 0x000fe20000010100 */
[----:B------:R-:W-:Y:S02]  /*6310*/  FSETP.GE.FTZ.AND P0, PT, R197, RZ, PT ;  /* 0x000000ffc500720b */ /* 0x000fe40003f16000 */
[----:B-1----:R-:W-:Y:S02]  /*6320*/  F2FP.RELU.BF16.PACK_AB R6, R223, R224 ;  /* 0x000000e0df06723e */ /* 0x002fe400000018ff */
[----:B--2---:R-:W-:Y:S03]  /*6330*/  F2FP.RELU.BF16.PACK_AB R5, R217, R218 ;  /* 0x000000dad905723e */ /* 0x004fe600000018ff */
[----:B------:R1:W-:Y:S01]  /*6340*/  STS [R231+0x12400], R6 ;  /* 0x01240006e7007388 */ /* 0x0003e20000000800 */
[----:B---3--:R-:W-:Y:S03]  /*6350*/  F2FP.RELU.BF16.PACK_AB R4, R221, R222 ;  /* 0x000000dedd04723e */ /* 0x008fe600000018ff */
[----:B------:R2:W-:Y:S01]  /*6360*/  STS [R232+0x12000], R5 ;  /* 0x01200005e8007388 */ /* 0x0005e20000000800 */
[----:B------:R-:W-:Y:S03]  /*6370*/  F2FP.RELU.BF16.PACK_AB R7, R200, R201 ;  /* 0x000000c9c807723e */ /* 0x000fe600000018ff */
[----:B------:R3:W-:Y:S04]  /*6380*/  STS [R232+0x12400], R4 ;  /* 0x01240004e8007388 */ /* 0x0007e80000000800 */
        /* <DEDUP_REMOVED lines=39> */
[----:B------:R-:W-:Y:S01]  /*6600*/  STS [R228+0x10400], R5 ;  /* 0x01040005e4007388 */ /* 0x000fe20000000800 */
[----:B----4-:R-:W-:Y:S03]  /*6610*/  F2FP.RELU.BF16.PACK_AB R0, R110, R162 ;  /* 0x000000a26e00723e */ /* 0x010fe600000018ff */
[----:B------:R-:W-:Y:S04]  /*6620*/  STS [R229+0x12000], R7 ;  /* 0x01200007e5007388 */ /* 0x000fe80000000800 */
[----:B------:R-:W-:Y:S04]  /*6630*/  STS [R229+0x12400], R6 ;  /* 0x01240006e5007388 */ /* 0x000fe80000000800 */
[----:B------:R1:W-:Y:S04]  /*6640*/  STS [R228+0x12400], R0 ;  /* 0x01240000e4007388 */ /* 0x0003e80000000800 */
[----:B------:R-:W-:Y:S04]  /*6650*/  STS [R228+0x12000], R4 ;  /* 0x01200004e4007388 */ /* 0x000fe80000000800 */
[----:B------:R-:W2:Y:S08]  /*6660*/  LDSM.16.M88.4 R64, [R150+0x4000] ;  /* 0x004000009640783b */ /* 0x000eb00000000200 */
[----:B------:R-:W3:Y:S08]  /*6670*/  LDSM.16.M88.4 R60, [R150+0x5000] ;  /* 0x00500000963c783b */ /* 0x000ef00000000200 */
[----:B------:R-:W3:Y:S08]  /*6680*/  LDSM.16.M88.4 R100, [R151+0x4000] ;  /* 0x004000009764783b */ /* 0x000ef00000000200 */
[----:B------:R-:W3:Y:S08]  /*6690*/  LDSM.16.M88.4 R104, [R151+0x5000] ;  /* 0x005000009768783b */ /* 0x000ef00000000200 */
[----:B-1----:R-:W4:Y:S01]  /*66a0*/  LDG.E R0, [R108.64+0x120] ;  /* 0x000120226c007981 */ /* 0x002f22000c1e1900 */
        /* <DEDUP_REMOVED lines=31> */
[----:B------:R-:W2:Y:S04]  /*68a0*/  LDG.E R106, [R108.64] ;  /* 0x000000226c6a7981 */ /* 0x000ea8000c1e1900 */
[----:B------:R-:W3:Y:S03]  /*68b0*/  LDG.E R105, [R108.64+0x20] ;  /* 0x000020226c697981 */ /* 0x000ee6000c1e1900 */
[----:B------:R-:W-:Y:S01]  /*68c0*/  HMMA.16816.F32.BF16 R64, R100, R142, R64 ;  /* 0x0000008e6440723c */ /* 0x000fe20000041840 */
[----:B------:R-:W3:Y:S03]  /*68d0*/  LDG.E R104, [R108.64+0x100] ;  /* 0x000100226c687981 */ /* 0x000ee6000c1e1900 */
[C---:B----4-:R-:W-:Y:S02]  /*68e0*/  FADD.FTZ R26, -R0.reuse, R26 ;  /* 0x0000001a001a7221 */ /* 0x050fe40000010100 */
[----:B------:R-:W-:Y:S02]  /*68f0*/  FADD.FTZ R42, -R0, R42 ;  /* 0x0000002a002a7221 */ /* 0x000fe40000010100 */
[C---:B--2---:R-:W-:Y:S04]  /*6900*/  FADD.FTZ R101, -R106.reuse, R4 ;  /* 0x000000046a657221 */ /* 0x044fe80000010100 */
[C---:B------:R-:W-:Y:S02]  /*6910*/  FADD.FTZ R100, -R106.reuse, R5 ;  /* 0x000000056a647221 */ /* 0x040fe40000010100 */
        /* <DEDUP_REMOVED lines=13> */
[----:B------:R-:W-:Y:S01]  /*69f0*/  FADD.FTZ R5, -R106, R36 ;  /* 0x000000246a057221 */ /* 0x000fe20000010100 */
[----:B------:R-:W-:Y:S01]  /*6a00*/  FSETP.GE.FTZ.AND P3, PT, R188, RZ, PT ;  /* 0x000000ffbc00720b */ /* 0x000fe20003f76000 */
[----:B------:R-:W-:Y:S01]  /*6a10*/  FADD.FTZ R4, -R106, R37 ;  /* 0x000000256a047221 */ /* 0x000fe20000010100 */
[----:B------:R-:W-:Y:S01]  /*6a20*/  FSETP.GE.FTZ.AND P2, PT, R185, RZ, PT ;  /* 0x000000ffb900720b */ /* 0x000fe20003f56000 */
[----:B------:R-:W-:Y:S01]  /*6a30*/  FMUL.FTZ R202, R202, R16 ;  /* 0x00000010caca7220 */ /* 0x000fe20000410000 */
[-C--:B------:R-:W-:Y:S01]  /*6a40*/  FSEL R5, R5, R106.reuse, P1 ;  /* 0x0000006a05057208 */ /* 0x080fe20000800000 */
[----:B------:R-:W-:Y:S01]  /*6a50*/  FADD.FTZ R17, -R106, R32 ;  /* 0x000000206a117221 */ /* 0x000fe20000010100 */
[----:B------:R-:W-:Y:S01]  /*6a60*/  FSEL R4, R4, R106, P0 ;  /* 0x0000006a04047208 */ /* 0x000fe20000000000 */
[C---:B------:R-:W-:Y:S01]  /*6a70*/  FADD.FTZ R16, -R106.reuse, R33 ;  /* 0x000000216a107221 */ /* 0x040fe20000010100 */
        /* <DEDUP_REMOVED lines=25> */
[C---:B---3--:R-:W-:Y:S01]  /*6c10*/  FADD.FTZ R5, -R105.reuse, R6 ;  /* 0x0000000669057221 */ /* 0x048fe20000010100 */
[-C--:B------:R-:W-:Y:S01]  /*6c20*/  FSEL R20, R20, R106.reuse, P4 ;  /* 0x0000006a14147208 */ /* 0x080fe20002000000 */
[----:B------:R-:W-:Y:S01]  /*6c30*/  FADD.FTZ R4, -R105, R7 ;  /* 0x0000000769047221 */ /* 0x000fe20000010100 */
[-C--:B------:R-:W-:Y:S01]  /*6c40*/  FSEL R17, R17, R106.reuse, P3 ;  /* 0x0000006a11117208 */ /* 0x080fe20001800000 */
[C---:B------:R-:W-:Y:S01]  /*6c50*/  FADD.FTZ R18, -R105.reuse, R18 ;  /* 0x0000001269127221 */ /* 0x040fe20000010100 */
[----:B------:R-:W-:Y:S01]  /*6c60*/  FSEL R16, R16, R106, P1 ;  /* 0x0000006a10107208 */ /* 0x000fe20000800000 */
[----:B------:R-:W-:Y:S01]  /*6c70*/  @P0 FADD.FTZ R106, -R106, R65 ;  /* 0x000000416a6a0221 */ /* 0x000fe20000010100 */
[----:B------:R-:W-:Y:S01]  /*6c80*/  FSETP.GE.FTZ.AND P1, PT, R216, RZ, PT ;  /* 0x000000ffd800720b */ /* 0x000fe20003f36000 */
[----:B------:R-:W-:Y:S01]  /*6c90*/  FADD.FTZ R19, -R105, R19 ;  /* 0x0000001369137221 */ /* 0x000fe20000010100 */
[----:B------:R-:W-:Y:S01]  /*6ca0*/  FSETP.GE.FTZ.AND P0, PT, R215, RZ, PT ;  /* 0x000000ffd700720b */ /* 0x000fe20003f16000 */
[----:B------:R-:W-:Y:S01]  /*6cb0*/  FADD.FTZ R22, -R105, R22 ;  /* 0x0000001669167221 */ /* 0x000fe20000010100 */
[-C--:B------:R-:W-:Y:S01]  /*6cc0*/  FSEL R5, R5, R105.reuse, P1 ;  /* 0x0000006905057208 */ /* 0x080fe20000800000 */
[C---:B------:R-:W-:Y:S01]  /*6cd0*/  FADD.FTZ R23, -R105.reuse, R23 ;  /* 0x0000001769177221 */ /* 0x040fe20000010100 */
[-C--:B------:R-:W-:Y:S01]  /*6ce0*/  FSEL R4, R4, R105.reuse, P0 ;  /* 0x0000006904047208 */ /* 0x080fe20000000000 */
[C---:B------:R-:W-:Y:S01]  /*6cf0*/  FADD.FTZ R34, -R105.reuse, R34 ;  /* 0x0000002269227221 */ /* 0x040fe20000010100 */
[----:B------:R-:W-:Y:S01]  /*6d00*/  FSETP.GE.FTZ.AND P1, PT, R208, RZ, PT ;  /* 0x000000ffd000720b */ /* 0x000fe20003f36000 */
[----:B------:R-:W-:Y:S01]  /*6d10*/  FADD.FTZ R35, -R105, R35 ;  /* 0x0000002369237221 */ /* 0x000fe20000010100 */
[----:B------:R-:W-:Y:S01]  /*6d20*/  FSETP.GE.FTZ.AND P0, PT, R207, RZ, PT ;  /* 0x000000ffcf00720b */ /* 0x000fe20003f16000 */
[C---:B------:R-:W-:Y:S01]  /*6d30*/  FADD.FTZ R38, -R105.reuse, R38 ;  /* 0x0000002669267221 */ /* 0x040fe20000010100 */
[-C--:B------:R-:W-:Y:S01]  /*6d40*/  FSEL R18, R18, R105.reuse, P1 ;  /* 0x0000006912127208 */ /* 0x080fe20000800000 */
[----:B------:R-:W-:Y:S01]  /*6d50*/  FADD.FTZ R39, -R105, R39 ;  /* 0x0000002769277221 */ /* 0x000fe20000010100 */
[-C--:B------:R-:W-:Y:S01]  /*6d60*/  FSEL R19, R19, R105.reuse, P0 ;  /* 0x0000006913137208 */ /* 0x080fe20000000000 */
[----:B------:R-:W-:Y:S01]  /*6d70*/  FMUL.FTZ R215, R215, R4 ;  /* 0x00000004d7d77220 */ /* 0x000fe20000410000 */
[----:B------:R-:W-:Y:S01]  /*6d80*/  FSETP.GE.FTZ.AND P1, PT, R201, RZ, PT ;  /* 0x000000ffc900720b */ /* 0x000fe20003f36000 */
[C---:B------:R-:W-:Y:S01]  /*6d90*/  FADD.FTZ R50, -R105.reuse, R50 ;  /* 0x0000003269327221 */ /* 0x040fe20000010100 */
[----:B------:R-:W-:Y:S01]  /*6da0*/  FSETP.GE.FTZ.AND P0, PT, R200, RZ, PT ;  /* 0x000000ffc800720b */ /* 0x000fe20003f16000 */
[----:B------:R-:W-:Y:S01]  /*6db0*/  FADD.FTZ R4, -R105, R51 ;  /* 0x0000003369047221 */ /* 0x000fe20000010100 */
[----:B------:R-:W-:Y:S01]  /*6dc0*/  FSEL R22, R22, R105, P1 ;  /* 0x0000006916167208 */ /* 0x000fe20000800000 */
[----:B------:R-:W-:Y:S01]  /*6dd0*/  FMUL.FTZ R216, R216, R5 ;  /* 0x00000005d8d87220 */ /* 0x000fe20000410000 */
[-C--:B------:R-:W-:Y:S01]  /*6de0*/  FSEL R23, R23, R105.reuse, P0 ;  /* 0x0000006917177208 */ /* 0x080fe20000000000 */
[C---:B------:R-:W-:Y:S01]  /*6df0*/  FADD.FTZ R6, -R105.reuse, R55 ;  /* 0x0000003769067221 */ /* 0x040fe20000010100 */
[----:B------:R-:W-:Y:S01]  /*6e00*/  FSETP.GE.FTZ.AND P1, PT, R190, RZ, PT ;  /* 0x000000ffbe00720b */ /* 0x000fe20003f36000 */
[C---:B------:R-:W-:Y:S01]  /*6e10*/  FADD.FTZ R5, -R105.reuse, R66 ;  /* 0x0000004269057221 */ /* 0x040fe20000010100 */
[----:B------:R-:W-:Y:S01]  /*6e20*/  FSETP.GE.FTZ.AND P0, PT, R186, RZ, PT ;  /* 0x000000ffba00720b */ /* 0x000fe20003f16000 */
[----:B------:R-:W-:Y:S01]  /*6e30*/  FADD.FTZ R7, -R105, R54 ;  /* 0x0000003669077221 */ /* 0x000fe20000010100 */
[----:B------:R-:W-:Y:S01]  /*6e40*/  FSEL R34, R34, R105, P1 ;  /* 0x0000006922227208 */ /* 0x000fe20000800000 */
[----:B------:R-:W-:Y:S01]  /*6e50*/  FMUL.FTZ R200, R200, R23 ;  /* 0x00000017c8c87220 */ /* 0x000fe20000410000 */
[-C--:B------:R-:W-:Y:S01]  /*6e60*/  FSEL R35, R35, R105.reuse, P0 ;  /* 0x0000006923237208 */ /* 0x080fe20000000000 */
[----:B------:R-:W-:Y:S01]  /*6e70*/  FMUL.FTZ R164, R164, R16 ;  /* 0x00000010a4a47220 */ /* 0x000fe20000410000 */
[----:B------:R-:W-:Y:S01]  /*6e80*/  FSETP.GE.FTZ.AND P1, PT, R183, RZ, PT ;  /* 0x000000ffb700720b */ /* 0x000fe20003f36000 */
[----:B------:R-:W-:Y:S01]  /*6e90*/  FMUL.FTZ R201, R201, R22 ;  /* 0x00000016c9c97220 */ /* 0x000fe20000410000 */
[----:B------:R-:W-:Y:S01]  /*6ea0*/  FSETP.GE.FTZ.AND P0, PT, R178, RZ, PT ;  /* 0x000000ffb200720b */ /* 0x000fe20003f16000 */
        /* <DEDUP_REMOVED lines=13> */
[----:B------:R-:W-:Y:S01]  /*6f80*/  FSETP.GE.FTZ.AND P1, PT, R111, RZ, PT ;  /* 0x000000ff6f00720b */ /* 0x000fe20003f36000 */
[----:B------:R-:W-:Y:S01]  /*6f90*/  FMUL.FTZ R106, R163, R106 ;  /* 0x0000006aa36a7220 */ /* 0x000fe20000410000 */
[----:B------:R-:W-:Y:S01]  /*6fa0*/  FSETP.GE.FTZ.AND P3, PT, R168, RZ, PT ;  /* 0x000000ffa800720b */ /* 0x000fe20003f76000 */
[----:B------:R-:W-:Y:S01]  /*6fb0*/  FMUL.FTZ R172, R172, R4 ;  /* 0x00000004acac7220 */ /* 0x000fe20000410000 */
[----:B------:R-:W-:Y:S01]  /*6fc0*/  FSETP.GE.FTZ.AND P2, PT, R159, RZ, PT ;  /* 0x000000ff9f00720b */ /* 0x000fe20003f56000 */
[C---:B------:R-:W-:Y:S01]  /*6fd0*/  FADD.FTZ R4, -R104.reuse, R8 ;  /* 0x0000000868047221 */ /* 0x040fe20000010100 */
[----:B------:R-:W-:Y:S01]  /*6fe0*/  FSETP.GE.FTZ.AND P0, PT, R219, RZ, PT ;  /* 0x000000ffdb00720b */ /* 0x000fe20003f16000 */
[----:B------:R-:W-:Y:S01]  /*6ff0*/  FADD.FTZ R8, -R104, R9 ;  /* 0x0000000968087221 */ /* 0x000fe20000010100 */
[-C--:B------:R-:W-:Y:S01]  /*7000*/  FSEL R6, R6, R105.reuse, P3 ;  /* 0x0000006906067208 */ /* 0x080fe20001800000 */
[----:B------:R-:W-:Y:S01]  /*7010*/  FMUL.FTZ R190, R190, R34 ;  /* 0x00000022bebe7220 */ /* 0x000fe20000410000 */
[----:B------:R-:W-:Y:S01]  /*7020*/  FSEL R5, R5, R105, P2 ;  /* 0x0000006905057208 */ /* 0x000fe20001000000 */
[----:B------:R-:W-:Y:S01]  /*7030*/  FMUL.FTZ R35, R186, R35 ;  /* 0x00000023ba237220 */ /* 0x000fe20000410000 */
[----:B------:R-:W-:Y:S01]  /*7040*/  FSETP.GE.FTZ.AND P4, PT, R169, RZ, PT ;  /* 0x000000ffa900720b */ /* 0x000fe20003f96000 */
[----:B------:R-:W-:Y:S01]  /*7050*/  FMUL.FTZ R168, R168, R6 ;  /* 0x00000006a8a87220 */ /* 0x000fe20000410000 */
[----:B------:R-:W-:Y:S01]  /*7060*/  FSEL R4, R4, R104, P0 ;  /* 0x0000006804047208 */ /* 0x000fe20000000000 */
[----:B------:R-:W-:Y:S01]  /*7070*/  FMUL.FTZ R159, R159, R5 ;  /* 0x000000059f9f7220 */ /* 0x000fe20000410000 */
[----:B------:R-:W-:Y:S01]  /*7080*/  FSEL R7, R7, R105, P4 ;  /* 0x0000006907077208 */ /* 0x000fe20002000000 */
        /* <DEDUP_REMOVED lines=18> */
[C---:B------:R-:W-:Y:S01]  /*71b0*/  FADD.FTZ R6, -R104.reuse, R40 ;  /* 0x0000002868067221 */ /* 0x040fe20000010100 */
[----:B------:R-:W-:Y:S01]  /*71c0*/  FSEL R7, R7, R104, P3 ;  /* 0x0000006807077208 */ /* 0x000fe20001800000 */
[----:B------:R-:W-:Y:S01]  /*71d0*/  FADD.FTZ R5, -R104, R41 ;  /* 0x0000002968057221 */ /* 0x000fe20000010100 */
[----:B------:R-:W-:Y:S01]  /*71e0*/  FSETP.GE.FTZ.AND P0, PT, R182, RZ, PT ;  /* 0x000000ffb600720b */ /* 0x000fe20003f16000 */
[----:B------:R-:W-:Y:S01]  /*71f0*/  FMUL.FTZ R22, R204, R4 ;  /* 0x00000004cc167220 */ /* 0x000fe20000410000 */
[-C--:B------:R-:W-:Y:S01]  /*7200*/  FSEL R6, R6, R104.reuse, P2 ;  /* 0x0000006806067208 */ /* 0x080fe20001000000 */
[----:B------:R-:W-:Y:S01]  /*7210*/  FADD.FTZ R4, -R104, R44 ;  /* 0x0000002c68047221 */ /* 0x000fe20000010100 */
        /* <DEDUP_REMOVED lines=33> */
[C---:B------:R-:W-:Y:S01]  /*7430*/  FADD.FTZ R6, -R0.reuse, R11 ;  /* 0x0000000b00067221 */ /* 0x040fe20000010100 */
        /* <DEDUP_REMOVED lines=102> */
.L_x_349:
        /* <DEDUP_REMOVED lines=148> */
.L_x_350:
        /* <DEDUP_REMOVED lines=306> */
.L_x_352:
        /* <DEDUP_REMOVED lines=19> */
.L_x_353:
        /* <DEDUP_REMOVED lines=43> */
.L_x_355:
[----:B--2---:R-:W-:Y:S05]  /*9ae0*/  BSYNC B0 ;  /* 0x0000000000007941 */ /* 0x004fea0003800000 */
.L_x_354:
        /* <DEDUP_REMOVED lines=14> */
.L_x_357:
[----:B------:R-:W-:Y:S05]  /*9bd0*/  BSYNC B0 ;  /* 0x0000000000007941 */ /* 0x000fea0003800000 */
.L_x_356:
        /* <DEDUP_REMOVED lines=25> */
.L_x_359:
[----:B------:R-:W-:Y:S05]  /*9d70*/  BSYNC B0 ;  /* 0x0000000000007941 */ /* 0x000fea0003800000 */
.L_x_358:
        /* <DEDUP_REMOVED lines=12> */
.L_x_332:
        /* <DEDUP_REMOVED lines=21> */
.L_x_361:
        /* <DEDUP_REMOVED lines=19> */
.L_x_362:
        /* <DEDUP_REMOVED lines=37> */
.L_x_364:
[----:B------:R-:W-:Y:S05]  /*a310*/  BSYNC B0 ;  /* 0x0000000000007941 */ /* 0x000fea0003800000 */
.L_x_363:
        /* <DEDUP_REMOVED lines=15> */
.L_x_366:
[----:B------:R-:W-:Y:S05]  /*a410*/  BSYNC B0 ;  /* 0x0000000000007941 */ /* 0x000fea0003800000 */
.L_x_365:
        /* <DEDUP_REMOVED lines=26> */
.L_x_368:
[----:B------:R-:W-:Y:S05]  /*a5c0*/  BSYNC B0 ;  /* 0x0000000000007941 */ /* 0x000fea0003800000 */
.L_x_367:
        /* <DEDUP_REMOVED lines=12> */
.L_x_360:
[----:B------:R-:W-:Y:S05]  /*a690*/  BSYNC B1 ;  /* 0x0000000000017941 */ /* 0x000fea0003800000 */
.L_x_327:
        /* <DEDUP_REMOVED lines=11> */
.L_x_369:
[----:B------:R-:W-:Y:S05]  /*a750*/  EXIT ;  /* 0x000000000000794d */ /* 0x000fea0003800000 */
.L_x_371:
        /* <DEDUP_REMOVED lines=10> */
.L_x_1334:


//--------------------- .text._ZN5flash44flash_bwd_dq_dk_dv_loop_seqk_parallel_kernelI23Flash_bwd_kernel_traitsILi32ELi128ELi128ELi8ELi4ELi4ELi4ELb1ELb0EN7cutlass10bfloat16_tE19Flash_kernel_traitsILi32ELi128ELi128ELi8ES3_EELb0ELb0ELb0ELb0ELb0ELb0ELb1EEEvNS_16Flash_bwd_paramsE --------------------------
	.section	.text._ZN5flash44flash_bwd_dq_dk_dv_loop_seqk_parallel_kernelI23Flash_bwd_kernel_traitsILi32ELi128ELi128ELi8ELi4ELi4ELi4ELb1ELb0EN7cutlass10bfloat16_tE19Flash_kernel_traitsILi32ELi128ELi128ELi8ES3_EELb0ELb0ELb0ELb0ELb0ELb0ELb1EEEvNS_16Flash_bwd_paramsE,"ax",@progbits
	.sectioninfo	@"SHI_REGISTERS=255"
	.align	128
        .global         _ZN5flash44flash_bwd_dq_dk_dv_loop_seqk_parallel_kernelI23Flash_bwd_kernel_traitsILi32ELi128ELi128ELi8ELi4ELi4ELi4ELb1ELb0EN7cutlass10bfloat16_tE19Flash_kernel_traitsILi32ELi128ELi128ELi8ES3_EELb0ELb0ELb0ELb0ELb0ELb0ELb1EEEvNS_16Flash_bwd_paramsE
        .type           _ZN5flash44flash_bwd_dq_dk_dv_loop_seqk_parallel_kernelI23Flash_bwd_kernel_traitsILi32ELi128ELi128ELi8ELi4ELi4ELi4ELb1ELb0EN7cutlass10bfloat16_tE19Flash_kernel_traitsILi32ELi128ELi128ELi8ES3_EELb0ELb0ELb0ELb0ELb0ELb0ELb1EEEvNS_16Flash_bwd_paramsE,@function
        .size           _ZN5flash44flash_bwd_dq_dk_dv_loop_seqk_parallel_kernelI23Flash_bwd_kernel_traitsILi32ELi128ELi128ELi8ELi4ELi4ELi4ELb1ELb0EN7cutlass10bfloat16_tE19Flash_kernel_traitsILi32ELi128ELi128ELi8ES3_EELb0ELb0ELb0ELb0ELb0ELb0ELb1EEEvNS_16Flash_bwd_paramsE,(.L_x_1335 - _ZN5flash44flash_bwd_dq_dk_dv_loop_seqk_parallel_kernelI23Flash_bwd_kernel_traitsILi32ELi128ELi128ELi8ELi4ELi4ELi4ELb1ELb0EN7cutlass10bfloat16_tE19Flash_kernel_traitsILi32ELi128ELi128ELi8ES3_EELb0ELb0ELb0ELb0ELb0ELb0ELb1EEEvNS_16Flash_bwd_paramsE)
        .other          _ZN5flash44flash_bwd_dq_dk_dv_loop_seqk_parallel_kernelI23Flash_bwd_kernel_traitsILi32ELi128ELi128ELi8ELi4ELi4ELi4ELb1ELb0EN7cutlass10bfloat16_tE19Flash_kernel_traitsILi32ELi128ELi128ELi8ES3_EELb0ELb0ELb0ELb0ELb0ELb0ELb1EEEvNS_16Flash_bwd_paramsE,@"STO_CUDA_ENTRY STV_DEFAULT"
_ZN5flash44flash_bwd_dq_dk_dv_loop_seqk_parallel_kernelI23Flash_bwd_kernel_traitsILi32ELi128ELi128ELi8ELi4ELi4ELi4ELb1ELb0EN7cutlass10bfloat16_tE19Flash_kernel_traitsILi32ELi128ELi128ELi8ES3_EELb0ELb0ELb0ELb0ELb0ELb0ELb1EEEvNS_16Flash_bwd_paramsE:
.text._ZN5flash44flash_bwd_dq_dk_dv_loop_seqk_parallel_kernelI23Flash_bwd_kernel_traitsILi32ELi128ELi128ELi8ELi4ELi4ELi4ELb1ELb0EN7cutlass10bfloat16_tE19Flash_kernel_traitsILi32ELi128ELi128ELi8ES3_EELb0ELb0ELb0ELb0ELb0ELb0ELb1EEEvNS_16Flash_bwd_paramsE:
        /* <DEDUP_REMOVED lines=37> */
[----:B------:R-:W-:Y:S01]  /*0250*/  UIMAD.WIDE UR50, UR58, UR50, URZ ;  /* 0x000000323a3272a5 */ /* 0x000fe2000f8e023f */
[----:B------:R-:W-:Y:S01]  /*0260*/  SHF.R.S32.HI R2, RZ, 0x4, R9 ;  /* 0x00000004ff027819 */ /* 0x000fe20000011409 */
[----:B---3--:R-:W-:Y:S01]  /*0270*/  UIMAD UR5, UR5, UR47, URZ ;  /* 0x0000002f050572a4 */ /* 0x008fe2000f8e023f */
[CC--:B------:R-:W-:Y:S01]  /*0280*/  LEA.HI R6, R8.reuse, R19.reuse, RZ, 0x2 ;  /* 0x0000001308067211 */ /* 0x0c0fe200078f10ff */
[----:B------:R-:W-:Y:S01]  /*0290*/  IMAD.IADD R0, R19, 0x1, -R0 ;  /* 0x0000000113007824 */ /* 0x000fe200078e0a00 */
[----:B------:R-:W-:Y:S01]  /*02a0*/  LEA.HI R4, R9, R2, RZ, 0x1 ;  /* 0x0000000209047211 */ /* 0x000fe200078f08ff */
[----:B------:R-:W-:Y:S01]  /*02b0*/  UIMAD.WIDE.U32 UR60, UR47, UR17, URZ ;  /* 0x000000112f3c72a5 */ /* 0x000fe2000f8e003f */
[----:B------:R-:W-:Y:S01]  /*02c0*/  SHF.R.S32.HI R7, RZ, 0x2, R6 ;  /* 0x00000002ff077819 */ /* 0x000fe20000011406 */
[----:B------:R-:W-:Y:S01]  /*02d0*/  ULDC UR14, c[0x0][0x1c0] ;  /* 0x00007000000e7ab9 */ /* 0x000fe20000000800 */
[----:B------:R-:W-:Y:S01]  /*02e0*/  SHF.R.S32.HI R3, RZ, 0x1f, R0 ;  /* 0x0000001fff037819 */ /* 0x000fe20000011400 */
[----:B------:R-:W-:Y:S01]  /*02f0*/  ULDC UR12, c[0x0][0x1c0] ;  /* 0x00007000000c7ab9 */ /* 0x000fe20000000800 */
[----:B------:R-:W-:Y:S01]  /*0300*/  LEA.HI R20, R8, R19, RZ, 0x3 ;  /* 0x0000001308147211 */ /* 0x000fe200078f18ff */
[----:B------:R-:W-:Y:S01]  /*0310*/  UIMAD UR58, UR58, UR12, URZ ;  /* 0x0000000c3a3a72a4 */ /* 0x000fe2000f8e023f */
[----:B------:R-:W-:Y:S01]  /*0320*/  LEA.HI R18, R3, R0, RZ, 0x2 ;  /* 0x0000000003127211 */ /* 0x000fe200078f10ff */
[----:B------:R-:W-:Y:S01]  /*0330*/  ULDC.U8 UR11, c[0x0][0x3d0] ;  /* 0x0000f400000b7ab9 */ /* 0x000fe20000000000 */
[----:B------:R-:W-:Y:S01]  /*0340*/  LOP3.LUT R0, R4, 0xfffffffe, RZ, 0xc0, !PT ;  /* 0xfffffffe04007812 */ /* 0x000fe200078ec0ff */
[----:B------:R-:W-:Y:S01]  /*0350*/  USHF.L.U32 UR59, UR58, 0x7, URZ ;  /* 0x000000073a3b7899 */ /* 0x000fe2000800063f */
[----:B------:R-:W-:Y:S01]  /*0360*/  SHF.R.S32.HI R3, RZ, 0x1f, R6 ;  /* 0x0000001fff037819 */ /* 0x000fe20000011406 */
[----:B------:R-:W-:-:S02]  /*0370*/  ULDC.64 UR6, c[0x0][0x118] ;  /* 0x0000460000067ab9 */ /* 0x000fc40000000a00 */
[----:B------:R-:W-:Y:S01]  /*0380*/  IMAD.IADD R15, R2, 0x1, -R0 ;  /* 0x00000001020f7824 */ /* 0x000fe200078e0a00 */
[--C-:B------:R-:W-:Y:S01]  /*0390*/  SHF.R.S32.HI R2, RZ, 0x5, R5.reuse ;  /* 0x00000005ff027819 */ /* 0x100fe20000011405 */
[----:B------:R-:W-:Y:S01]  /*03a0*/  UMOV UR55, 0xffffe000 ;  /* 0xffffe00000377882 */ /* 0x000fe20000000000 */
[----:B------:R-:W-:Y:S01]  /*03b0*/  SHF.R.S32.HI R0, RZ, 0x1f, R5 ;  /* 0x0000001fff007819 */ /* 0x000fe20000011405 */
[----:B------:R-:W-:Y:S01]  /*03c0*/  UISETP.NE.AND UP3, UPT, UR11, URZ, UPT ;  /* 0x0000003f0b00728c */ /* 0x000fe2000bf65270 */
[-C--:B------:R-:W-:Y:S01]  /*03d0*/  LEA.HI R5, R6, R7.reuse, RZ, 0x1 ;  /* 0x0000000706057211 */ /* 0x080fe200078f08ff */
[----:B------:R-:W-:Y:S01]  /*03e0*/  UIMAD.WIDE.U32 UR56, UR50, UR60, URZ ;  /* 0x0000003c323872a5 */ /* 0x000fe2000f8e003f */
[----:B------:R-:W-:Y:S01]  /*03f0*/  LEA.HI R3, R3, R7, RZ, 0x3 ;  /* 0x0000000703037211 */ /* 0x000fe200078f18ff */
        /* <DEDUP_REMOVED lines=31> */
[----:B------:R-:W-:-:S02]  /*05f0*/  UIMAD UR22, UR58, 0x38, URZ ;  /* 0x000000383a1678a4 */ /* 0x000fc4000f8e023f */
[----:B------:R-:W-:Y:S01]  /*0600*/  USHF.L.U32 UR21, UR58, 0x6, URZ ;  /* 0x000000063a157899 */ /* 0x000fe2000800063f */
[----:B------:R-:W-:Y:S01]  /*0610*/  IMAD R17, R11, 0x2000, R8 ;  /* 0x000020000b117824 */ /* 0x000fe200078e0208 */
[----:B------:R-:W-:Y:S02]  /*0620*/  UIMAD UR20, UR58, 0x48, URZ ;  /* 0x000000483a1478a4 */ /* 0x000fe4000f8e023f */
[----:B------:R-:W-:Y:S02]  /*0630*/  UIMAD UR19, UR58, 0x50, URZ ;  /* 0x000000503a1378a4 */ /* 0x000fe4000f8e023f */
[----:B------:R-:W-:Y:S02]  /*0640*/  UIMAD UR18, UR58, 0x58, URZ ;  /* 0x000000583a1278a4 */ /* 0x000fe4000f8e023f */
[----:B------:R-:W-:Y:S02]  /*0650*/  UIMAD UR17, UR58, 0x60, URZ ;  /* 0x000000603a1178a4 */ /* 0x000fe4000f8e023f */
[----:B------:R-:W-:Y:S01]  /*0660*/  UIMAD UR15, UR58, 0x70, URZ ;  /* 0x000000703a0f78a4 */ /* 0x000fe2000f8e023f */
[----:B-1----:R-:W-:Y:S01]  /*0670*/  IMAD.IADD R7, R19, 0x1, -R0 ;  /* 0x0000000113077824 */ /* 0x002fe200078e0a00 */
[----:B------:R-:W-:Y:S01]  /*0680*/  UIADD3 UR13, -UR59, URZ, URZ ;  /* 0x0000003f3b0d7290 */ /* 0x000fe2000fffe13f */
        /* <DEDUP_REMOVED lines=74> */
[----:B------:R-:W-:Y:S01]  /*0b30*/  IADD3 R175, R182, 0x40, RZ ;  /* 0x00000040b6af7810 */ /* 0x000fe20007ffe0ff */
[----:B------:R-:W-:Y:S01]  /*0b40*/  IMAD.U32 R150, R150, 0x20, R4 ;  /* 0x0000002096967824 */ /* 0x000fe200078e0004 */
[----:B------:R-:W-:Y:S01]  /*0b50*/  @P4 IADD3 R175, R182, -0x40, RZ ;  /* 0xffffffc0b6af4810 */ /* 0x000fe20007ffe0ff */
[----:B------:R-:W-:Y:S01]  /*0b60*/  IMAD R10, R10, 0x20, R2 ;  /* 0x000000200a0a7824 */ /* 0x000fe200078e0202 */
[----:B------:R-:W-:Y:S01]  /*0b70*/  SHF.R.S32.HI R2, RZ, 0x1f, R0 ;  /* 0x0000001fff027819 */ /* 0x000fe20000011400 */
[----:B------:R-:W-:Y:S01]  /*0b80*/  IMAD.U32 R3, RZ, RZ, UR9 ;  /* 0x00000009ff037e24 */ /* 0x000fe2000f8e00ff */
[----:B------:R-:W-:Y:S01]  /*0b90*/  UIMAD UR14, UR58, 0x78, URZ ;  /* 0x000000783a0e78a4 */ /* 0x000fe2000f8e023f */
[----:B------:R-:W-:Y:S01]  /*0ba0*/  IMAD.SHL.U32 R4, R15, 0x10, RZ ;  /* 0x000000100f047824 */ /* 0x000fe200078e00ff */
[----:B------:R-:W-:Y:S01]  /*0bb0*/  SHF.L.U64.HI R2, R0, 0x2, R2 ;  /* 0x0000000200027819 */ /* 0x000fe20000010202 */
[----:B------:R-:W-:Y:S01]  /*0bc0*/  IMAD.U32 R0, RZ, RZ, UR5 ;  /* 0x00000005ff007e24 */ /* 0x000fe2000f8e00ff */
[----:B------:R1:W-:Y:S01]  /*0bd0*/  STL [R1+0x44], R3 ;  /* 0x0000440301007387 */ /* 0x0003e20000100800 */
[----:B------:R-:W-:Y:S01]  /*0be0*/  @!UP2 UIMAD UR5, UR8, UR29, URZ ;  /* 0x0000001d0805a2a4 */ /* 0x000fe2000f8e023f */
[----:B------:R-:W-:-:S02]  /*0bf0*/  IMAD.IADD R180, R182, 0x1, R176 ;  /* 0x00000001b6b47824 */ /* 0x000fc400078e02b0 */
[----:B------:R-:W-:Y:S02]  /*0c00*/  IMAD.IADD R176, R176, 0x1, R175 ;  /* 0x00000001b0b07824 */ /* 0x000fe400078e02af */
[----:B------:R-:W-:Y:S02]  /*0c10*/  IMAD R149, R150, 0x2, R149 ;  /* 0x0000000296957824 */ /* 0x000fe400078e0295 */
[--C-:B------:R-:W-:Y:S02]  /*0c20*/  IMAD.IADD R181, R182, 0x1, R177.reuse ;  /* 0x00000001b6b57824 */ /* 0x100fe400078e02b1 */
[----:B------:R-:W-:Y:S02]  /*0c30*/  IMAD.IADD R179, R180, 0x1, R177 ;  /* 0x00000001b4b37824 */ /* 0x000fe400078e02b1 */
[----:B------:R-:W-:Y:S02]  /*0c40*/  IMAD.IADD R178, R177, 0x1, R175 ;  /* 0x00000001b1b27824 */ /* 0x000fe400078e02af */
[----:B------:R-:W-:-:S02]  /*0c50*/  IMAD.SHL.U32 R150, R150, 0x2, RZ ;  /* 0x0000000296967824 */ /* 0x000fc400078e00ff */
[----:B------:R-:W-:Y:S02]  /*0c60*/  IMAD.IADD R177, R177, 0x1, R176 ;  /* 0x00000001b1b17824 */ /* 0x000fe400078e02b0 */
[----:B-1----:R-:W-:Y:S01]  /*0c70*/  IMAD.U32 R3, RZ, RZ, UR4 ;  /* 0x00000004ff037e24 */ /* 0x002fe2000f8e00ff */
[----:B------:R-:W-:Y:S02]  /*0c80*/  USHF.R.S32.HI UR4, URZ, 0x1f, UR16 ;  /* 0x0000001f3f047899 */ /* 0x000fe40008011410 */
[----:B------:R-:W-:Y:S02]  /*0c90*/  UIMAD UR16, UR58, 0x68, URZ ;  /* 0x000000683a1078a4 */ /* 0x000fe4000f8e023f */
[----:B------:R1:W-:Y:S04]  /*0ca0*/  STL [R1+0x40], R3 ;  /* 0x0000400301007387 */ /* 0x0003e80000100800 */
[----:B------:R2:W-:Y:S04]  /*0cb0*/  STL [R1+0x24], R2 ;  /* 0x0000240201007387 */ /* 0x0005e80000100800 */
[----:B------:R3:W-:Y:S01]  /*0cc0*/  STL [R1+0x3c], R0 ;  /* 0x00003c0001007387 */ /* 0x0007e20000100800 */
[----:B-1----:R-:W-:Y:S01]  /*0cd0*/  IMAD.U32 R3, RZ, RZ, UR4 ;  /* 0x00000004ff037e24 */ /* 0x002fe2000f8e00ff */
[----:B------:R-:W-:Y:S01]  /*0ce0*/  UIMAD UR4, UR51, UR60, URZ ;  /* 0x0000003c330472a4 */ /* 0x000fe2000f8e023f */
[----:B--2---:R-:W-:-:S03]  /*0cf0*/  IMAD.SHL.U32 R2, R19, 0x2, RZ ;  /* 0x0000000213027824 */ /* 0x004fc600078e00ff */
[----:B------:R1:W-:Y:S01]  /*0d00*/  STL [R1+0x38], R3 ;  /* 0x0000380301007387 */ /* 0x0003e20000100800 */
[----:B---3--:R-:W-:Y:S02]  /*0d10*/  SHF.R.S32.HI R0, RZ, 0x1, R12 ;  /* 0x00000001ff007819 */ /* 0x008fe4000001140c */
[----:B------:R-:W-:Y:S02]  /*0d20*/  LOP3.LUT R2, R2, 0x6, RZ, 0xc0, !PT ;  /* 0x0000000602027812 */ /* 0x000fe400078ec0ff */
[C---:B------:R-:W-:Y:S01]  /*0d30*/  LOP3.LUT P3, RZ, R0.reuse, 0x2, RZ, 0xc0, !PT ;  /* 0x0000000200ff7812 */ /* 0x040fe2000786c0ff */
[----:B------:R-:W-:-:S03]  /*0d40*/  IMAD.SHL.U32 R0, R0, 0x40, RZ ;  /* 0x0000004000007824 */ /* 0x000fc600078e00ff */
[----:B------:R-:W-:Y:S02]  /*0d50*/  R2P PR, R16, 0x6 ;  /* 0x0000000610007804 */ /* 0x000fe40000000000 */
[----:B------:R-:W-:Y:S02]  /*0d60*/  LOP3.LUT R0, R0, 0xc0, RZ, 0xc0, !PT ;  /* 0x000000c000007812 */ /* 0x000fe400078ec0ff */
[----:B------:R-:W-:Y:S02]  /*0d70*/  LOP3.LUT P0, RZ, R13, 0x2, RZ, 0xc0, !PT ;  /* 0x000000020dff7812 */ /* 0x000fe4000780c0ff */
[----:B------:R-:W-:Y:S02]  /*0d80*/  SEL R152, R152, 0xffffffc0, !P2 ;  /* 0xffffffc098987807 */ /* 0x000fe40005000000 */
[----:B------:R-:W-:Y:S01]  /*0d90*/  SEL R157, R157, 0xffffffe0, !P0 ;  /* 0xffffffe09d9d7807 */ /* 0x000fe20004000000 */
[----:B-1----:R-:W-:Y:S01]  /*0da0*/  IMAD.U32 R3, RZ, RZ, UR4 ;  /* 0x00000004ff037e24 */ /* 0x002fe2000f8e00ff */
[----:B------:R-:W-:Y:S01]  /*0db0*/  USHF.R.S32.HI UR4, URZ, 0x1f, UR59 ;  /* 0x0000001f3f047899 */ /* 0x000fe2000801143b */
[----:B------:R-:W-:-:S02]  /*0dc0*/  IMAD R3, R11, 0x40, R2 ;  /* 0x000000400b037824 */ /* 0x000fc400078e0202 */
[----:B------:R-:W-:-:S03]  /*0dd0*/  IMAD.SHL.U32 R2, R11, 0x8, RZ ;  /* 0x000000080b027824 */ /* 0x000fc600078e00ff */
[----:B------:R1:W-:Y:S02]  /*0de0*/  STL [R1+0x20], R3 ;  /* 0x0000200301007387 */ /* 0x0003e40000100800 */
[----:B------:R-:W-:-:S04]  /*0df0*/  LOP3.LUT R2, R2, 0x8, RZ, 0xc0, !PT ;  /* 0x0000000802027812 */ /* 0x000fc800078ec0ff */
[----:B------:R-:W-:Y:S02]  /*0e00*/  LOP3.LUT R7, R2, 0x10, R4, 0xf8, !PT ;  /* 0x0000001002077812 */ /* 0x000fe400078ef804 */
[----:B-1----:R-:W-:-:S04]  /*0e10*/  SHF.R.U32.HI R3, RZ, 0x3, R0 ;  /* 0x00000003ff037819 */ /* 0x002fc80000011600 */
[----:B------:R-:W-:Y:S01]  /*0e20*/  LOP3.LUT R8, R3, R0, R2, 0x1e, !PT ;  /* 0x0000000003087212 */ /* 0x000fe200078e1e02 */
[----:B------:R-:W-:Y:S02]  /*0e30*/  IMAD.SHL.U32 R0, R16, 0x40, RZ ;  /* 0x0000004010007824 */ /* 0x000fe400078e00ff */
        /* <DEDUP_REMOVED lines=29> */
[----:B------:R-:W-:Y:S01]  /*1010*/  IADD3 R159, R158, 0x6000, RZ ;  /* 0x000060009e9f7810 */ /* 0x000fe20007ffe0ff */
[----:B-1----:R-:W-:Y:S01]  /*1020*/  IMAD.U32 R0, RZ, RZ, UR4 ;  /* 0x00000004ff007e24 */ /* 0x002fe2000f8e00ff */
[C---:B------:R-:W-:Y:S02]  /*1030*/  IADD3 R0, R4.reuse, 0x20, RZ ;  /* 0x0000002004007810 */ /* 0x040fe40007ffe0ff */
[----:B------:R-:W-:-:S05]  /*1040*/  @P3 IADD3 R0, R4, -0x20, RZ ;  /* 0xffffffe004003810 */ /* 0x000fca0007ffe0ff */
[----:B------:R2:W-:Y:S02]  /*1050*/  STL [R1+0x30], R0 ;  /* 0x0000300001007387 */ /* 0x0005e40000100800 */
.L_x_416:
        /* <DEDUP_REMOVED lines=54> */
.L_x_372:
        /* <DEDUP_REMOVED lines=58> */
.L_x_374:
        /* <DEDUP_REMOVED lines=18> */
.L_x_375:
        /* <DEDUP_REMOVED lines=15> */
[----:B------:R-:W-:Y:S02]  /*1970*/  ULDC.64 UR36, c[0x0][0x3d8] ;  /* 0x0000f60000247ab9 */ /* 0x000fe40000000a00 */
[----:B------:R-:W-:Y:S02]  /*1980*/  @!UP1 UMOV UR40, UR10 ;  /* 0x0000000a00289c82 */ /* 0x000fe40008000000 */
[----:B------:R-:W-:Y:S01]  /*1990*/  UIMAD.WIDE.U32 UR10, UR50, UR5, URZ ;  /* 0x00000005320a72a5 */ /* 0x000fe2000f8e003f */
[----:B--2---:R1:W2:Y:S02]  /*19a0*/  R2UR UR39, R0 ;  /* 0x00000000002773c2 */ /* 0x0042a400000e0000 */
[----:B-1----:R-:W5:Y:S01]  /*19b0*/  LDL R0, [R1+0x44] ;  /* 0x0000440001007983 */ /* 0x002f620000100800 */
[----:B--2---:R-:W-:-:S04]  /*19c0*/  UIMAD UR9, UR35, UR38, UR39 ;  /* 0x00000026230972a4 */ /* 0x004fc8000f8e0227 */
[----:B------:R-:W-:-:S04]  /*19d0*/  UIADD3 UR9, UR61, UR9, URZ ;  /* 0x000000093d097290 */ /* 0x000fc8000fffe03f */
[----:B------:R-:W-:-:S04]  /*19e0*/  UIMAD UR9, UR50, UR9, UR12 ;  /* 0x00000009320972a4 */ /* 0x000fc8000f8e020c */
[----:B------:R-:W-:Y:S02]  /*19f0*/  UIADD3 UR38, UR57, UR9, URZ ;  /* 0x0000000939267290 */ /* 0x000fe4000fffe03f */
[----:B------:R-:W-:Y:S01]  /*1a00*/  UIMAD UR9, UR51, UR5, URZ ;  /* 0x00000005330972a4 */ /* 0x000fe2000f8e023f */
[----:B------:R-:W1:Y:S03]  /*1a10*/  S2UR UR12, SR_CTAID.X ;  /* 0x00000000000c79c3 */ /* 0x000e660000002500 */
[----:B------:R-:W-:Y:S02]  /*1a20*/  @UP1 UIADD3 UR38, UR11, UR9, URZ ;  /* 0x000000090b261290 */ /* 0x000fe4000fffe03f */
[----:B------:R-:W-:-:S03]  /*1a30*/  USHF.L.U64.HI UR9, UR47, 0x7, UR35 ;  /* 0x000000072f097899 */ /* 0x000fc60008010223 */
[----:B---3--:R2:W3:Y:S01]  /*1a40*/  R2UR UR35, R4 ;  /* 0x00000000042373c2 */ /* 0x0084e200000e0000 */
[----:B------:R-:W-:Y:S01]  /*1a50*/  USEL UR39, UR56, UR10, !UP1 ;  /* 0x0000000a38277287 */ /* 0x000fe2000c800000 */
[----:B--2---:R-:W2:Y:S01]  /*1a60*/  I2F.RP R4, R6 ;  /* 0x0000000600047306 */ /* 0x004ea20000209400 */
[----:B-1----:R-:W-:-:S04]  /*1a70*/  UIMAD.WIDE.U32 UR10, UR12, UR36, URZ ;  /* 0x000000240c0a72a5 */ /* 0x002fc8000f8e003f */
[----:B------:R-:W-:-:S03]  /*1a80*/  UIMAD UR37, UR12, UR37, UR11 ;  /* 0x000000250c2572a4 */ /* 0x000fc6000f8e020b */
[----:B--2---:R-:W1:Y:S01]  /*1a90*/  MUFU.RCP R4, R4 ;  /* 0x0000000400047308 */ /* 0x004e620000001000 */
[----:B------:R-:W-:Y:S02]  /*1aa0*/  USHF.L.U32 UR12, UR47, 0x7, URZ ;  /* 0x000000072f0c7899 */ /* 0x000fe4000800063f */
[----:B------:R-:W-:Y:S02]  /*1ab0*/  USEL UR36, UR10, URZ, UP3 ;  /* 0x0000003f0a247287 */ /* 0x000fe40009800000 */
[----:B------:R-:W-:Y:S02]  /*1ac0*/  USEL UR10, UR12, URZ, UP6 ;  /* 0x0000003f0c0a7287 */ /* 0x000fe4000b000000 */
[----:B------:R-:W-:Y:S02]  /*1ad0*/  USEL UR9, UR9, URZ, UP6 ;  /* 0x0000003f09097287 */ /* 0x000fe4000b000000 */
[----:B------:R-:W-:Y:S01]  /*1ae0*/  UIADD3 UR10, UP0, UR8, UR10, URZ ;  /* 0x0000000a080a7290 */ /* 0x000fe2000ff1e03f */
[----:B-1----:R-:W-:-:S03]  /*1af0*/  IADD3 R4, R4, 0xffffffe, RZ ;  /* 0x0ffffffe04047810 */ /* 0x002fc60007ffe0ff */
[----:B------:R-:W-:Y:S01]  /*1b00*/  UIADD3.X UR11, UR45, UR9, URZ, UP0, !UPT ;  /* 0x000000092d0b7290 */ /* 0x000fe200087fe43f */
[----:B------:R1:W2:Y:S01]  /*1b10*/  F2I.FTZ.U32.TRUNC.NTZ R5, R4 ;  /* 0x0000000400057305 */ /* 0x0002a2000021f000 */
[----:B------:R-:W-:-:S04]  /*1b20*/  UIMAD UR9, UR51, UR10, URZ ;  /* 0x0000000a330972a4 */ /* 0x000fc8000f8e023f */
[----:B------:R-:W-:-:S05]  /*1b30*/  UIMAD UR12, UR50, UR11, UR9 ;  /* 0x0000000b320c72a4 */ /* 0x000fca000f8e0209 */
[----:B----4-:R4:W2:Y:S01]  /*1b40*/  R2UR UR11, R3 ;  /* 0x00000000030b73c2 */ /* 0x0108a200000e0000 */
[----:B-1----:R-:W-:Y:S01]  /*1b50*/  IMAD.MOV.U32 R4, RZ, RZ, RZ ;  /* 0x000000ffff047224 */ /* 0x002fe200078e00ff */
[----:B----4-:R-:W-:Y:S02]  /*1b60*/  IABS R3, UR52 ;  /* 0x0000003400037c13 */ /* 0x010fe40008000000 */
[----:B------:R-:W-:Y:S01]  /*1b70*/  ISETP.NE.AND P1, PT, RZ, c[0x0][0x1c8], PT ;  /* 0x00007200ff007a0c */ /* 0x000fe20003f25270 */
[----:B------:R-:W-:-:S03]  /*1b80*/  USEL UR37, UR37, URZ, UP3 ;  /* 0x0000003f25257287 */ /* 0x000fc60009800000 */
[----:B-----5:R2:W1:Y:S02]  /*1b90*/  R2UR UR9, R0 ;  /* 0x00000000000973c2 */ /* 0x02046400000e0000 */
[----:B--2---:R-:W-:-:S04]  /*1ba0*/  IMAD.MOV R0, RZ, RZ, -R5 ;  /* 0x000000ffff007224 */ /* 0x004fc800078e0a05 */
        /* <DEDUP_REMOVED lines=11> */
[----:B-1----:R-:W-:Y:S02]  /*1c60*/  @UP2 USEL UR9, UR9, UR5, !UP1 ;  /* 0x0000000509092287 */ /* 0x002fe4000c800000 */
[----:B------:R-:W-:-:S08]  /*1c70*/  ULDC UR11, c[0x0][0x234] ;  /* 0x00008d00000b7ab9 */ /* 0x000fd00000000800 */
[----:B------:R-:W-:-:S05]  /*1c80*/  @P2 IADD3 R4, R4, 0x1, RZ ;  /* 0x0000000104042810 */ /* 0x000fca0007ffe0ff */
[----:B------:R-:W-:Y:S01]  /*1c90*/  @!P0 IMAD.MOV R4, RZ, RZ, -R4 ;  /* 0x000000ffff048224 */ /* 0x000fe200078e0a04 */
[----:B------:R-:W-:Y:S01]  /*1ca0*/  PLOP3.LUT P0, PT, PT, PT, UP2, 0x80, 0x0 ;  /* 0x000000000000781c */ /* 0x000fe20003f0f028 */
[----:B------:R-:W-:Y:S02]  /*1cb0*/  @UP2 UIMAD UR9, UR52, UR11, UR9 ;  /* 0x0000000b340922a4 */ /* 0x000fe4000f8e0209 */
[----:B------:R-:W-:Y:S01]  /*1cc0*/  UIMAD.WIDE.U32 UR10, UR50, UR10, URZ ;  /* 0x0000000a320a72a5 */ /* 0x000fe2000f8e003f */
[----:B------:R-:W-:-:S03]  /*1cd0*/  @!P1 LOP3.LUT R4, RZ, c[0x0][0x1c8], RZ, 0x33, !PT ;  /* 0x00007200ff049a12 */ /* 0x000fc600078e33ff */
[----:B------:R-:W-:Y:S02]  /*1ce0*/  UIADD3 UR12, UR11, UR12, URZ ;  /* 0x0000000c0b0c7290 */ /* 0x000fe4000fffe03f */
[----:B---3--:R-:W-:Y:S02]  /*1cf0*/  @!UP2 UMOV UR9, UR35 ;  /* 0x000000230009ac82 */ /* 0x008fe40008000000 */
[----:B------:R-:W-:Y:S01]  /*1d00*/  USHF.R.S32.HI UR35, URZ, 0x1f, UR34 ;  /* 0x0000001f3f237899 */ /* 0x000fe20008011422 */
[----:B------:R-:W-:Y:S01]  /*1d10*/  SHF.R.S32.HI R15, RZ, 0x1f, R4 ;  /* 0x0000001fff0f7819 */ /* 0x000fe20000011404 */
        /* <DEDUP_REMOVED lines=10> */
.L_x_376:
[----:B------:R-:W2:Y:S02]  /*1dc0*/  LDL R0, [R1+0x40] ;  /* 0x0000400001007983 */ /* 0x000ea40000100800 */
[----:B--2---:R1:W2:Y:S01]  /*1dd0*/  R2UR UR5, R0 ;  /* 0x00000000000573c2 */ /* 0x0042a200000e0000 */
[----:B------:R-:W-:-:S07]  /*1de0*/  DEPBAR.LE SB1, 0x0, {2} ;  /* 0x000090040000791a */ /* 0x000fce0000000000 */
.L_x_377:
[----:B------:R-:W2:Y:S04]  /*1df0*/  LDL R3, [R1+0x4c] ;  /* 0x00004c0001037983 */ /* 0x000ea80000100800 */
[----:B------:R-:W3:Y:S01]  /*1e00*/  LDL R0, [R1+0x38] ;  /* 0x0000380001007983 */ /* 0x000ee20000100800 */
[----:B------:R-:W-:Y:S01]  /*1e10*/  USHF.R.S32.HI UR11, URZ, 0x1f, UR59 ;  /* 0x0000001f3f0b7899 */ /* 0x000fe2000801143b */
[----:B------:R-:W-:Y:S01]  /*1e20*/  SHF.R.S32.HI R245, RZ, 0x1f, R244 ;  /* 0x0000001ffff57819 */ /* 0x000fe200000114f4 */
[----:B------:R-:W-:Y:S01]  /*1e30*/  IMAD.U32 R10, RZ, RZ, UR8 ;  /* 0x00000008ff0a7e24 */ /* 0x000fe2000f8e00ff */
[----:B------:R-:W1:Y:S01]  /*1e40*/  S2R R11, SR_TID.X ;  /* 0x00000000000b7919 */ /* 0x000e620000002100 */
[----:B------:R-:W-:Y:S01]  /*1e50*/  UIADD3 UR9, UR8, UR9, URZ ;  /* 0x0000000908097290 */ /* 0x000fe2000fffe03f */
[----:B------:R-:W-:Y:S01]  /*1e60*/  BSSY B1, `(.L_x_373) ;  /* 0x0000887000017945 */ /* 0x000fe20003800000 */
[----:B-1----:R-:W-:Y:S01]  /*1e70*/  SHF.R.S32.HI R12, RZ, 0x1f, R11 ;  /* 0x0000001fff0c7819 */ /* 0x002fe2000001140b */
[----:B--2---:R1:W2:Y:S03]  /*1e80*/  R2UR UR47, R3 ;  /* 0x00000000032f73c2 */ /* 0x0042a600000e0000 */
[----:B-1----:R-:W-:Y:S01]  /*1e90*/  LEA.HI R3, R12, R11, RZ, 0x2 ;  /* 0x0000000b0c037211 */ /* 0x002fe200078f10ff */
[----:B--2---:R-:W-:-:S04]  /*1ea0*/  UIADD3 UR10, UP5, UP4, UR10, UR59, UR47 ;  /* 0x0000003b0a0a7290 */ /* 0x004fc8000fcbe02f */
[----:B------:R-:W1:Y:S01]  /*1eb0*/  S2UR UR47, SR_CTAID.Y ;  /* 0x00000000002f79c3 */ /* 0x000e620000002600 */
[----:B------:R-:W-:Y:S01]  /*1ec0*/  SHF.R.S32.HI R3, RZ, 0x2, R3 ;  /* 0x00000002ff037819 */ /* 0x000fe20000011403 */
[----:B------:R-:W-:Y:S02]  /*1ed0*/  UIADD3 UR39, UP1, UP0, UR36, UR10, UR39 ;  /* 0x0000000a24277290 */ /* 0x000fe4000f83e027 */
[----:B------:R-:W-:Y:S01]  /*1ee0*/  USHF.R.S32.HI UR36, URZ, 0x1f, UR52 ;  /* 0x0000001f3f247899 */ /* 0x000fe20008011434 */
[----:B------:R-:W-:-:S03]  /*1ef0*/  SHF.R.S32.HI R16, RZ, 0x1f, R3 ;  /* 0x0000001fff107819 */ /* 0x000fc60000011403 */
[----:B---3--:R2:W3:Y:S02]  /*1f00*/  R2UR UR10, R0 ;  /* 0x00000000000a73c2 */ /* 0x0084e400000e0000 */
[----:B--2---:R-:W-:Y:S01]  /*1f10*/  IADD3 R0, P0, R3, UR8, RZ ;  /* 0x0000000803007c10 */ /* 0x004fe2000ff1e0ff */
        /* <DEDUP_REMOVED lines=19> */
[----:B------:R-:W-:Y:S01]  /*2050*/  SHF.R.S32.HI R0, RZ, 0x5, R0 ;  /* 0x00000005ff007819 */ /* 0x000fe20000011400 */
[----:B------:R-:W-:Y:S01]  /*2060*/  ULEA.HI.SX32 UR40, UR49, 0xffffffff, 0x19 ;  /* 0xffffffff31287891 */ /* 0x000fe2000f8fca3f */
[----:B------:R-:W-:Y:S01]  /*2070*/  IADD3.X R7, R245, UR44, RZ, P0, !PT ;  /* 0x0000002cf5077c10 */ /* 0x000fe200087fe4ff */
[----:B------:R-:W-:Y:S01]  /*2080*/  IMAD.IADD R5, R11, 0x1, -R5 ;  /* 0x000000010b057824 */ /* 0x000fe200078e0a05 */
[----:B------:R-:W-:-:S02]  /*2090*/  ULDC.64 UR10, c[0x0][0x370] ;  /* 0x0000dc00000a7ab9 */ /* 0x000fc40000000a00 */
[----:B------:R-:W-:Y:S01]  /*20a0*/  UIMAD UR10, UR45, UR10, URZ ;  /* 0x0000000a2d0a72a4 */ /* 0x000fe2000f8e023f */
[----:B------:R-:W-:Y:S02]  /*20b0*/  IMAD R0, R0, UR58, R5 ;  /* 0x0000003a00007c24 */ /* 0x000fe4000f8e0205 */
[----:B------:R-:W-:Y:S01]  /*20c0*/  IMAD.WIDE.U32 R6, R10, c[0x0][0x370], R6 ;  /* 0x0000dc000a067a25 */ /* 0x000fe200078e0006 */
[----:B------:R-:W-:Y:S02]  /*20d0*/  UIMAD UR10, UR8, UR11, UR10 ;  /* 0x0000000b080a72a4 */ /* 0x000fe4000f8e020a */
[----:B------:R-:W-:Y:S01]  /*20e0*/  IADD3 R5, P0, R0, UR39, RZ ;  /* 0x0000002700057c10 */ /* 0x000fe2000ff1e0ff */
[----:B------:R-:W-:-:S03]  /*20f0*/  UMOV UR45, 0x4 ;  /* 0x00000004002d7882 */ /* 0x000fc60000000000 */
[----:B------:R-:W-:Y:S01]  /*2100*/  IADD3 R7, R7, UR10, RZ ;  /* 0x0000000a07077c10 */ /* 0x000fe2000fffe0ff */
[----:B------:R-:W-:Y:S01]  /*2110*/  ULDC.64 UR10, c[0x0][0x3c8] ;  /* 0x0000f200000a7ab9 */ /* 0x000fe20000000a00 */
[----:B------:R-:W-:Y:S01]  /*2120*/  LEA.HI.X.SX32 R194, R0, UR38, 0x1, P0 ;  /* 0x0000002600c27c11 */ /* 0x000fe200080f0eff */
[----:B------:R-:W-:Y:S01]  /*2130*/  IMAD.U32 R0, RZ, RZ, UR52 ;  /* 0x00000034ff007e24 */ /* 0x000fe2000f8e00ff */
[C---:B------:R-:W-:Y:S01]  /*2140*/  LEA R195, P0, R5.reuse, c[0x0][0x350], 0x2 ;  /* 0x0000d40005c37a11 */ /* 0x040fe200078010ff */
[----:B------:R-:W-:Y:S02]  /*2150*/  ULDC.64 UR38, c[0x0][0x200] ;  /* 0x0000800000267ab9 */ /* 0x000fe40000000a00 */
[C---:B------:R-:W-:Y:S01]  /*2160*/  IMAD.WIDE.U32 R6, R0.reuse, c[0x0][0x378], R6 ;  /* 0x0000de0000067a25 */ /* 0x040fe200078e0006 */
[----:B------:R-:W-:Y:S01]  /*2170*/  LEA.HI.X R194, R5, c[0x0][0x354], R194, 0x2, P0 ;  /* 0x0000d50005c27a11 */ /* 0x000fe200000f14c2 */
[----:B------:R-:W-:Y:S01]  /*2180*/  UIMAD.WIDE UR8, UR9, UR45, UR38 ;  /* 0x0000002d090872a5 */ /* 0x000fe2000f8e0226 */
[----:B------:R-:W-:Y:S01]  /*2190*/  PLOP3.LUT P0, PT, PT, PT, UP0, 0x80, 0x0 ;  /* 0x000000000000781c */ /* 0x000fe20003f0f008 */
[----:B------:R-:W-:Y:S01]  /*21a0*/  IMAD.WIDE.U32 R8, R0, c[0x0][0x1a8], R8 ;  /* 0x00006a0000087a25 */ /* 0x000fe200078e0008 */
[----:B------:R-:W-:-:S03]  /*21b0*/  IADD3 R7, R7, UR12, RZ ;  /* 0x0000000c07077c10 */ /* 0x000fc6000fffe0ff */
[----:B------:R-:W-:Y:S01]  /*21c0*/  IMAD R0, R16, c[0x0][0x370], RZ ;  /* 0x0000dc0010007a24 */ /* 0x000fe200078e02ff */
[----:B------:R-:W-:Y:S01]  /*21d0*/  IADD3 R9, R9, UR37, RZ ;  /* 0x0000002509097c10 */ /* 0x000fe2000fffe0ff */
[C---:B------:R-:W-:Y:S01]  /*21e0*/  IMAD.WIDE.U32 R6, R3.reuse, c[0x0][0x370], R6 ;  /* 0x0000dc0003067a25 */ /* 0x040fe200078e0006 */
[----:B------:R-:W-:Y:S01]  /*21f0*/  LEA R12, P2, R8, c[0x0][0x160], 0x1 ;  /* 0x00005800080c7a11 */ /* 0x000fe200078408ff */
[----:B------:R-:W-:Y:S02]  /*2200*/  UIMAD.WIDE UR36, UR36, UR45, UR10 ;  /* 0x0000002d242472a5 */ /* 0x000fe4000f8e020a */
[----:B------:R-:W-:Y:S01]  /*2210*/  IMAD R0, R3, c[0x0][0x374], R0 ;  /* 0x0000dd0003007a24 */ /* 0x000fe200078e0200 */
[----:B------:R-:W-:Y:S02]  /*2220*/  LEA R10, P1, R6, c[0x0][0x330], 0x1 ;  /* 0x0000cc00060a7a11 */ /* 0x000fe400078208ff */
[----:B------:R-:W-:Y:S01]  /*2230*/  LEA.HI.X R13, R8, c[0x0][0x164], R9, 0x1, P2 ;  /* 0x00005900080d7a11 */ /* 0x000fe200010f0c09 */
[----:B------:R-:W-:-:S05]  /*2240*/  IMAD.IADD R0, R7, 0x1, R0 ;  /* 0x0000000107007824 */ /* 0x000fca00078e0200 */
[----:B------:R-:W-:Y:S01]  /*2250*/  LEA.HI.X R11, R6, c[0x0][0x334], R0, 0x1, P1 ;  /* 0x0000cd00060b7a11 */ /* 0x000fe200008f0c00 */
[----:B-1----:R-:W-:Y:S05]  /*2260*/  @!P0 BRA `(.L_x_378) ;  /* 0x00007c1000008947 */ /* 0x002fea0003800000 */
        /* <DEDUP_REMOVED lines=14> */
[----:B------:R-:W-:Y:S01]  /*2350*/  UMOV UR5, UR40 ;  /* 0x0000002800057c82 */ /* 0x000fe20008000000 */
[----:B------:R-:W-:Y:S01]  /*2360*/  IMAD.MOV.U32 R186, RZ, RZ, R12 ;  /* 0x000000ffffba7224 */ /* 0x000fe200078e000c */
[----:B------:R-:W-:Y:S01]  /*2370*/  ULEA.HI UR8, UR5, UR5, URZ, 0x1 ;  /* 0x0000000505087291 */ /* 0x000fe2000f8f083f */
        /* <DEDUP_REMOVED lines=35> */
.L_x_380:
[----:B------:R-:W-:Y:S05]  /*25b0*/  BSYNC B0 ;  /* 0x0000000000007941 */ /* 0x000fea0003800000 */
.L_x_379:
        /* <DEDUP_REMOVED lines=21> */
.L_x_382:
[----:B------:R-:W-:Y:S05]  /*2710*/  BSYNC B0 ;  /* 0x0000000000007941 */ /* 0x000fea0003800000 */
.L_x_381:
        /* <DEDUP_REMOVED lines=17> */
.L_x_384:
[----:B------:R-:W-:Y:S05]  /*2830*/  BSYNC B0 ;  /* 0x0000000000007941 */ /* 0x000fea0003800000 */
.L_x_383:
        /* <DEDUP_REMOVED lines=15> */
.L_x_386:
[----:B------:R-:W-:Y:S05]  /*2930*/  BSYNC B0 ;  /* 0x0000000000007941 */ /* 0x000fea0003800000 */
.L_x_385:
        /* <DEDUP_REMOVED lines=20> */
.L_x_388:
[----:B------:R-:W-:Y:S05]  /*2a80*/  BSYNC B0 ;  /* 0x0000000000007941 */ /* 0x000fea0003800000 */
.L_x_387:
        /* <DEDUP_REMOVED lines=20> */
.L_x_390:
[----:B------:R-:W-:Y:S05]  /*2bd0*/  BSYNC B0 ;  /* 0x0000000000007941 */ /* 0x000fea0003800000 */
.L_x_389:
[----:B------:R-:W5:Y:S01]  /*2be0*/  LDL R17, [R1+0x28] ;  /* 0x0000280001117983 */ /* 0x000f620000100800 */
        /* <DEDUP_REMOVED lines=11> */
[C---:B-----5:R-:W-:Y:S02]  /*2ca0*/  IADD3 R5, R17.reuse, 0x48, RZ ;  /* 0x0000004811057810 */ /* 0x060fe40007ffe0ff */
[----:B------:R-:W-:Y:S02]  /*2cb0*/  IADD3 R6, R17, 0x8, RZ ;  /* 0x0000000811067810 */ /* 0x000fe40007ffe0ff */
[----:B------:R-:W-:Y:S02]  /*2cc0*/  ISETP.GE.AND P5, PT, R5, UR8, PT ;  /* 0x0000000805007c0c */ /* 0x000fe4000bfa6270 */
[----:B------:R-:W-:Y:S01]  /*2cd0*/  ISETP.GE.AND P6, PT, R6, UR8, PT ;  /* 0x0000000806007c0c */ /* 0x000fe2000bfc6270 */
[----:B------:R-:W-:Y:S01]  /*2ce0*/  IMAD.SHL.U32 R6, R17, 0x4, RZ ;  /* 0x0000000411067824 */ /* 0x000fe200078e00ff */
[----:B------:R-:W-:-:S02]  /*2cf0*/  SHF.R.S32.HI R13, RZ, 0x1f, R17 ;  /* 0x0000001fff0d7819 */ /* 0x000fc40000011411 */
[C---:B------:R-:W-:Y:S02]  /*2d00*/  IADD3 R12, R17.reuse, 0x40, RZ ;  /* 0x00000040110c7810 */ /* 0x040fe40007ffe0ff */
[----:B------:R-:W-:Y:S02]  /*2d10*/  IADD3 R6, P4, R6, UR10, RZ ;  /* 0x0000000a06067c10 */ /* 0x000fe4000ff9e0ff */
[----:B------:R-:W-:Y:S02]  /*2d20*/  SHF.L.U64.HI R7, R17, 0x2, R13 ;  /* 0x0000000211077819 */ /* 0x000fe4000001020d */
[----:B------:R-:W-:Y:S02]  /*2d30*/  SHF.R.S32.HI R11, RZ, 0x1f, R5 ;  /* 0x0000001fff0b7819 */ /* 0x000fe40000011405 */
[----:B------:R-:W-:Y:S02]  /*2d40*/  @!P5 LEA R10, P3, R5, UR10, 0x2 ;  /* 0x0000000a050adc11 */ /* 0x000fe4000f8610ff */
[----:B------:R-:W-:-:S02]  /*2d50*/  IADD3.X R7, R7, UR9, RZ, P4, !PT ;  /* 0x0000000907077c10 */ /* 0x000fc4000a7fe4ff */
[----:B------:R-:W-:Y:S02]  /*2d60*/  ISETP.GE.AND P4, PT, R12, UR8, PT ;  /* 0x000000080c007c0c */ /* 0x000fe4000bf86270 */
[----:B------:R-:W-:Y:S01]  /*2d70*/  @!P5 LEA.HI.X R11, R5, UR9, R11, 0x2, P3 ;  /* 0x00000009050bdc11 */ /* 0x000fe200098f140b */
[----:B------:R-:W3:Y:S01]  /*2d80*/  @!P6 LDG.E R20, [R6.64+0x20] ;  /* 0x000020200614e981 */ /* 0x000ee2000c1e1900 */
[----:B------:R-:W-:-:S03]  /*2d90*/  ISETP.GE.AND P3, PT, R17, UR8, PT ;  /* 0x0000000811007c0c */ /* 0x000fc6000bf66270 */
[----:B--2---:R5:W2:Y:S06]  /*2da0*/  @!P5 LDG.E R18, [R10.64] ;  /* 0x000000200a12d981 */ /* 0x004aac000c1e1900 */
[----:B----4-:R-:W4:Y:S04]  /*2db0*/  @!P4 LDG.E R19, [R6.64+0x100] ;  /* 0x000100200613c981 */ /* 0x010f28000c1e1900 */
[----:B------:R-:W3:Y:S04]  /*2dc0*/  @!P3 LDG.E R21, [R6.64] ;  /* 0x000000200615b981 */ /* 0x000ee8000c1e1900 */
[----:B------:R1:W-:Y:S04]  /*2dd0*/  @P2 STS [R0+0x6000], RZ ;  /* 0x006000ff00002388 */ /* 0x0003e80000000800 */
[----:B------:R1:W-:Y:S04]  /*2de0*/  @P2 STS [R0+0x6004], RZ ;  /* 0x006004ff00002388 */ /* 0x0003e80000000800 */
[----:B------:R1:W-:Y:S01]  /*2df0*/  @P2 STS.64 [R0+0x6008], RZ ;  /* 0x006008ff00002388 */ /* 0x0003e20000000a00 */
[----:B------:R-:W-:Y:S01]  /*2e00*/  IMAD R5, R15, c[0x0][0x1b0], RZ ;  /* 0x00006c000f057a24 */ /* 0x000fe200078e02ff */
[----:B------:R-:W-:Y:S03]  /*2e10*/  BSSY B0, `(.L_x_391) ;  /* 0x000001a000007945 */ /* 0x000fe60003800000 */
[----:B-----5:R-:W-:-:S02]  /*2e20*/  IMAD R10, R4, c[0x0][0x1b4], R5 ;  /* 0x00006d00040a7a24 */ /* 0x020fc400078e0205 */
[----:B------:R-:W-:-:S04]  /*2e30*/  IMAD.WIDE.U32 R4, R4, c[0x0][0x1b0], R8 ;  /* 0x00006c0004047a25 */ /* 0x000fc800078e0008 */
[----:B------:R-:W-:Y:S01]  /*2e40*/  IMAD.IADD R10, R5, 0x1, R10 ;  /* 0x00000001050a7824 */ /* 0x000fe200078e020a */
[----:B--2---:R1:W-:Y:S04]  /*2e50*/  STL [R1+0x4], R18 ;  /* 0x0000041201007387 */ /* 0x0043e80000100800 */
[----:B----4-:R1:W-:Y:S04]  /*2e60*/  STL [R1], R19 ;  /* 0x0000001301007387 */ /* 0x0103e80000100800 */
[----:B---3--:R1:W-:Y:S04]  /*2e70*/  STL [R1+0xc], R20 ;  /* 0x00000c1401007387 */ /* 0x0083e80000100800 */
[----:B------:R1:W-:Y:S01]  /*2e80*/  STL [R1+0x8], R21 ;  /* 0x0000081501007387 */ /* 0x0003e20000100800 */
        /* <DEDUP_REMOVED lines=18> */
.L_x_392:
[----:B------:R-:W-:Y:S05]  /*2fb0*/  BSYNC B0 ;  /* 0x0000000000007941 */ /* 0x000fea0003800000 */
.L_x_391:
        /* <DEDUP_REMOVED lines=19> */
.L_x_394:
[----:B------:R-:W-:Y:S05]  /*30f0*/  BSYNC B0 ;  /* 0x0000000000007941 */ /* 0x000fea0003800000 */
.L_x_393:
[----:B------:R-:W0:Y:S01]  /*3100*/  LDGDEPBAR ;  /* 0x00000000000079af */ /* 0x000e220000000000 */
[----:B-1234-:R-:W-:Y:S01]  /*3110*/  IADD3 R0, R162, 0x1000, RZ ;  /* 0x00001000a2007810 */ /* 0x01efe20007ffe0ff */
[C---:B------:R-:W-:Y:S01]  /*3120*/  IMAD.SHL.U32 R4, R17.reuse, 0x4, RZ ;  /* 0x0000000411047824 */ /* 0x040fe200078e00ff */
[C---:B------:R-:W-:Y:S01]  /*3130*/  SHF.L.U64.HI R5, R17.reuse, 0x2, R13 ;  /* 0x0000000211057819 */ /* 0x040fe2000001020d */
[----:B------:R-:W-:Y:S01]  /*3140*/  UIADD3 UR34, UR34, 0x80, URZ ;  /* 0x0000008022227890 */ /* 0x000fe2000fffe03f */
[----:B------:R-:W-:Y:S01]  /*3150*/  SEL R0, R0, R162, !P0 ;  /* 0x000000a200007207 */ /* 0x000fe20004000000 */
[----:B------:R-:W-:Y:S01]  /*3160*/  IMAD.MOV.U32 R222, RZ, RZ, R163 ;  /* 0x000000ffffde7224 */ /* 0x000fe200078e00a3 */
[----:B------:R-:W-:Y:S01]  /*3170*/  IADD3 R3, R156, 0x1000, RZ ;  /* 0x000010009c037810 */ /* 0x000fe20007ffe0ff */
[----:B------:R1:W-:Y:S01]  /*3180*/  STL [R1+0x14], R5 ;  /* 0x0000140501007387 */ /* 0x0003e20000100800 */
[----:B------:R-:W-:Y:S01]  /*3190*/  SHF.L.U32 R154, R162, 0x1, RZ ;  /* 0x00000001a29a7819 */ /* 0x000fe200000006ff */
[----:B------:R-:W-:Y:S01]  /*31a0*/  IMAD.SHL.U32 R148, R0, 0x2, RZ ;  /* 0x0000000200947824 */ /* 0x000fe200078e00ff */
[----:B------:R-:W-:Y:S01]  /*31b0*/  IADD3 R0, R17, -0x80, RZ ;  /* 0xffffff8011007810 */ /* 0x000fe20007ffe0ff */
[----:B------:R1:W-:Y:S01]  /*31c0*/  STL [R1+0x18], R4 ;  /* 0x0000180401007387 */ /* 0x0003e20000100800 */
[----:B------:R-:W-:Y:S01]  /*31d0*/  SEL R3, R3, R156, !P0 ;  /* 0x0000009c03037207 */ /* 0x000fe20004000000 */
[----:B------:R-:W-:Y:S01]  /*31e0*/  CS2R R94, SRZ ;  /* 0x00000000005e7805 */ /* 0x000fe2000001ff00 */
[----:B------:R-:W-:Y:S01]  /*31f0*/  CS2R R92, SRZ ;  /* 0x00000000005c7805 */ /* 0x000fe2000001ff00 */
[----:B------:R-:W-:Y:S01]  /*3200*/  IMAD.SHL.U32 R0, R0, 0x4, RZ ;  /* 0x0000000400007824 */ /* 0x000fe200078e00ff */
[----:B------:R-:W-:Y:S01]  /*3210*/  CS2R R98, SRZ ;  /* 0x0000000000627805 */ /* 0x000fe2000001ff00 */
[----:B------:R-:W-:Y:S01]  /*3220*/  CS2R R96, SRZ ;  /* 0x0000000000607805 */ /* 0x000fe2000001ff00 */
[----:B------:R-:W-:Y:S01]  /*3230*/  CS2R R90, SRZ ;  /* 0x00000000005a7805 */ /* 0x000fe2000001ff00 */
[----:B------:R-:W-:Y:S01]  /*3240*/  CS2R R88, SRZ ;  /* 0x0000000000587805 */ /* 0x000fe2000001ff00 */
[----:B------:R1:W-:Y:S01]  /*3250*/  STL [R1+0x10], R0 ;  /* 0x0000100001007387 */ /* 0x0003e20000100800 */
[----:B------:R-:W-:Y:S01]  /*3260*/  CS2R R86, SRZ ;  /* 0x0000000000567805 */ /* 0x000fe2000001ff00 */
[----:B------:R-:W-:Y:S01]  /*3270*/  CS2R R84, SRZ ;  /* 0x0000000000547805 */ /* 0x000fe2000001ff00 */
        /* <DEDUP_REMOVED lines=11> */
[----:B------:R-:W-:Y:S01]  /*3330*/  IADD3 R155, R154, R157, RZ ;  /* 0x0000009d9a9b7210 */ /* 0x000fe20007ffe0ff */
[----:B------:R-:W-:Y:S01]  /*3340*/  UISETP.GE.AND UP0, UPT, UR34, UR4, UPT ;  /* 0x000000042200728c */ /* 0x000fe2000bf06270 */
        /* <DEDUP_REMOVED lines=8> */
.L_x_397:
[----:B-1--4-:R-:W4:Y:S01]  /*33d0*/  LDL R0, [R1+0x20] ;  /* 0x0000200001007983 */ /* 0x012f220000100800 */
[----:B------:R-:W-:Y:S01]  /*33e0*/  IADD3 R112, R157, R148, RZ ;  /* 0x000000949d707210 */ /* 0x000fe20007ffe0ff */
[----:B------:R-:W-:Y:S01]  /*33f0*/  UISETP.GE.AND UP5, UPT, UR5, 0x1, UPT ;  /* 0x000000010500788c */ /* 0x000fe2000bfa6270 */
[----:B------:R-:W-:Y:S01]  /*3400*/  PLOP3.LUT P1, PT, PT, PT, UP0, 0x80, 0x0 ;  /* 0x000000000000781c */ /* 0x000fe20003f2f008 */
[----:B---3--:R-:W3:Y:S01]  /*3410*/  LDL R164, [R1+0xc] ;  /* 0x00000c0001a47983 */ /* 0x008ee20000100800 */
[----:B------:R-:W-:Y:S02]  /*3420*/  PLOP3.LUT P3, PT, PT, PT, UP0, 0x80, 0x0 ;  /* 0x000000000000781c */ /* 0x000fe40003f6f008 */
[----:B------:R-:W-:Y:S01]  /*3430*/  PLOP3.LUT P0, PT, PT, PT, UP0, 0x80, 0x0 ;  /* 0x000000000000781c */ /* 0x000fe20003f0f008 */
[----:B--2---:R-:W2:Y:S01]  /*3440*/  LDL R165, [R1+0x8] ;  /* 0x0000080001a57983 */ /* 0x004ea20000100800 */
        /* <DEDUP_REMOVED lines=60> */
[----:B------:R-:W4:Y:S08]  /*3810*/  LDSM.16.M88.4 R60, [R148+0x1000] ;  /* 0x00100000943c783b */ /* 0x000f300000000200 */
[----:B------:R-:W4:Y:S08]  /*3820*/  LDSM.16.M88.4 R32, [R150+0x6400] ;  /* 0x006400009620783b */ /* 0x000f300000000200 */
[----:B------:R-:W4:Y:S01]  /*3830*/  LDSM.16.M88.4 R48, [R150+0x6800] ;  /* 0x006800009630783b */ /* 0x000f220000000200 */
[----:B--2---:R-:W-:Y:S07]  /*3840*/  FSETP.NEU.FTZ.AND P2, PT, R165, -INF , PT ;  /* 0xff800000a500780b */ /* 0x004fee0003f5d000 */
[----:B------:R-:W2:Y:S01]  /*3850*/  LDSM.16.M88.4 R100, [R150+0x6c00] ;  /* 0x006c00009664783b */ /* 0x000ea20000000200 */
[-C--:B-1----:R-:W-:Y:S07]  /*3860*/  HMMA.16816.F32.BF16 R4, R64, R16.reuse, RZ ;  /* 0x000000104004723c */ /* 0x082fee00000418ff */
[----:B------:R-:W-:Y:S01]  /*3870*/  LDSM.16.M88.4 R104, [R112] ;  /* 0x000000007068783b */ /* 0x000fe20000000200 */
[C---:B----4-:R-:W-:Y:S07]  /*3880*/  HMMA.16816.F32.BF16 R8, R60.reuse, R16, RZ ;  /* 0x000000103c08723c */ /* 0x050fee00000418ff */
[----:B------:R-:W1:Y:S01]  /*3890*/  LDSM.16.M88.4 R108, [R149+0x6000] ;  /* 0x00600000956c783b */ /* 0x000e620000000200 */
[-C--:B------:R-:W-:Y:S07]  /*38a0*/  HMMA.16816.F32.BF16 R12, R60, R18.reuse, RZ ;  /* 0x000000123c0c723c */ /* 0x080fee00000418ff */
[----:B------:R-:W4:Y:S01]  /*38b0*/  LDSM.16.M88.4 R112, [R112+0x1000] ;  /* 0x001000007070783b */ /* 0x000f220000000200 */
        /* <DEDUP_REMOVED lines=9> */
[-C--:B--2---:R-:W-:Y:S08]  /*3950*/  HMMA.16816.F32.BF16 R52, R64, R100.reuse, RZ ;  /* 0x000000644034723c */ /* 0x084ff000000418ff */
[C---:B------:R-:W-:Y:S08]  /*3960*/  HMMA.16816.F32.BF16 R56, R60.reuse, R100, RZ ;  /* 0x000000643c38723c */ /* 0x040ff000000418ff */
[-C--:B------:R-:W-:Y:S08]  /*3970*/  HMMA.16816.F32.BF16 R60, R60, R102.reuse, RZ ;  /* 0x000000663c3c723c */ /* 0x080ff000000418ff */
[----:B------:R-:W-:Y:S08]  /*3980*/  HMMA.16816.F32.BF16 R64, R64, R102, RZ ;  /* 0x000000664040723c */ /* 0x000ff000000418ff */
[-C--:B-1----:R-:W-:Y:S08]  /*3990*/  HMMA.16816.F32.BF16 R4, R104, R108.reuse, R4 ;  /* 0x0000006c6804723c */ /* 0x082ff00000041804 */
[C---:B----4-:R-:W-:Y:S01]  /*39a0*/  HMMA.16816.F32.BF16 R8, R112.reuse, R108, R8 ;  /* 0x0000006c7008723c */ /* 0x050fe20000041808 */
        /* <DEDUP_REMOVED lines=39> */
[----:B---3--:R-:W-:Y:S01]  /*3c20*/  FSETP.NEU.FTZ.AND P2, PT, R164, -INF , PT ;  /* 0xff800000a400780b */ /* 0x008fe20003f5d000 */
        /* <DEDUP_REMOVED lines=348> */
[C---:B------:R-:W-:Y:S02]  /*51f0*/  @P2 IADD3 R6, R11.reuse, 0x31, RZ ;  /* 0x000000310b062810 */ /* 0x040fe40007ffe0ff */
        /* <DEDUP_REMOVED lines=352> */
[----:B------:R-:W-:Y:S02]  /*6800*/  FADD.FTZ R18, -R105, R19 ;  /* 0x0000001369127221 */ /* 0x000fe40000010100 */
        /* <DEDUP_REMOVED lines=17> */
[----:B------:R-:W-:Y:S01]  /*6920*/  FMUL.FTZ R107, R18, R4 ;  /* 0x00000004126b7220 */ /* 0x000fe20000410000 */
[----:B------:R2:W5:Y:S01]  /*6930*/  LDL.LU R162, [R1+0xfc] ;  /* 0x0000fc0001a27983 */ /* 0x0005620000300800 */
[----:B------:R-:W-:Y:S02]  /*6940*/  FMUL.FTZ R4, R7, c[0x0][0x2ec] ;  /* 0x0000bb0007047a20 */ /* 0x000fe40000410000 */
[----:B------:R-:W-:Y:S02]  /*6950*/  FADD.FTZ R19, -R105, R34 ;  /* 0x0000002269137221 */ /* 0x000fe40000010100 */
[----:B------:R-:W-:Y:S02]  /*6960*/  FMUL.FTZ R106, R17, R5 ;  /* 0x00000005116a7220 */ /* 0x000fe40000410000 */
[----:B------:R-:W-:Y:S02]  /*6970*/  FFMA.FTZ R5, -R217, R217, 1 ;  /* 0x3f800000d9057423 */ /* 0x000fe400000101d9 */
[C---:B------:R-:W-:Y:S02]  /*6980*/  FADD.FTZ R18, -R105.reuse, R35 ;  /* 0x0000002369127221 */ /* 0x040fe40000010100 */
        /* <DEDUP_REMOVED lines=68> */
[----:B------:R-:W-:Y:S02]  /*6dd0*/  FMUL.FTZ R6, R6, c[0x0][0x2ec] ;  /* 0x0000bb0006067a20 */ /* 0x000fe40000410000 */
[----:B------:R-:W-:Y:S01]  /*6de0*/  FMUL.FTZ R50, R13, R7 ;  /* 0x000000070d327220 */ /* 0x000fe20000410000 */
[----:B------:R2:W5:Y:S01]  /*6df0*/  LDL.LU R151, [R1+0xdc] ;  /* 0x0000dc0001977983 */ /* 0x0005620000300800 */
[----:B------:R-:W-:Y:S02]  /*6e00*/  FADD.FTZ R13, -R104, R24 ;  /* 0x00000018680d7221 */ /* 0x000fe40000010100 */
[----:B------:R-:W-:Y:S02]  /*6e10*/  FMUL.FTZ R5, R5, c[0x0][0x2ec] ;  /* 0x0000bb0005057a20 */ /* 0x000fe40000410000 */
[----:B------:R-:W-:Y:S02]  /*6e20*/  FMUL.FTZ R4, R4, c[0x0][0x2ec] ;  /* 0x0000bb0004047a20 */ /* 0x000fe40000410000 */
[----:B------:R-:W-:Y:S02]  /*6e30*/  FMUL.FTZ R23, R12, R6 ;  /* 0x000000060c177220 */ /* 0x000fe40000410000 */
[----:B------:R-:W-:Y:S02]  /*6e40*/  FADD.FTZ R12, -R104, R25 ;  /* 0x00000019680c7221 */ /* 0x000fe40000010100 */
[----:B------:R-:W-:Y:S02]  /*6e50*/  FMUL.FTZ R13, R99, R13 ;  /* 0x0000000d630d7220 */ /* 0x000fe40000410000 */
[----:B------:R-:W-:Y:S01]  /*6e60*/  FMUL.FTZ R20, R9, R5 ;  /* 0x0000000509147220 */ /* 0x000fe20000410000 */
[----:B------:R2:W5:Y:S01]  /*6e70*/  LDL.LU R99, [R1+0xd8] ;  /* 0x0000d80001637983 */ /* 0x0005620000300800 */
[----:B------:R-:W-:Y:S02]  /*6e80*/  FMUL.FTZ R19, R8, R4 ;  /* 0x0000000408137220 */ /* 0x000fe40000410000 */
[C---:B------:R-:W-:Y:S02]  /*6e90*/  FADD.FTZ R9, -R104.reuse, R28 ;  /* 0x0000001c68097221 */ /* 0x040fe40000010100 */
[----:B------:R-:W-:Y:S02]  /*6ea0*/  FADD.FTZ R8, -R104, R29 ;  /* 0x0000001d68087221 */ /* 0x000fe40000010100 */
[----:B------:R-:W-:Y:S02]  /*6eb0*/  FMUL.FTZ R12, R98, R12 ;  /* 0x0000000c620c7220 */ /* 0x000fe40000410000 */
[----:B------:R-:W-:Y:S01]  /*6ec0*/  FFMA.FTZ R4, -R249, R249, 1 ;  /* 0x3f800000f9047423 */ /* 0x000fe200000101f9 */
[----:B------:R2:W5:Y:S01]  /*6ed0*/  LDL.LU R98, [R1+0xd4] ;  /* 0x0000d40001627983 */ /* 0x0005620000300800 */
[----:B------:R-:W-:Y:S02]  /*6ee0*/  FMUL.FTZ R9, R97, R9 ;  /* 0x0000000961097220 */ /* 0x000fe40000410000 */
[----:B------:R-:W-:Y:S01]  /*6ef0*/  FMUL.FTZ R8, R96, R8 ;  /* 0x0000000860087220 */ /* 0x000fe20000410000 */
[----:B------:R2:W5:Y:S01]  /*6f00*/  LDL.LU R97, [R1+0xd0] ;  /* 0x0000d00001617983 */ /* 0x0005620000300800 */
[----:B------:R-:W-:Y:S02]  /*6f10*/  FMUL.FTZ R4, R4, c[0x0][0x2ec] ;  /* 0x0000bb0004047a20 */ /* 0x000fe40000410000 */
[----:B------:R-:W-:Y:S01]  /*6f20*/  FFMA.FTZ R7, -R95, R95, 1 ;  /* 0x3f8000005f077423 */ /* 0x000fe2000001015f */
[----:B------:R2:W5:Y:S01]  /*6f30*/  LDL.LU R96, [R1+0xcc] ;  /* 0x0000cc0001607983 */ /* 0x0005620000300800 */
[----:B------:R-:W-:Y:S02]  /*6f40*/  FFMA.FTZ R6, -R94, R94, 1 ;  /* 0x3f8000005e067423 */ /* 0x000fe4000001015e */
[----:B------:R-:W-:Y:S01]  /*6f50*/  FFMA.FTZ R5, -R250, R250, 1 ;  /* 0x3f800000fa057423 */ /* 0x000fe200000101fa */
[----:B------:R2:W5:Y:S01]  /*6f60*/  LDL.LU R95, [R1+0xc8] ;  /* 0x0000c800015f7983 */ /* 0x0005620000300800 */
[----:B------:R-:W-:Y:S02]  /*6f70*/  FMUL.FTZ R18, R8, R4 ;  /* 0x0000000408127220 */ /* 0x000fe40000410000 */
[----:B------:R-:W-:Y:S01]  /*6f80*/  FADD.FTZ R8, -R104, R45 ;  /* 0x0000002d68087221 */ /* 0x000fe20000010100 */
[----:B------:R2:W5:Y:S01]  /*6f90*/  LDL.LU R94, [R1+0xc4] ;  /* 0x0000c400015e7983 */ /* 0x0005620000300800 */
[----:B------:R-:W-:Y:S02]  /*6fa0*/  FFMA.FTZ R4, -R223, R223, 1 ;  /* 0x3f800000df047423 */ /* 0x000fe400000101df */
[----:B------:R-:W-:Y:S02]  /*6fb0*/  FMUL.FTZ R7, R7, c[0x0][0x2ec] ;  /* 0x0000bb0007077a20 */ /* 0x000fe40000410000 */
[----:B------:R-:W-:Y:S02]  /*6fc0*/  FMUL.FTZ R6, R6, c[0x0][0x2ec] ;  /* 0x0000bb0006067a20 */ /* 0x000fe40000410000 */
[----:B------:R-:W-:Y:S02]  /*6fd0*/  FMUL.FTZ R5, R5, c[0x0][0x2ec] ;  /* 0x0000bb0005057a20 */ /* 0x000fe40000410000 */
[----:B------:R-:W-:Y:S02]  /*6fe0*/  FMUL.FTZ R8, R243, R8 ;  /* 0x00000008f3087220 */ /* 0x000fe40000410000 */
[----:B------:R-:W-:Y:S02]  /*6ff0*/  FMUL.FTZ R4, R4, c[0x0][0x2ec] ;  /* 0x0000bb0004047a20 */ /* 0x000fe40000410000 */
[----:B------:R-:W-:Y:S02]  /*7000*/  FMUL.FTZ R49, R13, R7 ;  /* 0x000000070d317220 */ /* 0x000fe40000410000 */
[----:B------:R-:W-:Y:S02]  /*7010*/  FMUL.FTZ R22, R12, R6 ;  /* 0x000000060c167220 */ /* 0x000fe40000410000 */
[----:B------:R-:W-:Y:S02]  /*7020*/  FMUL.FTZ R16, R9, R5 ;  /* 0x0000000509107220 */ /* 0x000fe40000410000 */
[C---:B------:R-:W-:Y:S02]  /*7030*/  FADD.FTZ R13, -R104.reuse, R40 ;  /* 0x00000028680d7221 */ /* 0x040fe40000010100 */
[C---:B------:R-:W-:Y:S02]  /*7040*/  FADD.FTZ R12, -R104.reuse, R41 ;  /* 0x00000029680c7221 */ /* 0x040fe40000010100 */
[----:B------:R-:W-:Y:S02]  /*7050*/  FADD.FTZ R9, -R104, R44 ;  /* 0x0000002c68097221 */ /* 0x000fe40000010100 */
[----:B------:R-:W-:Y:S02]  /*7060*/  FFMA.FTZ R5, -R224, R224, 1 ;  /* 0x3f800000e0057423 */ /* 0x000fe400000101e0 */
[----:B------:R-:W-:Y:S02]  /*7070*/  FMUL.FTZ R41, R8, R4 ;  /* 0x0000000408297220 */ /* 0x000fe40000410000 */
[----:B------:R-:W-:Y:S02]  /*7080*/  FADD.FTZ R8, -R104, R61 ;  /* 0x0000003d68087221 */ /* 0x000fe40000010100 */
[----:B------:R-:W-:Y:S02]  /*7090*/  FFMA.FTZ R4, -R210, R210, 1 ;  /* 0x3f800000d2047423 */ /* 0x000fe400000101d2 */
[----:B------:R-:W-:Y:S02]  /*70a0*/  FMUL.FTZ R13, R93, R13 ;  /* 0x0000000d5d0d7220 */ /* 0x000fe40000410000 */
[----:B------:R-:W-:Y:S01]  /*70b0*/  FMUL.FTZ R9, R248, R9 ;  /* 0x00000009f8097220 */ /* 0x000fe20000410000 */
[----:B------:R2:W5:Y:S01]  /*70c0*/  LDL.LU R93, [R1+0xc0] ;  /* 0x0000c000015d7983 */ /* 0x0005620000300800 */
        /* <DEDUP_REMOVED lines=9> */
[----:B------:R-:W-:Y:S02]  /*7160*/  FADD.FTZ R4, -R0, R10 ;  /* 0x0000000a00047221 */ /* 0x000fe40000010100 */
[----:B------:R-:W-:Y:S02]  /*7170*/  FFMA.FTZ R7, -R234, R234, 1 ;  /* 0x3f800000ea077423 */ /* 0x000fe400000101ea */
[----:B------:R-:W-:Y:S02]  /*7180*/  FMUL.FTZ R9, R230, R9 ;  /* 0x00000009e6097220 */ /* 0x000fe40000410000 */
[----:B------:R-:W-:Y:S02]  /*7190*/  FMUL.FTZ R5, R5, c[0x0][0x2ec] ;  /* 0x0000bb0005057a20 */ /* 0x000fe40000410000 */
[C---:B------:R-:W-:Y:S02]  /*71a0*/  FADD.FTZ R10, -R0.reuse, R11 ;  /* 0x0000000b000a7221 */ /* 0x040fe40000010100 */
[----:B------:R-:W-:Y:S02]  /*71b0*/  FMUL.FTZ R11, R91, R4 ;  /* 0x000000045b0b7220 */ /* 0x000fe40000410000 */
[----:B------:R-:W-:Y:S01]  /*71c0*/  FFMA.FTZ R6, -R233, R233, 1 ;  /* 0x3f800000e9067423 */ /* 0x000fe200000101e9 */
[----:B------:R2:W5:Y:S01]  /*71d0*/  LDL.LU R91, [R1+0xb8] ;  /* 0x0000b800015b7983 */ /* 0x0005620000300800 */
[----:B------:R-:W-:Y:S02]  /*71e0*/  FMUL.FTZ R7, R7, c[0x0][0x2ec] ;  /* 0x0000bb0007077a20 */ /* 0x000fe40000410000 */
[----:B------:R-:W-:Y:S02]  /*71f0*/  FMUL.FTZ R38, R9, R5 ;  /* 0x0000000509267220 */ /* 0x000fe40000410000 */
[----:B------:R-:W-:Y:S02]  /*7200*/  FADD.FTZ R9, -R0, R14 ;  /* 0x0000000e00097221 */ /* 0x000fe40000010100 */
[----:B------:R-:W-:Y:S02]  /*7210*/  FMUL.FTZ R10, R90, R10 ;  /* 0x0000000a5a0a7220 */ /* 0x000fe40000410000 */
[----:B------:R-:W-:Y:S01]  /*7220*/  FMUL.FTZ R6, R6, c[0x0][0x2ec] ;  /* 0x0000bb0006067a20 */ /* 0x000fe20000410000 */
[----:B------:R2:W5:Y:S01]  /*7230*/  LDL.LU R90, [R1+0xb4] ;  /* 0x0000b400015a7983 */ /* 0x0005620000300800 */
        /* <DEDUP_REMOVED lines=55> */
[C---:B------:R-:W-:Y:S01]  /*75b0*/  FADD.FTZ R13, -R0.reuse, R43 ;  /* 0x0000002b000d7221 */ /* 0x040fe20000010100 */
[----:B------:R2:W5:Y:S01]  /*75c0*/  LDL.LU R76, [R1+0x7c] ;  /* 0x00007c00014c7983 */ /* 0x0005620000300800 */
[----:B------:R-:W-:Y:S02]  /*75d0*/  FMUL.FTZ R8, R75, R8 ;  /* 0x000000084b087220 */ /* 0x000fe40000410000 */
[----:B------:R-:W-:Y:S01]  /*75e0*/  FADD.FTZ R9, -R0, R46 ;  /* 0x0000002e00097221 */ /* 0x000fe20000010100 */
        /* <DEDUP_REMOVED lines=17> */
[C---:B------:R-:W-:Y:S02]  /*7700*/  FADD.FTZ R34, -R0.reuse, R59 ;  /* 0x0000003b00227221 */ /* 0x040fe40000010100 */
[----:B------:R-:W-:Y:S02]  /*7710*/  FMUL.FTZ R36, R69, R36 ;  /* 0x0000002445247220 */ /* 0x000fe40000410000 */
[----:B------:R-:W-:Y:S01]  /*7720*/  FADD.FTZ R35, -R0, R62 ;  /* 0x0000003e00237221 */ /* 0x000fe20000010100 */
[----:B------:R2:W5:Y:S01]  /*7730*/  LDL.LU R69, [R1+0x60] ;  /* 0x0000600001457983 */ /* 0x0005620000300800 */
        /* <DEDUP_REMOVED lines=21> */
[----:B------:R-:W-:Y:S02]  /*7890*/  FFMA.FTZ R6, -R240, R240, 1 ;  /* 0x3f800000f0067423 */ /* 0x000fe400000101f0 */
[----:B------:R-:W-:Y:S02]  /*78a0*/  FFMA.FTZ R5, -R238, R238, 1 ;  /* 0x3f800000ee057423 */ /* 0x000fe400000101ee */
        /* <DEDUP_REMOVED lines=13> */
[----:B-----5:R-:W-:Y:S02]  /*7980*/  ISETP.GE.AND P2, PT, R244, c[0x0][0x220], PT ;  /* 0x00008800f4007a0c */ /* 0x020fe40003f46270 */
        /* <DEDUP_REMOVED lines=30> */
.L_x_395:
        /* <DEDUP_REMOVED lines=149> */
.L_x_396:
        /* <DEDUP_REMOVED lines=143> */
[-C--:B------:R-:W-:Y:S01]  /*8db0*/  LEA.HI.X.SX32 R29, R56, R21.reuse, 0x2, P3 ;  /* 0x00000015381d7211 */ /* 0x080fe200018f16ff */
[----:B-1----:R-:W-:Y:S02]  /*8dc0*/  IMAD.U32 R58, RZ, RZ, UR19 ;  /* 0x00000013ff3a7e24 */ /* 0x002fe4000f8e00ff */
[----:B------:R-:W-:Y:S01]  /*8dd0*/  RED.E.ADD.F32.FTZ.RN.STRONG.GPU [R36.64], R16 ;  /* 0x000000102400798e */ /* 0x000fe2000c10e786 */
[----:B--2---:R-:W-:Y:S02]  /*8de0*/  IMAD.U32 R55, RZ, RZ, UR16 ;  /* 0x00000010ff377e24 */ /* 0x004fe4000f8e00ff */
[-C--:B------:R-:W-:Y:S01]  /*8df0*/  LEA.HI.X.SX32 R33, R58, R21.reuse, 0x2, P5 ;  /* 0x000000153a217211 */ /* 0x080fe200028f16ff */
[----:B------:R-:W-:Y:S01]  /*8e00*/  RED.E.ADD.F32.FTZ.RN.STRONG.GPU [R34.64], R17 ;  /* 0x000000112200798e */ /* 0x000fe2000c10e786 */
[----:B---3--:R-:W-:Y:S01]  /*8e10*/  IMAD.U32 R54, RZ, RZ, UR15 ;  /* 0x0000000fff367e24 */ /* 0x008fe2000f8e00ff */
[-C--:B------:R-:W-:Y:S02]  /*8e20*/  LEA.HI.X.SX32 R27, R55, R21.reuse, 0x2, P2 ;  /* 0x00000015371b7211 */ /* 0x080fe400010f16ff */
[----:B------:R-:W-:Y:S01]  /*8e30*/  RED.E.ADD.F32.FTZ.RN.STRONG.GPU [R32.64], R18 ;  /* 0x000000122000798e */ /* 0x000fe2000c10e786 */
[----:B----4-:R-:W-:Y:S01]  /*8e40*/  IMAD.U32 R53, RZ, RZ, UR14 ;  /* 0x0000000eff357e24 */ /* 0x010fe2000f8e00ff */
[-C--:B------:R-:W-:Y:S02]  /*8e50*/  LEA.HI.X.SX32 R25, R54, R21.reuse, 0x2, P1 ;  /* 0x0000001536197211 */ /* 0x080fe400008f16ff */
[----:B------:R-:W-:Y:S01]  /*8e60*/  RED.E.ADD.F32.FTZ.RN.STRONG.GPU [R30.64], R19 ;  /* 0x000000131e00798e */ /* 0x000fe2000c10e786 */
[----:B------:R-:W-:Y:S01]  /*8e70*/  ISETP.LT.AND P1, PT, RZ, UR5, PT ;  /* 0x00000005ff007c0c */ /* 0x000fe2000bf21270 */
[----:B------:R-:W-:Y:S01]  /*8e80*/  UIADD3 UR5, UR5, -0x1, URZ ;  /* 0xffffffff05057890 */ /* 0x000fe2000fffe03f */
[----:B------:R-:W-:Y:S01]  /*8e90*/  LEA.HI.X.SX32 R23, R53, R21, 0x2, P0 ;  /* 0x0000001535177211 */ /* 0x000fe200000f16ff */
[----:B------:R-:W-:Y:S01]  /*8ea0*/  RED.E.ADD.F32.FTZ.RN.STRONG.GPU [R28.64], R12 ;  /* 0x0000000c1c00798e */ /* 0x000fe2000c10e786 */
[----:B------:R-:W-:Y:S01]  /*8eb0*/  PLOP3.LUT P0, PT, PT, PT, UP1, 0x80, 0x0 ;  /* 0x000000000000781c */ /* 0x000fe20003f0f018 */
[----:B------:R-:W-:Y:S02]  /*8ec0*/  @UP5 UIADD3 UR12, UP1, UR12, -0x200, URZ ;  /* 0xfffffe000c0c5890 */ /* 0x000fe4000ff3e03f */
[----:B------:R-:W1:Y:S02]  /*8ed0*/  LDSM.16.MT88.4 R8, [R3] ;  /* 0x000000000308783b */ /* 0x000e640000004200 */
[----:B------:R-:W-:Y:S02]  /*8ee0*/  @UP5 UIADD3.X UR11, UR11, -0x1, URZ, UP1, !UPT ;  /* 0xffffffff0b0b5890 */ /* 0x000fe40008ffe43f */
[----:B------:R-:W-:Y:S04]  /*8ef0*/  RED.E.ADD.F32.FTZ.RN.STRONG.GPU [R26.64], R13 ;  /* 0x0000000d1a00798e */ /* 0x000fe8000c10e786 */
[----:B------:R-:W-:Y:S02]  /*8f00*/  RED.E.ADD.F32.FTZ.RN.STRONG.GPU [R24.64], R14 ;  /* 0x0000000e1800798e */ /* 0x000fe4000c10e786 */
[----:B------:R-:W-:Y:S02]  /*8f10*/  @P0 IADD3 R0, R3, 0x2000, RZ ;  /* 0x0000200003000810 */ /* 0x000fe40007ffe0ff */
        /* <DEDUP_REMOVED lines=130> */
.L_x_398:
        /* <DEDUP_REMOVED lines=19> */
.L_x_399:
        /* <DEDUP_REMOVED lines=43> */
.L_x_401:
[----:B--2---:R-:W-:Y:S05]  /*9b20*/  BSYNC B0 ;  /* 0x0000000000007941 */ /* 0x004fea0003800000 */
.L_x_400:
        /* <DEDUP_REMOVED lines=14> */
.L_x_403:
[----:B------:R-:W-:Y:S05]  /*9c10*/  BSYNC B0 ;  /* 0x0000000000007941 */ /* 0x000fea0003800000 */
.L_x_402:
        /* <DEDUP_REMOVED lines=25> */
.L_x_405:
[----:B------:R-:W-:Y:S05]  /*9db0*/  BSYNC B0 ;  /* 0x0000000000007941 */ /* 0x000fea0003800000 */
.L_x_404:
        /* <DEDUP_REMOVED lines=12> */
.L_x_378:
        /* <DEDUP_REMOVED lines=21> */
.L_x_407:
        /* <DEDUP_REMOVED lines=19> */
.L_x_408:
        /* <DEDUP_REMOVED lines=37> */
.L_x_410:
[----:B------:R-:W-:Y:S05]  /*a350*/  BSYNC B0 ;  /* 0x0000000000007941 */ /* 0x000fea0003800000 */
.L_x_409:
        /* <DEDUP_REMOVED lines=15> */
.L_x_412:
[----:B------:R-:W-:Y:S05]  /*a450*/  BSYNC B0 ;  /* 0x0000000000007941 */ /* 0x000fea0003800000 */
.L_x_411:
        /* <DEDUP_REMOVED lines=26> */
.L_x_414:
[----:B------:R-:W-:Y:S05]  /*a600*/  BSYNC B0 ;  /* 0x0000000000007941 */ /* 0x000fea0003800000 */
.L_x_413:
        /* <DEDUP_REMOVED lines=12> */
.L_x_406:
[----:B------:R-:W-:Y:S05]  /*a6d0*/  BSYNC B1 ;  /* 0x0000000000017941 */ /* 0x000fea0003800000 */
.L_x_373:
        /* <DEDUP_REMOVED lines=11> */
.L_x_415:
[----:B------:R-:W-:Y:S05]  /*a790*/  EXIT ;  /* 0x000000000000794d */ /* 0x000fea0003800000 */
.L_x_417:
        /* <DEDUP_REMOVED lines=14> */
.L_x_1335:


//--------------------- .text._ZN5flash44flash_bwd_dq_dk_dv_loop_seqk_parallel_kernelI23Flash_bwd_kernel_traitsILi32ELi128ELi128ELi8ELi4ELi4ELi4ELb1ELb0EN7cutlass10bfloat16_tE19Flash_kernel_traitsILi32ELi128ELi128ELi8ES3_EELb1ELb0ELb1ELb0ELb0ELb0ELb0EEEvNS_16Flash_bwd_paramsE --------------------------
	.section	.text._ZN5flash44flash_bwd_dq_dk_dv_loop_seqk_parallel_kernelI23Flash_bwd_kernel_traitsILi32ELi128ELi128ELi8ELi4ELi4ELi4ELb1ELb0EN7cutlass10bfloat16_tE19Flash_kernel_traitsILi32ELi128ELi128ELi8ES3_EELb1ELb0ELb1ELb0ELb0ELb0ELb0EEEvNS_16Flash_bwd_paramsE,"ax",@progbits
	.sectioninfo	@"SHI_REGISTERS=255"
	.align	128
        .global         _ZN5flash44flash_bwd_dq_dk_dv_loop_seqk_parallel_kernelI23Flash_bwd_kernel_traitsILi32ELi128ELi128ELi8ELi4ELi4ELi4ELb1ELb0EN7cutlass10bfloat16_tE19Flash_kernel_traitsILi32ELi128ELi128ELi8ES3_EELb1ELb0ELb1ELb0ELb0ELb0ELb0EEEvNS_16Flash_bwd_paramsE
        .type           _ZN5flash44flash_bwd_dq_dk_dv_loop_seqk_parallel_kernelI23Flash_bwd_kernel_traitsILi32ELi128ELi128ELi8ELi4ELi4ELi4ELb1ELb0EN7cutlass10bfloat16_tE19Flash_kernel_traitsILi32ELi128ELi128ELi8ES3_EELb1ELb0ELb1ELb0ELb0ELb0ELb0EEEvNS_16Flash_bwd_paramsE,@function
        .size           _ZN5flash44flash_bwd_dq_dk_dv_loop_seqk_parallel_kernelI23Flash_bwd_kernel_traitsILi32ELi128ELi128ELi8ELi4ELi4ELi4ELb1ELb0EN7cutlass10bfloat16_tE19Flash_kernel_traitsILi32ELi128ELi128ELi8ES3_EELb1ELb0ELb1ELb0ELb0ELb0ELb0EEEvNS_16Flash_bwd_paramsE,(.L_x_1336 - _ZN5flash44flash_bwd_dq_dk_dv_loop_seqk_parallel_kernelI23Flash_bwd_kernel_traitsILi32ELi128ELi128ELi8ELi4ELi4ELi4ELb1ELb0EN7cutlass10bfloat16_tE19Flash_kernel_traitsILi32ELi128ELi128ELi8ES3_EELb1ELb0ELb1ELb0ELb0ELb0ELb0EEEvNS_16Flash_bwd_paramsE)
        .other          _ZN5flash44flash_bwd_dq_dk_dv_loop_seqk_parallel_kernelI23Flash_bwd_kernel_traitsILi32ELi128ELi128ELi8ELi4ELi4ELi4ELb1ELb0EN7cutlass10bfloat16_tE19Flash_kernel_traitsILi32ELi128ELi128ELi8ES3_EELb1ELb0ELb1ELb0ELb0ELb0ELb0EEEvNS_16Flash_bwd_paramsE,@"STO_CUDA_ENTRY STV_DEFAULT"
_ZN5flash44flash_bwd_dq_dk_dv_loop_seqk_parallel_kernelI23Flash_bwd_kernel_traitsILi32ELi128ELi128ELi8ELi4ELi4ELi4ELb1ELb0EN7cutlass10bfloat16_tE19Flash_kernel_traitsILi32ELi128ELi128ELi8ES3_EELb1ELb0ELb1ELb0ELb0ELb0ELb0EEEvNS_16Flash_bwd_paramsE:
.text._ZN5flash44flash_bwd_dq_dk_dv_loop_seqk_parallel_kernelI23Flash_bwd_kernel_traitsILi32ELi128ELi128ELi8ELi4ELi4ELi4ELb1ELb0EN7cutlass10bfloat16_tE19Flash_kernel_traitsILi32ELi128ELi128ELi8ES3_EELb1ELb0ELb1ELb0ELb0ELb0ELb0EEEvNS_16Flash_bwd_paramsE:
        /* <DEDUP_REMOVED lines=23> */
[----:B------:R-:W-:Y:S01]  /*0170*/  IMAD.U32 R11, RZ, RZ, UR4 ;  /* 0x00000004ff0b7e24 */ /* 0x000fe2000f8e00ff */
[----:B------:R-:W-:Y:S02]  /*0180*/  ULDC UR8, c[0x0][0x1c0] ;  /* 0x0000700000087ab9 */ /* 0x000fe40000000800 */
[----:B------:R-:W-:Y:S02]  /*0190*/  ULDC.U8 UR9, c[0x0][0x328] ;  /* 0x0000ca0000097ab9 */ /* 0x000fe40000000000 */
[----:B------:R4:W-:Y:S01]  /*01a0*/  STL [R1+0x30], R11 ;  /* 0x0000300b01007387 */ /* 0x0009e20000100800 */
[----:B------:R-:W-:Y:S02]  /*01b0*/  UISETP.NE.AND UP5, UPT, UR9, URZ, UPT ;  /* 0x0000003f0900728c */ /* 0x000fe4000bfa5270 */
[----:B------:R-:W-:Y:S01]  /*01c0*/  ULDC UR13, c[0x0][0x214] ;  /* 0x00008500000d7ab9 */ /* 0x000fe20000000800 */
[----:B-1----:R-:W-:Y:S01]  /*01d0*/  SHF.R.S32.HI R6, RZ, 0x1f, R10 ;  /* 0x0000001fff067819 */ /* 0x002fe2000001140a */
[----:B--2---:R-:W-:-:S02]  /*01e0*/  UIMAD UR18, UR55, UR61, URZ ;  /* 0x0000003d371272a4 */ /* 0x004fc4000f8e023f */
[----:B------:R-:W-:Y:S01]  /*01f0*/  ULOP3.LUT UR4, UR55, UR12, URZ, 0x3c, !UPT ;  /* 0x0000000c37047292 */ /* 0x000fe2000f8e3c3f */
[CC--:B------:R-:W-:Y:S01]  /*0200*/  LEA.HI R7, R6.reuse, R10.reuse, RZ, 0x2 ;  /* 0x0000000a06077211 */ /* 0x0c0fe200078f10ff */
[----:B------:R-:W-:Y:S01]  /*0210*/  ULDC UR17, c[0x0][0x224] ;  /* 0x0000890000117ab9 */ /* 0x000fe20000000800 */
[CC--:B------:R-:W-:Y:S01]  /*0220*/  LEA.HI R5, R6.reuse, R10.reuse, RZ, 0x5 ;  /* 0x0000000a06057211 */ /* 0x0c0fe200078f28ff */
[----:B------:R-:W-:Y:S01]  /*0230*/  ULDC UR56, c[0x0][0x1c0] ;  /* 0x0000700000387ab9 */ /* 0x000fe20000000800 */
[--C-:B------:R-:W-:Y:S01]  /*0240*/  SHF.R.S32.HI R0, RZ, 0x2, R7.reuse ;  /* 0x00000002ff007819 */ /* 0x100fe20000011407 */
[----:B---3--:R-:W-:Y:S01]  /*0250*/  UIMAD UR6, UR54, UR8, UR55 ;  /* 0x00000008360672a4 */ /* 0x008fe2000f8e0237 */
[----:B------:R-:W-:Y:S01]  /*0260*/  SHF.R.S32.HI R2, RZ, 0x1f, R7 ;  /* 0x0000001fff027819 */ /* 0x000fe20000011407 */
[----:B------:R-:W-:Y:S01]  /*0270*/  USHF.R.S32.HI UR8, URZ, 0x1f, UR55 ;  /* 0x0000001f3f087899 */ /* 0x000fe20008011437 */
[CC--:B------:R-:W-:Y:S01]  /*0280*/  LEA.HI R246, R6.reuse, R10.reuse, RZ, 0x7 ;  /* 0x0000000a06f67211 */ /* 0x0c0fe200078f38ff */
[----:B------:R-:W-:Y:S01]  /*0290*/  USHF.L.U32 UR9, UR54, 0x7, URZ ;  /* 0x0000000736097899 */ /* 0x000fe2000800063f */
[----:B------:R-:W-:Y:S01]  /*02a0*/  LEA.HI R161, R6, R10, RZ, 0x3 ;  /* 0x0000000a06a17211 */ /* 0x000fe200078f18ff */
[----:B------:R-:W-:Y:S01]  /*02b0*/  UIMAD UR6, UR6, UR17, URZ ;  /* 0x00000011060672a4 */ /* 0x000fe2000f8e023f */
[----:B------:R-:W-:Y:S01]  /*02c0*/  LEA.HI R2, R2, R0, RZ, 0x3 ;  /* 0x0000000002027211 */ /* 0x000fe200078f18ff */
[----:B------:R-:W-:Y:S01]  /*02d0*/  ULDC.U8 UR10, c[0x0][0x3d0] ;  /* 0x0000f400000a7ab9 */ /* 0x000fe20000000000 */
[----:B------:R-:W-:Y:S01]  /*02e0*/  LEA.HI R6, R6, R10, RZ, 0x4 ;  /* 0x0000000a06067211 */ /* 0x000fe200078f20ff */
[----:B------:R-:W-:Y:S01]  /*02f0*/  ULDC UR11, c[0x0][0x1c0] ;  /* 0x00007000000b7ab9 */ /* 0x000fe20000000800 */
[----:B------:R-:W-:Y:S01]  /*0300*/  LOP3.LUT R3, R7, 0xfffffffc, RZ, 0xc0, !PT ;  /* 0xfffffffc07037812 */ /* 0x000fe200078ec0ff */
[----:B------:R-:W-:Y:S01]  /*0310*/  ULDC UR19, c[0x0][0x224] ;  /* 0x0000890000137ab9 */ /* 0x000fe20000000800 */
[----:B------:R-:W-:Y:S01]  /*0320*/  LOP3.LUT R4, R5, 0xffffffe0, RZ, 0xc0, !PT ;  /* 0xffffffe005047812 */ /* 0x000fe200078ec0ff */
[----:B------:R-:W-:Y:S01]  /*0330*/  ULDC UR15, c[0x0][0x1c0] ;  /* 0x00007000000f7ab9 */ /* 0x000fe20000000800 */
[----:B------:R-:W-:Y:S01]  /*0340*/  LEA.HI R7, R7, R0, RZ, 0x1 ;  /* 0x0000000007077211 */ /* 0x000fe200078f08ff */
[----:B------:R-:W-:Y:S01]  /*0350*/  IMAD.IADD R12, R10, 0x1, -R3 ;  /* 0x000000010a0c7824 */ /* 0x000fe200078e0a03 */
[----:B------:R-:W-:Y:S01]  /*0360*/  LOP3.LUT R2, R2, 0xfffffff8, RZ, 0xc0, !PT ;  /* 0xfffffff802027812 */ /* 0x000fe200078ec0ff */
[----:B------:R-:W-:Y:S01]  /*0370*/  IMAD.IADD R4, R10, 0x1, -R4 ;  /* 0x000000010a047824 */ /* 0x000fe200078e0a04 */
[----:B------:R-:W-:Y:S01]  /*0380*/  LOP3.LUT R8, R6, 0xfffffff0, RZ, 0xc0, !PT ;  /* 0xfffffff006087812 */ /* 0x000fe200078ec0ff */
[----:B------:R-:W-:Y:S01]  /*0390*/  IMAD.SHL.U32 R238, R12, 0x8, RZ ;  /* 0x000000080cee7824 */ /* 0x000fe200078e00ff */
[----:B------:R-:W-:Y:S01]  /*03a0*/  LOP3.LUT R9, R161, 0xfffffff8, RZ, 0xc0, !PT ;  /* 0xfffffff8a1097812 */ /* 0x000fe200078ec0ff */
[----:B------:R-:W-:Y:S01]  /*03b0*/  UIMAD.WIDE UR56, UR61, UR56, URZ ;  /* 0x000000383d3872a5 */ /* 0x000fe2000f8e023f */
[----:B------:R-:W-:Y:S01]  /*03c0*/  LOP3.LUT R3, R7, 0x7fffffe, RZ, 0xc0, !PT ;  /* 0x07fffffe07037812 */ /* 0x000fe200078ec0ff */
[----:B------:R-:W-:Y:S01]  /*03d0*/  IMAD.IADD R7, R0, 0x1, -R2 ;  /* 0x0000000100077824 */ /* 0x000fe200078e0a02 */
[----:B------:R-:W-:Y:S01]  /*03e0*/  SHF.R.S32.HI R2, RZ, 0x4, R6 ;  /* 0x00000004ff027819 */ /* 0x000fe20000011406 */
[C---:B------:R-:W-:Y:S01]  /*03f0*/  IMAD.IADD R8, R10.reuse, 0x1, -R8 ;  /* 0x000000010a087824 */ /* 0x040fe200078e0a08 */
[----:B------:R-:W-:Y:S01]  /*0400*/  SHF.R.S32.HI R246, RZ, 0x7, R246 ;  /* 0x00000007fff67819 */ /* 0x000fe200000114f6 */
[----:B------:R-:W-:Y:S01]  /*0410*/  IMAD.IADD R10, R10, 0x1, -R9 ;  /* 0x000000010a0a7824 */ /* 0x000fe200078e0a09 */
[----:B------:R-:W-:Y:S01]  /*0420*/  SHF.R.S32.HI R9, RZ, 0x1f, R4 ;  /* 0x0000001fff097819 */ /* 0x000fe20000011404 */
[----:B------:R-:W-:Y:S01]  /*0430*/  IMAD.IADD R248, R0, 0x1, -R3 ;  /* 0x0000000100f87824 */ /* 0x000fe200078e0a03 */
[--C-:B------:R-:W-:Y:S01]  /*0440*/  SHF.R.S32.HI R0, RZ, 0x5, R5.reuse ;  /* 0x00000005ff007819 */ /* 0x100fe20000011405 */
[----:B------:R-:W-:Y:S01]  /*0450*/  UISETP.NE.AND UP6, UPT, UR10, URZ, UPT ;  /* 0x0000003f0a00728c */ /* 0x000fe2000bfc5270 */
[----:B------:R-:W-:Y:S01]  /*0460*/  SHF.R.S32.HI R3, RZ, 0x1f, R5 ;  /* 0x0000001fff037819 */ /* 0x000fe20000011405 */
[----:B------:R-:W-:Y:S01]  /*0470*/  UIMAD UR61, UR61, UR11, URZ ;  /* 0x0000000b3d3d72a4 */ /* 0x000fe2000f8e023f */
[----:B------:R-:W-:Y:S01]  /*0480*/  LEA.HI R5, R6, R2, RZ, 0x1 ;  /* 0x0000000206057211 */ /* 0x000fe200078f08ff */
[----:B------:R-:W-:Y:S01]  /*0490*/  IMAD R248, R0, 0x8, R248 ;  /* 0x0000000800f87824 */ /* 0x000fe200078e02f8 */
[----:B------:R-:W-:Y:S01]  /*04a0*/  LEA.HI R240, R9, R4, RZ, 0x2 ;  /* 0x0000000409f07211 */ /* 0x000fe200078f10ff */
[----:B------:R-:W-:Y:S01]  /*04b0*/  IMAD.SHL.U32 R6, R12, 0x2, RZ ;  /* 0x000000020c067824 */ /* 0x000fe200078e00ff */
[----:B------:R-:W-:Y:S01]  /*04c0*/  LEA.HI R4, R3, R0, RZ, 0x2 ;  /* 0x0000000003047211 */ /* 0x000fe200078f10ff */
[----:B------:R-:W-:Y:S01]  /*04d0*/  USHF.R.S32.HI UR7, URZ, 0x1f, UR19 ;  /* 0x0000001f3f077899 */ /* 0x000fe20008011413 */
[----:B------:R-:W-:Y:S01]  /*04e0*/  LOP3.LUT R3, R5, 0xfffffffe, RZ, 0xc0, !PT ;  /* 0xfffffffe05037812 */ /* 0x000fe200078ec0ff */
[----:B------:R-:W-:Y:S01]  /*04f0*/  IMAD R228, R246, 0x2000, R6 ;  /* 0x00002000f6e47824 */ /* 0x000fe200078e0206 */
[----:B------:R-:W-:Y:S01]  /*0500*/  SHF.R.S32.HI R5, RZ, 0x3, R161 ;  /* 0x00000003ff057819 */ /* 0x000fe200000114a1 */
[----:B------:R-:W-:Y:S01]  /*0510*/  UIMAD.WIDE.U32 UR10, UR54, UR19, URZ ;  /* 0x00000013360a72a5 */ /* 0x000fe2000f8e003f */
[----:B------:R-:W-:Y:S01]  /*0520*/  LOP3.LUT R4, R4, 0xfffffffc, RZ, 0xc0, !PT ;  /* 0xfffffffc04047812 */ /* 0x000fe200078ec0ff */
[----:B----4-:R-:W-:Y:S01]  /*0530*/  IMAD.IADD R11, R2, 0x1, -R3 ;  /* 0x00000001020b7824 */ /* 0x010fe200078e0a03 */
[----:B------:R-:W-:Y:S01]  /*0540*/  LEA.HI R9, R10, R10, RZ, 0x1 ;  /* 0x0000000a0a097211 */ /* 0x000fe200078f08ff */
[----:B------:R-:W-:Y:S01]  /*0550*/  IMAD.SHL.U32 R2, R5, 0x40, RZ ;  /* 0x0000004005027824 */ /* 0x000fe200078e00ff */
[----:B------:R-:W-:Y:S01]  /*0560*/  SHF.R.S32.HI R5, RZ, 0x1f, R8 ;  /* 0x0000001fff057819 */ /* 0x000fe20000011408 */
[----:B------:R-:W-:Y:S01]  /*0570*/  IMAD.IADD R249, R0, 0x1, -R4 ;  /* 0x0000000100f97824 */ /* 0x000fe200078e0a04 */
[----:B------:R-:W-:Y:S01]  /*0580*/  UIMAD UR7, UR7, UR54, URZ ;  /* 0x00000036070772a4 */ /* 0x000fe2000f8e023f */
[----:B------:R-:W-:Y:S01]  /*0590*/  IMAD.U32 R18, RZ, RZ, UR10 ;  /* 0x0000000aff127e24 */ /* 0x000fe2000f8e00ff */
[----:B------:R-:W-:Y:S01]  /*05a0*/  LOP3.LUT R0, R2, 0xc0, RZ, 0xc0, !PT ;  /* 0x000000c002007812 */ /* 0x000fe200078ec0ff */
[----:B------:R-:W-:Y:S01]  /*05b0*/  IMAD.U32 R19, RZ, RZ, UR11 ;  /* 0x0000000bff137e24 */ /* 0x000fe2000f8e00ff */
[----:B------:R-:W-:Y:S01]  /*05c0*/  LOP3.LUT R2, R9, 0x7fffffe, RZ, 0xc0, !PT ;  /* 0x07fffffe09027812 */ /* 0x000fe200078ec0ff */
[----:B------:R-:W-:Y:S01]  /*05d0*/  ULDC UR16, c[0x0][0x1c0] ;  /* 0x0000700000107ab9 */ /* 0x000fe20000000800 */
[----:B------:R-:W-:Y:S01]  /*05e0*/  SHF.R.U32.HI R4, RZ, 0x3, R0 ;  /* 0x00000003ff047819 */ /* 0x000fe20000011600 */
[----:B------:R-:W-:Y:S01]  /*05f0*/  IMAD.U32 R252, RZ, RZ, UR7 ;  /* 0x00000007fffc7e24 */ /* 0x000fe2000f8e00ff */
[----:B------:R-:W-:Y:S01]  /*0600*/  LOP3.LUT R3, R0, 0x18, R238, 0xf8, !PT ;  /* 0x0000001800037812 */ /* 0x000fe200078ef8ee */
[----:B------:R-:W-:Y:S01]  /*0610*/  IMAD.IADD R2, R10, 0x1, -R2 ;  /* 0x000000010a027824 */ /* 0x000fe200078e0a02 */
[----:B------:R-:W-:Y:S01]  /*0620*/  LEA.HI R5, R5, R8, RZ, 0x3 ;  /* 0x0000000805057211 */ /* 0x000fe200078f18ff */
[----:B------:R-:W-:Y:S01]  /*0630*/  IMAD R0, R246, 0x8, R11 ;  /* 0x00000008f6007824 */ /* 0x000fe200078e020b */
[----:B------:R-:W-:Y:S01]  /*0640*/  LOP3.LUT R3, R3, R4, RZ, 0x3c, !PT ;  /* 0x0000000403037212 */ /* 0x000fe200078e3cff */
[----:B------:R-:W-:Y:S01]  /*0650*/  IMAD.U32 R4, RZ, RZ, UR18 ;  /* 0x00000012ff047e24 */ /* 0x000fe2000f8e00ff */
[----:B------:R-:W-:Y:S01]  /*0660*/  USHF.R.S32.HI UR7, URZ, 0x1f, UR18 ;  /* 0x0000001f3f077899 */ /* 0x000fe20008011412 */
[----:B------:R-:W-:Y:S01]  /*0670*/  IMAD R16, R0, 0x8, R2 ;  /* 0x0000000800107824 */ /* 0x000fe200078e0202 */
[----:B------:R-:W-:Y:S01]  /*0680*/  LEA.HI R0, R8, R8, RZ, 0x1 ;  /* 0x0000000808007211 */ /* 0x000fe200078f08ff */
[----:B------:R-:W-:Y:S01]  /*0690*/  IMAD.U32 R248, R248, 0x20, R3 ;  /* 0x00000020f8f87824 */ /* 0x000fe200078e0003 */
[----:B------:R1:W-:Y:S01]  /*06a0*/  STL [R1+0x2c], R4 ;  /* 0x00002c0401007387 */ /* 0x0003e20000100800 */
[----:B------:R-:W-:Y:S01]  /*06b0*/  IMAD.U32 R2, RZ, RZ, UR4 ;  /* 0x00000004ff027e24 */ /* 0x000fe2000f8e00ff */
[----:B------:R-:W-:Y:S01]  /*06c0*/  SHF.R.S32.HI R3, RZ, 0x1, R0 ;  /* 0x00000001ff037819 */ /* 0x000fe20000011400 */
[----:B------:R-:W-:Y:S01]  /*06d0*/  UIMAD UR4, UR54, UR15, UR55 ;  /* 0x0000000f360472a4 */ /* 0x000fe2000f8e0237 */
[C---:B------:R-:W-:Y:S01]  /*06e0*/  LOP3.LUT P5, RZ, R7.reuse, 0x2, RZ, 0xc0, !PT ;  /* 0x0000000207ff7812 */ /* 0x040fe200078ac0ff */
[----:B------:R-:W-:Y:S01]  /*06f0*/  ULDC UR60, c[0x0][0x2e8] ;  /* 0x0000ba00003c7ab9 */ /* 0x000fe20000000800 */
[----:B------:R2:W-:Y:S01]  /*0700*/  STL [R1+0x28], R2 ;  /* 0x0000280201007387 */ /* 0x0005e20000100800 */
[----:B------:R-:W-:Y:S01]  /*0710*/  LOP3.LUT P4, RZ, R7, 0x4, RZ, 0xc0, !PT ;  /* 0x0000000407ff7812 */ /* 0x000fe2000788c0ff */
[----:B------:R-:W-:Y:S01]  /*0720*/  ULDC UR59, c[0x0][0x2e8] ;  /* 0x0000ba00003b7ab9 */ /* 0x000fe20000000800 */
[----:B------:R-:W-:Y:S01]  /*0730*/  SEL R225, R166, 0xffffffe0, !P5 ;  /* 0xffffffe0a6e17807 */ /* 0x000fe20006800000 */
[----:B------:R-:W-:-:S02]  /*0740*/  ULDC.U8 UR5, c[0x0][0x2d8] ;  /* 0x0000b60000057ab9 */ /* 0x000fc40000000000 */
[----:B------:R-:W-:Y:S02]  /*0750*/  USHF.L.U32 UR48, UR61, 0x3, URZ ;  /* 0x000000033d307899 */ /* 0x000fe4000800063f */
[----:B------:R-:W-:Y:S02]  /*0760*/  USHF.L.U32 UR47, UR61, 0x4, URZ ;  /* 0x000000043d2f7899 */ /* 0x000fe4000800063f */
[----:B------:R-:W-:Y:S02]  /*0770*/  UIMAD UR46, UR61, 0x18, URZ ;  /* 0x000000183d2e78a4 */ /* 0x000fe4000f8e023f */
[----:B------:R-:W-:Y:S02]  /*0780*/  USHF.L.U32 UR45, UR61, 0x5, URZ ;  /* 0x000000053d2d7899 */ /* 0x000fe4000800063f */
[----:B------:R-:W-:Y:S02]  /*0790*/  UIMAD UR44, UR61, 0x28, URZ ;  /* 0x000000283d2c78a4 */ /* 0x000fe4000f8e023f */
[----:B------:R-:W-:-:S02]  /*07a0*/  UIMAD UR43, UR61, 0x30, URZ ;  /* 0x000000303d2b78a4 */ /* 0x000fc4000f8e023f */
[----:B------:R-:W-:Y:S01]  /*07b0*/  UIMAD UR42, UR61, 0x38, URZ ;  /* 0x000000383d2a78a4 */ /* 0x000fe2000f8e023f */
[----:B-1----:R-:W-:Y:S01]  /*07c0*/  LOP3.LUT R4, R0, 0x7fffffe, RZ, 0xc0, !PT ;  /* 0x07fffffe00047812 */ /* 0x002fe200078ec0ff */
[----:B------:R-:W-:Y:S01]  /*07d0*/  USHF.L.U32 UR41, UR61, 0x6, URZ ;  /* 0x000000063d297899 */ /* 0x000fe2000800063f */
[----:B------:R-:W-:Y:S01]  /*07e0*/  SHF.R.S32.HI R0, RZ, 0x1f, R0 ;  /* 0x0000001fff007819 */ /* 0x000fe20000011400 */
[----:B------:R-:W-:Y:S02]  /*07f0*/  UIMAD UR40, UR61, 0x48, URZ ;  /* 0x000000483d2878a4 */ /* 0x000fe4000f8e023f */
[----:B------:R-:W-:Y:S01]  /*0800*/  IMAD.IADD R15, R8, 0x1, -R4 ;  /* 0x00000001080f7824 */ /* 0x000fe200078e0a04 */
[----:B------:R-:W-:Y:S01]  /*0810*/  LEA.HI R0, R0, R3, RZ, 0x2 ;  /* 0x0000000300007211 */ /* 0x000fe200078f10ff */
[----:B------:R-:W-:Y:S01]  /*0820*/  IMAD.U32 R4, RZ, RZ, UR8 ;  /* 0x00000008ff047e24 */ /* 0x000fe2000f8e00ff */
[----:B--2---:R-:W-:Y:S01]  /*0830*/  LOP3.LUT R2, R5, 0xfffffff8, RZ, 0xc0, !PT ;  /* 0xfffffff805027812 */ /* 0x004fe200078ec0ff */
[----:B------:R-:W-:Y:S01]  /*0840*/  USHF.R.S32.HI UR8, URZ, 0x1f, UR54 ;  /* 0x0000001f3f087899 */ /* 0x000fe20008011436 */
[----:B------:R-:W-:Y:S01]  /*0850*/  LOP3.LUT R0, R0, 0xfffffffc, RZ, 0xc0, !PT ;  /* 0xfffffffc00007812 */ /* 0x000fe200078ec0ff */
[C---:B------:R-:W-:Y:S01]  /*0860*/  IMAD.SHL.U32 R4, R7.reuse, 0x40, RZ ;  /* 0x0000004007047824 */ /* 0x040fe200078e00ff */
[----:B------:R-:W-:Y:S01]  /*0870*/  UIMAD UR39, UR61, 0x50, URZ ;  /* 0x000000503d2778a4 */ /* 0x000fe2000f8e023f */
[----:B------:R-:W-:Y:S01]  /*0880*/  IMAD.IADD R14, R8, 0x1, -R2 ;  /* 0x00000001080e7824 */ /* 0x000fe200078e0a02 */
[----:B------:R-:W-:Y:S01]  /*0890*/  LOP3.LUT R2, R7, 0x1, RZ, 0xc0, !PT ;  /* 0x0000000107027812 */ /* 0x000fe200078ec0ff */
[----:B------:R-:W-:Y:S01]  /*08a0*/  IMAD.IADD R13, R3, 0x1, -R0 ;  /* 0x00000001030d7824 */ /* 0x000fe200078e0a00 */
[----:B------:R-:W-:Y:S01]  /*08b0*/  LOP3.LUT R4, R4, 0x1c0, RZ, 0xc0, !PT ;  /* 0x000001c004047812 */ /* 0x000fe200078ec0ff */
[----:B------:R-:W-:Y:S01]  /*08c0*/  IMAD.U32 R0, RZ, RZ, UR8 ;  /* 0x00000008ff007e24 */ /* 0x000fe2000f8e00ff */
[----:B------:R-:W-:Y:S01]  /*08d0*/  ISETP.NE.U32.AND P6, PT, R2, 0x1, PT ;  /* 0x000000010200780c */ /* 0x000fe20003fc5070 */
[----:B------:R-:W-:Y:S01]  /*08e0*/  IMAD.U32 R2, RZ, RZ, UR9 ;  /* 0x00000009ff027e24 */ /* 0x000fe2000f8e00ff */
[----:B------:R-:W-:Y:S01]  /*08f0*/  SHF.R.S32.HI R0, RZ, 0x1, R9 ;  /* 0x00000001ff007819 */ /* 0x000fe20000011409 */
[----:B------:R-:W-:Y:S01]  /*0900*/  IMAD.SHL.U32 R2, R10, 0x40, RZ ;  /* 0x000000400a027824 */ /* 0x000fe200078e00ff */
[----:B------:R-:W-:Y:S01]  /*0910*/  USHF.R.S32.HI UR9, URZ, 0x1f, UR55 ;  /* 0x0000001f3f097899 */ /* 0x000fe20008011437 */
[----:B------:R-:W-:Y:S01]  /*0920*/  LEA.HI R9, R7, R7, RZ, 0x1 ;  /* 0x0000000707097211 */ /* 0x000fe200078f08ff */
[----:B------:R-:W-:Y:S01]  /*0930*/  @!UP5 UIMAD UR8, UR54, UR16, UR55 ;  /* 0x000000103608d2a4 */ /* 0x000fe2000f8e0237 */
[C---:B------:R-:W-:Y:S01]  /*0940*/  LOP3.LUT P0, RZ, R0.reuse, 0x2, RZ, 0xc0, !PT ;  /* 0x0000000200ff7812 */ /* 0x040fe2000780c0ff */
[----:B------:R-:W-:Y:S01]  /*0950*/  IMAD.SHL.U32 R10, R0, 0x40, RZ ;  /* 0x00000040000a7824 */ /* 0x000fe200078e00ff */
[----:B------:R-:W-:Y:S01]  /*0960*/  LOP3.LUT R8, R2, 0x1c0, RZ, 0xc0, !PT ;  /* 0x000001c002087812 */ /* 0x000fe200078ec0ff */
[----:B------:R-:W-:Y:S01]  /*0970*/  IMAD.SHL.U32 R0, R249, 0x10, RZ ;  /* 0x00000010f9007824 */ /* 0x000fe200078e00ff */
[----:B------:R-:W-:Y:S01]  /*0980*/  LOP3.LUT R2, R9, 0x3fffffe, RZ, 0xc0, !PT ;  /* 0x03fffffe09027812 */ /* 0x000fe200078ec0ff */
[----:B------:R-:W-:Y:S01]  /*0990*/  IMAD.U32 R3, RZ, RZ, UR9 ;  /* 0x00000009ff037e24 */ /* 0x000fe2000f8e00ff */
[----:B------:R-:W-:Y:S01]  /*09a0*/  SHF.R.S32.HI R3, RZ, 0x3, R5 ;  /* 0x00000003ff037819 */ /* 0x000fe20000011405 */
[----:B------:R-:W-:Y:S01]  /*09b0*/  @UP5 UIMAD UR9, UR54, UR13, URZ ;  /* 0x0000000d360952a4 */ /* 0x000fe2000f8e023f */
[----:B------:R-:W-:Y:S01]  /*09c0*/  LEA.HI.SX32 R240, R240, R0, 0x1e ;  /* 0x00000000f0f07211 */ /* 0x000fe200078ff2ff */
[----:B------:R-:W-:Y:S01]  /*09d0*/  IMAD.IADD R12, R7, 0x1, -R2 ;  /* 0x00000001070c7824 */ /* 0x000fe200078e0a02 */
[----:B------:R-:W-:Y:S01]  /*09e0*/  LOP3.LUT R5, R8, 0x30, R0, 0xf8, !PT ;  /* 0x0000003008057812 */ /* 0x000fe200078ef800 */
[----:B------:R-:W-:Y:S01]  /*09f0*/  IMAD.SHL.U32 R2, R249, 0x400, RZ ;  /* 0x00000400f9027824 */ /* 0x000fe200078e00ff */
[----:B------:R-:W-:Y:S01]  /*0a00*/  LOP3.LUT R0, R10, 0xc0, RZ, 0xc0, !PT ;  /* 0x000000c00a007812 */ /* 0x000fe200078ec0ff */
[----:B------:R-:W-:Y:S01]  /*0a10*/  IMAD R15, R3, 0x8, R15 ;  /* 0x00000008030f7824 */ /* 0x000fe200078e020f */
[--C-:B------:R-:W-:Y:S01]  /*0a20*/  LOP3.LUT R5, R5, 0x8, R161.reuse, 0xf8, !PT ;  /* 0x0000000805057812 */ /* 0x100fe200078ef8a1 */
[----:B------:R-:W-:Y:S01]  /*0a30*/  IMAD R163, R3, 0x200, R2 ;  /* 0x0000020003a37824 */ /* 0x000fe200078e0202 */
[----:B------:R-:W-:Y:S01]  /*0a40*/  LOP3.LUT R161, R0, 0x8, R161, 0xf8, !PT ;  /* 0x0000000800a17812 */ /* 0x000fe200078ef8a1 */
[----:B------:R-:W-:Y:S01]  /*0a50*/  IMAD.U32 R3, RZ, RZ, UR6 ;  /* 0x00000006ff037e24 */ /* 0x000fe2000f8e00ff */
[----:B------:R-:W-:Y:S01]  /*0a60*/  SHF.R.U32.HI R0, RZ, 0x3, R0 ;  /* 0x00000003ff007819 */ /* 0x000fe20000011600 */
[----:B------:R-:W-:Y:S01]  /*0a70*/  USHF.L.U32 UR6, UR4, 0x5, URZ ;  /* 0x0000000504067899 */ /* 0x000fe2000800063f */
[----:B------:R-:W-:Y:S01]  /*0a80*/  LEA.HI R4, R4, R4, RZ, 0x1d ;  /* 0x0000000404047211 */ /* 0x000fe200078fe8ff */
[----:B------:R-:W-:Y:S01]  /*0a90*/  UIMAD UR4, UR57, UR10, URZ ;  /* 0x0000000a390472a4 */ /* 0x000fe2000f8e023f */
[----:B------:R-:W-:Y:S01]  /*0aa0*/  LOP3.LUT R161, R161, R0, RZ, 0x3c, !PT ;  /* 0x00000000a1a17212 */ /* 0x000fe200078e3cff */
[----:B------:R-:W-:Y:S01]  /*0ab0*/  IMAD.U32 R0, RZ, RZ, UR9 ;  /* 0x00000009ff007e24 */ /* 0x000fe2000f8e00ff */
[----:B------:R-:W-:Y:S01]  /*0ac0*/  IADD3 R228, R4, R228, R2 ;  /* 0x000000e404e47210 */ /* 0x000fe20007ffe002 */
[----:B------:R-:W-:Y:S01]  /*0ad0*/  UIMAD.WIDE.U32 UR10, UR56, UR10, URZ ;  /* 0x0000000a380a72a5 */ /* 0x000fe2000f8e003f */
[----:B------:R-:W-:Y:S01]  /*0ae0*/  SHF.R.U32.HI R2, RZ, 0x3, R8 ;  /* 0x00000003ff027819 */ /* 0x000fe20000011608 */
[----:B------:R-:W-:Y:S01]  /*0af0*/  @!UP5 UIMAD UR8, UR8, UR13, URZ ;  /* 0x0000000d0808d2a4 */ /* 0x000fe2000f8e023f */
[----:B------:R1:W-:Y:S01]  /*0b00*/  STL [R1+0x24], R0 ;  /* 0x0000240001007387 */ /* 0x0003e20000100800 */
[----:B------:R-:W-:Y:S01]  /*0b10*/  IMAD.SHL.U32 R228, R228, 0x2, RZ ;  /* 0x00000002e4e47824 */ /* 0x000fe200078e00ff */
[----:B------:R-:W-:Y:S01]  /*0b20*/  LOP3.LUT R5, R5, R2, RZ, 0x3c, !PT ;  /* 0x0000000205057212 */ /* 0x000fe200078e3cff */
[----:B------:R-:W-:Y:S01]  /*0b30*/  IMAD.U32 R2, RZ, RZ, UR4 ;  /* 0x00000004ff027e24 */ /* 0x000fe2000f8e00ff */
[----:B------:R2:W-:Y:S01]  /*0b40*/  STL [R1+0x20], R3 ;  /* 0x0000200301007387 */ /* 0x0005e20000100800 */
[----:B------:R-:W-:Y:S01]  /*0b50*/  USHF.L.U32 UR4, UR61, 0x7, URZ ;  /* 0x000000073d047899 */ /* 0x000fe2000800063f */
[----:B------:R-:W-:Y:S01]  /*0b60*/  SEL R224, R224, 0x10, !P6 ;  /* 0x00000010e0e07807 */ /* 0x000fe20007000000 */
[----:B------:R-:W-:Y:S01]  /*0b70*/  IMAD.U32 R161, R16, 0x20, R161 ;  /* 0x0000002010a17824 */ /* 0x000fe200078e00a1 */
[C---:B------:R-:W-:Y:S01]  /*0b80*/  IADD3 R223, R228.reuse, 0x40, RZ ;  /* 0x00000040e4df7810 */ /* 0x040fe20007ffe0ff */
[C---:B------:R-:W-:Y:S01]  /*0b90*/  IMAD R5, R11.reuse, 0x200, R5 ;  /* 0x000002000b057824 */ /* 0x040fe200078e0205 */
[----:B------:R-:W-:Y:S01]  /*0ba0*/  @P4 IADD3 R223, R228, -0x40, RZ ;  /* 0xffffffc0e4df4810 */ /* 0x000fe20007ffe0ff */
[----:B------:R-:W-:Y:S01]  /*0bb0*/  IMAD.U32 R4, RZ, RZ, UR4 ;  /* 0x00000004ff047e24 */ /* 0x000fe2000f8e00ff */
[----:B------:R-:W-:Y:S01]  /*0bc0*/  SEL R162, R166, 0xffffffe0, !P0 ;  /* 0xffffffe0a6a27807 */ /* 0x000fe20004000000 */
[----:B------:R-:W-:Y:S01]  /*0bd0*/  IMAD.SHL.U32 R4, R11, 0x10, RZ ;  /* 0x000000100b047824 */ /* 0x000fe200078e00ff */
[----:B------:R-:W-:Y:S01]  /*0be0*/  UIMAD UR38, UR61, 0x58, URZ ;  /* 0x000000583d2678a4 */ /* 0x000fe2000f8e023f */
[----:B------:R-:W-:Y:S01]  /*0bf0*/  IMAD.IADD R229, R228, 0x1, R224 ;  /* 0x00000001e4e57824 */ /* 0x000fe200078e02e0 */
[----:B------:R-:W-:Y:S01]  /*0c00*/  UIMAD UR37, UR61, 0x60, URZ ;  /* 0x000000603d2578a4 */ /* 0x000fe2000f8e023f */
[----:B------:R-:W-:Y:S01]  /*0c10*/  IMAD.SHL.U32 R161, R161, 0x2, RZ ;  /* 0x00000002a1a17824 */ /* 0x000fe200078e00ff */
[----:B------:R-:W-:Y:S01]  /*0c20*/  UIMAD UR36, UR61, 0x68, URZ ;  /* 0x000000683d2478a4 */ /* 0x000fe2000f8e023f */
[----:B------:R-:W-:Y:S01]  /*0c30*/  IMAD.IADD R224, R224, 0x1, R223 ;  /* 0x00000001e0e07824 */ /* 0x000fe200078e02df */
[----:B------:R-:W-:Y:S01]  /*0c40*/  UIMAD UR35, UR61, 0x70, URZ ;  /* 0x000000703d2378a4 */ /* 0x000fe2000f8e023f */
[--C-:B------:R-:W-:Y:S01]  /*0c50*/  IMAD.IADD R230, R228, 0x1, R225.reuse ;  /* 0x00000001e4e67824 */ /* 0x100fe200078e02e1 */
[----:B------:R-:W-:Y:S01]  /*0c60*/  UIMAD UR34, UR61, 0x78, URZ ;  /* 0x000000783d2278a4 */ /* 0x000fe2000f8e023f */
[----:B------:R-:W-:Y:S01]  /*0c70*/  IMAD.IADD R227, R229, 0x1, R225 ;  /* 0x00000001e5e37824 */ /* 0x000fe200078e02e1 */
[----:B------:R-:W-:Y:S01]  /*0c80*/  UIADD3 UR33, -UR4, URZ, URZ ;  /* 0x0000003f04217290 */ /* 0x000fe2000fffe13f */
[----:B-1----:R-:W-:Y:S01]  /*0c90*/  IMAD R0, R249, 0x200, R6 ;  /* 0x00000200f9007824 */ /* 0x002fe200078e0206 */
[----:B------:R-:W-:Y:S01]  /*0ca0*/  UMOV UR58, 0xffffe000 ;  /* 0xffffe000003a7882 */ /* 0x000fe20000000000 */
[----:B------:R-:W-:Y:S01]  /*0cb0*/  IMAD.IADD R226, R225, 0x1, R223 ;  /* 0x00000001e1e27824 */ /* 0x000fe200078e02df */
[----:B------:R-:W-:Y:S01]  /*0cc0*/  ULDC.64 UR12, c[0x0][0x118] ;  /* 0x00004600000c7ab9 */ /* 0x000fe20000000a00 */
[----:B------:R-:W-:-:S02]  /*0cd0*/  IMAD R12, R12, 0x20, R0 ;  /* 0x000000200c0c7824 */ /* 0x000fc400078e0200 */
[----:B------:R-:W-:Y:S01]  /*0ce0*/  IMAD.U32 R0, RZ, RZ, UR6 ;  /* 0x00000006ff007e24 */ /* 0x000fe2000f8e00ff */
[----:B------:R-:W-:Y:S01]  /*0cf0*/  USHF.R.S32.HI UR6, URZ, 0x1f, UR6 ;  /* 0x0000001f3f067899 */ /* 0x000fe20008011406 */
[----:B--2---:R-:W-:Y:S02]  /*0d00*/  IMAD.U32 R3, RZ, RZ, UR11 ;  /* 0x0000000bff037e24 */ /* 0x004fe4000f8e00ff */
[----:B------:R-:W-:Y:S01]  /*0d10*/  IMAD.IADD R162, R161, 0x1, R162 ;  /* 0x00000001a1a27824 */ /* 0x000fe200078e02a2 */
[----:B------:R1:W-:Y:S01]  /*0d20*/  STL [R1+0x1c], R0 ;  /* 0x00001c0001007387 */ /* 0x0003e20000100800 */
[----:B------:R-:W-:-:S03]  /*0d30*/  IMAD.IADD R225, R225, 0x1, R224 ;  /* 0x00000001e1e17824 */ /* 0x000fc600078e02e0 */
[----:B------:R2:W-:Y:S01]  /*0d40*/  STL [R1+0x18], R2 ;  /* 0x0000180201007387 */ /* 0x0005e20000100800 */
[----:B-1----:R-:W-:Y:S01]  /*0d50*/  SHF.R.S32.HI R0, RZ, 0x1, R9 ;  /* 0x00000001ff007819 */ /* 0x002fe20000011409 */
[----:B--2---:R-:W-:-:S03]  /*0d60*/  IMAD.U32 R2, RZ, RZ, UR7 ;  /* 0x00000007ff027e24 */ /* 0x004fc6000f8e00ff */
[C---:B------:R-:W-:Y:S01]  /*0d70*/  LOP3.LUT P3, RZ, R0.reuse, 0x2, RZ, 0xc0, !PT ;  /* 0x0000000200ff7812 */ /* 0x040fe2000786c0ff */
[----:B------:R-:W-:Y:S01]  /*0d80*/  IMAD.SHL.U32 R0, R0, 0x40, RZ ;  /* 0x0000004000007824 */ /* 0x000fe200078e00ff */
[----:B------:R-:W-:Y:S01]  /*0d90*/  USHF.R.S32.HI UR7, URZ, 0x1f, UR4 ;  /* 0x0000001f3f077899 */ /* 0x000fe20008011404 */
[----:B------:R1:W-:Y:S01]  /*0da0*/  STL [R1+0x14], R2 ;  /* 0x0000140201007387 */ /* 0x0003e20000100800 */
[----:B------:R-:W-:Y:S02]  /*0db0*/  R2P PR, R14, 0x6 ;  /* 0x000000060e007804 */ /* 0x000fe40000000000 */
[----:B------:R-:W-:Y:S02]  /*0dc0*/  LOP3.LUT R0, R0, 0xc0, RZ, 0xc0, !PT ;  /* 0x000000c000007812 */ /* 0x000fe400078ec0ff */
[----:B------:R-:W-:Y:S02]  /*0dd0*/  LOP3.LUT P0, RZ, R13, 0x2, RZ, 0xc0, !PT ;  /* 0x000000020dff7812 */ /* 0x000fe4000780c0ff */
[----:B------:R-:W-:-:S02]  /*0de0*/  SEL R164, R164, 0xffffffc0, !P2 ;  /* 0xffffffc0a4a47807 */ /* 0x000fc40005000000 */
[----:B------:R-:W-:Y:S01]  /*0df0*/  SEL R166, R166, 0xffffffe0, !P0 ;  /* 0xffffffe0a6a67807 */ /* 0x000fe20004000000 */
[----:B-1----:R-:W-:-:S05]  /*0e00*/  IMAD.U32 R2, RZ, RZ, UR10 ;  /* 0x0000000aff027e24 */ /* 0x002fca000f8e00ff */
[----:B------:R1:W-:Y:S02]  /*0e10*/  STL.64 [R1], R2 ;  /* 0x0000000201007387 */ /* 0x0003e40000100a00 */
[----:B-1----:R-:W-:Y:S01]  /*0e20*/  IMAD.SHL.U32 R2, R246, 0x8, RZ ;  /* 0x00000008f6027824 */ /* 0x002fe200078e00ff */
[----:B------:R-:W-:-:S04]  /*0e30*/  SHF.R.U32.HI R3, RZ, 0x3, R0 ;  /* 0x00000003ff037819 */ /* 0x000fc80000011600 */
        /* <DEDUP_REMOVED lines=20> */
[C---:B------:R-:W-:Y:S01]  /*0f80*/  IADD3 R251, R250.reuse, 0x20, RZ ;  /* 0x00000020fafb7810 */ /* 0x040fe20007ffe0ff */
[----:B------:R-:W-:Y:S01]  /*0f90*/  IMAD.U32 R2, RZ, RZ, UR8 ;  /* 0x00000008ff027e24 */ /* 0x000fe2000f8e00ff */
[----:B------:R-:W-:Y:S01]  /*0fa0*/  LEA R163, R163, 0x8000, 0x1 ;  /* 0x00008000a3a37811 */ /* 0x000fe200078e08ff */
[----:B------:R-:W-:Y:S01]  /*0fb0*/  IMAD.U32 R0, RZ, RZ, UR7 ;  /* 0x00000007ff007e24 */ /* 0x000fe2000f8e00ff */
[----:B------:R-:W-:Y:S01]  /*0fc0*/  @P3 IADD3 R251, R250, -0x20, RZ ;  /* 0xffffffe0fafb3810 */ /* 0x000fe20007ffe0ff */
[----:B------:R-:W-:Y:S01]  /*0fd0*/  IMAD.IADD R168, R4, 0x1, R3 ;  /* 0x0000000104a87824 */ /* 0x000fe200078e0203 */
[----:B------:R1:W-:Y:S01]  /*0fe0*/  STL [R1+0x10], R2 ;  /* 0x0000100201007387 */ /* 0x0003e20000100800 */
[C---:B------:R-:W-:Y:S01]  /*0ff0*/  IADD3 R169, R163.reuse, 0x20, RZ ;  /* 0x00000020a3a97810 */ /* 0x040fe20007ffe0ff */
[C---:B------:R-:W-:Y:S01]  /*1000*/  IMAD.IADD R165, R163.reuse, 0x1, R164 ;  /* 0x00000001a3a57824 */ /* 0x040fe200078e02a4 */
[----:B------:R-:W-:Y:S01]  /*1010*/  @P1 IADD3 R169, R163, -0x20, RZ ;  /* 0xffffffe0a3a91810 */ /* 0x000fe20007ffe0ff */
[----:B------:R2:W-:Y:S03]  /*1020*/  STL [R1+0xc], R0 ;  /* 0x00000c0001007387 */ /* 0x0005e60000100800 */
[C---:B------:R-:W-:Y:S01]  /*1030*/  IADD3 R172, R169.reuse, 0x2000, RZ ;  /* 0x00002000a9ac7810 */ /* 0x040fe20007ffe0ff */
[----:B------:R-:W-:Y:S01]  /*1040*/  IMAD.IADD R164, R164, 0x1, R169 ;  /* 0x00000001a4a47824 */ /* 0x000fe200078e02a9 */
[----:B------:R-:W-:-:S02]  /*1050*/  IADD3 R171, R169, 0x4000, RZ ;  /* 0x00004000a9ab7810 */ /* 0x000fc40007ffe0ff */
[----:B------:R-:W-:Y:S01]  /*1060*/  IADD3 R170, R169, 0x6000, RZ ;  /* 0x00006000a9aa7810 */ /* 0x000fe20007ffe0ff */
[----:B-1----:R-:W-:Y:S02]  /*1070*/  IMAD.SHL.U32 R2, R5, 0x2, RZ ;  /* 0x0000000205027824 */ /* 0x002fe400078e00ff */
[----:B--2---:R-:W-:-:S05]  /*1080*/  IMAD.U32 R0, RZ, RZ, UR6 ;  /* 0x00000006ff007e24 */ /* 0x004fca000f8e00ff */
[----:B------:R1:W-:Y:S02]  /*1090*/  STL [R1+0x8], R0 ;  /* 0x0000080001007387 */ /* 0x0003e40000100800 */
.L_x_464:
[----:B------:R-:W-:Y:S02]  /*10a0*/  ULDC.64 UR6, c[0x0][0x250] ;  /* 0x0000940000067ab9 */ /* 0x000fe40000000a00 */
[----:B------:R-:W-:Y:S02]  /*10b0*/  UISETP.NE.U32.AND UP3, UPT, URZ, UR6, UPT ;  /* 0x000000063f00728c */ /* 0x000fe4000bf65070 */
[----:B------:R-:W-:Y:S02]  /*10c0*/  USHF.L.U32 UR15, UR54, 0x2, URZ ;  /* 0x00000002360f7899 */ /* 0x000fe4000800063f */
[----:B------:R-:W-:Y:S02]  /*10d0*/  UISETP.NE.AND.EX UP3, UPT, URZ, UR7, UPT, UP3 ;  /* 0x000000073f00728c */ /* 0x000fe4000bf65330 */
[----:B------:R-:W-:Y:S02]  /*10e0*/  USHF.R.S32.HI UR50, URZ, 0x1f, UR54 ;  /* 0x0000001f3f327899 */ /* 0x000fe40008011436 */
[----:B------:R-:W-:-:S02]  /*10f0*/  ULDC.64 UR52, c[0x0][0x118] ;  /* 0x0000460000347ab9 */ /* 0x000fc40000000a00 */
[----:B------:R-:W-:Y:S01]  /*1100*/  USHF.L.U64.HI UR4, UR54, 0x2, UR50 ;  /* 0x0000000236047899 */ /* 0x000fe20008010232 */
[----:B------:R-:W-:-:S04]  /*1110*/  PLOP3.LUT P0, PT, PT, PT, UP3, 0x80, 0x0 ;  /* 0x000000000000781c */ /* 0x000fc80003f0f038 */
[----:B------:R-:W-:-:S04]  /*1120*/  @UP3 UIADD3 UR6, UP0, UR15, UR6, URZ ;  /* 0x000000060f063290 */ /* 0x000fc8000ff1e03f */
[----:B------:R-:W-:Y:S02]  /*1130*/  @UP3 UIADD3.X UR7, UR4, UR7, URZ, UP0, !UPT ;  /* 0x0000000704073290 */ /* 0x000fe400087fe43f */
[----:B-12---:R-:W-:Y:S01]  /*1140*/  IMAD.U32 R8, RZ, RZ, UR6 ;  /* 0x00000006ff087e24 */ /* 0x006fe2000f8e00ff */
[----:B------:R-:W-:Y:S02]  /*1150*/  ULDC.U8 UR6, c[0x0][0x312] ;  /* 0x0000c48000067ab9 */ /* 0x000fe40000000000 */
[----:B------:R-:W-:Y:S01]  /*1160*/  UISETP.NE.AND UP4, UPT, UR6, URZ, UPT ;  /* 0x0000003f0600728c */ /* 0x000fe2000bf85270 */
[----:B------:R-:W-:Y:S02]  /*1170*/  IMAD.U32 R9, RZ, RZ, UR7 ;  /* 0x00000007ff097e24 */ /* 0x000fe4000f8e00ff */
[----:B------:R-:W-:Y:S02]  /*1180*/  ULDC.64 UR6, c[0x0][0x240] ;  /* 0x0000900000067ab9 */ /* 0x000fe40000000a00 */
[----:B------:R-:W-:Y:S01]  /*1190*/  UISETP.NE.U32.AND UP1, UPT, URZ, UR6, UPT ;  /* 0x000000063f00728c */ /* 0x000fe2000bf25070 */
[----:B------:R-:W2:Y:S01]  /*11a0*/  @P0 LDG.E R8, [R8.64] ;  /* 0x0000003408080981 */ /* 0x000ea2000c1e1900 */
[----:B------:R-:W-:-:S02]  /*11b0*/  UIADD3 UR6, UP0, UR15, UR6, URZ ;  /* 0x000000060f067290 */ /* 0x000fc4000ff1e03f */
[----:B------:R-:W-:Y:S02]  /*11c0*/  UISETP.NE.AND.EX UP1, UPT, URZ, UR7, UPT, UP1 ;  /* 0x000000073f00728c */ /* 0x000fe4000bf25310 */
[----:B------:R-:W-:Y:S02]  /*11d0*/  UIADD3.X UR8, UR4, UR7, URZ, UP0, !UPT ;  /* 0x0000000704087290 */ /* 0x000fe400087fe43f */
[----:B------:R-:W-:Y:S01]  /*11e0*/  IMAD.U32 R6, RZ, RZ, UR6 ;  /* 0x00000006ff067e24 */ /* 0x000fe2000f8e00ff */
[----:B------:R-:W-:Y:S01]  /*11f0*/  ULDC.64 UR6, c[0x0][0x248] ;  /* 0x0000920000067ab9 */ /* 0x000fe20000000a00 */
[----:B------:R-:W-:Y:S01]  /*1200*/  PLOP3.LUT P2, PT, PT, PT, UP1, 0x80, 0x0 ;  /* 0x000000000000781c */ /* 0x000fe20003f4f018 */
[----:B------:R-:W-:Y:S01]  /*1210*/  UISETP.EQ.U32.AND UP2, UPT, URZ, UR6, UPT ;  /* 0x000000063f00728c */ /* 0x000fe2000bf42070 */
[----:B------:R-:W-:Y:S01]  /*1220*/  IMAD.U32 R7, RZ, RZ, UR8 ;  /* 0x00000008ff077e24 */ /* 0x000fe2000f8e00ff */
[----:B------:R-:W-:Y:S02]  /*1230*/  UIADD3 UR6, UP0, UR15, UR6, URZ ;  /* 0x000000060f067290 */ /* 0x000fe4000ff1e03f */
[----:B------:R-:W-:-:S02]  /*1240*/  UISETP.EQ.OR.EX UP2, UPT, URZ, UR7, !UP4, UP2 ;  /* 0x000000073f00728c */ /* 0x000fc4000e742720 */
        /* <DEDUP_REMOVED lines=27> */
.L_x_418:
        /* <DEDUP_REMOVED lines=67> */
.L_x_420:
        /* <DEDUP_REMOVED lines=18> */
.L_x_421:
[----:B------:R-:W2:Y:S01]  /*1950*/  LDL R6, [R1+0x18] ;  /* 0x0000180001067983 */ /* 0x000ea20000100800 */
[----:B------:R-:W-:-:S03]  /*1960*/  ULDC.64 UR16, c[0x0][0x370] ;  /* 0x0000dc0000107ab9 */ /* 0x000fc60000000a00 */
[----:B------:R-:W3:Y:S01]  /*1970*/  LDL.64 R4, [R1] ;  /* 0x0000000001047983 */ /* 0x000ee20000100a00 */
[----:B------:R-:W-:Y:S01]  /*1980*/  @UP3 UIMAD.WIDE.U32 UR10, UR6, UR16, URZ ;  /* 0x00000010060a32a5 */ /* 0x000fe2000f8e003f */
[----:B------:R-:W1:Y:S01]  /*1990*/  R2UR UR20, R252 ;  /* 0x00000000fc1473c2 */ /* 0x000e6200000e0000 */
[----:B------:R-:W-:Y:S02]  /*19a0*/  IMAD.U32 R3, RZ, RZ, UR5 ;  /* 0x00000005ff037e24 */ /* 0x000fe4000f8e00ff */
[----:B------:R-:W-:Y:S01]  /*19b0*/  @UP3 UIMAD UR26, UR6, UR17, UR11 ;  /* 0x00000011061a32a4 */ /* 0x000fe2000f8e020b */
[----:B------:R-:W-:Y:S02]  /*19c0*/  IMAD.U32 R0, RZ, RZ, UR4 ;  /* 0x00000004ff007e24 */ /* 0x000fe4000f8e00ff */
[----:B------:R-:W-:Y:S02]  /*19d0*/  @UP3 UMOV UR22, UR10 ;  /* 0x0000000a00163c82 */ /* 0x000fe40008000000 */
[----:B------:R-:W-:-:S02]  /*19e0*/  ULDC.64 UR10, c[0x0][0x368] ;  /* 0x0000da00000a7ab9 */ /* 0x000fc40000000a00 */
[----:B------:R-:W-:-:S04]  /*19f0*/  @!UP3 UIMAD UR15, UR50, UR10, URZ ;  /* 0x0000000a320fb2a4 */ /* 0x000fc8000f8e023f */
[----:B------:R-:W-:Y:S02]  /*1a00*/  @!UP3 UIMAD UR15, UR54, UR11, UR15 ;  /* 0x0000000b360fb2a4 */ /* 0x000fe4000f8e020f */
[----:B------:R-:W-:Y:S02]  /*1a10*/  @!UP3 UIMAD.WIDE.U32 UR10, UR54, UR10, URZ ;  /* 0x0000000a360ab2a5 */ /* 0x000fe4000f8e003f */
[----:B------:R-:W-:Y:S02]  /*1a20*/  ULDC UR19, c[0x0][0x224] ;  /* 0x0000890000137ab9 */ /* 0x000fe40000000800 */
[----:B------:R-:W-:-:S03]  /*1a30*/  UIMAD.WIDE.U32 UR4, UR54, UR19, URZ ;  /* 0x00000013360472a5 */ /* 0x000fc6000f8e003f */
[----:B------:R-:W-:Y:S02]  /*1a40*/  @!UP3 UMOV UR22, UR10 ;  /* 0x0000000a0016bc82 */ /* 0x000fe40008000000 */
[----:B-1----:R-:W-:Y:S01]  /*1a50*/  UIMAD UR10, UR50, UR19, UR20 ;  /* 0x00000013320a72a4 */ /* 0x002fe2000f8e0214 */
[----:B------:R-:W1:Y:S08]  /*1a60*/  S2UR UR19, SR_CTAID.X ;  /* 0x00000000001379c3 */ /* 0x000e700000002500 */
[----:B--2---:R2:W4:Y:S08]  /*1a70*/  R2UR UR18, R6 ;  /* 0x00000000061273c2 */ /* 0x00453000000e0000 */
[----:B---3--:R3:W5:Y:S08]  /*1a80*/  R2UR UR16, R4 ;  /* 0x00000000041073c2 */ /* 0x00877000000e0000 */
[----:B------:R1:W4:Y:S01]  /*1a90*/  R2UR UR17, R5 ;  /* 0x00000000051173c2 */ /* 0x00032200000e0000 */
[----:B--2---:R-:W2:Y:S04]  /*1aa0*/  LDL R6, [R1+0x28] ;  /* 0x0000280001067983 */ /* 0x004ea80000100800 */
[----:B---3--:R-:W3:Y:S04]  /*1ab0*/  LDL R4, [R1+0x10] ;  /* 0x0000100001047983 */ /* 0x008ee80000100800 */
[----:B-1----:R-:W3:Y:S01]  /*1ac0*/  LDL R5, [R1+0x24] ;  /* 0x0000240001057983 */ /* 0x002ee20000100800 */
[----:B------:R-:W-:-:S04]  /*1ad0*/  UIADD3 UR10, UR5, UR10, URZ ;  /* 0x0000000a050a7290 */ /* 0x000fc8000fffe03f */
[----:B----4-:R-:W-:Y:S02]  /*1ae0*/  UIMAD UR10, UR56, UR10, UR18 ;  /* 0x0000000a380a72a4 */ /* 0x010fe4000f8e0212 */
[----:B------:R-:W-:Y:S02]  /*1af0*/  @!UP3 UIADD3 UR26, UR11, UR15, URZ ;  /* 0x0000000f0b1ab290 */ /* 0x000fe4000fffe03f */
[----:B------:R-:W-:Y:S02]  /*1b00*/  UIADD3 UR18, UR17, UR10, URZ ;  /* 0x0000000a11127290 */ /* 0x000fe4000fffe03f */
[----:B------:R-:W-:Y:S02]  /*1b10*/  UIMAD.WIDE.U32 UR10, UR56, UR6, URZ ;  /* 0x00000006380a72a5 */ /* 0x000fe4000f8e003f */
[----:B------:R-:W-:Y:S02]  /*1b20*/  UIMAD UR15, UR57, UR6, URZ ;  /* 0x00000006390f72a4 */ /* 0x000fe4000f8e023f */
[----:B-----5:R-:W-:-:S02]  /*1b30*/  USEL UR23, UR16, UR10, !UP3 ;  /* 0x0000000a10177287 */ /* 0x020fc4000d800000 */
[----:B------:R-:W-:Y:S02]  /*1b40*/  @UP3 UIADD3 UR18, UR11, UR15, URZ ;  /* 0x0000000f0b123290 */ /* 0x000fe4000fffe03f */
[----:B------:R-:W-:Y:S02]  /*1b50*/  ULDC.64 UR16, c[0x0][0x3d8] ;  /* 0x0000f60000107ab9 */ /* 0x000fe40000000a00 */
[----:B------:R-:W-:-:S04]  /*1b60*/  UIMAD.WIDE.U32 UR10, UR19, UR16, URZ ;  /* 0x00000010130a72a5 */ /* 0x000fc8000f8e003f */
[----:B------:R-:W-:Y:S02]  /*1b70*/  UIMAD UR17, UR19, UR17, UR11 ;  /* 0x00000011131172a4 */ /* 0x000fe4000f8e020b */
[----:B------:R-:W-:Y:S02]  /*1b80*/  USHF.L.U32 UR19, UR54, 0x7, URZ ;  /* 0x0000000736137899 */ /* 0x000fe4000800063f */
[----:B------:R-:W-:Y:S02]  /*1b90*/  USEL UR20, UR10, URZ, UP6 ;  /* 0x0000003f0a147287 */ /* 0x000fe4000b000000 */
[----:B------:R-:W-:-:S04]  /*1ba0*/  USHF.L.U64.HI UR10, UR54, 0x7, UR50 ;  /* 0x00000007360a7899 */ /* 0x000fc80008010232 */
[----:B------:R-:W-:Y:S02]  /*1bb0*/  USEL UR11, UR10, URZ, UP1 ;  /* 0x0000003f0a0b7287 */ /* 0x000fe40008800000 */
[----:B------:R-:W-:Y:S01]  /*1bc0*/  USEL UR10, UR19, URZ, UP1 ;  /* 0x0000003f130a7287 */ /* 0x000fe20008800000 */
[----:B------:R1:W4:Y:S08]  /*1bd0*/  R2UR UR4, R0 ;  /* 0x00000000000473c2 */ /* 0x00033000000e0000 */
[----:B------:R5:W1:Y:S02]  /*1be0*/  R2UR UR5, R3 ;  /* 0x00000000030573c2 */ /* 0x000a6400000e0000 */
[----:B-----5:R-:W-:Y:S01]  /*1bf0*/  IABS R3, UR55 ;  /* 0x0000003700037c13 */ /* 0x020fe20008000000 */
[----:B------:R-:W-:Y:S01]  /*1c00*/  UIADD3 UR10, UP1, UR8, UR10, URZ ;  /* 0x0000000a080a7290 */ /* 0x000fe2000ff3e03f */
[----:B------:R-:W-:-:S03]  /*1c10*/  ISETP.NE.AND P2, PT, RZ, c[0x0][0x1c8], PT ;  /* 0x00007200ff007a0c */ /* 0x000fc60003f45270 */
[----:B------:R-:W-:Y:S02]  /*1c20*/  UIADD3.X UR15, UR25, UR11, URZ, UP1, !UPT ;  /* 0x0000000b190f7290 */ /* 0x000fe40008ffe43f */
[----:B------:R-:W-:-:S04]  /*1c30*/  UIMAD UR11, UR57, UR10, URZ ;  /* 0x0000000a390b72a4 */ /* 0x000fc8000f8e023f */
[----:B------:R-:W-:Y:S02]  /*1c40*/  UIMAD UR15, UR56, UR15, UR11 ;  /* 0x0000000f380f72a4 */ /* 0x000fe4000f8e020b */
[----:B------:R-:W-:Y:S01]  /*1c50*/  UIMAD.WIDE.U32 UR10, UR56, UR10, URZ ;  /* 0x0000000a380a72a5 */ /* 0x000fe2000f8e003f */
[----:B--2---:R2:W5:Y:S08]  /*1c60*/  R2UR UR32, R6 ;  /* 0x00000000062073c2 */ /* 0x00457000000e0000 */
[----:B---3--:R3:W1:Y:S01]  /*1c70*/  R2UR UR19, R4 ;  /* 0x00000000041373c2 */ /* 0x00866200000e0000 */
[----:B--2---:R-:W-:-:S04]  /*1c80*/  IABS R6, c[0x0][0x1c8] ;  /* 0x0000720000067a13 */ /* 0x004fc80000000000 */
[----:B---3--:R-:W2:Y:S08]  /*1c90*/  I2F.RP R4, R6 ;  /* 0x0000000600047306 */ /* 0x008eb00000209400 */
[----:B--2---:R-:W2:Y:S01]  /*1ca0*/  MUFU.RCP R4, R4 ;  /* 0x0000000400047308 */ /* 0x004ea20000001000 */
[----:B------:R3:W1:Y:S01]  /*1cb0*/  R2UR UR16, R5 ;  /* 0x00000000051073c2 */ /* 0x00066200000e0000 */
[----:B--2---:R-:W-:-:S06]  /*1cc0*/  IADD3 R4, R4, 0xffffffe, RZ ;  /* 0x0ffffffe04047810 */ /* 0x004fcc0007ffe0ff */
[----:B---3--:R-:W1:Y:S02]  /*1cd0*/  F2I.FTZ.U32.TRUNC.NTZ R5, R4 ;  /* 0x0000000400057305 */ /* 0x008e64000021f000 */
[----:B-1----:R-:W-:Y:S02]  /*1ce0*/  IMAD.MOV R0, RZ, RZ, -R5 ;  /* 0x000000ffff007224 */ /* 0x002fe400078e0a05 */
[----:B------:R-:W-:Y:S02]  /*1cf0*/  IMAD.MOV.U32 R4, RZ, RZ, RZ ;  /* 0x000000ffff047224 */ /* 0x000fe400078e00ff */
        /* <DEDUP_REMOVED lines=10> */
[----:B-----5:R-:W-:Y:S01]  /*1da0*/  ISETP.LE.AND P1, PT, RZ, UR32, PT ;  /* 0x00000020ff007c0c */ /* 0x020fe2000bf23270 */
[----:B------:R-:W-:Y:S02]  /*1db0*/  @UP5 USEL UR16, UR16, UR6, !UP3 ;  /* 0x0000000610105287 */ /* 0x000fe4000d800000 */
[----:B------:R-:W-:-:S08]  /*1dc0*/  ULDC UR32, c[0x0][0x234] ;  /* 0x00008d0000207ab9 */ /* 0x000fd00000000800 */
[----:B------:R-:W-:Y:S01]  /*1dd0*/  @P3 IADD3 R4, R4, 0x1, RZ ;  /* 0x0000000104043810 */ /* 0x000fe20007ffe0ff */
[----:B------:R-:W-:-:S04]  /*1de0*/  @UP5 UIMAD UR16, UR55, UR32, UR16 ;  /* 0x00000020371052a4 */ /* 0x000fc8000f8e0210 */
[----:B------:R-:W-:Y:S01]  /*1df0*/  @!P1 IMAD.MOV R4, RZ, RZ, -R4 ;  /* 0x000000ffff049224 */ /* 0x000fe200078e0a04 */
[----:B------:R-:W-:Y:S02]  /*1e00*/  PLOP3.LUT P1, PT, PT, PT, UP5, 0x80, 0x0 ;  /* 0x000000000000781c */ /* 0x000fe40003f2f058 */
[----:B------:R-:W-:Y:S01]  /*1e10*/  @!UP5 UMOV UR16, UR19 ;  /* 0x000000130010dc82 */ /* 0x000fe20008000000 */
[----:B------:R-:W-:Y:S01]  /*1e20*/  @!P2 LOP3.LUT R4, RZ, c[0x0][0x1c8], RZ, 0x33, !PT ;  /* 0x00007200ff04aa12 */ /* 0x000fe200078e33ff */
[----:B------:R-:W-:Y:S02]  /*1e30*/  USEL UR19, UR17, URZ, UP6 ;  /* 0x0000003f11137287 */ /* 0x000fe4000b000000 */
[----:B------:R-:W-:Y:S02]  /*1e40*/  UIADD3 UR17, UR11, UR15, URZ ;  /* 0x0000000f0b117290 */ /* 0x000fe4000fffe03f */
[----:B------:R-:W-:Y:S01]  /*1e50*/  USHF.R.S32.HI UR15, URZ, 0x1f, UR7 ;  /* 0x0000001f3f0f7899 */ /* 0x000fe20008011407 */
[----:B------:R-:W-:-:S04]  /*1e60*/  SHF.R.S32.HI R15, RZ, 0x1f, R4 ;  /* 0x0000001fff0f7819 */ /* 0x000fc80000011404 */
[----:B----4-:R-:W-:Y:S05]  /*1e70*/  @!P1 BRA `(.L_x_422) ;  /* 0x0000008000009947 */ /* 0x010fea0003800000 */
[----:B------:R-:W2:Y:S01]  /*1e80*/  LDL R7, [R1+0x30] ;  /* 0x0000300001077983 */ /* 0x000ea20000100800 */
[----:B------:R-:W-:Y:S02]  /*1e90*/  ULDC UR5, c[0x0][0x224] ;  /* 0x0000890000057ab9 */ /* 0x000fe40000000800 */
[----:B------:R-:W-:-:S03]  /*1ea0*/  @!UP3 UIMAD UR6, UR54, UR5, URZ ;  /* 0x000000053606b2a4 */ /* 0x000fc6000f8e023f */
[----:B------:R-:W-:Y:S02]  /*1eb0*/  ULDC.U8 UR5, c[0x0][0x2d8] ;  /* 0x0000b60000057ab9 */ /* 0x000fe40000000000 */
[----:B------:R-:W-:Y:S01]  /*1ec0*/  ULEA UR6, UR54, UR6, 0x7 ;  /* 0x0000000636067291 */ /* 0x000fe2000f8e383f */
[----:B--2---:R-:W1:Y:S03]  /*1ed0*/  R2UR UR32, R7 ;  /* 0x00000000072073c2 */ /* 0x004e6600000e0000 */
[----:B-1----:R-:W-:Y:S01]  /*1ee0*/  UIMAD UR6, UR32, UR55, UR6 ;  /* 0x00000037200672a4 */ /* 0x002fe2000f8e0206 */
[----:B------:R-:W-:Y:S05]  /*1ef0*/  BRA `(.L_x_423) ;  /* 0x0000003000007947 */ /* 0x000fea0003800000 */
.L_x_422:
[----:B------:R-:W2:Y:S02]  /*1f00*/  LDL R0, [R1+0x20] ;  /* 0x0000200001007983 */ /* 0x000ea40000100800 */
[----:B--2---:R1:W2:Y:S01]  /*1f10*/  R2UR UR6, R0 ;  /* 0x00000000000673c2 */ /* 0x0042a200000e0000 */
[----:B------:R-:W-:-:S07]  /*1f20*/  DEPBAR.LE SB1, 0x0, {2} ;  /* 0x000090040000791a */ /* 0x000fce0000000000 */
.L_x_423:
[----:B------:R-:W2:Y:S04]  /*1f30*/  LDL R5, [R1+0x2c] ;  /* 0x00002c0001057983 */ /* 0x000ea80000100800 */
[----:B------:R-:W3:Y:S04]  /*1f40*/  LDL R3, [R1+0xc] ;  /* 0x00000c0001037983 */ /* 0x000ee80000100800 */
[----:B------:R-:W4:Y:S01]  /*1f50*/  LDL R0, [R1+0x14] ;  /* 0x0000140001007983 */ /* 0x000f220000100800 */
[----:B------:R-:W-:Y:S01]  /*1f60*/  IMAD.U32 R11, RZ, RZ, UR13 ;  /* 0x0000000dff0b7e24 */ /* 0x000fe2000f8e00ff */
[----:B------:R-:W-:Y:S01]  /*1f70*/  USHF.L.U32 UR32, UR61, 0x7, URZ ;  /* 0x000000073d207899 */ /* 0x000fe2000800063f */
[----:B------:R-:W-:Y:S01]  /*1f80*/  IMAD.U32 R10, RZ, RZ, UR12 ;  /* 0x0000000cff0a7e24 */ /* 0x000fe2000f8e00ff */
[----:B------:R-:W1:Y:S01]  /*1f90*/  S2R R12, SR_TID.X ;  /* 0x00000000000c7919 */ /* 0x000e620000002100 */
[----:B------:R-:W-:Y:S01]  /*1fa0*/  SHF.R.S32.HI R239, RZ, 0x1f, R238 ;  /* 0x0000001fffef7819 */ /* 0x000fe200000114ee */
[----:B------:R-:W-:Y:S01]  /*1fb0*/  UIADD3 UR16, UR8, UR16, URZ ;  /* 0x0000001008107290 */ /* 0x000fe2000fffe03f */
[----:B------:R-:W-:Y:S01]  /*1fc0*/  BSSY B1, `(.L_x_419) ;  /* 0x00008b1000017945 */ /* 0x000fe20003800000 */
[----:B-1----:R-:W-:Y:S01]  /*1fd0*/  SHF.R.S32.HI R13, RZ, 0x1f, R12 ;  /* 0x0000001fff0d7819 */ /* 0x002fe2000001140c */
[----:B--2---:R-:W1:Y:S08]  /*1fe0*/  R2UR UR5, R5 ;  /* 0x00000000050573c2 */ /* 0x004e7000000e0000 */
[----:B---3--:R2:W3:Y:S08]  /*1ff0*/  R2UR UR13, R3 ;  /* 0x00000000030d73c2 */ /* 0x0084f000000e0000 */
[----:B----4-:R-:W3:Y:S01]  /*2000*/  R2UR UR12, R0 ;  /* 0x00000000000c73c2 */ /* 0x010ee200000e0000 */
[----:B-1----:R-:W-:-:S02]  /*2010*/  UIADD3 UR10, UP4, UP3, UR10, UR32, UR5 ;  /* 0x000000200a0a7290 */ /* 0x002fc4000fb9e005 */
[----:B------:R-:W-:Y:S02]  /*2020*/  USHF.R.S32.HI UR32, URZ, 0x1f, UR55 ;  /* 0x0000001f3f207899 */ /* 0x000fe40008011437 */
[----:B------:R-:W-:Y:S02]  /*2030*/  UIADD3 UR23, UP2, UP1, UR20, UR10, UR23 ;  /* 0x0000000a14177290 */ /* 0x000fe4000f95e017 */
[----:B------:R-:W-:Y:S01]  /*2040*/  ULDC.U8 UR5, c[0x0][0x2d8] ;  /* 0x0000b60000057ab9 */ /* 0x000fe20000000000 */
[----:B--2---:R-:W-:-:S04]  /*2050*/  LEA.HI R3, R13, R12, RZ, 0x2 ;  /* 0x0000000c0d037211 */ /* 0x004fc800078f10ff */
[----:B------:R-:W-:-:S04]  /*2060*/  SHF.R.S32.HI R3, RZ, 0x2, R3 ;  /* 0x00000002ff037819 */ /* 0x000fc80000011403 */
[----:B------:R-:W-:Y:S01]  /*2070*/  SHF.R.S32.HI R16, RZ, 0x1f, R3 ;  /* 0x0000001fff107819 */ /* 0x000fe20000011403 */
[----:B---3--:R-:W-:Y:S01]  /*2080*/  UIADD3.X UR10, UR17, UR13, UR12, UP4, UP3 ;  /* 0x0000000d110a7290 */ /* 0x008fe2000a7e640c */
[----:B------:R-:W-:Y:S02]  /*2090*/  IADD3 R0, P1, R3, UR8, RZ ;  /* 0x0000000803007c10 */ /* 0x000fe4000ff3e0ff */
[----:B------:R-:W-:Y:S02]  /*20a0*/  ULDC.64 UR12, c[0x0][0x3c8] ;  /* 0x0000f200000c7ab9 */ /* 0x000fe40000000a00 */
[----:B------:R-:W-:Y:S01]  /*20b0*/  UIADD3.X UR20, UR19, UR10, UR18, UP2, UP1 ;  /* 0x0000000a13147290 */ /* 0x000fe200097e2412 */
[----:B------:R-:W-:Y:S01]  /*20c0*/  IADD3.X R5, R16, UR25, RZ, P1, !PT ;  /* 0x0000001910057c10 */ /* 0x000fe20008ffe4ff */
[----:B------:R-:W-:Y:S01]  /*20d0*/  IMAD.WIDE.U32 R6, R0, c[0x0][0x190], R238 ;  /* 0x0000640000067a25 */ /* 0x000fe200078e00ee */
[----:B------:R-:W-:Y:S02]  /*20e0*/  ULDC.64 UR10, c[0x0][0x1a8] ;  /* 0x00006a00000a7ab9 */ /* 0x000fe40000000a00 */
[----:B------:R-:W-:Y:S01]  /*20f0*/  UIMAD UR10, UR32, UR10, URZ ;  /* 0x0000000a200a72a4 */ /* 0x000fe2000f8e023f */
[----:B------:R-:W-:Y:S01]  /*2100*/  IMAD R5, R5, c[0x0][0x190], RZ ;  /* 0x0000640005057a24 */ /* 0x000fe200078e02ff */
[----:B------:R-:W-:-:S02]  /*2110*/  IADD3 R8, P1, R6, UR30, RZ ;  /* 0x0000001e06087c10 */ /* 0x000fc4000ff3e0ff */
[----:B------:R-:W-:Y:S01]  /*2120*/  UIMAD UR19, UR55, UR11, UR10 ;  /* 0x0000000b371372a4 */ /* 0x000fe2000f8e020a */
[----:B------:R-:W-:Y:S02]  /*2130*/  IMAD R0, R0, c[0x0][0x194], R5 ;  /* 0x0000650000007a24 */ /* 0x000fe400078e0205 */
[----:B------:R-:W-:Y:S01]  /*2140*/  ULDC.64 UR10, c[0x0][0x378] ;  /* 0x0000de00000a7ab9 */ /* 0x000fe20000000a00 */
[----:B------:R-:W-:Y:S01]  /*2150*/  IMAD.U32 R5, RZ, RZ, UR8 ;  /* 0x00000008ff057e24 */ /* 0x000fe2000f8e00ff */
[----:B------:R-:W-:Y:S01]  /*2160*/  UIMAD UR10, UR32, UR10, URZ ;  /* 0x0000000a200a72a4 */ /* 0x000fe2000f8e023f */
[----:B------:R-:W-:Y:S02]  /*2170*/  IADD3.X R9, R7, UR29, R0, P1, !PT ;  /* 0x0000001d07097c10 */ /* 0x000fe40008ffe400 */
[----:B------:R-:W-:Y:S01]  /*2180*/  ULDC UR32, c[0x0][0x2e8] ;  /* 0x0000ba0000207ab9 */ /* 0x000fe20000000800 */
[----:B------:R-:W-:Y:S01]  /*2190*/  LEA.HI R0, R13, R12, RZ, 0x5 ;  /* 0x0000000c0d007211 */ /* 0x000fe200078f28ff */
[----:B------:R-:W-:Y:S01]  /*21a0*/  UIMAD UR18, UR55, UR11, UR10 ;  /* 0x0000000b371272a4 */ /* 0x000fe2000f8e020a */
[----:B------:R-:W-:-:S02]  /*21b0*/  IADD3 R6, P1, R238, UR22, RZ ;  /* 0x00000016ee067c10 */ /* 0x000fc4000ff3e0ff */
[----:B------:R-:W-:Y:S01]  /*21c0*/  ULDC.64 UR10, c[0x0][0x370] ;  /* 0x0000dc00000a7ab9 */ /* 0x000fe20000000a00 */
[----:B------:R-:W-:Y:S01]  /*21d0*/  LOP3.LUT R14, R0, 0xffffffe0, RZ, 0xc0, !PT ;  /* 0xffffffe0000e7812 */ /* 0x000fe200078ec0ff */
[----:B------:R-:W-:Y:S01]  /*21e0*/  UIMAD UR10, UR25, UR10, URZ ;  /* 0x0000000a190a72a4 */ /* 0x000fe2000f8e023f */
[----:B------:R-:W-:Y:S02]  /*21f0*/  SHF.R.S32.HI R0, RZ, 0x5, R0 ;  /* 0x00000005ff007819 */ /* 0x000fe40000011400 */
[----:B------:R-:W-:Y:S01]  /*2200*/  IADD3.X R7, R239, UR26, RZ, P1, !PT ;  /* 0x0000001aef077c10 */ /* 0x000fe20008ffe4ff */
[----:B------:R-:W-:Y:S01]  /*2210*/  UIMAD UR17, UR8, UR11, UR10 ;  /* 0x0000000b081172a4 */ /* 0x000fe2000f8e020a */
[----:B------:R-:W-:Y:S01]  /*2220*/  IMAD.IADD R14, R12, 0x1, -R14 ;  /* 0x000000010c0e7824 */ /* 0x000fe200078e0a0e */
[----:B------:R-:W-:Y:S02]  /*2230*/  UIADD3 UR10, UR8, UR6, URZ ;  /* 0x00000006080a7290 */ /* 0x000fe4000fffe03f */
[----:B------:R-:W-:Y:S01]  /*2240*/  UIADD3 UR6, -UR4, UR9, UR7 ;  /* 0x0000000904067290 */ /* 0x000fe2000fffe107 */
[----:B------:R-:W-:Y:S01]  /*2250*/  IMAD R0, R0, UR61, R14 ;  /* 0x0000003d00007c24 */ /* 0x000fe2000f8e020e */
[----:B------:R-:W-:Y:S01]  /*2260*/  UMOV UR25, 0x4 ;  /* 0x0000000400197882 */ /* 0x000fe20000000000 */
[----:B------:R-:W-:Y:S01]  /*2270*/  IMAD.WIDE.U32 R6, R5, c[0x0][0x370], R6 ;  /* 0x0000dc0005067a25 */ /* 0x000fe200078e0006 */
[----:B------:R-:W-:-:S02]  /*2280*/  UIADD3 UR6, UR6, -UR32, URZ ;  /* 0x8000002006067290 */ /* 0x000fc4000fffe03f */
[----:B------:R-:W-:Y:S01]  /*2290*/  IADD3 R177, P1, R0, UR23, RZ ;  /* 0x0000001700b17c10 */ /* 0x000fe2000ff3e0ff */
[----:B------:R-:W-:Y:S01]  /*22a0*/  UIMAD.WIDE UR10, UR10, UR25, UR12 ;  /* 0x000000190a0a72a5 */ /* 0x000fe2000f8e020c */
[----:B------:R1:W2:Y:S01]  /*22b0*/  R2UR UR12, R10 ;  /* 0x000000000a0c73c2 */ /* 0x0002a200000e0000 */
[----:B------:R-:W-:Y:S01]  /*22c0*/  USHF.R.S32.HI UR32, URZ, 0x1f, UR6 ;  /* 0x0000001f3f207899 */ /* 0x000fe20008011406 */
[----:B------:R-:W-:-:S03]  /*22d0*/  IADD3 R7, R7, UR17, RZ ;  /* 0x0000001107077c10 */ /* 0x000fc6000fffe0ff */
[----:B------:R-:W-:Y:S02]  /*22e0*/  ULEA.HI UR32, UR32, UR6, URZ, 0x7 ;  /* 0x0000000620207291 */ /* 0x000fe4000f8f383f */
[----:B------:R-:W-:Y:S01]  /*22f0*/  UMOV UR30, UR10 ;  /* 0x0000000a001e7c82 */ /* 0x000fe20008000000 */
[----:B------:R3:W4:Y:S01]  /*2300*/  R2UR UR13, R11 ;  /* 0x000000000b0d73c2 */ /* 0x00072200000e0000 */
[----:B------:R-:W-:Y:S02]  /*2310*/  USHF.R.S32.HI UR32, URZ, 0x7, UR32 ;  /* 0x000000073f207899 */ /* 0x000fe40008011420 */
[----:B------:R-:W-:Y:S02]  /*2320*/  UMOV UR29, UR11 ;  /* 0x0000000b001d7c82 */ /* 0x000fe40008000000 */
[----:B------:R-:W-:Y:S02]  /*2330*/  UISETP.LT.AND UP1, UPT, URZ, UR32, UPT ;  /* 0x000000203f00728c */ /* 0x000fe4000bf21270 */
[----:B------:R-:W-:-:S02]  /*2340*/  ULDC.64 UR10, c[0x0][0x200] ;  /* 0x00008000000a7ab9 */ /* 0x000fc40000000a00 */
[----:B------:R-:W-:Y:S02]  /*2350*/  USEL UR32, URZ, UR32, !UP1 ;  /* 0x000000203f207287 */ /* 0x000fe4000c800000 */
[----:B------:R-:W-:Y:S02]  /*2360*/  UIADD3 UR6, UR27, -0x1, URZ ;  /* 0xffffffff1b067890 */ /* 0x000fe4000fffe03f */
[----:B------:R-:W-:Y:S01]  /*2370*/  UISETP.GT.AND UP1, UPT, UR27, UR32, UPT ;  /* 0x000000201b00728c */ /* 0x000fe2000bf24270 */
[----:B-1----:R-:W-:Y:S01]  /*2380*/  LEA.HI.X.SX32 R10, R0, UR20, 0x1, P1 ;  /* 0x00000014000a7c11 */ /* 0x002fe200088f0eff */
[----:B------:R-:W-:Y:S01]  /*2390*/  IMAD.U32 R0, RZ, RZ, UR55 ;  /* 0x00000037ff007e24 */ /* 0x000fe2000f8e00ff */
[C---:B------:R-:W-:Y:S01]  /*23a0*/  LEA R178, P1, R177.reuse, c[0x0][0x350], 0x2 ;  /* 0x0000d400b1b27a11 */ /* 0x040fe200078210ff */
        /* <DEDUP_REMOVED lines=15> */
[----:B--234-:R-:W-:Y:S05]  /*24a0*/  @P1 BRA `(.L_x_424) ;  /* 0x0000075000001947 */ /* 0x01cfea0003800000 */
        /* <DEDUP_REMOVED lines=18> */
.L_x_425:
[----:B------:R-:W-:Y:S02]  /*25d0*/  @UP0 UIADD3 UR6, UR49, UR51, URZ ;  /* 0x0000003331060290 */ /* 0x000fe4000fffe03f */
[----:B------:R-:W-:Y:S02]  /*25e0*/  ULDC.64 UR10, c[0x0][0x3a8] ;  /* 0x0000ea00000a7ab9 */ /* 0x000fe40000000a00 */
[----:B------:R-:W-:-:S04]  /*25f0*/  @UP0 UIMAD.WIDE.U32 UR8, UR6, UR10, URZ ;  /* 0x0000000a060802a5 */ /* 0x000fc8000f8e003f */
[----:B------:R-:W-:Y:S01]  /*2600*/  @UP0 UIMAD UR6, UR6, UR11, UR9 ;  /* 0x0000000b060602a4 */ /* 0x000fe2000f8e0209 */
        /* <DEDUP_REMOVED lines=11> */
[----:B------:R-:W-:Y:S02]  /*26c0*/  UIADD3 UR6, UR9, UR6, URZ ;  /* 0x0000000609067290 */ /* 0x000fe4000fffe03f */
.L_x_426:
        /* <DEDUP_REMOVED lines=29> */
.L_x_428:
[----:B------:R-:W-:Y:S05]  /*28a0*/  BSYNC B0 ;  /* 0x0000000000007941 */ /* 0x000fea0003800000 */
.L_x_427:
        /* <DEDUP_REMOVED lines=14> */
.L_x_430:
[----:B------:R-:W-:Y:S05]  /*2990*/  BSYNC B0 ;  /* 0x0000000000007941 */ /* 0x000fea0003800000 */
.L_x_429:
[----:B------:R-:W-:Y:S01]  /*29a0*/  ULDC.64 UR10, c[0x0][0x3a8] ;  /* 0x0000ea00000a7ab9 */ /* 0x000fe20000000a00 */
[----:B-1----:R-:W-:Y:S01]  /*29b0*/  IMAD.WIDE.U32 R4, R11, c[0x0][0x3a8], R238 ;  /* 0x0000ea000b047a25 */ /* 0x002fe200078e00ee */
[----:B------:R-:W-:Y:S01]  /*29c0*/  UIMAD UR15, UR15, UR10, URZ ;  /* 0x0000000a0f0f72a4 */ /* 0x000fe2000f8e023f */
[----:B------:R-:W-:Y:S01]  /*29d0*/  BSSY B0, `(.L_x_431) ;  /* 0x0000016000007945 */ /* 0x000fe20003800000 */
[----:B------:R-:W-:Y:S02]  /*29e0*/  USHF.R.S32.HI UR4, URZ, 0x1f, UR55 ;  /* 0x0000001f3f047899 */ /* 0x000fe40008011437 */
[----:B------:R-:W-:Y:S01]  /*29f0*/  UIMAD UR7, UR7, UR11, UR15 ;  /* 0x0000000b070772a4 */ /* 0x000fe2000f8e020f */
[----:B------:R-:W-:Y:S01]  /*2a00*/  IADD3 R4, P2, R4, UR8, RZ ;  /* 0x0000000804047c10 */ /* 0x000fe2000ff5e0ff */
[----:B------:R-:W-:Y:S02]  /*2a10*/  ULDC.64 UR8, c[0x0][0x3c0] ;  /* 0x0000f00000087ab9 */ /* 0x000fe40000000a00 */
[----:B------:R-:W-:-:S02]  /*2a20*/  UIMAD UR4, UR4, UR8, URZ ;  /* 0x00000008040472a4 */ /* 0x000fc4000f8e023f */
[----:B------:R-:W-:Y:S02]  /*2a30*/  IMAD.U32 R0, RZ, RZ, UR7 ;  /* 0x00000007ff007e24 */ /* 0x000fe4000f8e00ff */
[----:B------:R-:W-:-:S03]  /*2a40*/  UIMAD UR4, UR55, UR9, UR4 ;  /* 0x00000009370472a4 */ /* 0x000fc6000f8e0204 */
[----:B------:R-:W-:Y:S02]  /*2a50*/  IADD3.X R5, R5, UR6, R0, P2, !PT ;  /* 0x0000000605057c10 */ /* 0x000fe400097fe400 */
        /* <DEDUP_REMOVED lines=13> */
.L_x_432:
[----:B------:R-:W-:Y:S05]  /*2b30*/  BSYNC B0 ;  /* 0x0000000000007941 */ /* 0x000fea0003800000 */
.L_x_431:
        /* <DEDUP_REMOVED lines=12> */
.L_x_424:
        /* <DEDUP_REMOVED lines=43> */
.L_x_435:
[----:B------:R-:W-:Y:S05]  /*2eb0*/  BSYNC B0 ;  /* 0x0000000000007941 */ /* 0x000fea0003800000 */
.L_x_434:
        /* <DEDUP_REMOVED lines=21> */
.L_x_437:
[----:B------:R-:W-:Y:S05]  /*3010*/  BSYNC B0 ;  /* 0x0000000000007941 */ /* 0x000fea0003800000 */
.L_x_436:
        /* <DEDUP_REMOVED lines=17> */
.L_x_439:
[----:B------:R-:W-:Y:S05]  /*3130*/  BSYNC B0 ;  /* 0x0000000000007941 */ /* 0x000fea0003800000 */
.L_x_438:
        /* <DEDUP_REMOVED lines=15> */
.L_x_441:
[----:B------:R-:W-:Y:S05]  /*3230*/  BSYNC B0 ;  /* 0x0000000000007941 */ /* 0x000fea0003800000 */
.L_x_440:
        /* <DEDUP_REMOVED lines=20> */
.L_x_443:
[----:B------:R-:W-:Y:S05]  /*3380*/  BSYNC B0 ;  /* 0x0000000000007941 */ /* 0x000fea0003800000 */
.L_x_442:
        /* <DEDUP_REMOVED lines=20> */
.L_x_445:
[----:B------:R-:W-:Y:S05]  /*34d0*/  BSYNC B0 ;  /* 0x0000000000007941 */ /* 0x000fea0003800000 */
.L_x_444:
[----:B------:R-:W-:Y:S01]  /*34e0*/  ULDC.64 UR16, c[0x0][0x198] ;  /* 0x0000660000107ab9 */ /* 0x000fe20000000a00 */
[----:B---3--:R-:W-:Y:S01]  /*34f0*/  IMAD.WIDE.U32 R6, R13, c[0x0][0x198], R238 ;  /* 0x000066000d067a25 */ /* 0x008fe200078e00ee */
[----:B------:R-:W-:Y:S01]  /*3500*/  UIMAD UR15, UR15, UR16, URZ ;  /* 0x000000100f0f72a4 */ /* 0x000fe2000f8e023f */
[----:B------:R-:W-:Y:S02]  /*3510*/  ISETP.GE.AND P6, PT, R240, UR8, PT ;  /* 0x00000008f0007c0c */ /* 0x000fe4000bfc6270 */
        /* <DEDUP_REMOVED lines=13> */
[C---:B------:R-:W-:Y:S02]  /*35f0*/  IADD3 R5, R240.reuse, 0x48, RZ ;  /* 0x00000048f0057810 */ /* 0x040fe40007ffe0ff */
        /* <DEDUP_REMOVED lines=34> */
.L_x_447:
[----:B---3--:R-:W-:Y:S05]  /*3820*/  BSYNC B0 ;  /* 0x0000000000007941 */ /* 0x008fea0003800000 */
.L_x_446:
        /* <DEDUP_REMOVED lines=19> */
.L_x_449:
[----:B------:R-:W-:Y:S05]  /*3960*/  BSYNC B0 ;  /* 0x0000000000007941 */ /* 0x000fea0003800000 */
.L_x_448:
[----:B------:R-:W0:Y:S04]  /*3970*/  LDGDEPBAR ;  /* 0x00000000000079af */ /* 0x000e280000000000 */
[----:B--2---:R-:W2:Y:S04]  /*3980*/  LDL R3, [R1+0x1c] ;  /* 0x00001c0001037983 */ /* 0x004ea80000100800 */
[----:B-1-34-:R-:W3:Y:S01]  /*3990*/  LDL R0, [R1+0x8] ;  /* 0x0000080001007983 */ /* 0x01aee20000100800 */
[----:B------:R-:W-:Y:S02]  /*39a0*/  IMAD.MOV.U32 R6, RZ, RZ, c[0x0][0x308] ;  /* 0x0000c200ff067624 */ /* 0x000fe400078e00ff */
[----:B------:R-:W-:Y:S01]  /*39b0*/  IMAD.MOV.U32 R7, RZ, RZ, c[0x0][0x30c] ;  /* 0x0000c300ff077624 */ /* 0x000fe200078e00ff */
[----:B------:R-:W-:-:S04]  /*39c0*/  DEPBAR.LE SB0, 0x1 ;  /* 0x000080400000791a */ /* 0x000fc80000000000 */
[----:B------:R-:W-:Y:S06]  /*39d0*/  BAR.SYNC.DEFER_BLOCKING 0x0 ;  /* 0x0000000000007b1d */ /* 0x000fec0000010000 */
[----:B------:R1:W4:Y:S04]  /*39e0*/  LDG.E.64 R4, [R6.64+0x8] ;  /* 0x0000083406047981 */ /* 0x000328000c1e1b00 */
[----:B------:R1:W2:Y:S04]  /*39f0*/  LDSM.16.M88.4 R128, [R161+0x8000] ;  /* 0x00800000a180783b */ /* 0x0002a80000000200 */
[----:B------:R2:W2:Y:S04]  /*3a00*/  LDSM.16.M88.4 R132, [R161+0x8400] ;  /* 0x00840000a184783b */ /* 0x0004a80000000200 */
[----:B------:R2:W2:Y:S04]  /*3a10*/  LDSM.16.M88.4 R136, [R161+0x8800] ;  /* 0x00880000a188783b */ /* 0x0004a80000000200 */
[----:B------:R2:W2:Y:S04]  /*3a20*/  LDSM.16.M88.4 R140, [R161+0x8c00] ;  /* 0x008c0000a18c783b */ /* 0x0004a80000000200 */
[----:B------:R2:W2:Y:S04]  /*3a30*/  LDSM.16.M88.4 R144, [R162+0x8000] ;  /* 0x00800000a290783b */ /* 0x0004a80000000200 */
[----:B------:R2:W2:Y:S04]  /*3a40*/  LDSM.16.M88.4 R148, [R162+0x8400] ;  /* 0x00840000a294783b */ /* 0x0004a80000000200 */
[----:B-1----:R-:W4:Y:S04]  /*3a50*/  LDG.E.64 R6, [R6.64] ;  /* 0x0000003406067981 */ /* 0x002f28000c1e1b00 */
[----:B------:R1:W1:Y:S04]  /*3a60*/  LDSM.16.M88.4 R152, [R162+0x8800] ;  /* 0x00880000a298783b */ /* 0x0002680000000200 */
[----:B------:R1:W1:Y:S01]  /*3a70*/  LDSM.16.M88.4 R156, [R162+0x8c00] ;  /* 0x008c0000a29c783b */ /* 0x0002620000000200 */
        /* <DEDUP_REMOVED lines=17> */
[----:B------:R-:W-:Y:S01]  /*3b90*/  ULDC UR28, c[0x0][0x2e4] ;  /* 0x0000b900001c7ab9 */ /* 0x000fe20000000800 */
[----:B--2---:R2:W4:Y:S08]  /*3ba0*/  R2UR UR8, R3 ;  /* 0x00000000030873c2 */ /* 0x00453000000e0000 */
[----:B---3--:R3:W1:Y:S01]  /*3bb0*/  R2UR UR7, R0 ;  /* 0x00000000000773c2 */ /* 0x00866200000e0000 */
[----:B--2---:R-:W-:-:S02]  /*3bc0*/  IADD3 R3, R168, 0x1000, RZ ;  /* 0x00001000a8037810 */ /* 0x004fc40007ffe0ff */
[--C-:B---3--:R-:W-:Y:S02]  /*3bd0*/  SHF.R.S32.HI R0, RZ, 0x1f, R14.reuse ;  /* 0x0000001fff007819 */ /* 0x108fe4000001140e */
[----:B------:R-:W-:Y:S02]  /*3be0*/  SEL R3, R3, R168, !P0 ;  /* 0x000000a803037207 */ /* 0x000fe40004000000 */
[----:B----4-:R-:W-:-:S04]  /*3bf0*/  IADD3 R247, P2, P1, R4, UR8, R14 ;  /* 0x0000000804f77c10 */ /* 0x010fc8000f95e00e */
[----:B-1----:R-:W-:Y:S02]  /*3c00*/  IADD3.X R245, R5, UR7, R0, P2, P1 ;  /* 0x0000000705f57c10 */ /* 0x002fe400097e2400 */
[----:B------:R-:W-:-:S04]  /*3c10*/  IADD3 R0, R167, 0x1000, RZ ;  /* 0x00001000a7007810 */ /* 0x000fc80007ffe0ff */
[----:B------:R-:W-:Y:S01]  /*3c20*/  SEL R0, R0, R167, !P0 ;  /* 0x000000a700007207 */ /* 0x000fe20004000000 */
[----:B------:R-:W1:Y:S08]  /*3c30*/  R2UR UR16, R6 ;  /* 0x00000000061073c2 */ /* 0x000e7000000e0000 */
[----:B------:R-:W2:Y:S01]  /*3c40*/  R2UR UR31, R7 ;  /* 0x00000000071f73c2 */ /* 0x000ea200000e0000 */
[----:B------:R-:W-:-:S02]  /*3c50*/  IMAD.SHL.U32 R160, R3, 0x2, RZ ;  /* 0x0000000203a07824 */ /* 0x000fc400078e00ff */
[----:B------:R-:W-:Y:S01]  /*3c60*/  IMAD.SHL.U32 R3, R0, 0x2, RZ ;  /* 0x0000000200037824 */ /* 0x000fe200078e00ff */
[----:B-1----:R-:W-:Y:S01]  /*3c70*/  LOP3.LUT R245, R245, UR16, RZ, 0x3c, !PT ;  /* 0x00000010f5f57c12 */ /* 0x002fe2000f8e3cff */
[----:B------:R-:W-:Y:S02]  /*3c80*/  UIADD3 UR25, UR16, -0x61c88647, URZ ;  /* 0x9e3779b910197890 */ /* 0x000fe4000fffe03f */
[----:B------:R-:W-:Y:S02]  /*3c90*/  UIADD3 UR24, UR16, 0x3c6ef372, URZ ;  /* 0x3c6ef37210187890 */ /* 0x000fe4000fffe03f */
[----:B------:R-:W-:Y:S02]  /*3ca0*/  UIADD3 UR22, UR16, -0x255992d5, URZ ;  /* 0xdaa66d2b10167890 */ /* 0x000fe4000fffe03f */
[----:B------:R-:W-:Y:S02]  /*3cb0*/  UIADD3 UR20, UR16, 0x78dde6e4, URZ ;  /* 0x78dde6e410147890 */ /* 0x000fe4000fffe03f */
[----:B------:R-:W-:-:S02]  /*3cc0*/  UIADD3 UR18, UR16, 0x1715609d, URZ ;  /* 0x1715609d10127890 */ /* 0x000fc4000fffe03f */
[----:B------:R-:W-:Y:S02]  /*3cd0*/  UIADD3 UR16, UR16, -0x4ab325aa, URZ ;  /* 0xb54cda5610107890 */ /* 0x000fe4000fffe03f */
[----:B--2---:R-:W-:Y:S02]  /*3ce0*/  UIADD3 UR50, UR31, -0x4498517b, URZ ;  /* 0xbb67ae851f327890 */ /* 0x004fe4000fffe03f */
[----:B------:R-:W-:Y:S02]  /*3cf0*/  UIADD3 UR23, UR31, 0x76cf5d0a, URZ ;  /* 0x76cf5d0a1f177890 */ /* 0x000fe4000fffe03f */
[----:B------:R-:W-:Y:S02]  /*3d00*/  UIADD3 UR21, UR31, 0x32370b8f, URZ ;  /* 0x32370b8f1f157890 */ /* 0x000fe4000fffe03f */
[----:B------:R-:W-:Y:S02]  /*3d10*/  UIADD3 UR19, UR31, -0x126145ec, URZ ;  /* 0xed9eba141f137890 */ /* 0x000fe4000fffe03f */
[----:B------:R-:W-:-:S02]  /*3d20*/  UIADD3 UR17, UR31, -0x56f99767, URZ ;  /* 0xa90668991f117890 */ /* 0x000fc4000fffe03f */
[----:B------:R-:W-:Y:S02]  /*3d30*/  UIADD3 UR15, UR31, 0x646e171e, URZ ;  /* 0x646e171e1f0f7890 */ /* 0x000fe4000fffe03f */
.L_x_454:
[----:B------:R-:W0:Y:S01]  /*3d40*/  LDGDEPBAR ;  /* 0x00000000000079af */ /* 0x000e220000000000 */
[----:B------:R-:W-:Y:S01]  /*3d50*/  IMAD.U32 R4, RZ, RZ, UR30 ;  /* 0x0000001eff047e24 */ /* 0x000fe2000f8e00ff */
[----:B------:R-:W-:Y:S01]  /*3d60*/  IADD3 R112, R166, R160, RZ ;  /* 0x000000a0a6707210 */ /* 0x000fe20007ffe0ff */
[----:B------:R-:W-:Y:S01]  /*3d70*/  IMAD.U32 R5, RZ, RZ, UR29 ;  /* 0x0000001dff057e24 */ /* 0x000fe2000f8e00ff */
[----:B------:R-:W-:Y:S01]  /*3d80*/  MOV R237, R177 ;  /* 0x000000b100ed7202 */ /* 0x000fe20000000f00 */
[----:B------:R-:W-:Y:S01]  /*3d90*/  USHF.L.U32 UR27, UR14, 0x7, URZ ;  /* 0x000000070e1b7899 */ /* 0x000fe2000800063f */
[C---:B------:R-:W-:Y:S01]  /*3da0*/  LEA R4, P0, R240.reuse, R4, 0x2 ;  /* 0x00000004f0047211 */ /* 0x040fe200078010ff */
[----:B------:R-:W-:Y:S02]  /*3db0*/  IMAD.MOV.U32 R236, RZ, RZ, R178 ;  /* 0x000000ffffec7224 */ /* 0x000fe400078e00b2 */
[----:B------:R-:W-:Y:S01]  /*3dc0*/  UIADD3 UR26, UR27, UR9, URZ ;  /* 0x000000091b1a7290 */ /* 0x000fe2000fffe03f */
[----:B------:R-:W-:Y:S03]  /*3dd0*/  LEA.HI.X.SX32 R5, R240, R5, 0x2, P0 ;  /* 0x00000005f0057211 */ /* 0x000fe600000f16ff */
[----:B------:R-:W-:Y:S04]  /*3de0*/  UIADD3 UR7, -UR4, 0x80, UR26 ;  /* 0x0000008004077890 */ /* 0x000fe8000fffe11a */
[----:B------:R-:W-:Y:S02]  /*3df0*/  UIADD3 UR8, UR7, -UR60, URZ ;  /* 0x8000003c07087290 */ /* 0x000fe4000fffe03f */
[----:B------:R-:W-:Y:S04]  /*3e00*/  USHF.L.U32 UR7, UR6, 0x7, URZ ;  /* 0x0000000706077899 */ /* 0x000fe8000800063f */
[----:B------:R-:W-:Y:S01]  /*3e10*/  UISETP.GE.AND UP0, UPT, UR7, UR8, UPT ;  /* 0x000000080700728c */ /* 0x000fe2000bf06270 */
[----:B------:R-:W-:Y:S04]  /*3e20*/  DEPBAR.LE SB0, 0x0 ;  /* 0x000080000000791a */ /* 0x000fe80000000000 */
[----:B------:R-:W-:Y:S01]  /*3e30*/  BAR.SYNC.DEFER_BLOCKING 0x0 ;  /* 0x0000000000007b1d */ /* 0x000fe20000010000 */
[----:B------:R-:W-:Y:S05]  /*3e40*/  PLOP3.LUT P0, PT, PT, PT, UP0, 0x80, 0x0 ;  /* 0x000000000000781c */ /* 0x000fea0003f0f008 */
[----:B------:R-:W-:Y:S01]  /*3e50*/  LDSM.16.M88.4 R64, [R160] ;  /* 0x00000000a040783b */ /* 0x000fe20000000200 */
[----:B------:R-:W-:Y:S05]  /*3e60*/  ULDC UR8, c[0x0][0x2e4] ;  /* 0x0000b90000087ab9 */ /* 0x000fea0000000800 */
[----:B------:R-:W1:Y:S06]  /*3e70*/  LDSM.16.M88.4 R16, [R161+0x6000] ;  /* 0x00600000a110783b */ /* 0x000e6c0000000200 */
[----:B------:R-:W2:Y:S06]  /*3e80*/  LDSM.16.M88.4 R60, [R160+0x1000] ;  /* 0x00100000a03c783b */ /* 0x000eac0000000200 */
[----:B-----5:R1:W5:Y:S06]  /*3e90*/  LDG.E R176, [R4.64] ;  /* 0x0000003404b07981 */ /* 0x02036c000c1e1900 */
[----:B------:R1:W5:Y:S06]  /*3ea0*/  LDG.E R175, [R4.64+0x20] ;  /* 0x0000203404af7981 */ /* 0x00036c000c1e1900 */
[----:B------:R1:W5:Y:S06]  /*3eb0*/  LDG.E R174, [R4.64+0x100] ;  /* 0x0001003404ae7981 */ /* 0x00036c000c1e1900 */
[----:B------:R1:W5:Y:S06]  /*3ec0*/  LDG.E R173, [R4.64+0x120] ;  /* 0x0001203404ad7981 */ /* 0x00036c000c1e1900 */
[----:B------:R-:W3:Y:S06]  /*3ed0*/  LDSM.16.M88.4 R32, [R161+0x6400] ;  /* 0x00640000a120783b */ /* 0x000eec0000000200 */
[----:B------:R-:W4:Y:S06]  /*3ee0*/  LDSM.16.M88.4 R48, [R161+0x6800] ;  /* 0x00680000a130783b */ /* 0x000f2c0000000200 */
[----:B------:R-:W4:Y:S06]  /*3ef0*/  LDSM.16.M88.4 R100, [R161+0x6c00] ;  /* 0x006c0000a164783b */ /* 0x000f2c0000000200 */
[----:B------:R-:W-:Y:S01]  /*3f00*/  LDSM.16.M88.4 R104, [R112] ;  /* 0x000000007068783b */ /* 0x000fe20000000200 */
[-C--:B-1----:R-:W-:Y:S05]  /*3f10*/  HMMA.16816.F32.BF16 R4, R64, R16.reuse, RZ ;  /* 0x000000104004723c */ /* 0x082fea00000418ff */
[----:B------:R-:W1:Y:S03]  /*3f20*/  LDSM.16.M88.4 R108, [R162+0x6000] ;  /* 0x00600000a26c783b */ /* 0x000e660000000200 */
[C---:B--2---:R-:W-:Y:S03]  /*3f30*/  HMMA.16816.F32.BF16 R8, R60.reuse, R16, RZ ;  /* 0x000000103c08723c */ /* 0x044fe600000418ff */
[----:B------:R-:W2:Y:S05]  /*3f40*/  LDSM.16.M88.4 R112, [R112+0x1000] ;  /* 0x001000007070783b */ /* 0x000eaa0000000200 */
[-C--:B------:R-:W-:Y:S01]  /*3f50*/  HMMA.16816.F32.BF16 R12, R60, R18.reuse, RZ ;  /* 0x000000123c0c723c */ /* 0x080fe200000418ff */
[----:B------:R-:W1:Y:S06]  /*3f60*/  LDSM.16.M88.4 R116, [R162+0x6400] ;  /* 0x00640000a274783b */ /* 0x000e6c0000000200 */
[----:B------:R-:W1:Y:S01]  /*3f70*/  LDSM.16.M88.4 R120, [R162+0x6800] ;  /* 0x00680000a278783b */ /* 0x000e620000000200 */
[C---:B------:R-:W-:Y:S05]  /*3f80*/  HMMA.16816.F32.BF16 R16, R64.reuse, R18, RZ ;  /* 0x000000124010723c */ /* 0x040fea00000418ff */
[----:B------:R-:W1:Y:S03]  /*3f90*/  LDSM.16.M88.4 R124, [R162+0x6c00] ;  /* 0x006c0000a27c783b */ /* 0x000e660000000200 */
[-C--:B---3--:R-:W-:Y:S08]  /*3fa0*/  HMMA.16816.F32.BF16 R20, R64, R32.reuse, RZ ;  /* 0x000000204014723c */ /* 0x088ff000000418ff */
[C---:B------:R-:W-:Y:S08]  /*3fb0*/  HMMA.16816.F32.BF16 R24, R60.reuse, R32, RZ ;  /* 0x000000203c18723c */ /* 0x040ff000000418ff */
[-C--:B------:R-:W-:Y:S08]  /*3fc0*/  HMMA.16816.F32.BF16 R28, R60, R34.reuse, RZ ;  /* 0x000000223c1c723c */ /* 0x080ff000000418ff */
[C---:B------:R-:W-:Y:S08]  /*3fd0*/  HMMA.16816.F32.BF16 R32, R64.reuse, R34, RZ ;  /* 0x000000224020723c */ /* 0x040ff000000418ff */
[-C--:B----4-:R-:W-:Y:S08]  /*3fe0*/  HMMA.16816.F32.BF16 R36, R64, R48.reuse, RZ ;  /* 0x000000304024723c */ /* 0x090ff000000418ff */
        /* <DEDUP_REMOVED lines=8> */
[C---:B--2---:R-:W-:Y:S08]  /*4070*/  HMMA.16816.F32.BF16 R8, R112.reuse, R108, R8 ;  /* 0x0000006c7008723c */ /* 0x044ff00000041808 */
        /* <DEDUP_REMOVED lines=15> */
[----:B------:R-:W-:Y:S02]  /*4170*/  UIADD3 UR27, UR27, 0x80, URZ ;  /* 0x000000801b1b7890 */ /* 0x000fe4000fffe03f */
[----:B------:R-:W-:Y:S02]  /*4180*/  UIADD3 UR26, UR28, UR26, -UR4 ;  /* 0x0000001a1c1a7290 */ /* 0x000fe4000fffe804 */
[----:B------:R-:W-:Y:S02]  /*4190*/  UIADD3 UR8, UR7, 0x80, URZ ;  /* 0x0000008007087890 */ /* 0x000fe4000fffe03f */
[----:B------:R-:W-:Y:S02]  /*41a0*/  IMAD.U32 R0, RZ, RZ, UR27 ;  /* 0x0000001bff007e24 */ /* 0x000fe4000f8e00ff */
[----:B------:R-:W-:Y:S03]  /*41b0*/  UISETP.GE.AND UP0, UPT, UR8, UR26, UPT ;  /* 0x0000001a0800728c */ /* 0x000fe6000bf06270 */
[----:B------:R-:W-:Y:S01]  /*41c0*/  ISETP.LT.AND P0, PT, R0, UR4, PT ;  /* 0x0000000400007c0c */ /* 0x000fe2000bf01270 */
[----:B------:R-:W-:Y:S02]  /*41d0*/  UMOV UR8, UR28 ;  /* 0x0000001c00087c82 */ /* 0x000fe40008000000 */
[----:B------:R-:W-:Y:S11]  /*41e0*/  PLOP3.LUT P1, PT, PT, PT, UP0, 0x80, 0x0 ;  /* 0x000000000000781c */ /* 0x000ff60003f2f008 */
[----:B------:R-:W-:Y:S02]  /*41f0*/  @!UPT UIADD3 URZ, URZ, URZ, URZ ;  /* 0x0000003f3f3ff290 */ /* 0x000fe4000fffe03f */
[----:B------:R-:W-:-:S05]  /*4200*/  @!P1 BRA P0, `(.L_x_451) ;  /* 0x00000ed000009947 */ /* 0x000fca0000000000 */
.L_x_450:
[----:B------:R-:W-:Y:S01]  /*4210*/  IADD3 R0, R240, UR7, RZ ;  /* 0x00000007f0007c10 */ /* 0x000fe2000fffe0ff */
[----:B------:R-:W-:Y:S02]  /*4220*/  UIADD3 UR7, -UR8, UR4, -UR9 ;  /* 0x0000000408077290 */ /* 0x000fe4000fffe909 */
[----:B------:R-:W-:Y:S01]  /*4230*/  UMOV UR28, UR8 ;  /* 0x00000008001c7c82 */ /* 0x000fe20008000000 */
[C---:B------:R-:W-:Y:S02]  /*4240*/  IADD3 R102, R0.reuse, 0x8, RZ ;  /* 0x0000000800667810 */ /* 0x040fe40007ffe0ff */
[C---:B------:R-:W-:Y:S02]  /*4250*/  IADD3 R101, R0.reuse, 0x40, RZ ;  /* 0x0000004000657810 */ /* 0x040fe40007ffe0ff */
[C---:B------:R-:W-:Y:S02]  /*4260*/  IADD3 R100, R0.reuse, 0x48, RZ ;  /* 0x0000004800647810 */ /* 0x040fe40007ffe0ff */
[----:B------:R-:W-:Y:S02]  /*4270*/  IADD3 R107, R0, UR7, RZ ;  /* 0x00000007006b7c10 */ /* 0x000fe4000fffe0ff */
[----:B------:R-:W-:Y:S02]  /*4280*/  IADD3 R105, R102, UR7, RZ ;  /* 0x0000000766697c10 */ /* 0x000fe4000fffe0ff */
[C---:B------:R-:W-:Y:S02]  /*4290*/  IADD3 R103, R101.reuse, UR7, RZ ;  /* 0x0000000765677c10 */ /* 0x040fe4000fffe0ff */
[C---:B------:R-:W-:Y:S01]  /*42a0*/  IADD3 R104, R100.reuse, UR7, RZ ;  /* 0x0000000764687c10 */ /* 0x040fe2000fffe0ff */
[----:B------:R-:W-:Y:S01]  /*42b0*/  UIADD3 UR7, UR4, 0x1, -UR9 ;  /* 0x0000000104077890 */ /* 0x000fe2000fffe809 */
[----:B------:R-:W-:Y:S02]  /*42c0*/  IMNMX R107, RZ, R107, !PT ;  /* 0x0000006bff6b7217 */ /* 0x000fe40007800200 */
[----:B------:R-:W-:Y:S01]  /*42d0*/  IMNMX R105, RZ, R105, !PT ;  /* 0x00000069ff697217 */ /* 0x000fe20007800200 */
[----:B------:R-:W-:Y:S01]  /*42e0*/  UIADD3 UR7, UR7, UR59, URZ ;  /* 0x0000003b07077290 */ /* 0x000fe2000fffe03f */
[----:B------:R-:W-:Y:S05]  /*42f0*/  IMNMX R103, RZ, R103, !PT ;  /* 0x00000067ff677217 */ /* 0x000fea0007800200 */
[----:B------:R-:W-:Y:S02]  /*4300*/  IADD3 R108, R100, UR7, RZ ;  /* 0x00000007646c7c10 */ /* 0x000fe4000fffe0ff */
[----:B------:R-:W-:Y:S01]  /*4310*/  IADD3 R106, R0, UR7, RZ ;  /* 0x00000007006a7c10 */ /* 0x000fe2000fffe0ff */
[----:B------:R-:W1:Y:S01]  /*4320*/  S2R R100, SR_TID.X ;  /* 0x0000000000647919 */ /* 0x000e620000002100 */
[----:B------:R-:W-:Y:S01]  /*4330*/  IADD3 R109, R102, UR7, RZ ;  /* 0x00000007666d7c10 */ /* 0x000fe2000fffe0ff */
[----:B------:R-:W-:Y:S01]  /*4340*/  IMAD.U32 R0, RZ, RZ, UR14 ;  /* 0x0000000eff007e24 */ /* 0x000fe2000f8e00ff */
[----:B------:R-:W-:Y:S02]  /*4350*/  IMNMX R106, R106, UR4, PT ;  /* 0x000000046a6a7c17 */ /* 0x000fe4000b800200 */
[----:B------:R-:W-:Y:S02]  /*4360*/  IADD3 R102, R101, UR7, RZ ;  /* 0x0000000765667c10 */ /* 0x000fe4000fffe0ff */
[----:B------:R-:W-:Y:S02]  /*4370*/  IMNMX R101, RZ, R104, !PT ;  /* 0x00000068ff657217 */ /* 0x000fe40007800200 */
[----:B------:R-:W-:Y:S02]  /*4380*/  IMNMX R104, R109, UR4, PT ;  /* 0x000000046d687c17 */ /* 0x000fe4000b800200 */
[----:B------:R-:W-:Y:S01]  /*4390*/  IMNMX R102, R102, UR4, PT ;  /* 0x0000000466667c17 */ /* 0x000fe2000b800200 */
[----:B-1----:R-:W-:Y:S05]  /*43a0*/  IMAD.SHL.U32 R100, R100, 0x2, RZ ;  /* 0x0000000264647824 */ /* 0x002fea00078e00ff */
[----:B------:R-:W-:Y:S05]  /*43b0*/  LOP3.LUT R100, R100, 0x6, RZ, 0xc0, !PT ;  /* 0x0000000664647812 */ /* 0x000fea00078ec0ff */
[----:B------:R-:W-:Y:S04]  /*43c0*/  IMAD R100, R246, 0x40, R100 ;  /* 0x00000040f6647824 */ /* 0x000fe800078e0264 */
[----:B------:R-:W-:Y:S01]  /*43d0*/  IMAD R0, R0, 0x80, R100 ;  /* 0x0000008000007824 */ /* 0x000fe200078e0264 */
[----:B------:R-:W-:Y:S04]  /*43e0*/  IMNMX R100, R108, UR4, PT ;  /* 0x000000046c647c17 */ /* 0x000fe8000b800200 */
[C---:B------:R-:W-:Y:S02]  /*43f0*/  ISETP.GE.AND P0, PT, R0.reuse, R107, PT ;  /* 0x0000006b0000720c */ /* 0x040fe40003f06270 */
[C---:B------:R-:W-:Y:S02]  /*4400*/  IADD3 R121, R0.reuse, 0x1, RZ ;  /* 0x0000000100797810 */ /* 0x040fe40007ffe0ff */
[C---:B------:R-:W-:Y:S02]  /*4410*/  IADD3 R120, R0.reuse, 0x8, RZ ;  /* 0x0000000800787810 */ /* 0x040fe40007ffe0ff */
[C---:B------:R-:W-:Y:S02]  /*4420*/  IADD3 R119, R0.reuse, 0x9, RZ ;  /* 0x0000000900777810 */ /* 0x040fe40007ffe0ff */
[C---:B------:R-:W-:Y:S02]  /*4430*/  IADD3 R118, R0.reuse, 0x10, RZ ;  /* 0x0000001000767810 */ /* 0x040fe40007ffe0ff */
[C---:B------:R-:W-:Y:S02]  /*4440*/  ISETP.GE.OR P0, PT, R0.reuse, R106, !P0 ;  /* 0x0000006a0000720c */ /* 0x040fe40004706670 */
[C---:B------:R-:W-:Y:S02]  /*4450*/  ISETP.GE.AND P6, PT, R0.reuse, R105, PT ;  /* 0x000000690000720c */ /* 0x040fe40003fc6270 */
[C---:B------:R-:W-:Y:S02]  /*4460*/  ISETP.GE.AND P5, PT, R0.reuse, R103, PT ;  /* 0x000000670000720c */ /* 0x040fe40003fa6270 */
[----:B------:R-:W-:Y:S02]  /*4470*/  ISETP.GE.AND P4, PT, R0, R101, PT ;  /* 0x000000650000720c */ /* 0x000fe40003f86270 */
[-C--:B------:R-:W-:Y:S02]  /*4480*/  ISETP.GE.AND P3, PT, R121, R107.reuse, PT ;  /* 0x0000006b7900720c */ /* 0x080fe40003f66270 */
[-C--:B------:R-:W-:Y:S02]  /*4490*/  ISETP.GE.AND P2, PT, R120, R107.reuse, PT ;  /* 0x0000006b7800720c */ /* 0x080fe40003f46270 */
[-C--:B------:R-:W-:Y:S02]  /*44a0*/  ISETP.GE.AND P1, PT, R119, R107.reuse, PT ;  /* 0x0000006b7700720c */ /* 0x080fe40003f26270 */
[----:B------:R-:W-:Y:S02]  /*44b0*/  FSEL R4, R4, -INF , !P0 ;  /* 0xff80000004047808 */ /* 0x000fe40004000000 */
[-C--:B------:R-:W-:Y:S02]  /*44c0*/  ISETP.GE.AND P0, PT, R118, R107.reuse, PT ;  /* 0x0000006b7600720c */ /* 0x080fe40003f06270 */
[C---:B------:R-:W-:Y:S02]  /*44d0*/  IADD3 R117, R0.reuse, 0x11, RZ ;  /* 0x0000001100757810 */ /* 0x040fe40007ffe0ff */
[C---:B------:R-:W-:Y:S02]  /*44e0*/  IADD3 R116, R0.reuse, 0x18, RZ ;  /* 0x0000001800747810 */ /* 0x040fe40007ffe0ff */
[C---:B------:R-:W-:Y:S02]  /*44f0*/  IADD3 R115, R0.reuse, 0x19, RZ ;  /* 0x0000001900737810 */ /* 0x040fe40007ffe0ff */
[C---:B------:R-:W-:Y:S02]  /*4500*/  IADD3 R114, R0.reuse, 0x20, RZ ;  /* 0x0000002000727810 */ /* 0x040fe40007ffe0ff */
[C---:B------:R-:W-:Y:S02]  /*4510*/  IADD3 R113, R0.reuse, 0x21, RZ ;  /* 0x0000002100717810 */ /* 0x040fe40007ffe0ff */
[C---:B------:R-:W-:Y:S02]  /*4520*/  IADD3 R112, R0.reuse, 0x28, RZ ;  /* 0x0000002800707810 */ /* 0x040fe40007ffe0ff */
[C---:B------:R-:W-:Y:S02]  /*4530*/  IADD3 R111, R0.reuse, 0x29, RZ ;  /* 0x00000029006f7810 */ /* 0x040fe40007ffe0ff */
[C---:B------:R-:W-:Y:S02]  /*4540*/  ISETP.GE.OR P6, PT, R0.reuse, R104, !P6 ;  /* 0x000000680000720c */ /* 0x040fe400077c6670 */
[C---:B------:R-:W-:Y:S02]  /*4550*/  ISETP.GE.OR P5, PT, R0.reuse, R102, !P5 ;  /* 0x000000660000720c */ /* 0x040fe40006fa6670 */
[----:B------:R-:W-:Y:S02]  /*4560*/  ISETP.GE.OR P4, PT, R0, R100, !P4 ;  /* 0x000000640000720c */ /* 0x000fe40006786670 */
        /* <DEDUP_REMOVED lines=127> */
[-C--:B------:R-:W-:Y:S02]  /*4d60*/  ISETP.GE.OR P6, PT, R112, R102.reuse, !P6 ;  /* 0x000000667000720c */ /* 0x080fe400077c6670 */
[-C--:B------:R-:W-:Y:S02]  /*4d70*/  ISETP.GE.OR P5, PT, R111, R102.reuse, !P5 ;  /* 0x000000666f00720c */ /* 0x080fe40006fa6670 */
[-C--:B------:R-:W-:Y:S02]  /*4d80*/  ISETP.GE.OR P4, PT, R110, R102.reuse, !P4 ;  /* 0x000000666e00720c */ /* 0x080fe40006786670 */
[-C--:B------:R-:W-:Y:S02]  /*4d90*/  ISETP.GE.OR P3, PT, R109, R102.reuse, !P3 ;  /* 0x000000666d00720c */ /* 0x080fe40005f66670 */
[-C--:B------:R-:W-:Y:S02]  /*4da0*/  ISETP.GE.OR P2, PT, R108, R102.reuse, !P2 ;  /* 0x000000666c00720c */ /* 0x080fe40005746670 */
[----:B------:R-:W-:Y:S02]  /*4db0*/  ISETP.GE.OR P1, PT, R0, R102, !P1 ;  /* 0x000000660000720c */ /* 0x000fe40004f26670 */
        /* <DEDUP_REMOVED lines=50> */
.L_x_451:
[C---:B------:R-:W-:Y:S01]  /*50e0*/  FSETP.NEU.FTZ.AND P0, PT, R243.reuse, -INF , PT ;  /* 0xff800000f300780b */ /* 0x040fe20003f1d000 */
[----:B------:R-:W-:Y:S01]  /*50f0*/  FMUL.FTZ R101, R243, 1.4426950216293334961 ;  /* 0x3fb8aa3bf3657820 */ /* 0x000fe20000410000 */
[----:B------:R-:W-:Y:S01]  /*5100*/  UISETP.GT.AND UP2, UPT, UR6, UR32, UPT ;  /* 0x000000200600728c */ /* 0x000fe2000bf44270 */
[----:B------:R-:W-:Y:S02]  /*5110*/  FMUL.FTZ R100, R244, 1.4426950216293334961 ;  /* 0x3fb8aa3bf4647820 */ /* 0x000fe40000410000 */
[----:B------:R-:W-:Y:S01]  /*5120*/  FMUL.FTZ R0, R242, 1.4426950216293334961 ;  /* 0x3fb8aa3bf2007820 */ /* 0x000fe20000410000 */
[----:B------:R-:W-:Y:S02]  /*5130*/  FSEL R101, R101, RZ, P0 ;  /* 0x000000ff65657208 */ /* 0x000fe40000000000 */
[----:B------:R-:W-:Y:S03]  /*5140*/  FSETP.NEU.FTZ.AND P0, PT, R244, -INF , PT ;  /* 0xff800000f400780b */ /* 0x000fe60003f1d000 */
[--C-:B------:R-:W-:Y:S01]  /*5150*/  FFMA.FTZ R16, R16, c[0x0][0x23c], -R101.reuse ;  /* 0x00008f0010107a23 */ /* 0x100fe20000010865 */
[----:B------:R-:W-:Y:S01]  /*5160*/  FSEL R100, R100, RZ, P0 ;  /* 0x000000ff64647208 */ /* 0x000fe20000000000 */
[--C-:B------:R-:W-:Y:S01]  /*5170*/  FFMA.FTZ R64, R64, c[0x0][0x23c], -R101.reuse ;  /* 0x00008f0040407a23 */ /* 0x100fe20000010865 */
[----:B------:R-:W-:Y:S01]  /*5180*/  FSETP.NEU.FTZ.AND P0, PT, R241, -INF , PT ;  /* 0xff800000f100780b */ /* 0x000fe20003f1d000 */
[----:B------:R1:W-:Y:S01]  /*5190*/  MUFU.EX2 R206, R16 ;  /* 0x0000001000ce7308 */ /* 0x0003e20000000800 */
        /* <DEDUP_REMOVED lines=14> */
[----:B-1----:R-:W-:Y:S02]  /*5280*/  FMUL.FTZ R16, R241, 1.4426950216293334961 ;  /* 0x3fb8aa3bf1107820 */ /* 0x002fe40000410000 */
[--C-:B------:R-:W-:Y:S02]  /*5290*/  FFMA.FTZ R65, R65, c[0x0][0x23c], -R101.reuse ;  /* 0x00008f0041417a23 */ /* 0x100fe40000010865 */
[--C-:B------:R-:W-:Y:S01]  /*52a0*/  FFMA.FTZ R190, R33, c[0x0][0x23c], -R101.reuse ;  /* 0x00008f0021be7a23 */ /* 0x100fe20000010865 */
[----:B------:R-:W-:Y:S01]  /*52b0*/  FSEL R16, R16, RZ, P0 ;  /* 0x000000ff10107208 */ /* 0x000fe20000000000 */
[----:B------:R-:W-:Y:S01]  /*52c0*/  MUFU.EX2 R219, R64 ;  /* 0x0000004000db7308 */ /* 0x000fe20000000800 */
[----:B------:R-:W-:Y:S01]  /*52d0*/  FSETP.NEU.FTZ.AND P0, PT, R242, -INF , PT ;  /* 0xff800000f200780b */ /* 0x000fe20003f1d000 */
[----:B------:R-:W-:Y:S02]  /*52e0*/  FFMA.FTZ R34, R34, c[0x0][0x23c], -R100 ;  /* 0x00008f0022227a23 */ /* 0x000fe40000010864 */
[--C-:B------:R-:W-:Y:S01]  /*52f0*/  FFMA.FTZ R60, R60, c[0x0][0x23c], -R16.reuse ;  /* 0x00008f003c3c7a23 */ /* 0x100fe20000010810 */
[----:B------:R-:W-:Y:S01]  /*5300*/  FSEL R0, R0, RZ, P0 ;  /* 0x000000ff00007208 */ /* 0x000fe20000000000 */
[----:B--2---:R-:W-:Y:S02]  /*5310*/  FFMA.FTZ R7, R17, c[0x0][0x23c], -R101 ;  /* 0x00008f0011077a23 */ /* 0x004fe40000010865 */
[----:B------:R-:W-:Y:S02]  /*5320*/  FFMA.FTZ R12, R12, c[0x0][0x23c], -R16 ;  /* 0x00008f000c0c7a23 */ /* 0x000fe40000010810 */
[----:B------:R-:W-:Y:S01]  /*5330*/  FFMA.FTZ R15, R15, c[0x0][0x23c], -R0 ;  /* 0x00008f000f0f7a23 */ /* 0x000fe20000010800 */
[----:B------:R1:W-:Y:S01]  /*5340*/  MUFU.EX2 R199, R18 ;  /* 0x0000001200c77308 */ /* 0x0003e20000000800 */
[----:B------:R-:W-:Y:S02]  /*5350*/  FFMA.FTZ R28, R28, c[0x0][0x23c], -R16 ;  /* 0x00008f001c1c7a23 */ /* 0x000fe40000010810 */
[----:B---3--:R-:W-:Y:S02]  /*5360*/  FFMA.FTZ R4, R6, c[0x0][0x23c], -R100 ;  /* 0x00008f0006047a23 */ /* 0x008fe40000010864 */
[----:B------:R-:W-:Y:S02]  /*5370*/  IMAD.U32 R6, RZ, RZ, UR6 ;  /* 0x00000006ff067e24 */ /* 0x000fe4000f8e00ff */
[--C-:B------:R-:W-:Y:S02]  /*5380*/  FFMA.FTZ R30, R30, c[0x0][0x23c], -R0.reuse ;  /* 0x00008f001e1e7a23 */ /* 0x100fe40000010800 */
[----:B------:R-:W-:Y:S01]  /*5390*/  IMAD R6, R6, 0x8, R249 ;  /* 0x0000000806067824 */ /* 0x000fe200078e02f9 */
[----:B------:R2:W-:Y:S01]  /*53a0*/  MUFU.EX2 R197, R15 ;  /* 0x0000000f00c57308 */ /* 0x0005e20000000800 */
[--C-:B------:R-:W-:Y:S02]  /*53b0*/  FFMA.FTZ R63, R63, c[0x0][0x23c], -R0.reuse ;  /* 0x00008f003f3f7a23 */ /* 0x100fe40000010800 */
[----:B------:R-:W-:Y:S02]  /*53c0*/  FFMA.FTZ R31, R31, c[0x0][0x23c], -R0 ;  /* 0x00008f001f1f7a23 */ /* 0x000fe40000010800 */
[----:B------:R-:W-:Y:S02]  /*53d0*/  FFMA.FTZ R108, R9, c[0x0][0x23c], -R16 ;  /* 0x00008f00096c7a23 */ /* 0x000fe40000010810 */
[----:B------:R-:W-:Y:S02]  /*53e0*/  FFMA.FTZ R119, R10, c[0x0][0x23c], -R0 ;  /* 0x00008f000a777a23 */ /* 0x000fe40000010800 */
[----:B------:R-:W-:Y:S01]  /*53f0*/  FFMA.FTZ R24, R24, c[0x0][0x23c], -R16 ;  /* 0x00008f0018187a23 */ /* 0x000fe20000010810 */
[----:B------:R3:W4:Y:S01]  /*5400*/  MUFU.EX2 R205, R19 ;  /* 0x0000001300cd7308 */ /* 0x0007220000000800 */
[----:B------:R-:W-:Y:S02]  /*5410*/  FFMA.FTZ R27, R27, c[0x0][0x23c], -R0 ;  /* 0x00008f001b1b7a23 */ /* 0x000fe40000010800 */
[----:B------:R-:W-:Y:S01]  /*5420*/  FFMA.FTZ R120, R13, c[0x0][0x23c], -R16 ;  /* 0x00008f000d787a23 */ /* 0x000fe20000010810 */
[----:B-1----:R-:W-:Y:S01]  /*5430*/  IADD3 R18, R6, 0x4, RZ ;  /* 0x0000000406127810 */ /* 0x002fe20007ffe0ff */
[--C-:B------:R-:W-:Y:S02]  /*5440*/  FFMA.FTZ R17, R11, c[0x0][0x23c], -R0.reuse ;  /* 0x00008f000b117a23 */ /* 0x100fe40000010800 */
[----:B------:R-:W-:Y:S02]  /*5450*/  FFMA.FTZ R185, R26, c[0x0][0x23c], -R0 ;  /* 0x00008f001ab97a23 */ /* 0x000fe40000010800 */
[--C-:B------:R-:W-:Y:S01]  /*5460*/  FFMA.FTZ R184, R29, c[0x0][0x23c], -R16.reuse ;  /* 0x00008f001db87a23 */ /* 0x100fe20000010810 */
[----:B------:R1:W-:Y:S01]  /*5470*/  MUFU.EX2 R193, R7 ;  /* 0x0000000700c17308 */ /* 0x0003e20000000800 */
[--C-:B------:R-:W-:Y:S02]  /*5480*/  FFMA.FTZ R121, R25, c[0x0][0x23c], -R16.reuse ;  /* 0x00008f0019797a23 */ /* 0x100fe40000010810 */
[--C-:B------:R-:W-:Y:S02]  /*5490*/  FFMA.FTZ R36, R36, c[0x0][0x23c], -R101.reuse ;  /* 0x00008f0024247a23 */ /* 0x100fe40000010865 */
[----:B--2---:R-:W-:Y:S02]  /*54a0*/  FFMA.FTZ R15, R8, c[0x0][0x23c], -R16 ;  /* 0x00008f00080f7a23 */ /* 0x004fe40000010810 */
[----:B------:R-:W-:Y:S02]  /*54b0*/  IMAD.U32 R8, RZ, RZ, UR14 ;  /* 0x0000000eff087e24 */ /* 0x000fe4000f8e00ff */
[----:B------:R-:W-:Y:S01]  /*54c0*/  FFMA.FTZ R38, R38, c[0x0][0x23c], -R100 ;  /* 0x00008f0026267a23 */ /* 0x000fe20000010864 */
[----:B------:R2:W-:Y:S01]  /*54d0*/  MUFU.EX2 R192, R4 ;  /* 0x0000000400c07308 */ /* 0x0005e20000000800 */
[----:B------:R-:W-:Y:S02]  /*54e0*/  IMAD R8, R8, 0x2, R246 ;  /* 0x0000000208087824 */ /* 0x000fe400078e02f6 */
[--C-:B------:R-:W-:Y:S02]  /*54f0*/  FFMA.FTZ R35, R35, c[0x0][0x23c], -R100.reuse ;  /* 0x00008f0023237a23 */ /* 0x100fe40000010864 */
[----:B---3--:R-:W-:Y:S04]  /*5500*/  IMAD.WIDE.U32 R18, R18, -0x326172a9, RZ ;  /* 0xcd9e8d5712127825 */ /* 0x008fe800078e00ff */
[----:B------:R-:W-:Y:S01]  /*5510*/  IMAD.SHL.U32 R8, R8, 0x2, RZ ;  /* 0x0000000208087824 */ /* 0x000fe200078e00ff */
[----:B------:R3:W-:Y:S01]  /*5520*/  MUFU.EX2 R200, R23 ;  /* 0x0000001700c87308 */ /* 0x0007e20000000800 */
[----:B------:R-:W-:Y:S02]  /*5530*/  FFMA.FTZ R48, R48, c[0x0][0x23c], -R101 ;  /* 0x00008f0030307a23 */ /* 0x000fe40000010865 */
[--C-:B------:R-:W-:Y:S01]  /*5540*/  FFMA.FTZ R51, R51, c[0x0][0x23c], -R100.reuse ;  /* 0x00008f0033337a23 */ /* 0x100fe20000010864 */
[----:B------:R-:W-:Y:S01]  /*5550*/  IADD3 R9, R8, 0x1, RZ ;  /* 0x0000000108097810 */ /* 0x000fe20007ffe0ff */
[----:B-1----:R-:W-:Y:S04]  /*5560*/  IMAD.WIDE.U32 R6, R6, -0x326172a9, RZ ;  /* 0xcd9e8d5706067825 */ /* 0x002fe800078e00ff */
[----:B------:R-:W-:Y:S01]  /*5570*/  FFMA.FTZ R50, R50, c[0x0][0x23c], -R100 ;  /* 0x00008f0032327a23 */ /* 0x000fe20000010864 */
[----:B------:R1:W-:Y:S01]  /*5580*/  MUFU.EX2 R198, R12 ;  /* 0x0000000c00c67308 */ /* 0x0003e20000000800 */
[----:B------:R-:W-:Y:S02]  /*5590*/  FFMA.FTZ R44, R44, c[0x0][0x23c], -R16 ;  /* 0x00008f002c2c7a23 */ /* 0x000fe40000010810 */
[----:B------:R-:W-:Y:S02]  /*55a0*/  FFMA.FTZ R47, R47, c[0x0][0x23c], -R0 ;  /* 0x00008f002f2f7a23 */ /* 0x000fe40000010800 */
[----:B--2---:R-:W-:Y:S04]  /*55b0*/  IMAD.WIDE.U32 R4, R247, -0x2daee0ad, RZ ;  /* 0xd2511f53f7047825 */ /* 0x004fe800078e00ff */
[----:B------:R-:W-:Y:S01]  /*55c0*/  FFMA.FTZ R39, R39, c[0x0][0x23c], -R100 ;  /* 0x00008f0027277a23 */ /* 0x000fe20000010864 */
[C---:B------:R-:W-:Y:S01]  /*55d0*/  LOP3.LUT R10, R5.reuse, UR31, R8, 0x96, !PT ;  /* 0x0000001f050a7c12 */ /* 0x040fe2000f8e9608 */
[----:B------:R2:W-:Y:S01]  /*55e0*/  MUFU.EX2 R191, R15 ;  /* 0x0000000f00bf7308 */ /* 0x0005e20000000800 */
[----:B------:R-:W-:Y:S01]  /*55f0*/  LOP3.LUT R9, R5, UR31, R9, 0x96, !PT ;  /* 0x0000001f05097c12 */ /* 0x000fe2000f8e9609 */
[--C-:B------:R-:W-:Y:S01]  /*5600*/  FFMA.FTZ R123, R37, c[0x0][0x23c], -R101.reuse ;  /* 0x00008f00257b7a23 */ /* 0x100fe20000010865 */
[----:B------:R-:W-:Y:S01]  /*5610*/  LOP3.LUT R4, R4, UR50, RZ, 0x3c, !PT ;  /* 0x0000003204047c12 */ /* 0x000fe2000f8e3cff */
[----:B---3--:R-:W-:Y:S01]  /*5620*/  FFMA.FTZ R23, R14, c[0x0][0x23c], -R0 ;  /* 0x00008f000e177a23 */ /* 0x008fe20000010800 */
[-C--:B------:R-:W-:Y:S01]  /*5630*/  LOP3.LUT R14, R7, R245.reuse, RZ, 0x3c, !PT ;  /* 0x000000f5070e7212 */ /* 0x080fe200078e3cff */
[--C-:B------:R-:W-:Y:S02]  /*5640*/  FFMA.FTZ R49, R49, c[0x0][0x23c], -R101.reuse ;  /* 0x00008f0031317a23 */ /* 0x100fe40000010865 */
[----:B------:R-:W-:Y:S02]  /*5650*/  FFMA.FTZ R40, R40, c[0x0][0x23c], -R16 ;  /* 0x00008f0028287a23 */ /* 0x000fe40000010810 */
[----:B------:R3:W-:Y:S01]  /*5660*/  MUFU.EX2 R201, R20 ;  /* 0x0000001400c97308 */ /* 0x0007e20000000800 */
[----:B------:R-:W-:Y:S01]  /*5670*/  FFMA.FTZ R43, R43, c[0x0][0x23c], -R0 ;  /* 0x00008f002b2b7a23 */ /* 0x000fe20000010800 */
[----:B-1----:R-:W-:Y:S01]  /*5680*/  LOP3.LUT R12, R19, R245, RZ, 0x3c, !PT ;  /* 0x000000f5130c7212 */ /* 0x002fe200078e3cff */
[----:B------:R-:W-:Y:S04]  /*5690*/  IMAD.WIDE.U32 R10, R10, -0x326172a9, RZ ;  /* 0xcd9e8d570a0a7825 */ /* 0x000fe800078e00ff */
[----:B------:R-:W-:Y:S03]  /*56a0*/  IMAD.WIDE.U32 R12, R12, -0x2daee0ad, RZ ;  /* 0xd2511f530c0c7825 */ /* 0x000fe600078e00ff */
[----:B------:R1:W-:Y:S01]  /*56b0*/  MUFU.EX2 R211, R28 ;  /* 0x0000001c00d37308 */ /* 0x0003e20000000800 */
[----:B------:R-:W-:Y:S04]  /*56c0*/  IMAD.WIDE.U32 R8, R9, -0x326172a9, RZ ;  /* 0xcd9e8d5709087825 */ /* 0x000fe800078e00ff */
[----:B--2---:R-:W-:Y:S01]  /*56d0*/  IMAD.WIDE.U32 R14, R14, -0x2daee0ad, RZ ;  /* 0xd2511f530e0e7825 */ /* 0x004fe200078e00ff */
[C---:B------:R-:W-:Y:S02]  /*56e0*/  LOP3.LUT R19, R9.reuse, UR25, R6, 0x96, !PT ;  /* 0x0000001909137c12 */ /* 0x040fe4000f8e9606 */
[----:B------:R-:W-:Y:S02]  /*56f0*/  LOP3.LUT R9, R9, UR25, R18, 0x96, !PT ;  /* 0x0000001909097c12 */ /* 0x000fe4000f8e9612 */
[----:B------:R2:W-:Y:S01]  /*5700*/  MUFU.EX2 R204, R30 ;  /* 0x0000001e00cc7308 */ /* 0x0005e20000000800 */
[----:B------:R-:W-:Y:S01]  /*5710*/  LOP3.LUT R7, R4, R15, RZ, 0x3c, !PT ;  /* 0x0000000f04077212 */ /* 0x000fe200078e3cff */
[--C-:B------:R-:W-:Y:S01]  /*5720*/  FFMA.FTZ R52, R52, c[0x0][0x23c], -R101.reuse ;  /* 0x00008f0034347a23 */ /* 0x100fe20000010865 */
[----:B------:R-:W-:Y:S01]  /*5730*/  LOP3.LUT R4, R4, R13, RZ, 0x3c, !PT ;  /* 0x0000000d04047212 */ /* 0x000fe200078e3cff */
[----:B------:R-:W-:Y:S01]  /*5740*/  FFMA.FTZ R101, R53, c[0x0][0x23c], -R101 ;  /* 0x00008f0035657a23 */ /* 0x000fe20000010865 */
[C---:B---3--:R-:W-:Y:S01]  /*5750*/  LOP3.LUT R20, R11.reuse, UR25, R6, 0x96, !PT ;  /* 0x000000190b147c12 */ /* 0x048fe2000f8e9606 */
[----:B------:R-:W-:Y:S01]  /*5760*/  FFMA.FTZ R46, R46, c[0x0][0x23c], -R0 ;  /* 0x00008f002e2e7a23 */ /* 0x000fe20000010800 */
[----:B------:R-:W-:Y:S01]  /*5770*/  LOP3.LUT R11, R11, UR25, R18, 0x96, !PT ;  /* 0x000000190b0b7c12 */ /* 0x000fe2000f8e9612 */
[----:B------:R-:W-:Y:S02]  /*5780*/  IMAD.WIDE.U32 R6, R7, -0x326172a9, RZ ;  /* 0xcd9e8d5707067825 */ /* 0x000fe400078e00ff */
[----:B------:R3:W3:Y:S02]  /*5790*/  MUFU.EX2 R213, R32 ;  /* 0x0000002000d57308 */ /* 0x0006e40000000800 */
[----:B------:R-:W-:Y:S04]  /*57a0*/  IMAD.WIDE.U32 R4, R4, -0x326172a9, RZ ;  /* 0xcd9e8d5704047825 */ /* 0x000fe800078e00ff */
[----:B------:R-:W-:Y:S01]  /*57b0*/  IMAD.WIDE.U32 R20, R20, -0x2daee0ad, RZ ;  /* 0xd2511f5314147825 */ /* 0x000fe200078e00ff */
[C---:B-1----:R-:W-:Y:S02]  /*57c0*/  LOP3.LUT R28, R5.reuse, UR24, R10, 0x96, !PT ;  /* 0x00000018051c7c12 */ /* 0x042fe4000f8e960a */
[----:B------:R-:W-:Y:S01]  /*57d0*/  LOP3.LUT R26, R5, UR24, R8, 0x96, !PT ;  /* 0x00000018051a7c12 */ /* 0x000fe2000f8e9608 */
[----:B------:R1:W-:Y:S01]  /*57e0*/  MUFU.EX2 R210, R31 ;  /* 0x0000001f00d27308 */ /* 0x0003e20000000800 */
[----:B------:R-:W-:Y:S01]  /*57f0*/  LOP3.LUT R22, R21, UR23, R14, 0x96, !PT ;  /* 0x0000001715167c12 */ /* 0x000fe2000f8e960e */
[----:B------:R-:W-:Y:S01]  /*5800*/  FFMA.FTZ R55, R55, c[0x0][0x23c], -R100 ;  /* 0x00008f0037377a23 */ /* 0x000fe20000010864 */
[----:B--2---:R-:W-:Y:S01]  /*5810*/  LOP3.LUT R30, R7, UR24, R10, 0x96, !PT ;  /* 0x00000018071e7c12 */ /* 0x004fe2000f8e960a */
[----:B------:R-:W-:Y:S04]  /*5820*/  IMAD.WIDE.U32 R10, R11, -0x2daee0ad, RZ ;  /* 0xd2511f530b0a7825 */ /* 0x000fe800078e00ff */
[----:B------:R-:W-:Y:S01]  /*5830*/  FFMA.FTZ R100, R54, c[0x0][0x23c], -R100 ;  /* 0x00008f0036647a23 */ /* 0x000fe20000010864 */
[----:B------:R-:W-:Y:S01]  /*5840*/  LOP3.LUT R13, R11, UR23, R12, 0x96, !PT ;  /* 0x000000170b0d7c12 */ /* 0x000fe2000f8e960c */
[----:B------:R2:W-:Y:S01]  /*5850*/  MUFU.EX2 R188, R23 ;  /* 0x0000001700bc7308 */ /* 0x0005e20000000800 */
[----:B------:R-:W-:Y:S01]  /*5860*/  FFMA.FTZ R45, R45, c[0x0][0x23c], -R16 ;  /* 0x00008f002d2d7a23 */ /* 0x000fe20000010810 */
[----:B---3--:R-:W-:Y:S01]  /*5870*/  LOP3.LUT R32, R7, UR24, R8, 0x96, !PT ;  /* 0x0000001807207c12 */ /* 0x008fe2000f8e9608 */
[----:B------:R-:W-:Y:S04]  /*5880*/  IMAD.WIDE.U32 R18, R19, -0x2daee0ad, RZ ;  /* 0xd2511f5313127825 */ /* 0x000fe800078e00ff */
[----:B------:R-:W-:Y:S01]  /*5890*/  IMAD.WIDE.U32 R8, R9, -0x2daee0ad, RZ ;  /* 0xd2511f5309087825 */ /* 0x000fe200078e00ff */
[----:B------:R-:W-:Y:S02]  /*58a0*/  LOP3.LUT R21, R19, UR23, R14, 0x96, !PT ;  /* 0x0000001713157c12 */ /* 0x000fe4000f8e960e */
[----:B------:R3:W-:Y:S01]  /*58b0*/  MUFU.EX2 R203, R24 ;  /* 0x0000001800cb7308 */ /* 0x0007e20000000800 */
[----:B------:R-:W-:Y:S04]  /*58c0*/  IMAD.WIDE.U32 R32, R32, -0x2daee0ad, RZ ;  /* 0xd2511f5320207825 */ /* 0x000fe800078e00ff */
[----:B-1----:R-:W-:Y:S01]  /*58d0*/  IMAD.WIDE.U32 R30, R30, -0x2daee0ad, RZ ;  /* 0xd2511f531e1e7825 */ /* 0x002fe200078e00ff */
[----:B------:R-:W-:Y:S04]  /*58e0*/  LOP3.LUT R11, R33, UR21, R18, 0x96, !PT ;  /* 0x00000015210b7c12 */ /* 0x000fe8000f8e9612 */
[----:B------:R1:W-:Y:S01]  /*58f0*/  MUFU.EX2 R202, R27 ;  /* 0x0000001b00ca7308 */ /* 0x0003e20000000800 */
[----:B------:R-:W-:Y:S01]  /*5900*/  LOP3.LUT R14, R31, UR21, R20, 0x96, !PT ;  /* 0x000000151f0e7c12 */ /* 0x000fe2000f8e9614 */
[----:B------:R-:W-:Y:S02]  /*5910*/  FFMA.FTZ R42, R42, c[0x0][0x23c], -R0 ;  /* 0x00008f002a2a7a23 */ /* 0x000fe40000010800 */
[----:B--2---:R-:W-:Y:S04]  /*5920*/  IMAD.WIDE.U32 R22, R22, -0x326172a9, RZ ;  /* 0xcd9e8d5716167825 */ /* 0x004fe800078e00ff */
[----:B------:R-:W-:Y:S01]  /*5930*/  FFMA.FTZ R41, R41, c[0x0][0x23c], -R16 ;  /* 0x00008f0029297a23 */ /* 0x000fe20000010810 */
[----:B------:R-:W-:Y:S01]  /*5940*/  LOP3.LUT R18, R23, UR22, R6, 0x96, !PT ;  /* 0x0000001617127c12 */ /* 0x000fe2000f8e9606 */
[----:B------:R2:W-:Y:S01]  /*5950*/  MUFU.EX2 R189, R17 ;  /* 0x0000001100bd7308 */ /* 0x0005e20000000800 */
[--C-:B------:R-:W-:Y:S02]  /*5960*/  FFMA.FTZ R59, R59, c[0x0][0x23c], -R0.reuse ;  /* 0x00008f003b3b7a23 */ /* 0x100fe40000010800 */
[----:B------:R-:W-:Y:S01]  /*5970*/  FFMA.FTZ R58, R58, c[0x0][0x23c], -R0 ;  /* 0x00008f003a3a7a23 */ /* 0x000fe20000010800 */
[----:B---3--:R-:W-:Y:S01]  /*5980*/  LOP3.LUT R24, R9, UR23, R12, 0x96, !PT ;  /* 0x0000001709187c12 */ /* 0x008fe2000f8e960c */
[----:B------:R-:W-:Y:S04]  /*5990*/  IMAD.WIDE.U32 R12, R13, -0x326172a9, RZ ;  /* 0xcd9e8d570d0c7825 */ /* 0x000fe800078e00ff */
[----:B------:R-:W-:Y:S01]  /*59a0*/  IMAD.WIDE.U32 R28, R28, -0x2daee0ad, RZ ;  /* 0xd2511f531c1c7825 */ /* 0x000fe200078e00ff */
[----:B------:R-:W-:Y:S03]  /*59b0*/  MUFU.EX2 R218, R67 ;  /* 0x0000004300da7308 */ /* 0x000fe60000000800 */
[----:B------:R-:W-:Y:S01]  /*59c0*/  FFMA.FTZ R0, R62, c[0x0][0x23c], -R0 ;  /* 0x00008f003e007a23 */ /* 0x000fe20000010800 */
[----:B------:R-:W-:Y:S01]  /*59d0*/  LOP3.LUT R7, R29, UR21, R10, 0x96, !PT ;  /* 0x000000151d077c12 */ /* 0x000fe2000f8e960a */
[----:B-1----:R-:W-:Y:S04]  /*59e0*/  IMAD.WIDE.U32 R26, R26, -0x2daee0ad, RZ ;  /* 0xd2511f531a1a7825 */ /* 0x002fe800078e00ff */
[----:B------:R-:W-:Y:S01]  /*59f0*/  FFMA.FTZ R56, R56, c[0x0][0x23c], -R16 ;  /* 0x00008f0038387a23 */ /* 0x000fe20000010810 */
[----:B------:R-:W-:Y:S01]  /*5a00*/  LOP3.LUT R5, R27, UR21, R8, 0x96, !PT ;  /* 0x000000151b057c12 */ /* 0x000fe2000f8e9608 */
[----:B------:R-:W-:Y:S01]  /*5a10*/  MUFU.EX2 R216, R60 ;  /* 0x0000003c00d87308 */ /* 0x000fe20000000800 */
[----:B------:R-:W-:Y:S01]  /*5a20*/  LOP3.LUT R8, R13, UR22, R4, 0x96, !PT ;  /* 0x000000160d087c12 */ /* 0x000fe2000f8e9604 */
[----:B------:R-:W-:Y:S04]  /*5a30*/  IMAD.WIDE.U32 R20, R21, -0x326172a9, RZ ;  /* 0xcd9e8d5715147825 */ /* 0x000fe800078e00ff */
[----:B------:R-:W-:Y:S01]  /*5a40*/  IMAD.WIDE.U32 R24, R24, -0x326172a9, RZ ;  /* 0xcd9e8d5718187825 */ /* 0x000fe200078e00ff */
[----:B--2---:R-:W-:Y:S03]  /*5a50*/  LOP3.LUT R17, R21, UR22, R6, 0x96, !PT ;  /* 0x0000001615117c12 */ /* 0x004fe6000f8e9606 */
[----:B------:R-:W-:Y:S01]  /*5a60*/  IMAD.WIDE.U32 R14, R14, -0x326172a9, RZ ;  /* 0xcd9e8d570e0e7825 */ /* 0x000fe200078e00ff */
[----:B------:R-:W-:Y:S01]  /*5a70*/  LOP3.LUT R4, R25, UR22, R4, 0x96, !PT ;  /* 0x0000001619047c12 */ /* 0x000fe2000f8e9604 */
[----:B------:R-:W-:Y:S02]  /*5a80*/  MUFU.EX2 R182, R66 ;  /* 0x0000004200b67308 */ /* 0x000fe40000000800 */
[----:B------:R-:W-:Y:S01]  /*5a90*/  IMAD.WIDE.U32 R18, R18, -0x2daee0ad, RZ ;  /* 0xd2511f5312127825 */ /* 0x000fe200078e00ff */
[----:B------:R-:W-:Y:S03]  /*5aa0*/  LOP3.LUT R29, R15, UR20, R22, 0x96, !PT ;  /* 0x000000140f1d7c12 */ /* 0x000fe6000f8e9616 */
[----:B------:R-:W-:Y:S01]  /*5ab0*/  IMAD.WIDE.U32 R8, R8, -0x2daee0ad, RZ ;  /* 0xd2511f5308087825 */ /* 0x000fe200078e00ff */
[----:B------:R-:W-:Y:S03]  /*5ac0*/  LOP3.LUT R22, R19, UR19, R30, 0x96, !PT ;  /* 0x0000001313167c12 */ /* 0x000fe6000f8e961e */
[----:B------:R-:W-:Y:S01]  /*5ad0*/  IMAD.WIDE.U32 R6, R7, -0x326172a9, RZ ;  /* 0xcd9e8d5707067825 */ /* 0x000fe200078e00ff */
[----:B------:R-:W-:Y:S01]  /*5ae0*/  LOP3.LUT R25, R9, UR19, R28, 0x96, !PT ;  /* 0x0000001309197c12 */ /* 0x000fe2000f8e961c */
[----:B------:R1:W-:Y:S02]  /*5af0*/  MUFU.EX2 R207, R34 ;  /* 0x0000002200cf7308 */ /* 0x0003e40000000800 */
[----:B------:R-:W-:Y:S01]  /*5b00*/  IMAD.WIDE.U32 R10, R11, -0x326172a9, RZ ;  /* 0xcd9e8d570b0a7825 */ /* 0x000fe200078e00ff */
[----:B------:R-:W-:Y:S03]  /*5b10*/  LOP3.LUT R15, R7, UR20, R12, 0x96, !PT ;  /* 0x00000014070f7c12 */ /* 0x000fe6000f8e960c */
[----:B------:R-:W-:Y:S01]  /*5b20*/  FFMA.FTZ R57, R57, c[0x0][0x23c], -R16 ;  /* 0x00008f0039397a23 */ /* 0x000fe20000010810 */
[----:B------:R-:W-:Y:S01]  /*5b30*/  LOP3.LUT R27, R11, UR20, R20, 0x96, !PT ;  /* 0x000000140b1b7c12 */ /* 0x000fe2000f8e9614 */
[----:B------:R-:W-:Y:S02]  /*5b40*/  IMAD.WIDE.U32 R20, R5, -0x326172a9, RZ ;  /* 0xcd9e8d5705147825 */ /* 0x000fe400078e00ff */
[----:B------:R2:W-:Y:S02]  /*5b50*/  MUFU.EX2 R209, R36 ;  /* 0x0000002400d17308 */ /* 0x0005e40000000800 */
        /* <DEDUP_REMOVED lines=9> */
[----:B------:R-:W-:Y:S01]  /*5bf0*/  IMAD.WIDE.U32 R26, R27, -0x2daee0ad, RZ ;  /* 0xd2511f531b1a7825 */ /* 0x000fe200078e00ff */
[----:B------:R-:W-:Y:S03]  /*5c00*/  LOP3.LUT R9, R29, UR17, R18, 0x96, !PT ;  /* 0x000000111d097c12 */ /* 0x000fe6000f8e9612 */
[----:B------:R-:W-:Y:S01]  /*5c10*/  IMAD.WIDE.U32 R24, R25, -0x326172a9, RZ ;  /* 0xcd9e8d5719187825 */ /* 0x000fe200078e00ff */
[----:B------:R-:W-:Y:S03]  /*5c20*/  MUFU.EX2 R126, R100 ;  /* 0x00000064007e7308 */ /* 0x000fe60000000800 */
[----:B------:R-:W-:Y:S01]  /*5c30*/  IMAD.WIDE.U32 R14, R15, -0x2daee0ad, RZ ;  /* 0xd2511f530f0e7825 */ /* 0x000fe200078e00ff */
[----:B------:R-:W-:Y:S02]  /*5c40*/  LOP3.LUT R5, R25, UR18, R6, 0x96, !PT ;  /* 0x0000001219057c12 */ /* 0x000fe4000f8e9606 */
[----:B------:R-:W-:Y:S01]  /*5c50*/  LOP3.LUT R6, R27, UR17, R12, 0x96, !PT ;  /* 0x000000111b067c12 */ /* 0x000fe2000f8e960c */
[----:B------:R-:W-:Y:S01]  /*5c60*/  IMAD.WIDE.U32 R30, R30, -0x2daee0ad, RZ ;  /* 0xd2511f531e1e7825 */ /* 0x000fe200078e00ff */
[----:B------:R-:W-:Y:S02]  /*5c70*/  LOP3.LUT R27, R15, UR17, R8, 0x96, !PT ;  /* 0x000000110f1b7c12 */ /* 0x000fe4000f8e9608 */
[----:B------:R2:W2:Y:S01]  /*5c80*/  MUFU.EX2 R212, R35 ;  /* 0x0000002300d47308 */ /* 0x0004a20000000800 */
[----:B------:R-:W-:Y:S01]  /*5c90*/  IMAD.WIDE.U32 R18, R19, -0x326172a9, RZ ;  /* 0xcd9e8d5713127825 */ /* 0x000fe200078e00ff */
[----:B------:R-:W-:Y:S03]  /*5ca0*/  LOP3.LUT R25, R31, UR17, R4, 0x96, !PT ;  /* 0x000000111f197c12 */ /* 0x000fe6000f8e9604 */
[----:B------:R-:W-:Y:S01]  /*5cb0*/  IMAD.WIDE.U32 R8, R9, -0x326172a9, RZ ;  /* 0xcd9e8d5709087825 */ /* 0x000fe200078e00ff */
[----:B------:R-:W-:Y:S03]  /*5cc0*/  LOP3.LUT R29, R19, UR18, R10, 0x96, !PT ;  /* 0x00000012131d7c12 */ /* 0x000fe6000f8e960a */
[----:B------:R-:W-:Y:S01]  /*5cd0*/  IMAD.WIDE.U32 R6, R6, -0x326172a9, RZ ;  /* 0xcd9e8d5706067825 */ /* 0x000fe200078e00ff */
[----:B------:R-:W-:Y:S01]  /*5ce0*/  SHF.R.U32.HI R21, RZ, 0x18, R8 ;  /* 0x00000018ff157819 */ /* 0x000fe20000011608 */
[----:B------:R-:W2:Y:S01]  /*5cf0*/  MUFU.EX2 R220, R48 ;  /* 0x0000003000dc7308 */ /* 0x000ea20000000800 */
[C---:B------:R-:W-:Y:S01]  /*5d00*/  LOP3.LUT R15, R8.reuse, 0xff, RZ, 0xc0, !PT ;  /* 0x000000ff080f7812 */ /* 0x040fe200078ec0ff */
[----:B------:R-:W-:Y:S01]  /*5d10*/  IMAD.WIDE.U32 R12, R13, -0x326172a9, RZ ;  /* 0xcd9e8d570d0c7825 */ /* 0x000fe200078e00ff */
[----:B-1----:R-:W-:Y:S02]  /*5d20*/  LOP3.LUT R34, R8, 0xffff, RZ, 0xc0, !PT ;  /* 0x0000ffff08227812 */ /* 0x002fe400078ec0ff */
[----:B------:R-:W-:Y:S01]  /*5d30*/  ISETP.LE.U32.AND P4, PT, R21, UR5, PT ;  /* 0x0000000515007c0c */ /* 0x000fe2000bf83070 */
[----:B------:R-:W-:Y:S01]  /*5d40*/  IMAD.WIDE.U32 R10, R11, -0x2daee0ad, RZ ;  /* 0xd2511f530b0a7825 */ /* 0x000fe200078e00ff */
[----:B------:R-:W-:Y:S02]  /*5d50*/  LOP3.LUT R23, R13, UR18, R20, 0x96, !PT ;  /* 0x000000120d177c12 */ /* 0x000fe4000f8e9614 */
[----:B------:R-:W-:Y:S01]  /*5d60*/  LOP3.LUT R20, R9, UR16, R22, 0x96, !PT ;  /* 0x0000001009147c12 */ /* 0x000fe2000f8e9616 */
[----:B------:R-:W-:Y:S01]  /*5d70*/  IMAD.WIDE.U32 R4, R5, -0x2daee0ad, RZ ;  /* 0xd2511f5305047825 */ /* 0x000fe200078e00ff */
[----:B------:R-:W-:Y:S01]  /*5d80*/  LOP3.LUT R19, R11, UR15, R28, 0x96, !PT ;  /* 0x0000000f0b137c12 */ /* 0x000fe2000f8e961c */
[----:B------:R-:W-:Y:S01]  /*5d90*/  MUFU.EX2 R127, R65 ;  /* 0x00000041007f7308 */ /* 0x000fe20000000800 */
[----:B------:R-:W-:Y:S01]  /*5da0*/  SHF.R.U32.HI R28, RZ, 0x10, R8 ;  /* 0x00000010ff1c7819 */ /* 0x000fe20000011608 */
[----:B------:R-:W-:Y:S01]  /*5db0*/  FFMA.FTZ R16, R61, c[0x0][0x23c], -R16 ;  /* 0x00008f003d107a23 */ /* 0x000fe20000010810 */
[----:B------:R-:W-:Y:S02]  /*5dc0*/  LOP3.LUT R17, R5, UR15, R14, 0x96, !PT ;  /* 0x0000000f05117c12 */ /* 0x000fe4000f8e960e */
[----:B------:R-:W-:Y:S02]  /*5dd0*/  LOP3.LUT R14, R10, 0xff, RZ, 0xc0, !PT ;  /* 0x000000ff0a0e7812 */ /* 0x000fe400078ec0ff */
[C---:B------:R-:W-:Y:S02]  /*5de0*/  LOP3.LUT R9, R4.reuse, 0xff, RZ, 0xc0, !PT ;  /* 0x000000ff04097812 */ /* 0x040fe400078ec0ff */
[--C-:B------:R-:W-:Y:S01]  /*5df0*/  SHF.R.U32.HI R8, RZ, 0x18, R4.reuse ;  /* 0x00000018ff087819 */ /* 0x100fe20000011604 */
[----:B------:R-:W-:Y:S01]  /*5e00*/  MUFU.EX2 R116, R101 ;  /* 0x0000006500747308 */ /* 0x000fe20000000800 */
[----:B------:R-:W-:Y:S02]  /*5e10*/  SHF.R.U32.HI R32, RZ, 0x10, R4 ;  /* 0x00000010ff207819 */ /* 0x000fe40000011604 */
[----:B--2---:R-:W-:Y:S02]  /*5e20*/  LOP3.LUT R36, R4, 0xffff, RZ, 0xc0, !PT ;  /* 0x0000ffff04247812 */ /* 0x004fe400078ec0ff */
[----:B------:R-:W-:Y:S02]  /*5e30*/  LOP3.LUT R4, R6, 0xff, RZ, 0xc0, !PT ;  /* 0x000000ff06047812 */ /* 0x000fe400078ec0ff */
[----:B------:R-:W-:Y:S02]  /*5e40*/  SHF.R.U32.HI R13, RZ, 0x18, R10 ;  /* 0x00000018ff0d7819 */ /* 0x000fe4000001160a */
[----:B------:R-:W-:Y:S01]  /*5e50*/  ISETP.LE.U32.AND P3, PT, R15, UR5, PT ;  /* 0x000000050f007c0c */ /* 0x000fe2000bf63070 */
[----:B------:R-:W-:Y:S01]  /*5e60*/  MUFU.EX2 R117, R63 ;  /* 0x0000003f00757308 */ /* 0x000fe20000000800 */
[----:B------:R-:W-:Y:S02]  /*5e70*/  ISETP.LE.U32.AND P2, PT, R14, UR5, PT ;  /* 0x000000050e007c0c */ /* 0x000fe4000bf43070 */
[----:B------:R-:W-:Y:S02]  /*5e80*/  ISETP.LE.U32.AND P6, PT, R9, UR5, PT ;  /* 0x0000000509007c0c */ /* 0x000fe4000bfc3070 */
[----:B------:R-:W-:Y:S01]  /*5e90*/  ISETP.LE.U32.AND P5, PT, R8, UR5, PT ;  /* 0x0000000508007c0c */ /* 0x000fe2000bfa3070 */
[----:B------:R-:W-:Y:S01]  /*5ea0*/  IMAD.WIDE.U32 R8, R27, -0x326172a9, RZ ;  /* 0xcd9e8d571b087825 */ /* 0x000fe200078e00ff */
[----:B------:R-:W-:Y:S02]  /*5eb0*/  ISETP.LE.U32.AND P0, PT, R4, UR5, PT ;  /* 0x0000000504007c0c */ /* 0x000fe4000bf03070 */
[----:B------:R-:W-:Y:S01]  /*5ec0*/  ISETP.LE.U32.AND P1, PT, R13, UR5, PT ;  /* 0x000000050d007c0c */ /* 0x000fe2000bf23070 */
[----:B------:R-:W-:Y:S01]  /*5ed0*/  IMAD.WIDE.U32 R4, R25, -0x326172a9, RZ ;  /* 0xcd9e8d5719047825 */ /* 0x000fe200078e00ff */
[----:B------:R-:W-:Y:S01]  /*5ee0*/  LOP3.LUT R14, R9, UR16, R24, 0x96, !PT ;  /* 0x00000010090e7c12 */ /* 0x000fe2000f8e9618 */
[----:B------:R-:W1:Y:S01]  /*5ef0*/  MUFU.EX2 R221, R51 ;  /* 0x0000003300dd7308 */ /* 0x000e620000000800 */
[----:B------:R-:W-:Y:S02]  /*5f00*/  SHF.R.U32.HI R15, RZ, 0x18, R6 ;  /* 0x00000018ff0f7819 */ /* 0x000fe40000011606 */
[C---:B------:R-:W-:Y:S02]  /*5f10*/  LOP3.LUT R24, R4.reuse, 0xff, RZ, 0xc0, !PT ;  /* 0x000000ff04187812 */ /* 0x040fe400078ec0ff */
[--C-:B------:R-:W-:Y:S02]  /*5f20*/  SHF.R.U32.HI R25, RZ, 0x18, R4.reuse ;  /* 0x00000018ff197819 */ /* 0x100fe40000011604 */
[----:B------:R-:W-:Y:S02]  /*5f30*/  SHF.R.U32.HI R27, RZ, 0x10, R4 ;  /* 0x00000010ff1b7819 */ /* 0x000fe40000011604 */
[----:B---3--:R-:W-:Y:S01]  /*5f40*/  LOP3.LUT R38, R4, 0xffff, RZ, 0xc0, !PT ;  /* 0x0000ffff04267812 */ /* 0x008fe200078ec0ff */
[----:B------:R-:W-:Y:S01]  /*5f50*/  MUFU.EX2 R109, R0 ;  /* 0x00000000006d7308 */ /* 0x000fe20000000800 */
[----:B------:R-:W-:Y:S02]  /*5f60*/  SHF.R.U32.HI R4, RZ, 0x18, R20 ;  /* 0x00000018ff047819 */ /* 0x000fe40000011614 */
[----:B------:R-:W-:Y:S02]  /*5f70*/  LOP3.LUT R13, R5, UR16, R12, 0x96, !PT ;  /* 0x00000010050d7c12 */ /* 0x000fe4000f8e960c */
[----:B------:R-:W-:Y:S02]  /*5f80*/  LOP3.LUT R5, R20, 0xff, RZ, 0xc0, !PT ;  /* 0x000000ff14057812 */ /* 0x000fe400078ec0ff */
[----:B------:R-:W-:Y:S02]  /*5f90*/  LOP3.LUT R22, R8, 0xff, RZ, 0xc0, !PT ;  /* 0x000000ff08167812 */ /* 0x000fe400078ec0ff */
[----:B------:R-:W-:Y:S01]  /*5fa0*/  SHF.R.U32.HI R31, RZ, 0x10, R10 ;  /* 0x00000010ff1f7819 */ /* 0x000fe2000001160a */
[----:B------:R-:W2:Y:S01]  /*5fb0*/  MUFU.EX2 R217, R50 ;  /* 0x0000003200d97308 */ /* 0x000ea20000000800 */
[----:B------:R-:W-:Y:S02]  /*5fc0*/  SHF.R.U32.HI R21, RZ, 0x18, R8 ;  /* 0x00000018ff157819 */ /* 0x000fe40000011608 */
[----:B------:R-:W-:Y:S02]  /*5fd0*/  LOP3.LUT R18, R7, UR16, R18, 0x96, !PT ;  /* 0x0000001007127c12 */ /* 0x000fe4000f8e9612 */
[----:B------:R-:W-:Y:S02]  /*5fe0*/  SHF.R.U32.HI R33, RZ, 0x10, R6 ;  /* 0x00000010ff217819 */ /* 0x000fe40000011606 */
[----:B------:R-:W-:Y:S01]  /*5ff0*/  LOP3.LUT R35, R10, 0xffff, RZ, 0xc0, !PT ;  /* 0x0000ffff0a237812 */ /* 0x000fe200078ec0ff */
[----:B------:R-:W-:Y:S01]  /*6000*/  IMAD.WIDE.U32 R10, R29, -0x2daee0ad, RZ ;  /* 0xd2511f531d0a7825 */ /* 0x000fe200078e00ff */
[----:B------:R-:W-:Y:S01]  /*6010*/  LOP3.LUT R37, R6, 0xffff, RZ, 0xc0, !PT ;  /* 0x0000ffff06257812 */ /* 0x000fe200078ec0ff */
[----:B------:R-:W3:Y:S02]  /*6020*/  MUFU.EX2 R214, R44 ;  /* 0x0000002c00d67308 */ /* 0x000ee40000000800 */
[----:B------:R-:W-:Y:S01]  /*6030*/  IMAD.WIDE.U32 R6, R23, -0x2daee0ad, RZ ;  /* 0xd2511f5317067825 */ /* 0x000fe200078e00ff */
[----:B------:R-:W-:Y:S02]  /*6040*/  LOP3.LUT R23, R10, 0xff, RZ, 0xc0, !PT ;  /* 0x000000ff0a177812 */ /* 0x000fe400078ec0ff */
[----:B------:R-:W-:Y:S02]  /*6050*/  SHF.R.U32.HI R29, RZ, 0x10, R10 ;  /* 0x00000010ff1d7819 */ /* 0x000fe4000001160a */
[----:B------:R-:W-:Y:S02]  /*6060*/  LOP3.LUT R12, R7, UR15, R30, 0x96, !PT ;  /* 0x0000000f070c7c12 */ /* 0x000fe4000f8e961e */
[----:B------:R-:W-:Y:S01]  /*6070*/  LOP3.LUT R30, R8, 0xffff, RZ, 0xc0, !PT ;  /* 0x0000ffff081e7812 */ /* 0x000fe200078ec0ff */
[----:B------:R-:W1:Y:S01]  /*6080*/  MUFU.EX2 R215, R47 ;  /* 0x0000002f00d77308 */ /* 0x000e620000000800 */
[----:B------:R-:W-:Y:S02]  /*6090*/  SHF.R.U32.HI R9, RZ, 0x18, R10 ;  /* 0x00000018ff097819 */ /* 0x000fe4000001160a */
[----:B------:R-:W-:Y:S07]  /*60a0*/  LOP3.LUT R7, R6, 0xffff, RZ, 0xc0, !PT ;  /* 0x0000ffff06077812 */ /* 0x000fee00078ec0ff */
[----:B------:R1:W1:Y:S10]  /*60b0*/  MUFU.EX2 R208, R39 ;  /* 0x0000002700d07308 */ /* 0x0002740000000800 */
[----:B------:R-:W2:Y:S10]  /*60c0*/  MUFU.EX2 R187, R187 ;  /* 0x000000bb00bb7308 */ /* 0x000eb40000000800 */
[----:B------:R-:W2:Y:S01]  /*60d0*/  MUFU.EX2 R190, R190 ;  /* 0x000000be00be7308 */ /* 0x000ea20000000800 */
[----:B-1----:R-:W-:Y:S02]  /*60e0*/  LOP3.LUT R39, R10, 0xffff, RZ, 0xc0, !PT ;  /* 0x0000ffff0a277812 */ /* 0x002fe400078ec0ff */
[----:B------:R-:W-:Y:S07]  /*60f0*/  SHF.R.U32.HI R10, RZ, 0x18, R6 ;  /* 0x00000018ff0a7819 */ /* 0x000fee0000011606 */
[----:B------:R-:W1:Y:S10]  /*6100*/  MUFU.EX2 R185, R185 ;  /* 0x000000b900b97308 */ /* 0x000e740000000800 */
[----:B------:R-:W1:Y:S10]  /*6110*/  MUFU.EX2 R184, R184 ;  /* 0x000000b800b87308 */ /* 0x000e740000000800 */
[----:B------:R-:W1:Y:S10]  /*6120*/  MUFU.EX2 R186, R49 ;  /* 0x0000003100ba7308 */ /* 0x000e740000000800 */
[----:B------:R-:W1:Y:S10]  /*6130*/  MUFU.EX2 R180, R40 ;  /* 0x0000002800b47308 */ /* 0x000e740000000800 */
[----:B------:R-:W1:Y:S10]  /*6140*/  MUFU.EX2 R178, R43 ;  /* 0x0000002b00b27308 */ /* 0x000e740000000800 */
[----:B------:R-:W1:Y:S10]  /*6150*/  MUFU.EX2 R177, R46 ;  /* 0x0000002e00b17308 */ /* 0x000e740000000800 */
[----:B------:R-:W1:Y:S10]  /*6160*/  MUFU.EX2 R181, R52 ;  /* 0x0000003400b57308 */ /* 0x000e740000000800 */
        /* <DEDUP_REMOVED lines=12> */
[----:B------:R-:W1:Y:S10]  /*6230*/  MUFU.EX2 R113, R59 ;  /* 0x0000003b00717308 */ /* 0x000e740000000800 */
[----:B------:R-:W-:Y:S10]  /*6240*/  MUFU.EX2 R112, R57 ;  /* 0x0000003900707308 */ /* 0x000ff40000000800 */
[----:B------:R-:W1:Y:S10]  /*6250*/  MUFU.EX2 R111, R58 ;  /* 0x0000003a006f7308 */ /* 0x000e740000000800 */
[----:B------:R-:W1:Y:S01]  /*6260*/  MUFU.EX2 R110, R16 ;  /* 0x00000010006e7308 */ /* 0x000e620000000800 */
[----:B----4-:R-:W-:Y:S01]  /*6270*/  @!P4 FADD.FTZ R205, -R205, -RZ ;  /* 0x800000ffcdcdc221 */ /* 0x010fe20000010100 */
[----:B------:R-:W-:Y:S01]  /*6280*/  ISETP.LE.U32.AND P4, PT, R4, UR5, PT ;  /* 0x0000000504007c0c */ /* 0x000fe2000bf83070 */
[----:B------:R-:W-:Y:S01]  /*6290*/  @!P3 FADD.FTZ R206, -R206, -RZ ;  /* 0x800000ffceceb221 */ /* 0x000fe20000010100 */
[----:B------:R-:W-:Y:S01]  /*62a0*/  LOP3.LUT R4, R28, 0xff, RZ, 0xc0, !PT ;  /* 0x000000ff1c047812 */ /* 0x000fe200078ec0ff */
[----:B------:R-:W-:Y:S01]  /*62b0*/  @!P2 FADD.FTZ R213, -R213, -RZ ;  /* 0x800000ffd5d5a221 */ /* 0x000fe20000010100 */
[----:B------:R-:W-:Y:S01]  /*62c0*/  ISETP.LE.U32.AND P3, PT, R15, UR5, PT ;  /* 0x000000050f007c0c */ /* 0x000fe2000bf63070 */
[----:B------:R-:W-:Y:S01]  /*62d0*/  @!P1 FADD.FTZ R212, -R212, -RZ ;  /* 0x800000ffd4d49221 */ /* 0x000fe20000010100 */
[----:B------:R-:W-:Y:S01]  /*62e0*/  ISETP.LE.U32.AND P2, PT, R5, UR5, PT ;  /* 0x0000000505007c0c */ /* 0x000fe2000bf43070 */
[----:B------:R-:W-:Y:S01]  /*62f0*/  @!P6 FADD.FTZ R211, -R211, -RZ ;  /* 0x800000ffd3d3e221 */ /* 0x000fe20000010100 */
[----:B------:R-:W-:Y:S01]  /*6300*/  ISETP.LE.U32.AND P1, PT, R4, UR5, PT ;  /* 0x0000000504007c0c */ /* 0x000fe2000bf23070 */
[----:B------:R-:W-:Y:S01]  /*6310*/  @!P0 FADD.FTZ R220, -R220, -RZ ;  /* 0x800000ffdcdc8221 */ /* 0x000fe20000010100 */
[----:B------:R-:W-:Y:S01]  /*6320*/  LOP3.LUT R4, R19, 0xff, RZ, 0xc0, !PT ;  /* 0x000000ff13047812 */ /* 0x000fe200078ec0ff */
[----:B------:R-:W-:Y:S01]  /*6330*/  @!P5 FADD.FTZ R210, -R210, -RZ ;  /* 0x800000ffd2d2d221 */ /* 0x000fe20000010100 */
[----:B------:R-:W-:Y:S01]  /*6340*/  ISETP.LE.U32.AND P6, PT, R22, UR5, PT ;  /* 0x0000000516007c0c */ /* 0x000fe2000bfc3070 */
[----:B------:R-:W-:Y:S01]  /*6350*/  @!P4 FADD.FTZ R195, -R195, -RZ ;  /* 0x800000ffc3c3c221 */ /* 0x000fe20000010100 */
[----:B------:R-:W-:Y:S02]  /*6360*/  ISETP.LE.U32.AND P0, PT, R4, UR5, PT ;  /* 0x0000000504007c0c */ /* 0x000fe4000bf03070 */
[----:B------:R-:W-:Y:S01]  /*6370*/  LOP3.LUT R4, R31, 0xff, RZ, 0xc0, !PT ;  /* 0x000000ff1f047812 */ /* 0x000fe200078ec0ff */
[----:B------:R-:W-:Y:S01]  /*6380*/  @!P3 FADD.FTZ R221, -R221, -RZ ;  /* 0x800000ffddddb221 */ /* 0x000fe20000010100 */
[----:B------:R-:W-:Y:S01]  /*6390*/  ISETP.LE.U32.AND P5, PT, R21, UR5, PT ;  /* 0x0000000515007c0c */ /* 0x000fe2000bfa3070 */
[----:B------:R-:W-:Y:S01]  /*63a0*/  @!P2 FADD.FTZ R194, -R194, -RZ ;  /* 0x800000ffc2c2a221 */ /* 0x000fe20000010100 */
[----:B------:R-:W-:Y:S01]  /*63b0*/  SHF.R.U32.HI R5, RZ, 0x18, R19 ;  /* 0x00000018ff057819 */ /* 0x000fe20000011613 */
[----:B------:R-:W-:Y:S01]  /*63c0*/  @!P1 FADD.FTZ R199, -R199, -RZ ;  /* 0x800000ffc7c79221 */ /* 0x000fe20000010100 */
[----:B------:R-:W-:Y:S02]  /*63d0*/  ISETP.LE.U32.AND P4, PT, R4, UR5, PT ;  /* 0x0000000504007c0c */ /* 0x000fe4000bf83070 */
[----:B------:R-:W-:Y:S01]  /*63e0*/  LOP3.LUT R4, R17, 0xff, RZ, 0xc0, !PT ;  /* 0x000000ff11047812 */ /* 0x000fe200078ec0ff */
[----:B------:R-:W-:Y:S01]  /*63f0*/  @!P6 FADD.FTZ R198, -R198, -RZ ;  /* 0x800000ffc6c6e221 */ /* 0x000fe20000010100 */
[----:B------:R-:W-:Y:S01]  /*6400*/  ISETP.LE.U32.AND P3, PT, R5, UR5, PT ;  /* 0x0000000505007c0c */ /* 0x000fe2000bf63070 */
[----:B------:R-:W-:Y:S01]  /*6410*/  @!P0 FADD.FTZ R201, -R201, -RZ ;  /* 0x800000ffc9c98221 */ /* 0x000fe20000010100 */
[----:B------:R-:W-:Y:S02]  /*6420*/  ISETP.LE.U32.AND P2, PT, R4, UR5, PT ;  /* 0x0000000504007c0c */ /* 0x000fe4000bf43070 */
[----:B------:R-:W-:Y:S01]  /*6430*/  LOP3.LUT R4, R32, 0xff, RZ, 0xc0, !PT ;  /* 0x000000ff20047812 */ /* 0x000fe200078ec0ff */
[----:B------:R-:W-:Y:S01]  /*6440*/  @!P5 FADD.FTZ R197, -R197, -RZ ;  /* 0x800000ffc5c5d221 */ /* 0x000fe20000010100 */
[----:B------:R-:W-:Y:S02]  /*6450*/  SHF.R.U32.HI R5, RZ, 0x18, R17 ;  /* 0x00000018ff057819 */ /* 0x000fe40000011611 */
[----:B------:R-:W-:Y:S01]  /*6460*/  ISETP.LE.U32.AND P6, PT, R4, UR5, PT ;  /* 0x0000000504007c0c */ /* 0x000fe2000bfc3070 */
[----:B------:R-:W-:Y:S01]  /*6470*/  @!P4 FADD.FTZ R207, -R207, -RZ ;  /* 0x800000ffcfcfc221 */ /* 0x000fe20000010100 */
[----:B------:R-:W-:Y:S02]  /*6480*/  LOP3.LUT R4, R18, 0xff, RZ, 0xc0, !PT ;  /* 0x000000ff12047812 */ /* 0x000fe400078ec0ff */
[----:B------:R-:W-:Y:S01]  /*6490*/  ISETP.LE.U32.AND P1, PT, R5, UR5, PT ;  /* 0x0000000505007c0c */ /* 0x000fe2000bf23070 */
[----:B------:R-:W-:Y:S01]  /*64a0*/  @!P3 FADD.FTZ R200, -R200, -RZ ;  /* 0x800000ffc8c8b221 */ /* 0x000fe20000010100 */
[----:B------:R-:W-:Y:S01]  /*64b0*/  ISETP.LE.U32.AND P5, PT, R4, UR5, PT ;  /* 0x0000000504007c0c */ /* 0x000fe2000bfa3070 */
[----:B------:R-:W-:Y:S01]  /*64c0*/  @!P2 FADD.FTZ R203, -R203, -RZ ;  /* 0x800000ffcbcba221 */ /* 0x000fe20000010100 */
[----:B------:R-:W-:Y:S02]  /*64d0*/  LOP3.LUT R4, R33, 0xff, RZ, 0xc0, !PT ;  /* 0x000000ff21047812 */ /* 0x000fe400078ec0ff */
[----:B------:R-:W-:Y:S02]  /*64e0*/  SHF.R.U32.HI R5, RZ, 0x18, R18 ;  /* 0x00000018ff057819 */ /* 0x000fe40000011612 */
[----:B------:R-:W-:Y:S01]  /*64f0*/  ISETP.LE.U32.AND P3, PT, R4, UR5, PT ;  /* 0x0000000504007c0c */ /* 0x000fe2000bf63070 */
[----:B------:R-:W-:Y:S01]  /*6500*/  @!P6 FADD.FTZ R204, -R204, -RZ ;  /* 0x800000ffcccce221 */ /* 0x000fe20000010100 */
[----:B------:R-:W-:Y:S02]  /*6510*/  ISETP.LE.U32.AND P4, PT, R24, UR5, PT ;  /* 0x0000000518007c0c */ /* 0x000fe4000bf83070 */
[----:B------:R-:W-:Y:S01]  /*6520*/  ISETP.LE.U32.AND P2, PT, R25, UR5, PT ;  /* 0x0000000519007c0c */ /* 0x000fe2000bf43070 */
[----:B------:R-:W-:Y:S01]  /*6530*/  @!P1 FADD.FTZ R202, -R202, -RZ ;  /* 0x800000ffcaca9221 */ /* 0x000fe20000010100 */
[----:B------:R-:W-:Y:S01]  /*6540*/  ISETP.LE.U32.AND P0, PT, R5, UR5, PT ;  /* 0x0000000505007c0c */ /* 0x000fe2000bf03070 */
[----:B------:R-:W-:Y:S01]  /*6550*/  @!P5 FADD.FTZ R209, -R209, -RZ ;  /* 0x800000ffd1d1d221 */ /* 0x000fe20000010100 */
[----:B------:R-:W-:Y:S02]  /*6560*/  SHF.R.U32.HI R5, RZ, 0x10, R20 ;  /* 0x00000010ff057819 */ /* 0x000fe40000011614 */
[----:B------:R-:W-:Y:S02]  /*6570*/  LOP3.LUT R15, R11, UR15, R26, 0x96, !PT ;  /* 0x0000000f0b0f7c12 */ /* 0x000fe4000f8e961a */
[----:B------:R-:W-:Y:S01]  /*6580*/  SHF.R.U32.HI R26, RZ, 0x10, R8 ;  /* 0x00000010ff1a7819 */ /* 0x000fe20000011608 */
[----:B--2---:R-:W-:Y:S01]  /*6590*/  @!P3 FADD.FTZ R217, -R217, -RZ ;  /* 0x800000ffd9d9b221 */ /* 0x004fe20000010100 */
[----:B------:R-:W-:Y:S01]  /*65a0*/  LOP3.LUT R8, R6, 0xff, RZ, 0xc0, !PT ;  /* 0x000000ff06087812 */ /* 0x000fe200078ec0ff */
[----:B---3--:R-:W-:Y:S01]  /*65b0*/  @!P4 FADD.FTZ R214, -R214, -RZ ;  /* 0x800000ffd6d6c221 */ /* 0x008fe20000010100 */
[----:B------:R-:W-:Y:S01]  /*65c0*/  ISETP.LE.U32.AND P1, PT, R23, UR5, PT ;  /* 0x0000000517007c0c */ /* 0x000fe2000bf23070 */
[----:B------:R-:W-:Y:S01]  /*65d0*/  @!P2 FADD.FTZ R215, -R215, -RZ ;  /* 0x800000ffd7d7a221 */ /* 0x000fe20000010100 */
[----:B------:R-:W-:Y:S01]  /*65e0*/  SHF.R.U32.HI R4, RZ, 0x8, R34 ;  /* 0x00000008ff047819 */ /* 0x000fe20000011622 */
[----:B------:R-:W-:Y:S01]  /*65f0*/  @!P0 FADD.FTZ R208, -R208, -RZ ;  /* 0x800000ffd0d08221 */ /* 0x000fe20000010100 */
[----:B------:R-:W-:Y:S02]  /*6600*/  LOP3.LUT R5, R5, 0xff, RZ, 0xc0, !PT ;  /* 0x000000ff05057812 */ /* 0x000fe400078ec0ff */
[----:B------:R-:W-:Y:S02]  /*6610*/  ISETP.LE.U32.AND P6, PT, R9, UR5, PT ;  /* 0x0000000509007c0c */ /* 0x000fe4000bfc3070 */
[----:B------:R-:W-:Y:S02]  /*6620*/  ISETP.LE.U32.AND P5, PT, R8, UR5, PT ;  /* 0x0000000508007c0c */ /* 0x000fe4000bfa3070 */
[----:B------:R-:W-:Y:S02]  /*6630*/  LOP3.LUT R4, R4, 0xffff, RZ, 0xc0, !PT ;  /* 0x0000ffff04047812 */ /* 0x000fe400078ec0ff */
[----:B------:R-:W-:Y:S01]  /*6640*/  ISETP.LE.U32.AND P3, PT, R5, UR5, PT ;  /* 0x0000000505007c0c */ /* 0x000fe2000bf63070 */
[----:B------:R-:W-:Y:S01]  /*6650*/  @!P1 FADD.FTZ R219, -R219, -RZ ;  /* 0x800000ffdbdb9221 */ /* 0x000fe20000010100 */
[----:B------:R-:W-:Y:S02]  /*6660*/  LOP3.LUT R5, R14, 0xff, RZ, 0xc0, !PT ;  /* 0x000000ff0e057812 */ /* 0x000fe400078ec0ff */
[----:B------:R-:W-:Y:S02]  /*6670*/  ISETP.LE.U32.AND P4, PT, R4, UR5, PT ;  /* 0x0000000504007c0c */ /* 0x000fe4000bf83070 */
[----:B------:R-:W-:Y:S01]  /*6680*/  ISETP.LE.U32.AND P2, PT, R5, UR5, PT ;  /* 0x0000000505007c0c */ /* 0x000fe2000bf43070 */
[----:B------:R-:W-:Y:S01]  /*6690*/  @!P6 FADD.FTZ R218, -R218, -RZ ;  /* 0x800000ffdadae221 */ /* 0x000fe20000010100 */
[----:B------:R-:W-:Y:S01]  /*66a0*/  SHF.R.U32.HI R4, RZ, 0x18, R14 ;  /* 0x00000018ff047819 */ /* 0x000fe2000001160e */
[----:B------:R-:W-:Y:S01]  /*66b0*/  @!P5 FADD.FTZ R216, -R216, -RZ ;  /* 0x800000ffd8d8d221 */ /* 0x000fe20000010100 */
[----:B------:R-:W-:Y:S02]  /*66c0*/  SHF.R.U32.HI R5, RZ, 0x10, R19 ;  /* 0x00000010ff057819 */ /* 0x000fe40000011613 */
[----:B------:R-:W-:Y:S01]  /*66d0*/  SHF.R.U32.HI R11, RZ, 0x10, R6 ;  /* 0x00000010ff0b7819 */ /* 0x000fe20000011606 */
[----:B------:R-:W-:Y:S01]  /*66e0*/  @!P3 FADD.FTZ R192, -R192, -RZ ;  /* 0x800000ffc0c0b221 */ /* 0x000fe20000010100 */
[----:B------:R-:W-:Y:S02]  /*66f0*/  LOP3.LUT R6, R26, 0xff, RZ, 0xc0, !PT ;  /* 0x000000ff1a067812 */ /* 0x000fe400078ec0ff */
[----:B------:R-:W-:Y:S01]  /*6700*/  ISETP.LE.U32.AND P1, PT, R4, UR5, PT ;  /* 0x0000000504007c0c */ /* 0x000fe2000bf23070 */
[----:B------:R-:W-:Y:S01]  /*6710*/  @!P4 FADD.FTZ R193, -R193, -RZ ;  /* 0x800000ffc1c1c221 */ /* 0x000fe20000010100 */
[----:B------:R-:W-:Y:S01]  /*6720*/  LOP3.LUT R5, R5, 0xff, RZ, 0xc0, !PT ;  /* 0x000000ff05057812 */ /* 0x000fe200078ec0ff */
[----:B------:R-:W-:Y:S01]  /*6730*/  @!P2 FADD.FTZ R191, -R191, -RZ ;  /* 0x800000ffbfbfa221 */ /* 0x000fe20000010100 */
[----:B------:R-:W-:Y:S02]  /*6740*/  SHF.R.U32.HI R4, RZ, 0x8, R35 ;  /* 0x00000008ff047819 */ /* 0x000fe40000011623 */
[----:B------:R-:W-:Y:S02]  /*6750*/  ISETP.LE.U32.AND P6, PT, R6, UR5, PT ;  /* 0x0000000506007c0c */ /* 0x000fe4000bfc3070 */
[----:B------:R-:W-:Y:S02]  /*6760*/  ISETP.LE.U32.AND P5, PT, R5, UR5, PT ;  /* 0x0000000505007c0c */ /* 0x000fe4000bfa3070 */
[----:B------:R-:W-:Y:S02]  /*6770*/  SHF.R.U32.HI R6, RZ, 0x10, R17 ;  /* 0x00000010ff067819 */ /* 0x000fe40000011611 */
[----:B------:R-:W-:Y:S01]  /*6780*/  LOP3.LUT R4, R4, 0xffff, RZ, 0xc0, !PT ;  /* 0x0000ffff04047812 */ /* 0x000fe200078ec0ff */
[----:B------:R-:W-:Y:S01]  /*6790*/  @!P1 FADD.FTZ R189, -R189, -RZ ;  /* 0x800000ffbdbd9221 */ /* 0x000fe20000010100 */
[----:B------:R-:W-:Y:S02]  /*67a0*/  SHF.R.U32.HI R5, RZ, 0x8, R36 ;  /* 0x00000008ff057819 */ /* 0x000fe40000011624 */
[----:B------:R-:W-:Y:S02]  /*67b0*/  LOP3.LUT R6, R6, 0xff, RZ, 0xc0, !PT ;  /* 0x000000ff06067812 */ /* 0x000fe400078ec0ff */
[----:B------:R-:W-:Y:S01]  /*67c0*/  ISETP.LE.U32.AND P3, PT, R4, UR5, PT ;  /* 0x0000000504007c0c */ /* 0x000fe2000bf63070 */
[----:B------:R-:W-:Y:S01]  /*67d0*/  @!P6 FADD.FTZ R188, -R188, -RZ ;  /* 0x800000ffbcbce221 */ /* 0x000fe20000010100 */
[----:B------:R-:W-:Y:S01]  /*67e0*/  LOP3.LUT R4, R5, 0xffff, RZ, 0xc0, !PT ;  /* 0x0000ffff05047812 */ /* 0x000fe200078ec0ff */
[----:B------:R-:W-:Y:S01]  /*67f0*/  @!P5 FADD.FTZ R187, -R187, -RZ ;  /* 0x800000ffbbbbd221 */ /* 0x000fe20000010100 */
[----:B------:R-:W-:Y:S02]  /*6800*/  SHF.R.U32.HI R5, RZ, 0x10, R18 ;  /* 0x00000010ff057819 */ /* 0x000fe40000011612 */
[----:B------:R-:W-:Y:S02]  /*6810*/  ISETP.LE.U32.AND P4, PT, R6, UR5, PT ;  /* 0x0000000506007c0c */ /* 0x000fe4000bf83070 */
[----:B------:R-:W-:Y:S02]  /*6820*/  SHF.R.U32.HI R6, RZ, 0x8, R37 ;  /* 0x00000008ff067819 */ /* 0x000fe40000011625 */
[----:B------:R-:W-:Y:S02]  /*6830*/  ISETP.LE.U32.AND P2, PT, R4, UR5, PT ;  /* 0x0000000504007c0c */ /* 0x000fe4000bf43070 */
[----:B------:R-:W-:Y:S01]  /*6840*/  LOP3.LUT R4, R5, 0xff, RZ, 0xc0, !PT ;  /* 0x000000ff05047812 */ /* 0x000fe200078ec0ff */
[----:B------:R-:W-:Y:S01]  /*6850*/  @!P3 FADD.FTZ R190, -R190, -RZ ;  /* 0x800000ffbebeb221 */ /* 0x000fe20000010100 */
[----:B------:R-:W-:Y:S02]  /*6860*/  LOP3.LUT R5, R6, 0xffff, RZ, 0xc0, !PT ;  /* 0x0000ffff06057812 */ /* 0x000fe400078ec0ff */
[----:B------:R-:W-:Y:S02]  /*6870*/  ISETP.LE.U32.AND P1, PT, R4, UR5, PT ;  /* 0x0000000504007c0c */ /* 0x000fe4000bf23070 */
[----:B------:R-:W-:Y:S01]  /*6880*/  LOP3.LUT R4, R13, 0xff, RZ, 0xc0, !PT ;  /* 0x000000ff0d047812 */ /* 0x000fe200078ec0ff */
[----:B-1----:R-:W-:Y:S01]  /*6890*/  @!P4 FADD.FTZ R185, -R185, -RZ ;  /* 0x800000ffb9b9c221 */ /* 0x002fe20000010100 */
[----:B------:R-:W-:Y:S02]  /*68a0*/  ISETP.LE.U32.AND P6, PT, R5, UR5, PT ;  /* 0x0000000505007c0c */ /* 0x000fe4000bfc3070 */
[----:B------:R-:W-:Y:S01]  /*68b0*/  ISETP.LE.U32.AND P5, PT, R4, UR5, PT ;  /* 0x0000000504007c0c */ /* 0x000fe2000bfa3070 */
[----:B------:R-:W-:Y:S01]  /*68c0*/  @!P2 FADD.FTZ R184, -R184, -RZ ;  /* 0x800000ffb8b8a221 */ /* 0x000fe20000010100 */
[----:B------:R-:W-:Y:S02]  /*68d0*/  SHF.R.U32.HI R5, RZ, 0x18, R13 ;  /* 0x00000018ff057819 */ /* 0x000fe4000001160d */
[----:B------:R-:W-:Y:S02]  /*68e0*/  LOP3.LUT R4, R27, 0xff, RZ, 0xc0, !PT ;  /* 0x000000ff1b047812 */ /* 0x000fe400078ec0ff */
[----:B------:R-:W-:Y:S01]  /*68f0*/  ISETP.LE.U32.AND P3, PT, R5, UR5, PT ;  /* 0x0000000505007c0c */ /* 0x000fe2000bf63070 */
[----:B------:R-:W-:Y:S01]  /*6900*/  @!P1 FADD.FTZ R183, -R183, -RZ ;  /* 0x800000ffb7b79221 */ /* 0x000fe20000010100 */
[----:B------:R-:W-:Y:S02]  /*6910*/  LOP3.LUT R5, R15, 0xff, RZ, 0xc0, !PT ;  /* 0x000000ff0f057812 */ /* 0x000fe400078ec0ff */
[----:B------:R-:W-:Y:S01]  /*6920*/  ISETP.LE.U32.AND P4, PT, R4, UR5, PT ;  /* 0x0000000504007c0c */ /* 0x000fe2000bf83070 */
[----:B------:R-:W-:Y:S01]  /*6930*/  @!P6 FADD.FTZ R186, -R186, -RZ ;  /* 0x800000ffbabae221 */ /* 0x000fe20000010100 */
[----:B------:R-:W-:Y:S01]  /*6940*/  SHF.R.U32.HI R4, RZ, 0x18, R15 ;  /* 0x00000018ff047819 */ /* 0x000fe2000001160f */
[----:B------:R-:W-:Y:S01]  /*6950*/  @!P5 FADD.FTZ R180, -R180, -RZ ;  /* 0x800000ffb4b4d221 */ /* 0x000fe20000010100 */
[----:B------:R-:W-:Y:S02]  /*6960*/  ISETP.LE.U32.AND P2, PT, R5, UR5, PT ;  /* 0x0000000505007c0c */ /* 0x000fe4000bf43070 */
[----:B------:R-:W-:Y:S02]  /*6970*/  ISETP.LE.U32.AND P1, PT, R4, UR5, PT ;  /* 0x0000000504007c0c */ /* 0x000fe4000bf23070 */
[----:B------:R-:W-:Y:S01]  /*6980*/  LOP3.LUT R5, R29, 0xff, RZ, 0xc0, !PT ;  /* 0x000000ff1d057812 */ /* 0x000fe200078ec0ff */
[----:B------:R-:W-:Y:S01]  /*6990*/  @!P3 FADD.FTZ R178, -R178, -RZ ;  /* 0x800000ffb2b2b221 */ /* 0x000fe20000010100 */
[----:B------:R-:W-:Y:S02]  /*69a0*/  LOP3.LUT R20, R20, 0xffff, RZ, 0xc0, !PT ;  /* 0x0000ffff14147812 */ /* 0x000fe400078ec0ff */
[----:B------:R-:W-:Y:S01]  /*69b0*/  LOP3.LUT R4, R12, 0xff, RZ, 0xc0, !PT ;  /* 0x000000ff0c047812 */ /* 0x000fe200078ec0ff */
[----:B------:R-:W-:Y:S01]  /*69c0*/  @!P4 FADD.FTZ R177, -R177, -RZ ;  /* 0x800000ffb1b1c221 */ /* 0x000fe20000010100 */
[----:B------:R-:W-:Y:S02]  /*69d0*/  ISETP.LE.U32.AND P6, PT, R5, UR5, PT ;  /* 0x0000000505007c0c */ /* 0x000fe4000bfc3070 */
[----:B------:R-:W-:Y:S01]  /*69e0*/  ISETP.LE.U32.AND P5, PT, R4, UR5, PT ;  /* 0x0000000504007c0c */ /* 0x000fe2000bfa3070 */
[----:B------:R-:W-:Y:S01]  /*69f0*/  @!P2 FADD.FTZ R181, -R181, -RZ ;  /* 0x800000ffb5b5a221 */ /* 0x000fe20000010100 */
[----:B------:R-:W-:Y:S01]  /*6a00*/  SHF.R.U32.HI R4, RZ, 0x8, R20 ;  /* 0x00000008ff047819 */ /* 0x000fe20000011614 */
[----:B------:R-:W-:Y:S01]  /*6a10*/  @!P1 FADD.FTZ R179, -R179, -RZ ;  /* 0x800000ffb3b39221 */ /* 0x000fe20000010100 */
[----:B------:R-:W-:Y:S02]  /*6a20*/  SHF.R.U32.HI R5, RZ, 0x18, R12 ;  /* 0x00000018ff057819 */ /* 0x000fe4000001160c */
[----:B------:R-:W-:Y:S02]  /*6a30*/  SHF.R.U32.HI R6, RZ, 0x10, R14 ;  /* 0x00000010ff067819 */ /* 0x000fe4000001160e */
[----:B------:R-:W-:Y:S02]  /*6a40*/  LOP3.LUT R4, R4, 0xffff, RZ, 0xc0, !PT ;  /* 0x0000ffff04047812 */ /* 0x000fe400078ec0ff */
[----:B------:R-:W-:Y:S01]  /*6a50*/  ISETP.LE.U32.AND P3, PT, R5, UR5, PT ;  /* 0x0000000505007c0c */ /* 0x000fe2000bf63070 */
[----:B------:R-:W-:Y:S01]  /*6a60*/  @!P6 FADD.FTZ R182, -R182, -RZ ;  /* 0x800000ffb6b6e221 */ /* 0x000fe20000010100 */
[----:B------:R-:W-:Y:S01]  /*6a70*/  LOP3.LUT R5, R6, 0xff, RZ, 0xc0, !PT ;  /* 0x000000ff06057812 */ /* 0x000fe200078ec0ff */
[----:B------:R-:W-:Y:S01]  /*6a80*/  @!P5 FADD.FTZ R114, -R114, -RZ ;  /* 0x800000ff7272d221 */ /* 0x000fe20000010100 */
[----:B------:R-:W-:Y:S02]  /*6a90*/  ISETP.LE.U32.AND P4, PT, R4, UR5, PT ;  /* 0x0000000504007c0c */ /* 0x000fe4000bf83070 */
[----:B------:R-:W-:Y:S02]  /*6aa0*/  ISETP.LE.U32.AND P2, PT, R5, UR5, PT ;  /* 0x0000000505007c0c */ /* 0x000fe4000bf43070 */
[----:B------:R-:W-:Y:S02]  /*6ab0*/  SHF.R.U32.HI R4, RZ, 0x8, R30 ;  /* 0x00000008ff047819 */ /* 0x000fe4000001161e */
[----:B------:R-:W-:Y:S02]  /*6ac0*/  LOP3.LUT R5, R19, 0xffff, RZ, 0xc0, !PT ;  /* 0x0000ffff13057812 */ /* 0x000fe400078ec0ff */
[----:B------:R-:W-:Y:S01]  /*6ad0*/  LOP3.LUT R17, R17, 0xffff, RZ, 0xc0, !PT ;  /* 0x0000ffff11117812 */ /* 0x000fe200078ec0ff */
[----:B------:R-:W-:Y:S01]  /*6ae0*/  @!P3 FADD.FTZ R113, -R113, -RZ ;  /* 0x800000ff7171b221 */ /* 0x000fe20000010100 */
[----:B------:R-:W-:Y:S02]  /*6af0*/  LOP3.LUT R4, R4, 0xffff, RZ, 0xc0, !PT ;  /* 0x0000ffff04047812 */ /* 0x000fe400078ec0ff */
[----:B------:R-:W-:Y:S01]  /*6b00*/  SHF.R.U32.HI R5, RZ, 0x8, R5 ;  /* 0x00000008ff057819 */ /* 0x000fe20000011605 */
[----:B------:R-:W-:Y:S01]  /*6b10*/  @!P4 FADD.FTZ R118, -R118, -RZ ;  /* 0x800000ff7676c221 */ /* 0x000fe20000010100 */
[----:B------:R-:W-:Y:S01]  /*6b20*/  ISETP.LE.U32.AND P1, PT, R4, UR5, PT ;  /* 0x0000000504007c0c */ /* 0x000fe2000bf23070 */
[----:B------:R-:W-:Y:S01]  /*6b30*/  @!P2 FADD.FTZ R119, -R119, -RZ ;  /* 0x800000ff7777a221 */ /* 0x000fe20000010100 */
[----:B------:R-:W-:Y:S02]  /*6b40*/  LOP3.LUT R4, R5, 0xffff, RZ, 0xc0, !PT ;  /* 0x0000ffff05047812 */ /* 0x000fe400078ec0ff */
[----:B------:R-:W-:Y:S02]  /*6b50*/  SHF.R.U32.HI R5, RZ, 0x8, R17 ;  /* 0x00000008ff057819 */ /* 0x000fe40000011611 */
[----:B------:R-:W-:Y:S02]  /*6b60*/  LOP3.LUT R6, R18, 0xffff, RZ, 0xc0, !PT ;  /* 0x0000ffff12067812 */ /* 0x000fe400078ec0ff */
[----:B------:R-:W-:Y:S02]  /*6b70*/  ISETP.LE.U32.AND P6, PT, R4, UR5, PT ;  /* 0x0000000504007c0c */ /* 0x000fe4000bfc3070 */
[----:B------:R-:W-:Y:S02]  /*6b80*/  LOP3.LUT R4, R5, 0xffff, RZ, 0xc0, !PT ;  /* 0x0000ffff05047812 */ /* 0x000fe400078ec0ff */
[----:B------:R-:W-:Y:S01]  /*6b90*/  SHF.R.U32.HI R6, RZ, 0x8, R6 ;  /* 0x00000008ff067819 */ /* 0x000fe20000011606 */
[----:B------:R-:W-:Y:S01]  /*6ba0*/  @!P1 FADD.FTZ R120, -R120, -RZ ;  /* 0x800000ff78789221 */ /* 0x000fe20000010100 */
[----:B------:R-:W-:Y:S02]  /*6bb0*/  F2FP.RELU.BF16.PACK_AB R0, R221, R217 ;  /* 0x000000d9dd00723e */ /* 0x000fe400000018ff */
[----:B------:R-:W-:Y:S02]  /*6bc0*/  LOP3.LUT R5, R6, 0xffff, RZ, 0xc0, !PT ;  /* 0x0000ffff06057812 */ /* 0x000fe400078ec0ff */
[----:B------:R-:W-:Y:S02]  /*6bd0*/  SHF.R.U32.HI R6, RZ, 0x10, R15 ;  /* 0x00000010ff067819 */ /* 0x000fe4000001160f */
[----:B------:R-:W-:Y:S01]  /*6be0*/  ISETP.LE.U32.AND P2, PT, R5, UR5, PT ;  /* 0x0000000505007c0c */ /* 0x000fe2000bf43070 */
[----:B------:R-:W-:Y:S01]  /*6bf0*/  @!P6 FADD.FTZ R122, -R122, -RZ ;  /* 0x800000ff7a7ae221 */ /* 0x000fe20000010100 */
[----:B------:R-:W-:Y:S02]  /*6c00*/  SHF.R.U32.HI R5, RZ, 0x10, R13 ;  /* 0x00000010ff057819 */ /* 0x000fe4000001160d */
[----:B------:R-:W-:Y:S02]  /*6c10*/  FSETP.GE.FTZ.AND P3, PT, R194, RZ, PT ;  /* 0x000000ffc200720b */ /* 0x000fe40003f76000 */
[----:B------:R-:W-:Y:S02]  /*6c20*/  LOP3.LUT R5, R5, 0xff, RZ, 0xc0, !PT ;  /* 0x000000ff05057812 */ /* 0x000fe400078ec0ff */
[----:B------:R-:W-:Y:S02]  /*6c30*/  ISETP.LE.U32.AND P4, PT, R4, UR5, PT ;  /* 0x0000000504007c0c */ /* 0x000fe4000bf83070 */
[----:B------:R-:W-:Y:S02]  /*6c40*/  ISETP.LE.U32.AND P6, PT, R5, UR5, PT ;  /* 0x0000000505007c0c */ /* 0x000fe4000bfc3070 */
[----:B------:R-:W-:Y:S01]  /*6c50*/  LOP3.LUT R5, R6, 0xff, RZ, 0xc0, !PT ;  /* 0x000000ff06057812 */ /* 0x000fe200078ec0ff */
[----:B------:R-:W-:Y:S01]  /*6c60*/  @!P2 FADD.FTZ R123, -R123, -RZ ;  /* 0x800000ff7b7ba221 */ /* 0x000fe20000010100 */
[----:B------:R-:W-:Y:S02]  /*6c70*/  LOP3.LUT R4, R11, 0xff, RZ, 0xc0, !PT ;  /* 0x000000ff0b047812 */ /* 0x000fe400078ec0ff */
[----:B------:R-:W-:Y:S02]  /*6c80*/  ISETP.LE.U32.AND P2, PT, R5, UR5, PT ;  /* 0x0000000505007c0c */ /* 0x000fe4000bf43070 */
[----:B------:R-:W-:Y:S02]  /*6c90*/  SHF.R.U32.HI R5, RZ, 0x8, R39 ;  /* 0x00000008ff057819 */ /* 0x000fe40000011627 */
[----:B------:R-:W-:Y:S01]  /*6ca0*/  ISETP.LE.U32.AND P1, PT, R4, UR5, PT ;  /* 0x0000000504007c0c */ /* 0x000fe2000bf23070 */
[----:B------:R-:W-:Y:S01]  /*6cb0*/  @!P4 FADD.FTZ R121, -R121, -RZ ;  /* 0x800000ff7979c221 */ /* 0x000fe20000010100 */
[----:B------:R-:W-:Y:S01]  /*6cc0*/  LOP3.LUT R5, R5, 0xffff, RZ, 0xc0, !PT ;  /* 0x0000ffff05057812 */ /* 0x000fe200078ec0ff */
[----:B------:R-:W-:Y:S01]  /*6cd0*/  @!P6 FADD.FTZ R124, -R124, -RZ ;  /* 0x800000ff7c7ce221 */ /* 0x000fe20000010100 */
[----:B------:R-:W-:Y:S02]  /*6ce0*/  SHF.R.U32.HI R4, RZ, 0x8, R38 ;  /* 0x00000008ff047819 */ /* 0x000fe40000011626 */
[----:B------:R-:W-:Y:S02]  /*6cf0*/  ISETP.LE.U32.AND P6, PT, R5, UR5, PT ;  /* 0x0000000505007c0c */ /* 0x000fe4000bfc3070 */
[----:B------:R-:W-:Y:S01]  /*6d00*/  LOP3.LUT R4, R4, 0xffff, RZ, 0xc0, !PT ;  /* 0x0000ffff04047812 */ /* 0x000fe200078ec0ff */
[----:B------:R-:W-:Y:S01]  /*6d10*/  @!P2 FADD.FTZ R126, -R126, -RZ ;  /* 0x800000ff7e7ea221 */ /* 0x000fe20000010100 */
[----:B------:R-:W-:Y:S02]  /*6d20*/  LOP3.LUT R13, R13, 0xffff, RZ, 0xc0, !PT ;  /* 0x0000ffff0d0d7812 */ /* 0x000fe400078ec0ff */
[----:B------:R-:W-:Y:S01]  /*6d30*/  ISETP.LE.U32.AND P4, PT, R4, UR5, PT ;  /* 0x0000000504007c0c */ /* 0x000fe2000bf83070 */
[----:B------:R-:W-:Y:S01]  /*6d40*/  @!P1 FADD.FTZ R109, -R109, -RZ ;  /* 0x800000ff6d6d9221 */ /* 0x000fe20000010100 */
[----:B------:R-:W-:Y:S02]  /*6d50*/  FSETP.GE.FTZ.AND P1, PT, R192, RZ, PT ;  /* 0x000000ffc000720b */ /* 0x000fe40003f36000 */
[----:B------:R-:W-:Y:S02]  /*6d60*/  LOP3.LUT R4, R14, 0xffff, RZ, 0xc0, !PT ;  /* 0x0000ffff0e047812 */ /* 0x000fe400078ec0ff */
[----:B------:R-:W-:Y:S01]  /*6d70*/  SHF.R.U32.HI R13, RZ, 0x8, R13 ;  /* 0x00000008ff0d7819 */ /* 0x000fe2000001160d */
[----:B------:R-:W-:Y:S01]  /*6d80*/  @!P6 FADD.FTZ R127, -R127, -RZ ;  /* 0x800000ff7f7fe221 */ /* 0x000fe20000010100 */
[----:B------:R-:W-:Y:S02]  /*6d90*/  SHF.R.U32.HI R4, RZ, 0x8, R4 ;  /* 0x00000008ff047819 */ /* 0x000fe40000011604 */
[----:B------:R-:W-:Y:S02]  /*6da0*/  LOP3.LUT R5, R13, 0xffff, RZ, 0xc0, !PT ;  /* 0x0000ffff0d057812 */ /* 0x000fe400078ec0ff */
[----:B------:R-:W-:Y:S01]  /*6db0*/  LOP3.LUT R4, R4, 0xffff, RZ, 0xc0, !PT ;  /* 0x0000ffff04047812 */ /* 0x000fe200078ec0ff */
[----:B------:R-:W-:Y:S01]  /*6dc0*/  @!P4 FADD.FTZ R125, -R125, -RZ ;  /* 0x800000ff7d7dc221 */ /* 0x000fe20000010100 */
[----:B------:R-:W-:Y:S02]  /*6dd0*/  ISETP.LE.U32.AND P2, PT, R5, UR5, PT ;  /* 0x0000000505007c0c */ /* 0x000fe4000bf43070 */
[----:B------:R-:W-:Y:S02]  /*6de0*/  ISETP.LE.U32.AND P4, PT, R4, UR5, PT ;  /* 0x0000000504007c0c */ /* 0x000fe4000bf83070 */
[----:B------:R-:W-:Y:S02]  /*6df0*/  SHF.R.U32.HI R5, RZ, 0x10, R12 ;  /* 0x00000010ff057819 */ /* 0x000fe4000001160c */
[----:B------:R-:W-:Y:S02]  /*6e00*/  LOP3.LUT R15, R15, 0xffff, RZ, 0xc0, !PT ;  /* 0x0000ffff0f0f7812 */ /* 0x000fe400078ec0ff */
[----:B------:R-:W-:Y:S02]  /*6e10*/  LOP3.LUT R5, R5, 0xff, RZ, 0xc0, !PT ;  /* 0x000000ff05057812 */ /* 0x000fe400078ec0ff */
[----:B------:R-:W-:Y:S02]  /*6e20*/  SHF.R.U32.HI R4, RZ, 0x8, R15 ;  /* 0x00000008ff047819 */ /* 0x000fe4000001160f */
[----:B------:R-:W-:Y:S01]  /*6e30*/  LOP3.LUT R6, R12, 0xffff, RZ, 0xc0, !PT ;  /* 0x0000ffff0c067812 */ /* 0x000fe200078ec0ff */
[----:B------:R-:W-:Y:S01]  /*6e40*/  @!P2 FADD.FTZ R115, -R115, -RZ ;  /* 0x800000ff7373a221 */ /* 0x000fe20000010100 */
[----:B------:R-:W-:Y:S01]  /*6e50*/  LOP3.LUT R4, R4, 0xffff, RZ, 0xc0, !PT ;  /* 0x0000ffff04047812 */ /* 0x000fe200078ec0ff */
[----:B------:R-:W-:Y:S01]  /*6e60*/  @!P4 FADD.FTZ R108, -R108, -RZ ;  /* 0x800000ff6c6cc221 */ /* 0x000fe20000010100 */
[----:B------:R-:W-:Y:S02]  /*6e70*/  ISETP.LE.U32.AND P4, PT, R5, UR5, PT ;  /* 0x0000000505007c0c */ /* 0x000fe4000bf83070 */
[----:B------:R-:W-:Y:S02]  /*6e80*/  F2FP.RELU.BF16.PACK_AB R5, R118, R194 ;  /* 0x000000c27605723e */ /* 0x000fe400000018ff */
[----:B------:R-:W-:Y:S02]  /*6e90*/  ISETP.LE.U32.AND P6, PT, R4, UR5, PT ;  /* 0x0000000504007c0c */ /* 0x000fe4000bfc3070 */
[----:B------:R-:W-:Y:S01]  /*6ea0*/  SHF.R.U32.HI R4, RZ, 0x8, R7 ;  /* 0x00000008ff047819 */ /* 0x000fe20000011607 */
[----:B------:R1:W-:Y:S01]  /*6eb0*/  STS [R228+0x10000], R5 ;  /* 0x01000005e4007388 */ /* 0x0003e20000000800 */
[----:B------:R-:W-:Y:S02]  /*6ec0*/  SHF.R.U32.HI R6, RZ, 0x8, R6 ;  /* 0x00000008ff067819 */ /* 0x000fe40000011606 */
[----:B------:R-:W-:Y:S02]  /*6ed0*/  LOP3.LUT R7, R4, 0xffff, RZ, 0xc0, !PT ;  /* 0x0000ffff04077812 */ /* 0x000fe400078ec0ff */
[----:B------:R-:W-:Y:S01]  /*6ee0*/  F2FP.RELU.BF16.PACK_AB R4, R195, R192 ;  /* 0x000000c0c304723e */ /* 0x000fe200000018ff */
[----:B------:R-:W-:Y:S01]  /*6ef0*/  @!P4 FADD.FTZ R111, -R111, -RZ ;  /* 0x800000ff6f6fc221 */ /* 0x000fe20000010100 */
[----:B------:R-:W-:Y:S02]  /*6f00*/  LOP3.LUT R6, R6, 0xffff, RZ, 0xc0, !PT ;  /* 0x0000ffff06067812 */ /* 0x000fe400078ec0ff */
[----:B------:R-:W-:Y:S01]  /*6f10*/  F2FP.RELU.BF16.PACK_AB R8, R108, R191 ;  /* 0x000000bf6c08723e */ /* 0x000fe200000018ff */
[----:B------:R2:W-:Y:S01]  /*6f20*/  STS [R228+0x10400], R4 ;  /* 0x01040004e4007388 */ /* 0x0005e20000000800 */
[----:B------:R-:W-:Y:S01]  /*6f30*/  ISETP.LE.U32.AND P2, PT, R7, UR5, PT ;  /* 0x0000000507007c0c */ /* 0x000fe2000bf43070 */
[----:B------:R-:W-:Y:S01]  /*6f40*/  @!P6 FADD.FTZ R116, -R116, -RZ ;  /* 0x800000ff7474e221 */ /* 0x000fe20000010100 */
[----:B------:R-:W-:Y:S02]  /*6f50*/  ISETP.LE.U32.AND P6, PT, R6, UR5, PT ;  /* 0x0000000506007c0c */ /* 0x000fe4000bfc3070 */
[----:B------:R-:W-:Y:S02]  /*6f60*/  F2FP.RELU.BF16.PACK_AB R6, R193, R206 ;  /* 0x000000cec106723e */ /* 0x000fe400000018ff */
[----:B------:R-:W-:Y:S02]  /*6f70*/  F2FP.RELU.BF16.PACK_AB R7, R189, R119 ;  /* 0x00000077bd07723e */ /* 0x000fe400000018ff */
[----:B------:R-:W-:Y:S01]  /*6f80*/  ISETP.LE.U32.AND P0, PT, R10, UR5, PT ;  /* 0x000000050a007c0c */ /* 0x000fe2000bf03070 */
[----:B------:R3:W-:Y:S04]  /*6f90*/  STS [R229+0x10000], R6 ;  /* 0x01000006e5007388 */ /* 0x0007e80000000800 */
[----:B------:R-:W-:Y:S01]  /*6fa0*/  @!P2 FADD.FTZ R110, -R110, -RZ ;  /* 0x800000ff6e6ea221 */ /* 0x000fe20000010100 */
[----:B------:R-:W-:Y:S01]  /*6fb0*/  FSETP.GE.FTZ.AND P2, PT, R118, RZ, PT ;  /* 0x000000ff7600720b */ /* 0x000fe20003f56000 */
[----:B------:R-:W-:Y:S01]  /*6fc0*/  @!P6 FADD.FTZ R112, -R112, -RZ ;  /* 0x800000ff7070e221 */ /* 0x000fe20000010100 */
[----:B-1----:R-:W-:Y:S05]  /*6fd0*/  F2FP.RELU.BF16.PACK_AB R5, R205, R199 ;  /* 0x000000c7cd05723e */ /* 0x002fea00000018ff */
[----:B------:R1:W-:Y:S01]  /*6fe0*/  STS [R229+0x10400], R5 ;  /* 0x01040005e5007388 */ /* 0x0003e20000000800 */
[----:B------:R-:W-:Y:S01]  /*6ff0*/  @!P0 FADD.FTZ R117, -R117, -RZ ;  /* 0x800000ff75758221 */ /* 0x000fe20000010100 */
[----:B------:R-:W-:Y:S02]  /*7000*/  FSETP.GE.FTZ.AND P0, PT, R195, RZ, PT ;  /* 0x000000ffc300720b */ /* 0x000fe40003f16000 */
[----:B--2---:R-:W-:Y:S01]  /*7010*/  F2FP.RELU.BF16.PACK_AB R4, R120, R198 ;  /* 0x000000c67804723e */ /* 0x004fe200000018ff */
[----:B------:R2:W-:Y:S04]  /*7020*/  STS [R228+0x12000], R8 ;  /* 0x01200008e4007388 */ /* 0x0005e80000000800 */
[----:B------:R4:W-:Y:S01]  /*7030*/  STS [R228+0x12400], R7 ;  /* 0x01240007e4007388 */ /* 0x0009e20000000800 */
[----:B---3--:R-:W-:Y:S03]  /*7040*/  F2FP.RELU.BF16.PACK_AB R6, R200, R187 ;  /* 0x000000bbc806723e */ /* 0x008fe600000018ff */
[----:B------:R3:W-:Y:S01]  /*7050*/  STS [R229+0x12000], R4 ;  /* 0x01200004e5007388 */ /* 0x0007e20000000800 */
[----:B-1----:R-:W-:Y:S02]  /*7060*/  F2FP.RELU.BF16.PACK_AB R5, R190, R213 ;  /* 0x000000d5be05723e */ /* 0x002fe400000018ff */
[----:B--2---:R-:W-:Y:S02]  /*7070*/  F2FP.RELU.BF16.PACK_AB R8, R197, R188 ;  /* 0x000000bcc508723e */ /* 0x004fe400000018ff */
[----:B----4-:R-:W-:Y:S03]  /*7080*/  F2FP.RELU.BF16.PACK_AB R7, R122, R201 ;  /* 0x000000c97a07723e */ /* 0x010fe600000018ff */
[----:B------:R1:W-:Y:S01]  /*7090*/  STS [R229+0x12400], R8 ;  /* 0x01240008e5007388 */ /* 0x0003e20000000800 */
[----:B---3--:R-:W-:Y:S03]  /*70a0*/  F2FP.RELU.BF16.PACK_AB R4, R212, R207 ;  /* 0x000000cfd404723e */ /* 0x008fe600000018ff */
[----:B------:R2:W-:Y:S04]  /*70b0*/  STS [R230+0x10000], R7 ;  /* 0x01000007e6007388 */ /* 0x0005e80000000800 */
[----:B------:R3:W-:Y:S04]  /*70c0*/  STS [R230+0x10400], R6 ;  /* 0x01040006e6007388 */ /* 0x0007e80000000800 */
[----:B------:R4:W-:Y:S04]  /*70d0*/  STS [R227+0x10000], R5 ;  /* 0x01000005e3007388 */ /* 0x0009e80000000800 */
[----:B------:R4:W-:Y:S01]  /*70e0*/  STS [R227+0x10400], R4 ;  /* 0x01040004e3007388 */ /* 0x0009e20000000800 */
[----:B-1----:R-:W-:Y:S02]  /*70f0*/  F2FP.RELU.BF16.PACK_AB R8, R121, R203 ;  /* 0x000000cb7908723e */ /* 0x002fe400000018ff */
[----:B--2---:R-:W-:Y:S03]  /*7100*/  F2FP.RELU.BF16.PACK_AB R7, R202, R185 ;  /* 0x000000b9ca07723e */ /* 0x004fe600000018ff */
[----:B------:R-:W-:Y:S01]  /*7110*/  STS [R230+0x12000], R8 ;  /* 0x01200008e6007388 */ /* 0x000fe20000000800 */
[----:B---3--:R-:W-:Y:S03]  /*7120*/  F2FP.RELU.BF16.PACK_AB R6, R184, R211 ;  /* 0x000000d3b806723e */ /* 0x008fe600000018ff */
[----:B------:R1:W-:Y:S01]  /*7130*/  STS [R230+0x12400], R7 ;  /* 0x01240007e6007388 */ /* 0x0003e20000000800 */
[----:B----4-:R-:W-:Y:S03]  /*7140*/  F2FP.RELU.BF16.PACK_AB R5, R210, R204 ;  /* 0x000000ccd205723e */ /* 0x010fe600000018ff */
[----:B------:R2:W-:Y:S01]  /*7150*/  STS [R227+0x12000], R6 ;  /* 0x01200006e3007388 */ /* 0x0005e20000000800 */
[----:B------:R-:W-:Y:S03]  /*7160*/  F2FP.RELU.BF16.PACK_AB R4, R123, R209 ;  /* 0x000000d17b04723e */ /* 0x000fe600000018ff */
[----:B------:R3:W-:Y:S04]  /*7170*/  STS [R227+0x12400], R5 ;  /* 0x01240005e3007388 */ /* 0x0007e80000000800 */
[----:B------:R4:W-:Y:S01]  /*7180*/  STS [R223+0x10000], R4 ;  /* 0x01000004df007388 */ /* 0x0009e20000000800 */
[----:B-1----:R-:W-:Y:S02]  /*7190*/  F2FP.RELU.BF16.PACK_AB R7, R208, R183 ;  /* 0x000000b7d007723e */ /* 0x002fe400000018ff */
[----:B--2---:R-:W-:Y:S03]  /*71a0*/  F2FP.RELU.BF16.PACK_AB R6, R115, R180 ;  /* 0x000000b47306723e */ /* 0x004fe600000018ff */
[----:B------:R1:W-:Y:S01]  /*71b0*/  STS [R223+0x10400], R7 ;  /* 0x01040007df007388 */ /* 0x0003e20000000800 */
[----:B---3--:R-:W-:Y:S03]  /*71c0*/  F2FP.RELU.BF16.PACK_AB R5, R178, R124 ;  /* 0x0000007cb205723e */ /* 0x008fe600000018ff */
[----:B------:R2:W-:Y:S01]  /*71d0*/  STS [R224+0x10400], R0 ;  /* 0x01040000e0007388 */ /* 0x0005e20000000800 */
[----:B----4-:R-:W-:Y:S05]  /*71e0*/  F2FP.RELU.BF16.PACK_AB R4, R186, R220 ;  /* 0x000000dcba04723e */ /* 0x010fea00000018ff */
[----:B------:R3:W-:Y:S04]  /*71f0*/  STS [R224+0x10000], R4 ;  /* 0x01000004e0007388 */ /* 0x0007e80000000800 */
[----:B------:R4:W-:Y:S04]  /*7200*/  STS [R223+0x12000], R6 ;  /* 0x01200006df007388 */ /* 0x0009e80000000800 */
[----:B------:R4:W-:Y:S01]  /*7210*/  STS [R223+0x12400], R5 ;  /* 0x01240005df007388 */ /* 0x0009e20000000800 */
[----:B-1----:R-:W-:Y:S02]  /*7220*/  F2FP.RELU.BF16.PACK_AB R7, R125, R214 ;  /* 0x000000d67d07723e */ /* 0x002fe400000018ff */
[----:B--2---:R-:W-:Y:S03]  /*7230*/  F2FP.RELU.BF16.PACK_AB R0, R127, R219 ;  /* 0x000000db7f00723e */ /* 0x004fe600000018ff */
[----:B------:R1:W-:Y:S01]  /*7240*/  STS [R224+0x12000], R7 ;  /* 0x01200007e0007388 */ /* 0x0003e20000000800 */
[----:B---3--:R-:W-:Y:S02]  /*7250*/  F2FP.RELU.BF16.PACK_AB R4, R179, R126 ;  /* 0x0000007eb304723e */ /* 0x008fe400000018ff */
[----:B----4-:R-:W-:Y:S02]  /*7260*/  F2FP.RELU.BF16.PACK_AB R6, R215, R177 ;  /* 0x000000b1d706723e */ /* 0x010fe400000018ff */
[----:B------:R-:W-:Y:S03]  /*7270*/  F2FP.RELU.BF16.PACK_AB R5, R116, R181 ;  /* 0x000000b57405723e */ /* 0x000fe600000018ff */
[----:B------:R2:W-:Y:S04]  /*7280*/  STS [R224+0x12400], R6 ;  /* 0x01240006e0007388 */ /* 0x0005e80000000800 */
[----:B------:R3:W-:Y:S04]  /*7290*/  STS [R226+0x10000], R5 ;  /* 0x01000005e2007388 */ /* 0x0007e80000000800 */
[----:B------:R4:W-:Y:S01]  /*72a0*/  STS [R226+0x10400], R4 ;  /* 0x01040004e2007388 */ /* 0x0009e20000000800 */
[----:B-1----:R-:W-:Y:S03]  /*72b0*/  F2FP.RELU.BF16.PACK_AB R7, R112, R114 ;  /* 0x000000727007723e */ /* 0x002fe600000018ff */
[----:B------:R1:W-:Y:S01]  /*72c0*/  STS [R225+0x10000], R0 ;  /* 0x01000000e1007388 */ /* 0x0003e20000000800 */
[----:B--2---:R-:W-:Y:S02]  /*72d0*/  F2FP.RELU.BF16.PACK_AB R6, R113, R111 ;  /* 0x0000006f7106723e */ /* 0x004fe400000018ff */
[----:B---3--:R-:W-:Y:S02]  /*72e0*/  F2FP.RELU.BF16.PACK_AB R5, R110, R216 ;  /* 0x000000d86e05723e */ /* 0x008fe400000018ff */
[----:B----4-:R-:W-:Y:S02]  /*72f0*/  F2FP.RELU.BF16.PACK_AB R4, R117, R109 ;  /* 0x0000006d7504723e */ /* 0x010fe400000018ff */
[----:B-1----:R-:W-:Y:S05]  /*7300*/  F2FP.RELU.BF16.PACK_AB R0, R218, R182 ;  /* 0x000000b6da00723e */ /* 0x002fea00000018ff */
[----:B------:R1:W-:Y:S04]  /*7310*/  STS [R225+0x10400], R0 ;  /* 0x01040000e1007388 */ /* 0x0003e80000000800 */
[----:B------:R-:W-:Y:S04]  /*7320*/  STS [R226+0x12000], R7 ;  /* 0x01200007e2007388 */ /* 0x000fe80000000800 */
[----:B------:R-:W-:Y:S04]  /*7330*/  STS [R226+0x12400], R6 ;  /* 0x01240006e2007388 */ /* 0x000fe80000000800 */
[----:B------:R-:W-:Y:S04]  /*7340*/  STS [R225+0x12000], R5 ;  /* 0x01200005e1007388 */ /* 0x000fe80000000800 */
[----:B------:R-:W-:Y:S01]  /*7350*/  STS [R225+0x12400], R4 ;  /* 0x01240004e1007388 */ /* 0x000fe20000000800 */
[----:B-1----:R-:W-:Y:S05]  /*7360*/  IMAD.SHL.U32 R0, R168, 0x2, RZ ;  /* 0x00000002a8007824 */ /* 0x002fea00078e00ff */
[----:B------:R-:W1:Y:S08]  /*7370*/  LDSM.16.M88.4 R64, [R0+0x4000] ;  /* 0x004000000040783b */ /* 0x000e700000000200 */
[----:B------:R2:W3:Y:S02]  /*7380*/  LDSM.16.M88.4 R60, [R0+0x5000] ;  /* 0x00500000003c783b */ /* 0x0004e40000000200 */
[----:B--2---:R-:W-:Y:S06]  /*7390*/  IMAD.IADD R0, R0, 0x1, R166 ;  /* 0x0000000100007824 */ /* 0x004fec00078e02a6 */
        /* <DEDUP_REMOVED lines=22> */
[C---:B------:R-:W-:Y:S03]  /*7500*/  HMMA.16816.F32.BF16 R16, R100.reuse, R146, R16 ;  /* 0x000000926410723c */ /* 0x040fe60000041810 */
[----:B------:R-:W-:Y:S01]  /*7510*/  FADD.FTZ R196, -R176, R4 ;  /* 0x00000004b0c47221 */ /* 0x000fe20000010100 */
[-C--:B------:R-:W-:Y:S01]  /*7520*/  FSEL R0, R0, R175.reuse, P0 ;  /* 0x000000af00007208 */ /* 0x080fe20000000000 */
[----:B------:R-:W-:Y:S01]  /*7530*/  FADD.FTZ R4, -R175, R6 ;  /* 0x00000006af047221 */ /* 0x000fe20000010100 */
[----:B------:R-:W-:Y:S01]  /*7540*/  FSETP.GE.FTZ.AND P0, PT, R189, RZ, PT ;  /* 0x000000ffbd00720b */ /* 0x000fe20003f16000 */
[----:B------:R-:W-:Y:S01]  /*7550*/  FADD.FTZ R5, -R176, R5 ;  /* 0x00000005b0057221 */ /* 0x000fe20000010100 */
[-C--:B------:R-:W-:Y:S01]  /*7560*/  HMMA.16816.F32.BF16 R20, R100, R148.reuse, R20 ;  /* 0x000000946414723c */ /* 0x080fe20000041814 */
[C---:B------:R-:W-:Y:S03]  /*7570*/  FADD.FTZ R11, -R173.reuse, R11 ;  /* 0x0000000bad0b7221 */ /* 0x040fe60000010100 */
[----:B------:R-:W-:Y:S01]  /*7580*/  FADD.FTZ R10, -R173, R10 ;  /* 0x0000000aad0a7221 */ /* 0x000fe20000010100 */
[----:B------:R-:W-:Y:S01]  /*7590*/  FSEL R4, R4, R175, P1 ;  /* 0x000000af04047208 */ /* 0x000fe20000800000 */
[C---:B------:R-:W-:Y:S01]  /*75a0*/  FADD.FTZ R9, -R174.reuse, R9 ;  /* 0x00000009ae097221 */ /* 0x040fe20000010100 */
[----:B------:R-:W-:Y:S01]  /*75b0*/  FSETP.GE.FTZ.AND P1, PT, R119, RZ, PT ;  /* 0x000000ff7700720b */ /* 0x000fe20003f36000 */
[----:B------:R-:W-:Y:S01]  /*75c0*/  FADD.FTZ R6, -R174, R8 ;  /* 0x00000008ae067221 */ /* 0x000fe20000010100 */
[C---:B------:R-:W-:Y:S03]  /*75d0*/  HMMA.16816.F32.BF16 R24, R104.reuse, R148, R24 ;  /* 0x000000946818723c */ /* 0x040fe60000041818 */
[----:B------:R-:W-:Y:S01]  /*75e0*/  FMUL.FTZ R195, R195, R0 ;  /* 0x00000000c3c37220 */ /* 0x000fe20000410000 */
[----:B------:R-:W-:Y:S01]  /*75f0*/  FSEL R5, R5, R176, P2 ;  /* 0x000000b005057208 */ /* 0x000fe20001000000 */
[C---:B------:R-:W-:Y:S01]  /*7600*/  FADD.FTZ R15, -R173.reuse, R15 ;  /* 0x0000000fad0f7221 */ /* 0x040fe20000010100 */
[----:B------:R-:W-:Y:S01]  /*7610*/  FSETP.GE.FTZ.AND P2, PT, R108, RZ, PT ;  /* 0x000000ff6c00720b */ /* 0x000fe20003f56000 */
[----:B------:R-:W-:Y:S01]  /*7620*/  FMUL.FTZ R192, R192, R4 ;  /* 0x00000004c0c07220 */ /* 0x000fe20000410000 */
[-C--:B------:R-:W-:Y:S01]  /*7630*/  HMMA.16816.F32.BF16 R28, R104, R150.reuse, R28 ;  /* 0x00000096681c723c */ /* 0x080fe2000004181c */
[----:B------:R-:W-:Y:S03]  /*7640*/  FADD.FTZ R14, -R173, R14 ;  /* 0x0000000ead0e7221 */ /* 0x000fe60000010100 */
[----:B------:R-:W-:Y:S01]  /*7650*/  FMUL.FTZ R118, R118, R5 ;  /* 0x0000000576767220 */ /* 0x000fe20000410000 */
[-C--:B------:R-:W-:Y:S01]  /*7660*/  FSEL R0, R11, R173.reuse, P0 ;  /* 0x000000ad0b007208 */ /* 0x080fe20000000000 */
[----:B------:R-:W-:Y:S01]  /*7670*/  FADD.FTZ R13, -R174, R13 ;  /* 0x0000000dae0d7221 */ /* 0x000fe20000010100 */
[----:B------:R-:W-:Y:S01]  /*7680*/  FSEL R7, R196, R176, P3 ;  /* 0x000000b0c4077208 */ /* 0x000fe20001800000 */
[----:B------:R-:W-:Y:S01]  /*7690*/  FADD.FTZ R12, -R174, R12 ;  /* 0x0000000cae0c7221 */ /* 0x000fe20000010100 */
[----:B------:R-:W-:Y:S01]  /*76a0*/  FSETP.GE.FTZ.AND P3, PT, R191, RZ, PT ;  /* 0x000000ffbf00720b */ /* 0x000fe20003f76000 */
[C---:B------:R-:W-:Y:S01]  /*76b0*/  HMMA.16816.F32.BF16 R32, R100.reuse, R150, R32 ;  /* 0x000000966420723c */ /* 0x040fe20000041820 */
        /* <DEDUP_REMOVED lines=8> */
[-C--:B------:R-:W-:Y:S01]  /*7740*/  HMMA.16816.F32.BF16 R36, R100, R152.reuse, R36 ;  /* 0x000000986424723c */ /* 0x080fe20000041824 */
[----:B------:R-:W-:Y:S02]  /*7750*/  FSETP.GE.FTZ.AND P2, PT, R120, RZ, PT ;  /* 0x000000ff7800720b */ /* 0x000fe40003f56000 */
[----:B------:R-:W-:Y:S01]  /*7760*/  FMUL.FTZ R108, R108, R5 ;  /* 0x000000056c6c7220 */ /* 0x000fe20000410000 */
[----:B------:R-:W-:Y:S01]  /*7770*/  FSEL R6, R6, R174, P3 ;  /* 0x000000ae06067208 */ /* 0x000fe20001800000 */
[C---:B------:R-:W-:Y:S01]  /*7780*/  FADD.FTZ R17, -R176.reuse, R17 ;  /* 0x00000011b0117221 */ /* 0x040fe20000010100 */
[-C--:B------:R-:W-:Y:S01]  /*7790*/  FSEL R0, R15, R173.reuse, P0 ;  /* 0x000000ad0f007208 */ /* 0x080fe20000000000 */
[----:B------:R-:W-:Y:S01]  /*77a0*/  FADD.FTZ R16, -R176, R16 ;  /* 0x00000010b0107221 */ /* 0x000fe20000010100 */
[C---:B------:R-:W-:Y:S01]  /*77b0*/  HMMA.16816.F32.BF16 R40, R104.reuse, R152, R40 ;  /* 0x000000986828723c */ /* 0x040fe20000041828 */
[----:B------:R-:W-:Y:S01]  /*77c0*/  FMUL.FTZ R191, R191, R6 ;  /* 0x00000006bfbf7220 */ /* 0x000fe20000410000 */
[----:B------:R-:W-:Y:S02]  /*77d0*/  FSETP.GE.FTZ.AND P3, PT, R198, RZ, PT ;  /* 0x000000ffc600720b */ /* 0x000fe40003f76000 */
[----:B------:R-:W-:Y:S01]  /*77e0*/  FMUL.FTZ R197, R197, R0 ;  /* 0x00000000c5c57220 */ /* 0x000fe20000410000 */
[----:B------:R-:W-:Y:S01]  /*77f0*/  FSEL R4, R14, R173, P1 ;  /* 0x000000ad0e047208 */ /* 0x000fe20000800000 */
[----:B------:R-:W-:Y:S01]  /*7800*/  FADD.FTZ R23, -R175, R23 ;  /* 0x00000017af177221 */ /* 0x000fe20000010100 */
[----:B------:R-:W-:Y:S01]  /*7810*/  FSETP.GE.FTZ.AND P0, PT, R205, RZ, PT ;  /* 0x000000ffcd00720b */ /* 0x000fe20003f16000 */
[----:B------:R-:W-:Y:S01]  /*7820*/  FADD.FTZ R22, -R175, R22 ;  /* 0x00000016af167221 */ /* 0x000fe20000010100 */
[----:B------:R-:W-:Y:S01]  /*7830*/  FSETP.GE.FTZ.AND P1, PT, R199, RZ, PT ;  /* 0x000000ffc700720b */ /* 0x000fe20003f36000 */
[-C--:B------:R-:W-:Y:S02]  /*7840*/  HMMA.16816.F32.BF16 R44, R104, R154.reuse, R44 ;  /* 0x0000009a682c723c */ /* 0x080fe4000004182c */
[----:B------:R-:W-:Y:S01]  /*7850*/  FMUL.FTZ R188, R188, R4 ;  /* 0x00000004bcbc7220 */ /* 0x000fe20000410000 */
[-C--:B------:R-:W-:Y:S01]  /*7860*/  FSEL R5, R13, R174.reuse, P2 ;  /* 0x000000ae0d057208 */ /* 0x080fe20001000000 */
[----:B------:R-:W-:Y:S01]  /*7870*/  FADD.FTZ R21, -R176, R21 ;  /* 0x00000015b0157221 */ /* 0x000fe20000010100 */
[----:B------:R-:W-:Y:S01]  /*7880*/  FSEL R6, R12, R174, P3 ;  /* 0x000000ae0c067208 */ /* 0x000fe20001800000 */
[----:B------:R-:W-:Y:S01]  /*7890*/  FADD.FTZ R20, -R176, R20 ;  /* 0x00000014b0147221 */ /* 0x000fe20000010100 */
[----:B------:R-:W-:Y:S01]  /*78a0*/  FSETP.GE.FTZ.AND P2, PT, R193, RZ, PT ;  /* 0x000000ffc100720b */ /* 0x000fe20003f56000 */
[----:B------:R-:W-:Y:S01]  /*78b0*/  FMUL.FTZ R120, R120, R5 ;  /* 0x0000000578787220 */ /* 0x000fe20000410000 */
[-C--:B------:R-:W-:Y:S01]  /*78c0*/  FSEL R0, R19, R175.reuse, P0 ;  /* 0x000000af13007208 */ /* 0x080fe20000000000 */
[C---:B------:R-:W-:Y:S01]  /*78d0*/  HMMA.16816.F32.BF16 R48, R100.reuse, R154, R48 ;  /* 0x0000009a6430723c */ /* 0x040fe20000041830 */
[----:B------:R-:W-:Y:S01]  /*78e0*/  FSETP.GE.FTZ.AND P3, PT, R206, RZ, PT ;  /* 0x000000ffce00720b */ /* 0x000fe20003f76000 */
        /* <DEDUP_REMOVED lines=8> */
[-C--:B------:R-:W-:Y:S01]  /*7970*/  HMMA.16816.F32.BF16 R52, R100, R156.reuse, R52 ;  /* 0x0000009c6434723c */ /* 0x080fe20000041834 */
[----:B------:R-:W-:Y:S01]  /*7980*/  FSETP.GE.FTZ.AND P2, PT, R122, RZ, PT ;  /* 0x000000ff7a00720b */ /* 0x000fe20003f56000 */
[----:B------:R-:W-:Y:S01]  /*7990*/  FADD.FTZ R26, -R173, R26 ;  /* 0x0000001aad1a7221 */ /* 0x000fe20000010100 */
[----:B------:R-:W-:Y:S01]  /*79a0*/  FSEL R6, R16, R176, P3 ;  /* 0x000000b010067208 */ /* 0x000fe20001800000 */
[----:B------:R-:W-:Y:S01]  /*79b0*/  FMUL.FTZ R193, R193, R5 ;  /* 0x00000005c1c17220 */ /* 0x000fe20000410000 */
[-C--:B------:R-:W-:Y:S01]  /*79c0*/  FSEL R0, R23, R175.reuse, P0 ;  /* 0x000000af17007208 */ /* 0x080fe20000000000 */
[----:B------:R-:W-:Y:S01]  /*79d0*/  FADD.FTZ R25, -R174, R25 ;  /* 0x00000019ae197221 */ /* 0x000fe20000010100 */
[----:B------:R-:W-:Y:S01]  /*79e0*/  FSETP.GE.FTZ.AND P3, PT, R201, RZ, PT ;  /* 0x000000ffc900720b */ /* 0x000fe20003f76000 */
[----:B------:R-:W-:Y:S01]  /*79f0*/  FMUL.FTZ R206, R206, R6 ;  /* 0x00000006cece7220 */ /* 0x000fe20000410000 */
[----:B------:R-:W-:Y:S01]  /*7a00*/  FSEL R4, R22, R175, P1 ;  /* 0x000000af16047208 */ /* 0x000fe20000800000 */
[C---:B------:R-:W-:Y:S01]  /*7a10*/  HMMA.16816.F32.BF16 R56, R104.reuse, R156, R56 ;  /* 0x0000009c6838723c */ /* 0x040fe20000041838 */
[----:B------:R-:W-:Y:S01]  /*7a20*/  FSETP.GE.FTZ.AND P0, PT, R202, RZ, PT ;  /* 0x000000ffca00720b */ /* 0x000fe20003f16000 */
        /* <DEDUP_REMOVED lines=17> */
[----:B------:R-:W-:Y:S01]  /*7b40*/  FSETP.GE.FTZ.AND P1, PT, R204, RZ, PT ;  /* 0x000000ffcc00720b */ /* 0x000fe20003f36000 */
[----:B------:R-:W-:Y:S02]  /*7b50*/  HMMA.16816.F32.BF16 R64, R100, R158, R64 ;  /* 0x0000009e6440723c */ /* 0x000fe40000041840 */
[----:B------:R-:W-:Y:S01]  /*7b60*/  FADD.FTZ R28, -R174, R28 ;  /* 0x0000001cae1c7221 */ /* 0x000fe20000010100 */
[----:B------:R-:W-:Y:S01]  /*7b70*/  FSEL R5, R25, R174, P2 ;  /* 0x000000ae19057208 */ /* 0x000fe20001000000 */
[----:B------:R-:W-:Y:S01]  /*7b80*/  FMUL.FTZ R21, R202, R0 ;  /* 0x00000000ca157220 */ /* 0x000fe20000410000 */
[----:B------:R-:W-:Y:S01]  /*7b90*/  FSEL R6, R24, R174, P3 ;  /* 0x000000ae18067208 */ /* 0x000fe20001800000 */
[----:B------:R-:W-:Y:S01]  /*7ba0*/  FADD.FTZ R35, -R175, R35 ;  /* 0x00000023af237221 */ /* 0x000fe20000010100 */
[----:B------:R-:W-:Y:S01]  /*7bb0*/  FSETP.GE.FTZ.AND P2, PT, R184, RZ, PT ;  /* 0x000000ffb800720b */ /* 0x000fe20003f56000 */
[----:B------:R-:W-:Y:S01]  /*7bc0*/  FMUL.FTZ R185, R185, R4 ;  /* 0x00000004b9b97220 */ /* 0x000fe20000410000 */
[-C--:B------:R-:W-:Y:S02]  /*7bd0*/  FSEL R0, R31, R173.reuse, P0 ;  /* 0x000000ad1f007208 */ /* 0x080fe40000000000 */
[----:B------:R-:W-:Y:S01]  /*7be0*/  FSETP.GE.FTZ.AND P3, PT, R211, RZ, PT ;  /* 0x000000ffd300720b */ /* 0x000fe20003f76000 */
[----:B------:R-:W-:Y:S01]  /*7bf0*/  FADD.FTZ R34, -R175, R34 ;  /* 0x00000022af227221 */ /* 0x000fe20000010100 */
[----:B------:R-:W-:Y:S01]  /*7c00*/  FSEL R4, R30, R173, P1 ;  /* 0x000000ad1e047208 */ /* 0x000fe20000800000 */
[----:B------:R-:W-:Y:S01]  /*7c10*/  FMUL.FTZ R22, R121, R5 ;  /* 0x0000000579167220 */ /* 0x000fe20000410000 */
[----:B------:R-:W-:Y:S01]  /*7c20*/  FSETP.GE.FTZ.AND P0, PT, R212, RZ, PT ;  /* 0x000000ffd400720b */ /* 0x000fe20003f16000 */
[C---:B------:R-:W-:Y:S01]  /*7c30*/  FADD.FTZ R33, -R176.reuse, R33 ;  /* 0x00000021b0217221 */ /* 0x040fe20000010100 */
        /* <DEDUP_REMOVED lines=35> */
[----:B------:R-:W-:Y:S01]  /*7e70*/  FMUL.FTZ R15, R208, R0 ;  /* 0x00000000d00f7220 */ /* 0x000fe20000410000 */
[----:B------:R-:W-:Y:S01]  /*7e80*/  FSEL R6, R36, R176, P3 ;  /* 0x000000b024067208 */ /* 0x000fe20001800000 */
[----:B------:R-:W-:Y:S01]  /*7e90*/  FMUL.FTZ R183, R183, R4 ;  /* 0x00000004b7b77220 */ /* 0x000fe20000410000 */
[-C--:B------:R-:W-:Y:S01]  /*7ea0*/  FSEL R0, R43, R173.reuse, P0 ;  /* 0x000000ad2b007208 */ /* 0x080fe20000000000 */
[----:B------:R-:W-:Y:S01]  /*7eb0*/  FADD.FTZ R47, -R173, R47 ;  /* 0x0000002fad2f7221 */ /* 0x000fe20000010100 */
[----:B------:R-:W-:Y:S01]  /*7ec0*/  FSETP.GE.FTZ.AND P2, PT, R115, RZ, PT ;  /* 0x000000ff7300720b */ /* 0x000fe20003f56000 */
[----:B------:R-:W-:Y:S01]  /*7ed0*/  FADD.FTZ R46, -R173, R46 ;  /* 0x0000002ead2e7221 */ /* 0x000fe20000010100 */
[----:B------:R-:W-:Y:S01]  /*7ee0*/  FSEL R4, R42, R173, P1 ;  /* 0x000000ad2a047208 */ /* 0x000fe20000800000 */
[----:B------:R-:W-:Y:S01]  /*7ef0*/  FMUL.FTZ R16, R123, R5 ;  /* 0x000000057b107220 */ /* 0x000fe20000410000 */
[----:B------:R-:W-:Y:S01]  /*7f00*/  FSETP.GE.FTZ.AND P0, PT, R215, RZ, PT ;  /* 0x000000ffd700720b */ /* 0x000fe20003f16000 */
[C---:B------:R-:W-:Y:S01]  /*7f10*/  FADD.FTZ R5, -R174.reuse, R45 ;  /* 0x0000002dae057221 */ /* 0x040fe20000010100 */
[----:B------:R-:W-:Y:S01]  /*7f20*/  FSETP.GE.FTZ.AND P1, PT, R177, RZ, PT ;  /* 0x000000ffb100720b */ /* 0x000fe20003f36000 */
        /* <DEDUP_REMOVED lines=14> */
[----:B------:R-:W-:Y:S01]  /*8010*/  FADD.FTZ R7, -R174, R44 ;  /* 0x0000002cae077221 */ /* 0x000fe20000010100 */
[-C--:B------:R-:W-:Y:S01]  /*8020*/  FSEL R5, R5, R174.reuse, P2 ;  /* 0x000000ae05057208 */ /* 0x080fe20001000000 */
[----:B------:R-:W-:Y:S01]  /*8030*/  FADD.FTZ R49, -R176, R49 ;  /* 0x00000031b0317221 */ /* 0x000fe20000010100 */
        /* <DEDUP_REMOVED lines=14> */
[----:B------:R-:W-:Y:S01]  /*8120*/  FSEL R7, R7, R174, P3 ;  /* 0x000000ae07077208 */ /* 0x000fe20001800000 */
[----:B------:R-:W-:Y:S01]  /*8130*/  FADD.FTZ R56, -R174, R56 ;  /* 0x00000038ae387221 */ /* 0x000fe20000010100 */
        /* <DEDUP_REMOVED lines=9> */
[----:B------:R-:W-:Y:S01]  /*81d0*/  FMUL.FTZ R36, R214, R7 ;  /* 0x00000007d6247220 */ /* 0x000fe20000410000 */
[----:B------:R-:W-:Y:S01]  /*81e0*/  FSETP.GE.FTZ.AND P1, PT, R114, RZ, PT ;  /* 0x000000ff7200720b */ /* 0x000fe20003f36000 */
        /* <DEDUP_REMOVED lines=8> */
[----:B------:R-:W-:Y:S01]  /*8270*/  FMUL.FTZ R126, R126, R4 ;  /* 0x000000047e7e7220 */ /* 0x000fe20000410000 */
[----:B------:R-:W-:Y:S01]  /*8280*/  FSEL R0, R56, R174, P1 ;  /* 0x000000ae38007208 */ /* 0x000fe20000800000 */
[----:B------:R-:W-:Y:S01]  /*8290*/  FADD.FTZ R62, -R173, R62 ;  /* 0x0000003ead3e7221 */ /* 0x000fe20000010100 */
[----:B------:R-:W-:Y:S01]  /*82a0*/  FSETP.GE.FTZ.AND P1, PT, R113, RZ, PT ;  /* 0x000000ff7100720b */ /* 0x000fe20003f36000 */
[----:B------:R-:W-:Y:S01]  /*82b0*/  FMUL.FTZ R180, R180, R8 ;  /* 0x00000008b4b47220 */ /* 0x000fe20000410000 */
[----:B------:R-:W-:Y:S01]  /*82c0*/  FSEL R6, R52, R176, P3 ;  /* 0x000000b034067208 */ /* 0x000fe20001800000 */
[----:B------:R-:W-:Y:S01]  /*82d0*/  FMUL.FTZ R8, R116, R5 ;  /* 0x0000000574087220 */ /* 0x000fe20000410000 */
[----:B------:R-:W-:Y:S01]  /*82e0*/  FSETP.GE.FTZ.AND P0, PT, R111, RZ, PT ;  /* 0x000000ff6f00720b */ /* 0x000fe20003f16000 */
[----:B------:R-:W-:Y:S01]  /*82f0*/  FMUL.FTZ R114, R114, R0 ;  /* 0x0000000072727220 */ /* 0x000fe20000410000 */
[----:B------:R-:W-:Y:S01]  /*8300*/  FSETP.GE.FTZ.AND P3, PT, R112, RZ, PT ;  /* 0x000000ff7000720b */ /* 0x000fe20003f76000 */
[----:B------:R-:W-:Y:S01]  /*8310*/  FADD.FTZ R0, -R174, R60 ;  /* 0x0000003cae007221 */ /* 0x000fe20000010100 */
[-C--:B------:R-:W-:Y:S01]  /*8320*/  FSEL R4, R59, R173.reuse, P1 ;  /* 0x000000ad3b047208 */ /* 0x080fe20000800000 */
[----:B------:R-:W-:Y:S01]  /*8330*/  FMUL.FTZ R181, R181, R6 ;  /* 0x00000006b5b57220 */ /* 0x000fe20000410000 */
[----:B------:R-:W-:Y:S01]  /*8340*/  FSETP.GE.FTZ.AND P1, PT, R109, RZ, PT ;  /* 0x000000ff6d00720b */ /* 0x000fe20003f36000 */
[----:B------:R-:W-:Y:S01]  /*8350*/  FMUL.FTZ R46, R177, R46 ;  /* 0x0000002eb12e7220 */ /* 0x000fe20000410000 */
        /* <DEDUP_REMOVED lines=9> */
[----:B------:R-:W-:Y:S01]  /*83f0*/  FMUL.FTZ R112, R112, R6 ;  /* 0x0000000670707220 */ /* 0x000fe20000410000 */
[----:B------:R-:W-:Y:S02]  /*8400*/  FSETP.GE.FTZ.AND P1, PT, R219, RZ, PT ;  /* 0x000000ffdb00720b */ /* 0x000fe40003f36000 */
[----:B------:R-:W-:Y:S01]  /*8410*/  FSEL R0, R0, R174, P3 ;  /* 0x000000ae00007208 */ /* 0x000fe20001800000 */
[----:B------:R-:W-:Y:S01]  /*8420*/  @P2 FADD.FTZ R174, -R174, R61 ;  /* 0x0000003daeae2221 */ /* 0x000fe20000010100 */
[----:B------:R-:W-:Y:S01]  /*8430*/  FSETP.GE.FTZ.AND P3, PT, R127, RZ, PT ;  /* 0x000000ff7f00720b */ /* 0x000fe20003f76000 */
[----:B------:R-:W-:Y:S01]  /*8440*/  @P0 FADD.FTZ R173, -R173, R63 ;  /* 0x0000003fadad0221 */ /* 0x000fe20000010100 */
[----:B------:R-:W-:Y:S01]  /*8450*/  FSETP.GE.FTZ.AND P2, PT, R218, RZ, PT ;  /* 0x000000ffda00720b */ /* 0x000fe20003f56000 */
[----:B------:R-:W-:Y:S01]  /*8460*/  FMUL.FTZ R35, R216, R0 ;  /* 0x00000000d8237220 */ /* 0x000fe20000410000 */
[----:B------:R-:W-:Y:S01]  /*8470*/  FSEL R4, R4, R176, P1 ;  /* 0x000000b004047208 */ /* 0x000fe20000800000 */
[----:B------:R-:W-:Y:S01]  /*8480*/  FADD.FTZ R0, -R175, R66 ;  /* 0x00000042af007221 */ /* 0x000fe20000010100 */
[----:B------:R-:W-:Y:S01]  /*8490*/  PLOP3.LUT P1, PT, PT, PT, UP2, 0x80, 0x0 ;  /* 0x000000000000781c */ /* 0x000fe20003f2f028 */
[----:B------:R-:W-:Y:S01]  /*84a0*/  FMUL.FTZ R62, R109, R62 ;  /* 0x0000003e6d3e7220 */ /* 0x000fe20000410000 */
[----:B------:R-:W-:Y:S01]  /*84b0*/  FSETP.GE.FTZ.AND P0, PT, R182, RZ, PT ;  /* 0x000000ffb600720b */ /* 0x000fe20003f16000 */
[----:B------:R-:W-:Y:S02]  /*84c0*/  FMUL.FTZ R34, R219, R4 ;  /* 0x00000004db227220 */ /* 0x000fe40000410000 */
[----:B------:R-:W-:Y:S01]  /*84d0*/  FMUL.FTZ R110, R110, R174 ;  /* 0x000000ae6e6e7220 */ /* 0x000fe20000410000 */
[----:B------:R-:W-:Y:S01]  /*84e0*/  FSEL R0, R0, R175, P0 ;  /* 0x000000af00007208 */ /* 0x000fe20000000000 */
[----:B------:R-:W-:Y:S02]  /*84f0*/  @P3 FADD.FTZ R176, -R176, R65 ;  /* 0x00000041b0b03221 */ /* 0x000fe40000010100 */
        /* <DEDUP_REMOVED lines=39> */
.L_x_452:
        /* <DEDUP_REMOVED lines=148> */
.L_x_453:
[----:B------:R-:W-:Y:S01]  /*90b0*/  LDSM.16.M88.4 R16, [R163] ;  /* 0x00000000a310783b */ /* 0x000fe20000000200 */
[----:B-1----:R-:W-:Y:S01]  /*90c0*/  @P1 IADD3 R4, R240, -0x80, RZ ;  /* 0xffffff80f0041810 */ /* 0x002fe20007ffe0ff */
[----:B------:R-:W-:Y:S01]  /*90d0*/  IMAD.MOV.U32 R5, RZ, RZ, 0x4 ;  /* 0x00000004ff057424 */ /* 0x000fe200078e00ff */
[----:B------:R-:W-:Y:S01]  /*90e0*/  @UP2 UIADD3 UR8, UP0, UR10, -0x200, URZ ;  /* 0xfffffe000a082890 */ /* 0x000fe2000ff1e03f */
[----:B------:R-:W1:Y:S01]  /*90f0*/  LDSM.16.MT88.4 R20, [R0+0x6000] ;  /* 0x006000000014783b */ /* 0x000e620000004200 */
[----:B------:R-:W-:Y:S01]  /*9100*/  IMAD.U32 R59, RZ, RZ, UR40 ;  /* 0x00000028ff3b7e24 */ /* 0x000fe2000f8e00ff */
[----:B------:R-:W-:Y:S01]  /*9110*/  UISETP.GT.AND UP1, UPT, UR6, UR32, UPT ;  /* 0x000000200600728c */ /* 0x000fe2000bf24270 */
[----:B------:R-:W-:Y:S01]  /*9120*/  @P1 IMAD.WIDE R52, R4, R5, UR10 ;  /* 0x0000000a04341e25 */ /* 0x000fe2000f8e0205 */
[----:B------:R-:W2:Y:S01]  /*9130*/  LDSM.16.M88.4 R12, [R163+0x2000] ;  /* 0x00200000a30c783b */ /* 0x000ea20000000200 */
[----:B------:R-:W-:Y:S02]  /*9140*/  @UP2 UIADD3.X UR7, UR11, -0x1, URZ, UP0, !UPT ;  /* 0xffffffff0b072890 */ /* 0x000fe400087fe43f */
[----:B------:R-:W-:Y:S01]  /*9150*/  IMAD.U32 R58, RZ, RZ, UR39 ;  /* 0x00000027ff3a7e24 */ /* 0x000fe2000f8e00ff */
[----:B------:R-:W-:Y:S01]  /*9160*/  LDSM.16.M88.4 R24, [R169] ;  /* 0x00000000a918783b */ /* 0x000fe20000000200 */
[----:B------:R-:W-:Y:S01]  /*9170*/  IMAD.U32 R57, RZ, RZ, UR38 ;  /* 0x00000026ff397e24 */ /* 0x000fe2000f8e00ff */
[----:B------:R-:W-:Y:S01]  /*9180*/  @UP2 UMOV UR10, UR8 ;  /* 0x00000008000a2c82 */ /* 0x000fe20008000000 */
[----:B------:R-:W-:Y:S01]  /*9190*/  IMAD.U32 R56, RZ, RZ, UR37 ;  /* 0x00000025ff387e24 */ /* 0x000fe2000f8e00ff */
[----:B------:R-:W3:Y:S01]  /*91a0*/  LDSM.16.MT88.4 R28, [R0+0x6400] ;  /* 0x00640000001c783b */ /* 0x000ee20000004200 */
[----:B------:R-:W-:Y:S01]  /*91b0*/  IMAD.U32 R55, RZ, RZ, UR36 ;  /* 0x00000024ff377e24 */ /* 0x000fe2000f8e00ff */
[----:B------:R-:W-:Y:S02]  /*91c0*/  @UP2 UMOV UR11, UR7 ;  /* 0x00000007000b2c82 */ /* 0x000fe40008000000 */
[----:B------:R-:W4:Y:S01]  /*91d0*/  LDSM.16.M88.4 R32, [R172] ;  /* 0x00000000ac20783b */ /* 0x000f220000000200 */
[----:B------:R-:W-:Y:S02]  /*91e0*/  ULOP3.LUT UR7, UR6, 0x1, URZ, 0xc0, !UPT ;  /* 0x0000000106077892 */ /* 0x000fe4000f8ec03f */
[----:B------:R-:W-:Y:S01]  /*91f0*/  UIADD3 UR6, UR6, -0x1, URZ ;  /* 0xffffffff06067890 */ /* 0x000fe2000fffe03f */
[----:B------:R-:W-:Y:S01]  /*9200*/  LDSM.16.M88.4 R36, [R165] ;  /* 0x00000000a524783b */ /* 0x000fe20000000200 */
[----:B------:R-:W-:Y:S03]  /*9210*/  UISETP.NE.U32.AND UP0, UPT, UR7, 0x1, UPT ;  /* 0x000000010700788c */ /* 0x000fe6000bf05070 */
        /* <DEDUP_REMOVED lines=54> */
[----:B------:R-:W-:Y:S04]  /*9580*/  IMAD.U32 R36, RZ, RZ, UR41 ;  /* 0x00000029ff247e24 */ /* 0x000fe8000f8e00ff */
        /* <DEDUP_REMOVED lines=28> */
[-C--:B------:R-:W-:Y:S02]  /*9750*/  LEA R50, P0, R50, R20.reuse, 0x2 ;  /* 0x0000001432327211 */ /* 0x080fe400078010ff */
        /* <DEDUP_REMOVED lines=45> */
[----:B------:R-:W-:Y:S01]  /*9a30*/  PLOP3.LUT P0, PT, PT, PT, UP1, 0x80, 0x0 ;  /* 0x000000000000781c */ /* 0x000fe20003f0f018 */
[----:B------:R-:W-:Y:S01]  /*9a40*/  LDSM.16.MT88.4 R4, [R2+0x8000] ;  /* 0x008000000204783b */ /* 0x000fe20000004200 */
[C---:B------:R-:W-:Y:S01]  /*9a50*/  IADD3 R0, R3.reuse, -0x2000, RZ ;  /* 0xffffe00003007810 */ /* 0x040fe20007ffe0ff */
[----:B------:R-:W-:Y:S02]  /*9a60*/  @UP2 UIADD3.X UR29, UR29, -0x1, URZ, UP0, !UPT ;  /* 0xffffffff1d1d2890 */ /* 0x000fe400087fe43f */
[----:B------:R-:W1:Y:S04]  /*9a70*/  LDSM.16.MT88.4 R8, [R3] ;  /* 0x000000000308783b */ /* 0x000e680000004200 */
        /* <DEDUP_REMOVED lines=63> */
[----:B------:R-:W-:Y:S01]  /*9e70*/  UISETP.NE.AND UP0, UPT, UR51, -0x1, UPT ;  /* 0xffffffff3300788c */ /* 0x000fe2000bf05270 */
[----:B------:R-:W-:-:S02]  /*9e80*/  FMUL.FTZ R17, R85, c[0x0][0x2e0] ;  /* 0x0000b80055117a20 */ /* 0x000fc40000410000 */
[----:B------:R-:W-:Y:S01]  /*9e90*/  FMUL.FTZ R86, R86, c[0x0][0x2e0] ;  /* 0x0000b80056567a20 */ /* 0x000fe20000410000 */
[----:B------:R-:W-:Y:S01]  /*9ea0*/  ULDC.64 UR10, c[0x0][0x3a0] ;  /* 0x0000e800000a7ab9 */ /* 0x000fe20000000a00 */
[----:B------:R-:W-:Y:S01]  /*9eb0*/  FMUL.FTZ R16, R87, c[0x0][0x2e0] ;  /* 0x0000b80057107a20 */ /* 0x000fe20000410000 */
[----:B------:R-:W-:Y:S01]  /*9ec0*/  F2FP.BF16.PACK_AB R17, R17, R84 ;  /* 0x000000541111723e */ /* 0x000fe200000010ff */
        /* <DEDUP_REMOVED lines=56> */
[----:B------:R-:W-:Y:S01]  /*a250*/  @UP0 UMOV UR15, UR6 ;  /* 0x00000006000f0c82 */ /* 0x000fe20008000000 */
[----:B------:R1:W-:Y:S02]  /*a260*/  STS [R251+0x2000], R5 ;  /* 0x00200005fb007388 */ /* 0x0003e40000000800 */
[----:B------:R-:W-:-:S02]  /*a270*/  F2FP.BF16.PACK_AB R0, R0, R78 ;  /* 0x0000004e0000723e */ /* 0x000fc400000010ff */
        /* <DEDUP_REMOVED lines=10> */
[----:B------:R-:W-:-:S03]  /*a320*/  UIMAD UR10, UR49, UR7, UR8 ;  /* 0x00000007310a72a4 */ /* 0x000fc6000f8e0208 */
[----:B------:R-:W-:Y:S02]  /*a330*/  ULDC.64 UR8, c[0x0][0x388] ;  /* 0x0000e20000087ab9 */ /* 0x000fe40000000a00 */
[----:B------:R-:W-:-:S04]  /*a340*/  UIMAD UR7, UR11, UR8, URZ ;  /* 0x000000080b0772a4 */ /* 0x000fc8000f8e023f */
[----:B------:R-:W-:Y:S02]  /*a350*/  UIMAD UR9, UR54, UR9, UR7 ;  /* 0x00000009360972a4 */ /* 0x000fe4000f8e0207 */
[----:B------:R-:W-:-:S04]  /*a360*/  UIMAD.WIDE.U32 UR6, UR49, UR6, URZ ;  /* 0x00000006310672a5 */ /* 0x000fc8000f8e003f */
[----:B------:R-:W-:-:S04]  /*a370*/  UIADD3 UR7, UR7, UR10, URZ ;  /* 0x0000000a07077290 */ /* 0x000fc8000fffe03f */
[----:B------:R-:W-:-:S04]  /*a380*/  UIMAD.WIDE.U32 UR6, UR54, UR8, UR6 ;  /* 0x00000008360672a5 */ /* 0x000fc8000f8e0006 */
[----:B------:R-:W-:-:S03]  /*a390*/  UIADD3 UR16, UR7, UR9, URZ ;  /* 0x0000000907107290 */ /* 0x000fc6000fffe03f */
[----:B------:R-:W-:Y:S02]  /*a3a0*/  UMOV UR15, UR6 ;  /* 0x00000006000f7c82 */ /* 0x000fe40008000000 */
.L_x_455:
        /* <DEDUP_REMOVED lines=18> */
.L_x_456:
        /* <DEDUP_REMOVED lines=43> */
.L_x_458:
[----:B--2---:R-:W-:Y:S05]  /*a780*/  BSYNC B0 ;  /* 0x0000000000007941 */ /* 0x004fea0003800000 */
.L_x_457:
        /* <DEDUP_REMOVED lines=14> */
.L_x_460:
[----:B------:R-:W-:Y:S05]  /*a870*/  BSYNC B0 ;  /* 0x0000000000007941 */ /* 0x000fea0003800000 */
.L_x_459:
        /* <DEDUP_REMOVED lines=25> */
.L_x_462:
[----:B------:R-:W-:Y:S05]  /*aa10*/  BSYNC B0 ;  /* 0x0000000000007941 */ /* 0x000fea0003800000 */
.L_x_461:
        /* <DEDUP_REMOVED lines=11> */
.L_x_433:
[----:B------:R-:W-:Y:S05]  /*aad0*/  BSYNC B1 ;  /* 0x0000000000017941 */ /* 0x000fea0003800000 */
.L_x_419:
        /* <DEDUP_REMOVED lines=11> */
.L_x_463:
[----:B------:R-:W-:Y:S05]  /*ab90*/  EXIT ;  /* 0x000000000000794d */ /* 0x000fea0003800000 */
.L_x_465:
        /* <DEDUP_REMOVED lines=14> */
.L_x_1336:


//--------------------- .text._ZN5flash44flash_bwd_dq_dk_dv_loop_seqk_parallel_kernelI23Flash_bwd_kernel_traitsILi32ELi128ELi128ELi8ELi4ELi4ELi4ELb1ELb0EN7cutlass10bfloat16_tE19Flash_kernel_traitsILi32ELi128ELi128ELi8ES3_EELb0ELb0ELb1ELb0ELb0ELb0ELb1EEEvNS_16Flash_bwd_paramsE --------------------------
	.section	.text._ZN5flash44flash_bwd_dq_dk_dv_loop_seqk_parallel_kernelI23Flash_bwd_kernel_traitsILi32ELi128ELi128ELi8ELi4ELi4ELi4ELb1ELb0EN7cutlass10bfloat16_tE19Flash_kernel_traitsILi32ELi128ELi128ELi8ES3_EELb0ELb0ELb1ELb0ELb0ELb0ELb1EEEvNS_16Flash_bwd_paramsE,"ax",@progbits
	.sectioninfo	@"SHI_REGISTERS=255"
	.align	128
        .global         _ZN5flash44flash_bwd_dq_dk_dv_loop_seqk_parallel_kernelI23Flash_bwd_kernel_traitsILi32ELi128ELi128ELi8ELi4ELi4ELi4ELb1ELb0EN7cutlass10bfloat16_tE19Flash_kernel_traitsILi32ELi128ELi128ELi8ES3_EELb0ELb0ELb1ELb0ELb0ELb0ELb1EEEvNS_16Flash_bwd_paramsE
        .type           _ZN5flash44flash_bwd_dq_dk_dv_loop_seqk_parallel_kernelI23Flash_bwd_kernel_traitsILi32ELi128ELi128ELi8ELi4ELi4ELi4ELb1ELb0EN7cutlass10bfloat16_tE19Flash_kernel_traitsILi32ELi128ELi128ELi8ES3_EELb0ELb0ELb1ELb0ELb0ELb0ELb1EEEvNS_16Flash_bwd_paramsE,@function
        .size           _ZN5flash44flash_bwd_dq_dk_dv_loop_seqk_parallel_kernelI23Flash_bwd_kernel_traitsILi32ELi128ELi128ELi8ELi4ELi4ELi4ELb1ELb0EN7cutlass10bfloat16_tE19Flash_kernel_traitsILi32ELi128ELi128ELi8ES3_EELb0ELb0ELb1ELb0ELb0ELb0ELb1EEEvNS_16Flash_bwd_paramsE,(.L_x_1337 - _ZN5flash44flash_bwd_dq_dk_dv_loop_seqk_parallel_kernelI23Flash_bwd_kernel_traitsILi32ELi128ELi128ELi8ELi4ELi4ELi4ELb1ELb0EN7cutlass10bfloat16_tE19Flash_kernel_traitsILi32ELi128ELi128ELi8ES3_EELb0ELb0ELb1ELb0ELb0ELb0ELb1EEEvNS_16Flash_bwd_paramsE)
        .other          _ZN5flash44flash_bwd_dq_dk_dv_loop_seqk_parallel_kernelI23Flash_bwd_kernel_traitsILi32ELi128ELi128ELi8ELi4ELi4ELi4ELb1ELb0EN7cutlass10bfloat16_tE19Flash_kernel_traitsILi32ELi128ELi128ELi8ES3_EELb0ELb0ELb1ELb0ELb0ELb0ELb1EEEvNS_16Flash_bwd_paramsE,@"STO_CUDA_ENTRY STV_DEFAULT"
_ZN5flash44flash_bwd_dq_dk_dv_loop_seqk_parallel_kernelI23Flash_bwd_kernel_traitsILi32ELi128ELi128ELi8ELi4ELi4ELi4ELb1ELb0EN7cutlass10bfloat16_tE19Flash_kernel_traitsILi32ELi128ELi128ELi8ES3_EELb0ELb0ELb1ELb0ELb0ELb0ELb1EEEvNS_16Flash_bwd_paramsE:
.text._ZN5flash44flash_bwd_dq_dk_dv_loop_seqk_parallel_kernelI23Flash_bwd_kernel_traitsILi32ELi128ELi128ELi8ELi4ELi4ELi4ELb1ELb0EN7cutlass10bfloat16_tE19Flash_kernel_traitsILi32ELi128ELi128ELi8ES3_EELb0ELb0ELb1ELb0ELb0ELb0ELb1EEEvNS_16Flash_bwd_paramsE:
        /* <DEDUP_REMOVED lines=15> */
[----:B------:R-:W-:Y:S01]  /*00f0*/  IMAD.MOV.U32 R158, RZ, RZ, 0x20 ;  /* 0x00000020ff9e7424 */ /* 0x000fe200078e00ff */
[----:B------:R-:W-:Y:S01]  /*0100*/  ULDC UR4, c[0x0][0x234] ;  /* 0x00008d0000047ab9 */ /* 0x000fe20000000800 */
[----:B------:R-:W-:Y:S01]  /*0110*/  IMAD.MOV.U32 R234, RZ, RZ, -0x10 ;  /* 0xfffffff0ffea7424 */ /* 0x000fe200078e00ff */
[----:B------:R-:W-:Y:S01]  /*0120*/  UIMAD UR4, UR7, UR6, UR4 ;  /* 0x00000006070472a4 */ /* 0x000fe2000f8e0204 */
[----:B------:R-:W-:Y:S01]  /*0130*/  IMAD.MOV.U32 R152, RZ, RZ, 0x40 ;  /* 0x00000040ff987424 */ /* 0x000fe200078e00ff */
[----:B------:R-:W-:Y:S01]  /*0140*/  ULDC UR5, c[0x0][0x22c] ;  /* 0x00008b0000057ab9 */ /* 0x000fe20000000800 */
[----:B------:R-:W3:Y:S01]  /*0150*/  S2UR UR53, SR_CTAID.Y ;  /* 0x00000000003579c3 */ /* 0x000ee20000002600 */
[----:B------:R-:W-:-:S02]  /*0160*/  ULDC UR56, c[0x0][0x1c0] ;  /* 0x0000700000387ab9 */ /* 0x000fc40000000800 */
[----:B------:R-:W-:Y:S02]  /*0170*/  ULDC UR11, c[0x0][0x1c0] ;  /* 0x00007000000b7ab9 */ /* 0x000fe40000000800 */
[----:B------:R-:W-:Y:S02]  /*0180*/  ULDC UR16, c[0x0][0x1c8] ;  /* 0x0000720000107ab9 */ /* 0x000fe40000000800 */
[----:B------:R-:W-:Y:S02]  /*0190*/  UIMAD.WIDE UR56, UR5, UR56, URZ ;  /* 0x00000038053872a5 */ /* 0x000fe4000f8e023f */
[----:B------:R-:W-:Y:S02]  /*01a0*/  UIMAD UR11, UR5, UR11, URZ ;  /* 0x0000000b050b72a4 */ /* 0x000fe4000f8e023f */
[----:B------:R-:W-:Y:S02]  /*01b0*/  ULDC.U8 UR9, c[0x0][0x328] ;  /* 0x0000ca0000097ab9 */ /* 0x000fe40000000000 */
[----:B------:R-:W-:Y:S01]  /*01c0*/  UISETP.NE.AND UP5, UPT, UR9, URZ, UPT ;  /* 0x0000003f0900728c */ /* 0x000fe2000bfa5270 */
[----:B-1----:R-:W-:Y:S01]  /*01d0*/  SHF.R.S32.HI R8, RZ, 0x1f, R19 ;  /* 0x0000001fff087819 */ /* 0x002fe20000011413 */
[----:B------:R-:W-:-:S02]  /*01e0*/  ULDC UR14, c[0x0][0x214] ;  /* 0x00008500000e7ab9 */ /* 0x000fc40000000800 */
[----:B--2---:R-:W-:Y:S01]  /*01f0*/  UIMAD UR19, UR58, UR5, URZ ;  /* 0x000000053a1372a4 */ /* 0x004fe2000f8e023f */
[CC--:B------:R-:W-:Y:S01]  /*0200*/  LEA.HI R5, R8.reuse, R19.reuse, RZ, 0x5 ;  /* 0x0000001308057211 */ /* 0x0c0fe200078f28ff */
[----:B------:R-:W-:Y:S01]  /*0210*/  ULOP3.LUT UR5, UR58, UR16, URZ, 0x3c, !UPT ;  /* 0x000000103a057292 */ /* 0x000fe2000f8e3c3f */
[CC--:B------:R-:W-:Y:S01]  /*0220*/  LEA.HI R9, R8.reuse, R19.reuse, RZ, 0x4 ;  /* 0x0000001308097211 */ /* 0x0c0fe200078f20ff */
[----:B------:R-:W-:Y:S01]  /*0230*/  USHF.R.S32.HI UR6, URZ, 0x1f, UR58 ;  /* 0x0000001f3f067899 */ /* 0x000fe2000801143a */
[----:B------:R-:W-:Y:S01]  /*0240*/  LOP3.LUT R0, R5, 0xffffffe0, RZ, 0xc0, !PT ;  /* 0xffffffe005007812 */ /* 0x000fe200078ec0ff */
[----:B------:R-:W-:Y:S01]  /*0250*/  ULDC UR8, c[0x0][0x1c0] ;  /* 0x0000700000087ab9 */ /* 0x000fe20000000800 */
[----:B------:R-:W-:Y:S01]  /*0260*/  SHF.R.S32.HI R2, RZ, 0x4, R9 ;  /* 0x00000004ff027819 */ /* 0x000fe20000011409 */
[----:B---3--:R-:W-:Y:S01]  /*0270*/  USHF.L.U32 UR7, UR53, 0x7, URZ ;  /* 0x0000000735077899 */ /* 0x008fe2000800063f */
        /* <DEDUP_REMOVED lines=9> */
[----:B------:R-:W-:Y:S01]  /*0310*/  ULDC.U8 UR10, c[0x0][0x3d0] ;  /* 0x0000f400000a7ab9 */ /* 0x000fe20000000000 */
[----:B------:R-:W-:Y:S01]  /*0320*/  LEA.HI R18, R3, R0, RZ, 0x2 ;  /* 0x0000000003127211 */ /* 0x000fe200078f10ff */
[----:B------:R-:W-:Y:S01]  /*0330*/  ULDC.64 UR12, c[0x0][0x118] ;  /* 0x00004600000c7ab9 */ /* 0x000fe20000000a00 */
[----:B------:R-:W-:Y:S01]  /*0340*/  LOP3.LUT R0, R4, 0xfffffffe, RZ, 0xc0, !PT ;  /* 0xfffffffe04007812 */ /* 0x000fe200078ec0ff */
[----:B------:R-:W-:Y:S01]  /*0350*/  UISETP.NE.AND UP6, UPT, UR10, URZ, UPT ;  /* 0x0000003f0a00728c */ /* 0x000fe2000bfc5270 */
[----:B------:R-:W-:Y:S01]  /*0360*/  SHF.R.S32.HI R3, RZ, 0x1f, R6 ;  /* 0x0000001fff037819 */ /* 0x000fe20000011406 */
[----:B------:R-:W-:-:S02]  /*0370*/  USHF.L.U32 UR36, UR11, 0x3, URZ ;  /* 0x000000030b247899 */ /* 0x000fc4000800063f */
[----:B------:R-:W-:Y:S01]  /*0380*/  IMAD.IADD R15, R2, 0x1, -R0 ;  /* 0x00000001020f7824 */ /* 0x000fe200078e0a00 */
[--C-:B------:R-:W-:Y:S01]  /*0390*/  SHF.R.S32.HI R2, RZ, 0x5, R5.reuse ;  /* 0x00000005ff027819 */ /* 0x100fe20000011405 */
[----:B------:R-:W-:Y:S01]  /*03a0*/  USHF.L.U32 UR35, UR11, 0x4, URZ ;  /* 0x000000040b237899 */ /* 0x000fe2000800063f */
[----:B------:R-:W-:Y:S01]  /*03b0*/  SHF.R.S32.HI R0, RZ, 0x1f, R5 ;  /* 0x0000001fff007819 */ /* 0x000fe20000011405 */
[----:B------:R-:W-:Y:S01]  /*03c0*/  UIMAD UR34, UR11, 0x18, URZ ;  /* 0x000000180b2278a4 */ /* 0x000fe2000f8e023f */
[-C--:B------:R-:W-:Y:S01]  /*03d0*/  LEA.HI R5, R6, R7.reuse, RZ, 0x1 ;  /* 0x0000000706057211 */ /* 0x080fe200078f08ff */
[----:B------:R-:W-:Y:S01]  /*03e0*/  USHF.L.U32 UR33, UR11, 0x5, URZ ;  /* 0x000000050b217899 */ /* 0x000fe2000800063f */
        /* <DEDUP_REMOVED lines=23> */
[----:B------:R-:W-:Y:S01]  /*0560*/  UIMAD UR28, UR11, 0x48, URZ ;  /* 0x000000480b1c78a4 */ /* 0x000fe2000f8e023f */
[----:B------:R-:W-:Y:S01]  /*0570*/  LOP3.LUT R0, R0, 0xc0, RZ, 0xc0, !PT ;  /* 0x000000c000007812 */ /* 0x000fe200078ec0ff */
[----:B------:R-:W-:Y:S01]  /*0580*/  IMAD.SHL.U32 R16, R10, 0x8, RZ ;  /* 0x000000080a107824 */ /* 0x000fe200078e00ff */
[----:B------:R-:W-:Y:S01]  /*0590*/  LOP3.LUT R2, R9, 0xfffffff0, RZ, 0xc0, !PT ;  /* 0xfffffff009027812 */ /* 0x000fe200078ec0ff */
[----:B------:R-:W-:Y:S01]  /*05a0*/  UIMAD UR27, UR11, 0x50, URZ ;  /* 0x000000500b1b78a4 */ /* 0x000fe2000f8e023f */
[----:B------:R-:W-:Y:S01]  /*05b0*/  LOP3.LUT R3, R8, 0x3fffffe, RZ, 0xc0, !PT ;  /* 0x03fffffe08037812 */ /* 0x000fe200078ec0ff */
[----:B------:R-:W-:Y:S01]  /*05c0*/  UIMAD UR26, UR11, 0x58, URZ ;  /* 0x000000580b1a78a4 */ /* 0x000fe2000f8e023f */
[----:B------:R-:W-:Y:S01]  /*05d0*/  SHF.R.U32.HI R6, RZ, 0x3, R0 ;  /* 0x00000003ff067819 */ /* 0x000fe20000011600 */
[----:B------:R1:W-:Y:S01]  /*05e0*/  STL [R1+0x10], R16 ;  /* 0x0000101001007387 */ /* 0x0003e20000100800 */
[----:B------:R-:W-:Y:S01]  /*05f0*/  LOP3.LUT R5, R0, 0x18, R16, 0xf8, !PT ;  /* 0x0000001800057812 */ /* 0x000fe200078ef810 */
[----:B------:R-:W-:Y:S01]  /*0600*/  IMAD.IADD R0, R19, 0x1, -R2 ;  /* 0x0000000113007824 */ /* 0x000fe200078e0a02 */
[----:B------:R-:W-:Y:S01]  /*0610*/  LOP3.LUT P4, RZ, R4, 0x4, RZ, 0xc0, !PT ;  /* 0x0000000404ff7812 */ /* 0x000fe2000788c0ff */
[----:B------:R-:W-:Y:S01]  /*0620*/  IMAD.IADD R3, R7, 0x1, -R3 ;  /* 0x0000000107037824 */ /* 0x000fe200078e0a03 */
[----:B------:R-:W-:Y:S01]  /*0630*/  LOP3.LUT R5, R5, R6, RZ, 0x3c, !PT ;  /* 0x0000000605057212 */ /* 0x000fe200078e3cff */
[----:B------:R-:W-:Y:S01]  /*0640*/  IMAD R2, R11, 0x8, R15 ;  /* 0x000000080b027824 */ /* 0x000fe200078e020f */
[----:B------:R-:W-:Y:S01]  /*0650*/  SHF.R.S32.HI R9, RZ, 0x1f, R0 ;  /* 0x0000001fff097819 */ /* 0x000fe20000011400 */
[----:B------:R-:W-:Y:S01]  /*0660*/  IMAD.U32 R6, RZ, RZ, UR4 ;  /* 0x00000004ff067e24 */ /* 0x000fe2000f8e00ff */
[----:B------:R-:W-:Y:S01]  /*0670*/  UIMAD UR4, UR53, UR8, UR58 ;  /* 0x00000008350472a4 */ /* 0x000fe2000f8e023a */
[----:B------:R-:W-:Y:S01]  /*0680*/  IMAD R150, R2, 0x8, R3 ;  /* 0x0000000802967824 */ /* 0x000fe200078e0203 */
[-C--:B------:R-:W-:Y:S01]  /*0690*/  LEA.HI R2, R0, R0.reuse, RZ, 0x1 ;  /* 0x0000000000027211 */ /* 0x080fe200078f08ff */
[----:B------:R-:W-:Y:S01]  /*06a0*/  IMAD.U32 R3, R12, 0x20, R5 ;  /* 0x000000200c037824 */ /* 0x000fe200078e0005 */
[----:B------:R-:W-:Y:S01]  /*06b0*/  LEA.HI R9, R9, R0, RZ, 0x3 ;  /* 0x0000000009097211 */ /* 0x000fe200078f18ff */
[----:B------:R2:W-:Y:S01]  /*06c0*/  STL [R1+0x84], R6 ;  /* 0x0000840601007387 */ /* 0x0005e20000100800 */
[----:B------:R-:W-:Y:S01]  /*06d0*/  UIMAD UR4, UR4, UR18, URZ ;  /* 0x00000012040472a4 */ /* 0x000fe2000f8e023f */
[----:B------:R-:W-:Y:S01]  /*06e0*/  SEL R235, R158, 0xffffffe0, !P5 ;  /* 0xffffffe09eeb7807 */ /* 0x000fe20006800000 */
[----:B------:R-:W-:Y:S01]  /*06f0*/  UIMAD.WIDE.U32 UR8, UR53, UR20, URZ ;  /* 0x00000014350872a5 */ /* 0x000fe2000f8e003f */
[----:B------:R3:W-:Y:S01]  /*0700*/  STL [R1+0x38], R3 ;  /* 0x0000380301007387 */ /* 0x0007e20000100800 */
[----:B------:R-:W-:Y:S01]  /*0710*/  LOP3.LUT R5, R9, 0xfffffff8, RZ, 0xc0, !PT ;  /* 0xfffffff809057812 */ /* 0x000fe200078ec0ff */
[----:B------:R-:W-:-:S02]  /*0720*/  UIMAD UR25, UR11, 0x60, URZ ;  /* 0x000000600b1978a4 */ /* 0x000fc4000f8e023f */
[----:B------:R-:W-:Y:S02]  /*0730*/  UIMAD UR24, UR11, 0x68, URZ ;  /* 0x000000680b1878a4 */ /* 0x000fe4000f8e023f */
[----:B------:R-:W-:Y:S01]  /*0740*/  UIMAD UR23, UR11, 0x70, URZ ;  /* 0x000000700b1778a4 */ /* 0x000fe2000f8e023f */
[----:B-1----:R-:W-:Y:S01]  /*0750*/  IMAD.IADD R16, R0, 0x1, -R5 ;  /* 0x0000000100107824 */ /* 0x002fe200078e0a05 */
[----:B------:R-:W-:Y:S02]  /*0760*/  UIMAD UR22, UR11, 0x78, URZ ;  /* 0x000000780b1678a4 */ /* 0x000fe4000f8e023f */
[----:B------:R-:W-:Y:S01]  /*0770*/  UMOV UR61, 0xffffe000 ;  /* 0xffffe000003d7882 */ /* 0x000fe20000000000 */
[----:B--2---:R-:W-:Y:S02]  /*0780*/  LOP3.LUT R6, R2, 0x7fffffe, RZ, 0xc0, !PT ;  /* 0x07fffffe02067812 */ /* 0x004fe400078ec0ff */
[----:B---3--:R-:W-:-:S03]  /*0790*/  SHF.R.S32.HI R3, RZ, 0x1, R2 ;  /* 0x00000001ff037819 */ /* 0x008fc60000011402 */
[----:B------:R-:W-:Y:S01]  /*07a0*/  IMAD.IADD R14, R0, 0x1, -R6 ;  /* 0x00000001000e7824 */ /* 0x000fe200078e0a06 */
        /* <DEDUP_REMOVED lines=8> */
[----:B------:R-:W-:-:S02]  /*0830*/  IMAD.U32 R0, RZ, RZ, UR19 ;  /* 0x00000013ff007e24 */ /* 0x000fc4000f8e00ff */
[----:B------:R-:W-:Y:S02]  /*0840*/  IMAD.U32 R3, RZ, RZ, UR11 ;  /* 0x0000000bff037e24 */ /* 0x000fe4000f8e00ff */
[----:B------:R-:W-:Y:S01]  /*0850*/  IMAD.SHL.U32 R7, R10, 0x2, RZ ;  /* 0x000000020a077824 */ /* 0x000fe200078e00ff */
[----:B------:R1:W-:Y:S01]  /*0860*/  STL [R1+0x58], R0 ;  /* 0x0000580001007387 */ /* 0x0003e20000100800 */
[C---:B------:R-:W-:Y:S02]  /*0870*/  LEA.HI R10, R4.reuse, R4, RZ, 0x1 ;  /* 0x00000004040a7211 */ /* 0x040fe400078f08ff */
[----:B------:R-:W-:Y:S01]  /*0880*/  IMAD R17, R11, 0x2000, R7 ;  /* 0x000020000b117824 */ /* 0x000fe200078e0207 */
[----:B------:R2:W-:Y:S01]  /*0890*/  STL [R1+0x4c], R3 ;  /* 0x00004c0301007387 */ /* 0x0005e20000100800 */
[----:B-1----:R-:W-:Y:S01]  /*08a0*/  IMAD.U32 R0, RZ, RZ, UR5 ;  /* 0x00000005ff007e24 */ /* 0x002fe2000f8e00ff */
[----:B------:R-:W-:Y:S01]  /*08b0*/  USHF.R.S32.HI UR5, URZ, 0x1f, UR20 ;  /* 0x0000001f3f057899 */ /* 0x000fe20008011414 */
[----:B--2---:R-:W-:-:S03]  /*08c0*/  IMAD.SHL.U32 R3, R4, 0x40, RZ ;  /* 0x0000004004037824 */ /* 0x004fc600078e00ff */
[----:B------:R1:W-:Y:S01]  /*08d0*/  STL [R1+0x80], R0 ;  /* 0x0000800001007387 */ /* 0x0003e20000100800 */
[----:B------:R-:W-:Y:S01]  /*08e0*/  UIMAD UR5, UR5, UR53, URZ ;  /* 0x00000035050572a4 */ /* 0x000fe2000f8e023f */
[----:B------:R-:W-:-:S04]  /*08f0*/  LOP3.LUT R3, R3, 0x1c0, RZ, 0xc0, !PT ;  /* 0x000001c003037812 */ /* 0x000fc800078ec0ff */
[----:B------:R-:W-:Y:S02]  /*0900*/  LEA.HI R3, R3, R3, RZ, 0x1d ;  /* 0x0000000303037211 */ /* 0x000fe400078fe8ff */
[----:B-1----:R-:W-:Y:S02]  /*0910*/  SHF.R.S32.HI R0, RZ, 0x1, R8 ;  /* 0x00000001ff007819 */ /* 0x002fe40000011408 */
[----:B------:R-:W-:Y:S02]  /*0920*/  LOP3.LUT R8, R2, 0x1c0, RZ, 0xc0, !PT ;  /* 0x000001c002087812 */ /* 0x000fe400078ec0ff */
[----:B------:R-:W-:Y:S01]  /*0930*/  LOP3.LUT R2, R10, 0x3fffffe, RZ, 0xc0, !PT ;  /* 0x03fffffe0a027812 */ /* 0x000fe200078ec0ff */
[C---:B------:R-:W-:Y:S01]  /*0940*/  IMAD.SHL.U32 R6, R0.reuse, 0x40, RZ ;  /* 0x0000004000067824 */ /* 0x040fe200078e00ff */
[----:B------:R-:W-:Y:S01]  /*0950*/  LOP3.LUT P0, RZ, R0, 0x2, RZ, 0xc0, !PT ;  /* 0x0000000200ff7812 */ /* 0x000fe2000780c0ff */
[----:B------:R-:W-:Y:S02]  /*0960*/  IMAD.SHL.U32 R0, R162, 0x10, RZ ;  /* 0x00000010a2007824 */ /* 0x000fe400078e00ff */
[----:B------:R-:W-:Y:S01]  /*0970*/  IMAD.IADD R12, R4, 0x1, -R2 ;  /* 0x00000001040c7824 */ /* 0x000fe200078e0a02 */
[----:B------:R-:W-:Y:S01]  /*0980*/  SHF.R.S32.HI R4, RZ, 0x3, R9 ;  /* 0x00000003ff047819 */ /* 0x000fe20000011409 */
[----:B------:R-:W-:Y:S01]  /*0990*/  IMAD.SHL.U32 R2, R162, 0x400, RZ ;  /* 0x00000400a2027824 */ /* 0x000fe200078e00ff */
[----:B------:R-:W-:Y:S01]  /*09a0*/  LEA.HI.SX32 R18, R18, R0, 0x1e ;  /* 0x0000000012127211 */ /* 0x000fe200078ff2ff */
[----:B------:R-:W-:Y:S01]  /*09b0*/  IMAD.U32 R9, RZ, RZ, UR9 ;  /* 0x00000009ff097e24 */ /* 0x000fe2000f8e00ff */
[----:B------:R-:W-:Y:S01]  /*09c0*/  LOP3.LUT R5, R8, 0x30, R0, 0xf8, !PT ;  /* 0x0000003008057812 */ /* 0x000fe200078ef800 */
[----:B------:R-:W-:Y:S01]  /*09d0*/  IMAD R14, R4, 0x8, R14 ;  /* 0x00000008040e7824 */ /* 0x000fe200078e020e */
[----:B------:R-:W-:Y:S01]  /*09e0*/  LOP3.LUT R0, R6, 0xc0, RZ, 0xc0, !PT ;  /* 0x000000c006007812 */ /* 0x000fe200078ec0ff */
[--C-:B------:R-:W-:Y:S01]  /*09f0*/  IMAD R151, R4, 0x200, R2.reuse ;  /* 0x0000020004977824 */ /* 0x100fe200078e0202 */
[----:B------:R-:W-:Y:S01]  /*0a00*/  IADD3 R17, R3, R17, R2 ;  /* 0x0000001103117210 */ /* 0x000fe20007ffe002 */
[----:B------:R-:W-:Y:S01]  /*0a10*/  STL [R1+0x28], R18 ;  /* 0x0000281201007387 */ /* 0x000fe20000100800 */
[----:B------:R-:W-:-:S02]  /*0a20*/  LOP3.LUT R4, R0, 0x8, R20, 0xf8, !PT ;  /* 0x0000000800047812 */ /* 0x000fc400078ef814 */
[----:B------:R-:W-:Y:S01]  /*0a30*/  SHF.R.U32.HI R2, RZ, 0x3, R0 ;  /* 0x00000003ff027819 */ /* 0x000fe20000011600 */
[----:B------:R-:W-:Y:S01]  /*0a40*/  IMAD.SHL.U32 R241, R17, 0x2, RZ ;  /* 0x0000000211f17824 */ /* 0x000fe200078e00ff */
[----:B------:R-:W-:Y:S01]  /*0a50*/  LOP3.LUT R3, R5, 0x8, R20, 0xf8, !PT ;  /* 0x0000000805037812 */ /* 0x000fe200078ef814 */
[----:B------:R-:W-:Y:S01]  /*0a60*/  IMAD.U32 R5, RZ, RZ, UR6 ;  /* 0x00000006ff057e24 */ /* 0x000fe2000f8e00ff */
[----:B------:R-:W-:Y:S01]  /*0a70*/  SHF.R.U32.HI R0, RZ, 0x3, R8 ;  /* 0x00000003ff007819 */ /* 0x000fe20000011608 */
[----:B------:R-:W-:Y:S01]  /*0a80*/  USHF.R.S32.HI UR6, URZ, 0x1f, UR53 ;  /* 0x0000001f3f067899 */ /* 0x000fe20008011435 */
        /* <DEDUP_REMOVED lines=13> */
[----:B------:R-:W-:Y:S01]  /*0b60*/  IMAD.U32 R8, RZ, RZ, UR8 ;  /* 0x00000008ff087e24 */ /* 0x000fe2000f8e00ff */
[----:B------:R-:W-:Y:S01]  /*0b70*/  SHF.L.U64.HI R2, R0, 0x2, R2 ;  /* 0x0000000200027819 */ /* 0x000fe20000010202 */
[----:B------:R-:W-:Y:S01]  /*0b80*/  IMAD.U32 R0, RZ, RZ, UR5 ;  /* 0x00000005ff007e24 */ /* 0x000fe2000f8e00ff */
[----:B------:R-:W-:Y:S01]  /*0b90*/  UIMAD.WIDE.U32 UR16, UR56, UR8, URZ ;  /* 0x00000008381072a5 */ /* 0x000fe2000f8e003f */
[----:B------:R-:W-:Y:S01]  /*0ba0*/  SEL R149, R158, 0xffffffe0, !P0 ;  /* 0xffffffe09e957807 */ /* 0x000fe20004000000 */
[----:B------:R-:W-:Y:S01]  /*0bb0*/  IMAD.U32 R3, RZ, RZ, UR7 ;  /* 0x00000007ff037e24 */ /* 0x000fe2000f8e00ff */
[----:B------:R-:W-:Y:S01]  /*0bc0*/  UIMAD UR5, UR57, UR8, URZ ;  /* 0x00000008390572a4 */ /* 0x000fe2000f8e023f */
[C---:B------:R-:W-:Y:S01]  /*0bd0*/  IADD3 R237, R241.reuse, 0x40, RZ ;  /* 0x00000040f1ed7810 */ /* 0x040fe20007ffe0ff */
[----:B------:R-:W-:Y:S01]  /*0be0*/  @!UP5 UIMAD UR6, UR6, UR14, URZ ;  /* 0x0000000e0606d2a4 */ /* 0x000fe2000f8e023f */
[----:B------:R-:W-:Y:S01]  /*0bf0*/  IMAD.U32 R6, RZ, RZ, UR16 ;  /* 0x00000010ff067e24 */ /* 0x000fe2000f8e00ff */
[----:B------:R1:W-:Y:S01]  /*0c00*/  STL [R1+0x7c], R3 ;  /* 0x00007c0301007387 */ /* 0x0003e20000100800 */
[----:B------:R-:W-:Y:S01]  /*0c10*/  IMAD.U32 R7, RZ, RZ, UR17 ;  /* 0x00000011ff077e24 */ /* 0x000fe2000f8e00ff */
[C---:B------:R-:W-:Y:S01]  /*0c20*/  @P4 IADD3 R237, R241.reuse, -0x40, RZ ;  /* 0xffffffc0f1ed4810 */ /* 0x040fe20007ffe0ff */
[----:B------:R-:W-:-:S02]  /*0c30*/  IMAD.IADD R240, R241, 0x1, R234 ;  /* 0x00000001f1f07824 */ /* 0x000fc400078e02ea */
[----:B------:R-:W-:Y:S02]  /*0c40*/  IMAD R149, R150, 0x2, R149 ;  /* 0x0000000296957824 */ /* 0x000fe400078e0295 */
[----:B------:R-:W-:Y:S02]  /*0c50*/  IMAD.IADD R234, R234, 0x1, R237 ;  /* 0x00000001eaea7824 */ /* 0x000fe400078e02ed */
[--C-:B------:R-:W-:Y:S02]  /*0c60*/  IMAD.IADD R239, R241, 0x1, R235.reuse ;  /* 0x00000001f1ef7824 */ /* 0x100fe400078e02eb */
[----:B------:R-:W-:Y:S02]  /*0c70*/  IMAD.IADD R238, R240, 0x1, R235 ;  /* 0x00000001f0ee7824 */ /* 0x000fe400078e02eb */
[----:B------:R-:W-:Y:S02]  /*0c80*/  IMAD.IADD R236, R235, 0x1, R237 ;  /* 0x00000001ebec7824 */ /* 0x000fe400078e02ed */
[----:B------:R-:W-:-:S02]  /*0c90*/  IMAD.SHL.U32 R150, R150, 0x2, RZ ;  /* 0x0000000296967824 */ /* 0x000fc400078e00ff */
[----:B------:R-:W-:Y:S02]  /*0ca0*/  IMAD.IADD R235, R235, 0x1, R234 ;  /* 0x00000001ebeb7824 */ /* 0x000fe400078e02ea */
[----:B-1----:R-:W-:Y:S01]  /*0cb0*/  IMAD.U32 R3, RZ, RZ, UR4 ;  /* 0x00000004ff037e24 */ /* 0x002fe2000f8e00ff */
[----:B------:R-:W-:-:S04]  /*0cc0*/  USHF.R.S32.HI UR4, URZ, 0x1f, UR19 ;  /* 0x0000001f3f047899 */ /* 0x000fc80008011413 */
        /* <DEDUP_REMOVED lines=9> */
[----:B------:R-:W-:Y:S01]  /*0d60*/  STL.64 [R1+0x60], R6 ;  /* 0x0000600601007387 */ /* 0x000fe20000100a00 */
[----:B------:R-:W-:Y:S02]  /*0d70*/  LOP3.LUT R2, R2, 0x6, RZ, 0xc0, !PT ;  /* 0x0000000602027812 */ /* 0x000fe400078ec0ff */
[C---:B------:R-:W-:Y:S01]  /*0d80*/  LOP3.LUT P3, RZ, R0.reuse, 0x2, RZ, 0xc0, !PT ;  /* 0x0000000200ff7812 */ /* 0x040fe2000786c0ff */
[----:B------:R-:W-:Y:S02]  /*0d90*/  IMAD.SHL.U32 R0, R0, 0x40, RZ ;  /* 0x0000004000007824 */ /* 0x000fe400078e00ff */
[C---:B------:R-:W-:Y:S01]  /*0da0*/  IMAD R4, R11.reuse, 0x40, R2 ;  /* 0x000000400b047824 */ /* 0x040fe200078e0202 */
[----:B------:R-:W-:Y:S01]  /*0db0*/  R2P PR, R16, 0x6 ;  /* 0x0000000610007804 */ /* 0x000fe20000000000 */
[----:B------:R-:W-:Y:S01]  /*0dc0*/  IMAD.SHL.U32 R2, R11, 0x8, RZ ;  /* 0x000000080b027824 */ /* 0x000fe200078e00ff */
[----:B------:R-:W-:-:S02]  /*0dd0*/  LOP3.LUT R0, R0, 0xc0, RZ, 0xc0, !PT ;  /* 0x000000c000007812 */ /* 0x000fc400078ec0ff */
[----:B------:R-:W-:Y:S02]  /*0de0*/  LOP3.LUT P0, RZ, R13, 0x2, RZ, 0xc0, !PT ;  /* 0x000000020dff7812 */ /* 0x000fe4000780c0ff */
[----:B------:R-:W-:Y:S02]  /*0df0*/  LOP3.LUT R2, R2, 0x8, RZ, 0xc0, !PT ;  /* 0x0000000802027812 */ /* 0x000fe400078ec0ff */
[----:B------:R-:W-:Y:S02]  /*0e00*/  SEL R152, R152, 0xffffffc0, !P2 ;  /* 0xffffffc098987807 */ /* 0x000fe40005000000 */
[----:B------:R-:W-:Y:S01]  /*0e10*/  SEL R158, R158, 0xffffffe0, !P0 ;  /* 0xffffffe09e9e7807 */ /* 0x000fe20004000000 */
[----:B-1----:R-:W-:Y:S01]  /*0e20*/  IMAD.U32 R3, RZ, RZ, UR5 ;  /* 0x00000005ff037e24 */ /* 0x002fe2000f8e00ff */
[----:B------:R-:W-:-:S04]  /*0e30*/  USHF.R.S32.HI UR5, URZ, 0x1f, UR4 ;  /* 0x0000001f3f057899 */ /* 0x000fc80008011404 */
[----:B------:R1:W-:Y:S04]  /*0e40*/  STL [R1+0x74], R3 ;  /* 0x0000740301007387 */ /* 0x0003e80000100800 */
[----:B------:R2:W-:Y:S01]  /*0e50*/  STL [R1+0x3c], R4 ;  /* 0x00003c0401007387 */ /* 0x0005e20000100800 */
[----:B-1----:R-:W-:Y:S02]  /*0e60*/  IMAD.U32 R3, RZ, RZ, UR4 ;  /* 0x00000004ff037e24 */ /* 0x002fe4000f8e00ff */
[----:B--2---:R-:W-:-:S03]  /*0e70*/  IMAD.SHL.U32 R4, R15, 0x10, RZ ;  /* 0x000000100f047824 */ /* 0x004fc600078e00ff */
[----:B------:R1:W-:Y:S02]  /*0e80*/  STL [R1+0x70], R3 ;  /* 0x0000700301007387 */ /* 0x0003e40000100800 */
        /* <DEDUP_REMOVED lines=27> */
[----:B------:R-:W-:Y:S01]  /*1040*/  IMAD.SHL.U32 R154, R162, 0x2, RZ ;  /* 0x00000002a29a7824 */ /* 0x000fe200078e00ff */
[C---:B------:R-:W-:Y:S01]  /*1050*/  @P1 IADD3 R157, R151.reuse, -0x20, RZ ;  /* 0xffffffe0979d1810 */ /* 0x040fe20007ffe0ff */
[----:B------:R-:W-:-:S02]  /*1060*/  IMAD.IADD R153, R151, 0x1, R152 ;  /* 0x0000000197997824 */ /* 0x000fc400078e0298 */
[----:B------:R-:W-:Y:S01]  /*1070*/  IMAD.IADD R155, R154, 0x1, R158 ;  /* 0x000000019a9b7824 */ /* 0x000fe200078e029e */
[C---:B------:R-:W-:Y:S01]  /*1080*/  IADD3 R161, R157.reuse, 0x2000, RZ ;  /* 0x000020009da17810 */ /* 0x040fe20007ffe0ff */
[----:B------:R-:W-:Y:S01]  /*1090*/  IMAD.IADD R152, R152, 0x1, R157 ;  /* 0x0000000198987824 */ /* 0x000fe200078e029d */
[C---:B------:R-:W-:Y:S02]  /*10a0*/  IADD3 R160, R157.reuse, 0x4000, RZ ;  /* 0x000040009da07810 */ /* 0x040fe40007ffe0ff */
[----:B------:R-:W-:Y:S01]  /*10b0*/  IADD3 R159, R157, 0x6000, RZ ;  /* 0x000060009d9f7810 */ /* 0x000fe20007ffe0ff */
[----:B-1----:R-:W-:-:S05]  /*10c0*/  IMAD.U32 R0, RZ, RZ, UR5 ;  /* 0x00000005ff007e24 */ /* 0x002fca000f8e00ff */
[----:B------:R1:W-:Y:S04]  /*10d0*/  STL [R1+0x68], R0 ;  /* 0x0000680001007387 */ /* 0x0003e80000100800 */
[----:B------:R2:W-:Y:S01]  /*10e0*/  STL [R1+0x44], R4 ;  /* 0x0000440401007387 */ /* 0x0005e20000100800 */
[C---:B-1----:R-:W-:Y:S02]  /*10f0*/  IADD3 R0, R4.reuse, 0x20, RZ ;  /* 0x0000002004007810 */ /* 0x042fe40007ffe0ff */
[----:B------:R-:W-:-:S05]  /*1100*/  @P3 IADD3 R0, R4, -0x20, RZ ;  /* 0xffffffe004003810 */ /* 0x000fca0007ffe0ff */
[----:B------:R2:W-:Y:S02]  /*1110*/  STL [R1+0x48], R0 ;  /* 0x0000480001007387 */ /* 0x0005e40000100800 */
.L_x_512:
        /* <DEDUP_REMOVED lines=37> */
[----:B------:R-:W-:Y:S01]  /*1370*/  ULDC UR6, c[0x0][0x218] ;  /* 0x0000860000067ab9 */ /* 0x000fe20000000800 */
[----:B---3--:R1:W3:Y:S01]  /*1380*/  @P0 R2UR UR37, R8 ;  /* 0x00000000082503c2 */ /* 0x0082e200000e0000 */
[----:B------:R-:W-:-:S07]  /*1390*/  ISETP.NE.U32.AND P0, PT, RZ, c[0x0][0x248], PT ;  /* 0x00009200ff007a0c */ /* 0x000fce0003f05070 */
[----:B--2---:R-:W2:Y:S01]  /*13a0*/  @P2 R2UR UR4, R3 ;  /* 0x00000000030423c2 */ /* 0x004ea200000e0000 */
[----:B------:R-:W-:-:S07]  /*13b0*/  ISETP.NE.AND.EX P0, PT, RZ, c[0x0][0x24c], PT, P0 ;  /* 0x00009300ff007a0c */ /* 0x000fce0003f05300 */
[----:B-----5:R-:W2:Y:S08]  /*13c0*/  @P2 R2UR UR11, R6 ;  /* 0x00000000060b23c2 */ /* 0x020eb000000e0000 */
[----:B----4-:R1:W4:Y:S01]  /*13d0*/  @!P1 R2UR UR42, R0 ;  /* 0x00000000002a93c2 */ /* 0x01032200000e0000 */
[----:B--2---:R-:W-:-:S07]  /*13e0*/  @UP1 UIADD3 UR11, UR11, -UR4, URZ ;  /* 0x800000040b0b1290 */ /* 0x004fce000fffe03f */
        /* <DEDUP_REMOVED lines=9> */
.L_x_466:
        /* <DEDUP_REMOVED lines=67> */
.L_x_468:
        /* <DEDUP_REMOVED lines=18> */
.L_x_469:
[----:B------:R-:W2:Y:S01]  /*19d0*/  LDL R0, [R1+0x74] ;  /* 0x0000740001007983 */ /* 0x000ea20000100800 */
[----:B------:R-:W-:-:S03]  /*19e0*/  ULDC.64 UR16, c[0x0][0x370] ;  /* 0x0000dc0000107ab9 */ /* 0x000fc60000000a00 */
[----:B------:R-:W3:Y:S04]  /*19f0*/  LDL R5, [R1+0x54] ;  /* 0x0000540001057983 */ /* 0x000ee80000100800 */
[----:B------:R-:W4:Y:S04]  /*1a00*/  LDL.64 R6, [R1+0x60] ;  /* 0x0000600001067983 */ /* 0x000f280000100a00 */
        /* <DEDUP_REMOVED lines=83> */
.L_x_470:
[----:B------:R-:W2:Y:S02]  /*1f40*/  LDL R0, [R1+0x78] ;  /* 0x0000780001007983 */ /* 0x000ea40000100800 */
[----:B--2---:R1:W2:Y:S01]  /*1f50*/  R2UR UR10, R0 ;  /* 0x00000000000a73c2 */ /* 0x0042a200000e0000 */
[----:B------:R-:W-:-:S07]  /*1f60*/  DEPBAR.LE SB1, 0x0, {2} ;  /* 0x000090040000791a */ /* 0x000fce0000000000 */
.L_x_471:
[----:B------:R-:W2:Y:S04]  /*1f70*/  LDL R8, [R1+0x58] ;  /* 0x0000580001087983 */ /* 0x000ea80000100800 */
[----:B------:R-:W3:Y:S04]  /*1f80*/  LDL R5, [R1+0x70] ;  /* 0x0000700001057983 */ /* 0x000ee80000100800 */
[----:B------:R-:W4:Y:S04]  /*1f90*/  LDL R3, [R1+0x50] ;  /* 0x0000500001037983 */ /* 0x000f280000100800 */
[----:B------:R-:W5:Y:S04]  /*1fa0*/  LDL R0, [R1+0x68] ;  /* 0x0000680001007983 */ /* 0x000f680000100800 */
[----:B------:R-:W4:Y:S04]  /*1fb0*/  LDL.64 R6, [R1+0x10] ;  /* 0x0000100001067983 */ /* 0x000f280000100a00 */
[----:B------:R1:W5:Y:S04]  /*1fc0*/  LDL.64 R18, [R1+0x10] ;  /* 0x0000100001127983 */ /* 0x0003680000100a00 */
[----:B------:R-:W5:Y:S04]  /*1fd0*/  LDL R10, [R1+0x4c] ;  /* 0x00004c00010a7983 */ /* 0x000f680000100800 */
[----:B------:R-:W1:Y:S01]  /*1fe0*/  S2R R11, SR_TID.X ;  /* 0x00000000000b7919 */ /* 0x000e620000002100 */
[----:B------:R-:W-:Y:S01]  /*1ff0*/  UIADD3 UR8, UR6, UR8, URZ ;  /* 0x0000000806087290 */ /* 0x000fe2000fffe03f */
[----:B-1----:R-:W-:Y:S01]  /*2000*/  SHF.R.S32.HI R12, RZ, 0x1f, R11 ;  /* 0x0000001fff0c7819 */ /* 0x002fe2000001140b */
[----:B------:R-:W-:Y:S01]  /*2010*/  BSSY B1, `(.L_x_467) ;  /* 0x00008c1000017945 */ /* 0x000fe20003800000 */
[----:B--2---:R-:W1:Y:S08]  /*2020*/  R2UR UR47, R8 ;  /* 0x00000000082f73c2 */ /* 0x004e7000000e0000 */
[----:B---3--:R-:W1:Y:S08]  /*2030*/  R2UR UR43, R5 ;  /* 0x00000000052b73c2 */ /* 0x008e7000000e0000 */
[----:B----4-:R2:W3:Y:S08]  /*2040*/  R2UR UR45, R3 ;  /* 0x00000000032d73c2 */ /* 0x0104f000000e0000 */
[----:B-----5:R-:W3:Y:S01]  /*2050*/  R2UR UR4, R0 ;  /* 0x00000000000473c2 */ /* 0x020ee200000e0000 */
[----:B-1----:R-:W-:-:S02]  /*2060*/  UIADD3 UR16, UP4, UP3, UR16, UR43, UR47 ;  /* 0x0000002b10107290 */ /* 0x002fc4000fb9e02f */
[----:B------:R-:W-:Y:S02]  /*2070*/  USHF.R.S32.HI UR43, URZ, 0x1f, UR58 ;  /* 0x0000001f3f2b7899 */ /* 0x000fe4000801143a */
[----:B------:R-:W-:Y:S01]  /*2080*/  UIADD3 UR51, UP2, UP1, UR20, UR16, UR40 ;  /* 0x0000001014337290 */ /* 0x000fe2000f95e028 */
[----:B--2---:R-:W-:Y:S02]  /*2090*/  LEA.HI R3, R12, R11, RZ, 0x2 ;  /* 0x0000000b0c037211 */ /* 0x004fe400078f10ff */
[----:B------:R-:W-:Y:S02]  /*20a0*/  ULDC.64 UR16, c[0x0][0x1a8] ;  /* 0x00006a0000107ab9 */ /* 0x000fe40000000a00 */
[----:B------:R-:W-:Y:S01]  /*20b0*/  SHF.R.S32.HI R3, RZ, 0x2, R3 ;  /* 0x00000002ff037819 */ /* 0x000fe20000011403 */
[----:B---3--:R-:W-:-:S04]  /*20c0*/  UIADD3.X UR4, UR18, UR4, UR45, UP4, UP3 ;  /* 0x0000000412047290 */ /* 0x008fc8000a7e642d */
[----:B------:R-:W-:Y:S02]  /*20d0*/  UIADD3.X UR47, UR19, UR4, UR14, UP2, UP1 ;  /* 0x00000004132f7290 */ /* 0x000fe400097e240e */
[----:B------:R-:W-:Y:S01]  /*20e0*/  UIMAD UR4, UR43, UR16, URZ ;  /* 0x000000102b0472a4 */ /* 0x000fe2000f8e023f */
[----:B------:R-:W-:Y:S01]  /*20f0*/  IMAD.MOV.U32 R18, RZ, RZ, R6 ;  /* 0x000000ffff127224 */ /* 0x000fe200078e0006 */
[----:B------:R-:W-:Y:S02]  /*2100*/  SHF.R.S32.HI R15, RZ, 0x1f, R3 ;  /* 0x0000001fff0f7819 */ /* 0x000fe40000011403 */
[----:B------:R-:W-:Y:S01]  /*2110*/  UIMAD UR45, UR58, UR17, UR4 ;  /* 0x000000113a2d72a4 */ /* 0x000fe2000f8e0204 */
[----:B------:R-:W-:Y:S02]  /*2120*/  IADD3 R0, P0, R3, UR6, RZ ;  /* 0x0000000603007c10 */ /* 0x000fe4000ff1e0ff */
[----:B------:R-:W-:Y:S01]  /*2130*/  ULDC.64 UR16, c[0x0][0x378] ;  /* 0x0000de0000107ab9 */ /* 0x000fe20000000a00 */
[----:B------:R-:W-:Y:S01]  /*2140*/  SHF.R.S32.HI R19, RZ, 0x1f, R18 ;  /* 0x0000001fff137819 */ /* 0x000fe20000011412 */
[----:B------:R-:W-:Y:S01]  /*2150*/  UIMAD UR4, UR43, UR16, URZ ;  /* 0x000000102b0472a4 */ /* 0x000fe2000f8e023f */
[----:B------:R-:W-:Y:S01]  /*2160*/  IADD3.X R5, R15, UR48, RZ, P0, !PT ;  /* 0x000000300f057c10 */ /* 0x000fe200087fe4ff */
[----:B------:R-:W-:-:S02]  /*2170*/  UMOV UR20, 0x4 ;  /* 0x0000000400147882 */ /* 0x000fc40000000000 */
[----:B------:R-:W-:Y:S01]  /*2180*/  UIMAD UR43, UR58, UR17, UR4 ;  /* 0x000000113a2b72a4 */ /* 0x000fe2000f8e0204 */
[C---:B------:R-:W-:Y:S01]  /*2190*/  IMAD.WIDE.U32 R6, R0.reuse, c[0x0][0x190], R18 ;  /* 0x0000640000067a25 */ /* 0x040fe200078e0012 */
[----:B------:R-:W-:Y:S02]  /*21a0*/  ULDC.64 UR18, c[0x0][0x200] ;  /* 0x0000800000127ab9 */ /* 0x000fe40000000a00 */
[----:B------:R-:W-:Y:S01]  /*21b0*/  ULDC.64 UR16, c[0x0][0x370] ;  /* 0x0000dc0000107ab9 */ /* 0x000fe20000000a00 */
[----:B------:R-:W-:Y:S01]  /*21c0*/  IMAD R5, R5, c[0x0][0x190], RZ ;  /* 0x0000640005057a24 */ /* 0x000fe200078e02ff */
[----:B------:R-:W-:Y:S01]  /*21d0*/  UIMAD UR4, UR48, UR16, URZ ;  /* 0x00000010300472a4 */ /* 0x000fe2000f8e023f */
[----:B------:R1:W2:Y:S01]  /*21e0*/  R2UR UR48, R10 ;  /* 0x000000000a3073c2 */ /* 0x0002a200000e0000 */
[----:B------:R-:W-:Y:S01]  /*21f0*/  UIMAD.WIDE UR18, UR8, UR20, UR18 ;  /* 0x00000014081272a5 */ /* 0x000fe2000f8e0212 */
[----:B------:R-:W-:Y:S01]  /*2200*/  IMAD R0, R0, c[0x0][0x194], R5 ;  /* 0x0000650000007a24 */ /* 0x000fe200078e0205 */
[----:B------:R-:W-:Y:S01]  /*2210*/  IADD3 R8, P0, R6, UR59, RZ ;  /* 0x0000003b06087c10 */ /* 0x000fe2000ff1e0ff */
[----:B------:R-:W-:-:S02]  /*2220*/  UIMAD UR14, UR6, UR17, UR4 ;  /* 0x00000011060e72a4 */ /* 0x000fc4000f8e0204 */
[----:B------:R-:W-:Y:S01]  /*2230*/  UIADD3 UR40, UR6, UR10, URZ ;  /* 0x0000000a06287290 */ /* 0x000fe2000fffe03f */
[----:B------:R-:W-:Y:S01]  /*2240*/  IADD3.X R9, R7, UR55, R0, P0, !PT ;  /* 0x0000003707097c10 */ /* 0x000fe200087fe400 */
[----:B------:R-:W-:Y:S02]  /*2250*/  UMOV UR17, UR18 ;  /* 0x0000001200117c82 */ /* 0x000fe40008000000 */
[----:B------:R-:W-:Y:S01]  /*2260*/  UMOV UR16, UR19 ;  /* 0x0000001300107c82 */ /* 0x000fe20008000000 */
[----:B------:R-:W-:Y:S01]  /*2270*/  IADD3 R6, P0, R18, UR41, RZ ;  /* 0x0000002912067c10 */ /* 0x000fe2000ff1e0ff */
[----:B------:R-:W-:Y:S02]  /*2280*/  ULDC.64 UR18, c[0x0][0x3c8] ;  /* 0x0000f20000127ab9 */ /* 0x000fe40000000a00 */
[----:B------:R-:W-:Y:S02]  /*2290*/  UIADD3 UR4, -UR7, UR11, UR5 ;  /* 0x0000000b07047290 */ /* 0x000fe4000fffe105 */
[----:B------:R-:W-:Y:S01]  /*22a0*/  UIMAD.WIDE UR40, UR40, UR20, UR18 ;  /* 0x00000014282872a5 */ /* 0x000fe2000f8e0212 */
[----:B------:R-:W-:-:S02]  /*22b0*/  LEA.HI R0, R12, R11, RZ, 0x5 ;  /* 0x0000000b0c007211 */ /* 0x000fc400078f28ff */
[----:B------:R-:W-:Y:S02]  /*22c0*/  ULDC UR20, c[0x0][0x2e8] ;  /* 0x0000ba0000147ab9 */ /* 0x000fe40000000800 */
[----:B------:R-:W-:Y:S01]  /*22d0*/  UIADD3 UR4, UR4, -UR20, URZ ;  /* 0x8000001404047290 */ /* 0x000fe2000fffe03f */
[----:B------:R-:W-:-:S03]  /*22e0*/  LOP3.LUT R5, R0, 0xffffffe0, RZ, 0xc0, !PT ;  /* 0xffffffe000057812 */ /* 0x000fc600078ec0ff */
[----:B------:R-:W-:Y:S01]  /*22f0*/  USHF.R.S32.HI UR20, URZ, 0x1f, UR4 ;  /* 0x0000001f3f147899 */ /* 0x000fe20008011404 */
[----:B------:R-:W-:Y:S01]  /*2300*/  SHF.R.S32.HI R0, RZ, 0x5, R0 ;  /* 0x00000005ff007819 */ /* 0x000fe20000011400 */
[----:B------:R-:W-:Y:S02]  /*2310*/  IMAD.IADD R5, R11, 0x1, -R5 ;  /* 0x000000010b057824 */ /* 0x000fe400078e0a05 */
[----:B------:R-:W-:Y:S01]  /*2320*/  ULEA.HI UR20, UR20, UR4, URZ, 0x7 ;  /* 0x0000000414147291 */ /* 0x000fe2000f8f383f */
[----:B------:R-:W-:Y:S01]  /*2330*/  IADD3.X R7, R19, UR49, RZ, P0, !PT ;  /* 0x0000003113077c10 */ /* 0x000fe200087fe4ff */
[----:B-1----:R-:W-:Y:S02]  /*2340*/  IMAD.U32 R10, RZ, RZ, UR6 ;  /* 0x00000006ff0a7e24 */ /* 0x002fe4000f8e00ff */
[----:B--2---:R-:W-:Y:S01]  /*2350*/  IMAD R0, R0, UR48, R5 ;  /* 0x0000003000007c24 */ /* 0x004fe2000f8e0205 */
[----:B------:R-:W-:Y:S01]  /*2360*/  USHF.R.S32.HI UR20, URZ, 0x7, UR20 ;  /* 0x000000073f147899 */ /* 0x000fe20008011414 */
[----:B------:R-:W-:-:S03]  /*2370*/  IMAD.WIDE.U32 R6, R10, c[0x0][0x370], R6 ;  /* 0x0000dc000a067a25 */ /* 0x000fc600078e0006 */
[----:B------:R-:W-:Y:S01]  /*2380*/  UISETP.LT.AND UP1, UPT, URZ, UR20, UPT ;  /* 0x000000143f00728c */ /* 0x000fe2000bf21270 */
[C---:B------:R-:W-:Y:S02]  /*2390*/  IADD3 R165, P0, R0.reuse, UR51, RZ ;  /* 0x0000003300a57c10 */ /* 0x040fe4000ff1e0ff */
[----:B------:R-:W-:Y:S01]  /*23a0*/  IADD3 R7, R7, UR14, RZ ;  /* 0x0000000e07077c10 */ /* 0x000fe2000fffe0ff */
[----:B------:R-:W-:Y:S01]  /*23b0*/  USEL UR20, URZ, UR20, !UP1 ;  /* 0x000000143f147287 */ /* 0x000fe2000c800000 */
[----:B------:R-:W-:Y:S01]  /*23c0*/  LEA.HI.X.SX32 R5, R0, UR47, 0x1, P0 ;  /* 0x0000002f00057c11 */ /* 0x000fe200080f0eff */
[----:B------:R-:W-:Y:S01]  /*23d0*/  IMAD.U32 R0, RZ, RZ, UR58 ;  /* 0x0000003aff007e24 */ /* 0x000fe2000f8e00ff */
[----:B------:R1:W-:Y:S01]  /*23e0*/  STL [R1+0x14], R19 ;  /* 0x0000141301007387 */ /* 0x0003e20000100800 */
[----:B------:R-:W-:Y:S02]  /*23f0*/  UISETP.GT.AND UP1, UPT, UR50, UR20, UPT ;  /* 0x000000143200728c */ /* 0x000fe4000bf24270 */
[----:B------:R-:W-:-:S04]  /*2400*/  IMAD.WIDE.U32 R6, R0, c[0x0][0x378], R6 ;  /* 0x0000de0000067a25 */ /* 0x000fc800078e0006 */
[----:B------:R-:W-:Y:S01]  /*2410*/  PLOP3.LUT P0, PT, PT, PT, UP1, 0x80, 0x0 ;  /* 0x000000000000781c */ /* 0x000fe20003f0f018 */
[----:B------:R-:W-:Y:S01]  /*2420*/  IMAD.WIDE.U32 R8, R0, c[0x0][0x1a8], R8 ;  /* 0x00006a0000087a25 */ /* 0x000fe200078e0008 */
[----:B------:R-:W-:-:S03]  /*2430*/  IADD3 R7, R7, UR43, RZ ;  /* 0x0000002b07077c10 */ /* 0x000fc6000fffe0ff */
[----:B------:R-:W-:Y:S02]  /*2440*/  IMAD R0, R15, c[0x0][0x370], RZ ;  /* 0x0000dc000f007a24 */ /* 0x000fe400078e02ff */
        /* <DEDUP_REMOVED lines=14> */
[----:B-1----:R-:W-:Y:S02]  /*2530*/  @UP0 UIADD3 UR4, UR37, UR42, URZ ;  /* 0x0000002a25040290 */ /* 0x002fe4000fffe03f */
        /* <DEDUP_REMOVED lines=17> */
.L_x_473:
        /* <DEDUP_REMOVED lines=18> */
.L_x_474:
        /* <DEDUP_REMOVED lines=29> */
.L_x_476:
[----:B------:R-:W-:Y:S05]  /*2940*/  BSYNC B0 ;  /* 0x0000000000007941 */ /* 0x000fea0003800000 */
.L_x_475:
        /* <DEDUP_REMOVED lines=14> */
.L_x_478:
[----:B------:R-:W-:Y:S05]  /*2a30*/  BSYNC B0 ;  /* 0x0000000000007941 */ /* 0x000fea0003800000 */
.L_x_477:
        /* <DEDUP_REMOVED lines=25> */
.L_x_480:
[----:B------:R-:W-:Y:S05]  /*2bd0*/  BSYNC B0 ;  /* 0x0000000000007941 */ /* 0x000fea0003800000 */
.L_x_479:
        /* <DEDUP_REMOVED lines=12> */
.L_x_472:
[----:B-1----:R-:W2:Y:S01]  /*2ca0*/  LDL R16, [R1+0x38] ;  /* 0x0000380001107983 */ /* 0x002ea20000100800 */
        /* <DEDUP_REMOVED lines=13> */
[----:B------:R-:W-:-:S03]  /*2d80*/  PLOP3.LUT P0, PT, PT, PT, UP6, 0x80, 0x0 ;  /* 0x000000000000781c */ /* 0x000fc60003f0f068 */
        /* <DEDUP_REMOVED lines=29> */
.L_x_483:
[----:B------:R-:W-:Y:S05]  /*2f60*/  BSYNC B0 ;  /* 0x0000000000007941 */ /* 0x000fea0003800000 */
.L_x_482:
        /* <DEDUP_REMOVED lines=21> */
.L_x_485:
[----:B------:R-:W-:Y:S05]  /*30c0*/  BSYNC B0 ;  /* 0x0000000000007941 */ /* 0x000fea0003800000 */
.L_x_484:
        /* <DEDUP_REMOVED lines=17> */
.L_x_487:
[----:B------:R-:W-:Y:S05]  /*31e0*/  BSYNC B0 ;  /* 0x0000000000007941 */ /* 0x000fea0003800000 */
.L_x_486:
        /* <DEDUP_REMOVED lines=15> */
.L_x_489:
[----:B------:R-:W-:Y:S05]  /*32e0*/  BSYNC B0 ;  /* 0x0000000000007941 */ /* 0x000fea0003800000 */
.L_x_488:
        /* <DEDUP_REMOVED lines=20> */
.L_x_491:
[----:B------:R-:W-:Y:S05]  /*3430*/  BSYNC B0 ;  /* 0x0000000000007941 */ /* 0x000fea0003800000 */
.L_x_490:
        /* <DEDUP_REMOVED lines=20> */
.L_x_493:
[----:B------:R-:W-:Y:S05]  /*3580*/  BSYNC B0 ;  /* 0x0000000000007941 */ /* 0x000fea0003800000 */
.L_x_492:
        /* <DEDUP_REMOVED lines=18> */
[----:B------:R-:W-:Y:S02]  /*36b0*/  IADD3 R12, R16, 0x40, RZ ;  /* 0x00000040100c7810 */ /* 0x000fe40007ffe0ff */
        /* <DEDUP_REMOVED lines=21> */
[----:B----4-:R1:W-:Y:S04]  /*3810*/  STL [R1+0x18], R20 ;  /* 0x0000181401007387 */ /* 0x0103e80000100800 */
        /* <DEDUP_REMOVED lines=20> */
.L_x_495:
[----:B------:R-:W-:Y:S05]  /*3960*/  BSYNC B0 ;  /* 0x0000000000007941 */ /* 0x000fea0003800000 */
.L_x_494:
        /* <DEDUP_REMOVED lines=19> */
.L_x_497:
[----:B------:R-:W-:Y:S05]  /*3aa0*/  BSYNC B0 ;  /* 0x0000000000007941 */ /* 0x000fea0003800000 */
.L_x_496:
[----:B------:R-:W0:Y:S01]  /*3ab0*/  LDGDEPBAR ;  /* 0x00000000000079af */ /* 0x000e220000000000 */
[----:B-1234-:R-:W-:Y:S01]  /*3ac0*/  IADD3 R0, R162, 0x1000, RZ ;  /* 0x00001000a2007810 */ /* 0x01efe20007ffe0ff */
[C---:B------:R-:W-:Y:S01]  /*3ad0*/  IMAD.SHL.U32 R4, R16.reuse, 0x4, RZ ;  /* 0x0000000410047824 */ /* 0x040fe200078e00ff */
[----:B------:R-:W-:Y:S01]  /*3ae0*/  SHF.L.U64.HI R5, R16, 0x2, R13 ;  /* 0x0000000210057819 */ /* 0x000fe2000001020d */
[----:B------:R1:W-:Y:S01]  /*3af0*/  STL [R1+0x8], R163 ;  /* 0x000008a301007387 */ /* 0x0003e20000100800 */
[----:B------:R-:W-:Y:S01]  /*3b00*/  SEL R0, R0, R162, !P0 ;  /* 0x000000a200007207 */ /* 0x000fe20004000000 */
[----:B------:R-:W-:Y:S01]  /*3b10*/  CS2R R94, SRZ ;  /* 0x00000000005e7805 */ /* 0x000fe2000001ff00 */
[----:B------:R-:W-:Y:S01]  /*3b20*/  IADD3 R3, R156, 0x1000, RZ ;  /* 0x000010009c037810 */ /* 0x000fe20007ffe0ff */
[----:B------:R1:W-:Y:S01]  /*3b30*/  STL [R1+0x30], R5 ;  /* 0x0000300501007387 */ /* 0x0003e20000100800 */
[----:B------:R-:W-:Y:S01]  /*3b40*/  CS2R R92, SRZ ;  /* 0x00000000005c7805 */ /* 0x000fe2000001ff00 */
[----:B------:R-:W-:Y:S01]  /*3b50*/  IMAD.SHL.U32 R148, R0, 0x2, RZ ;  /* 0x0000000200947824 */ /* 0x000fe200078e00ff */
[----:B------:R-:W-:Y:S01]  /*3b60*/  IADD3 R0, R16, -0x80, RZ ;  /* 0xffffff8010007810 */ /* 0x000fe20007ffe0ff */
[----:B------:R-:W-:Y:S01]  /*3b70*/  CS2R R98, SRZ ;  /* 0x0000000000627805 */ /* 0x000fe2000001ff00 */
        /* <DEDUP_REMOVED lines=18> */
[----:B------:R1:W-:Y:S01]  /*3ca0*/  STL [R1+0x34], R4 ;  /* 0x0000340401007387 */ /* 0x0003e20000100800 */
[----:B------:R-:W-:Y:S01]  /*3cb0*/  IMAD.SHL.U32 R3, R3, 0x2, RZ ;  /* 0x0000000203037824 */ /* 0x000fe200078e00ff */
[----:B------:R-:W-:Y:S02]  /*3cc0*/  ULDC UR14, c[0x0][0x2e4] ;  /* 0x0000b900000e7ab9 */ /* 0x000fe40000000800 */
        /* <DEDUP_REMOVED lines=8> */
.L_x_502:
[----:B----4-:R-:W4:Y:S01]  /*3d50*/  LDL R175, [R1+0x34] ;  /* 0x0000340001af7983 */ /* 0x010f220000100800 */
[----:B------:R-:W-:Y:S01]  /*3d60*/  IADD3 R112, R158, R148, RZ ;  /* 0x000000949e707210 */ /* 0x000fe20007ffe0ff */
[----:B------:R-:W-:Y:S02]  /*3d70*/  USHF.L.U32 UR10, UR15, 0x7, URZ ;  /* 0x000000070f0a7899 */ /* 0x000fe4000800063f */
[----:B-1-3--:R-:W3:Y:S01]  /*3d80*/  LDL R0, [R1+0x30] ;  /* 0x0000300001007983 */ /* 0x00aee20000100800 */
[----:B------:R-:W-:Y:S02]  /*3d90*/  ULDC UR5, c[0x0][0x2e8] ;  /* 0x0000ba0000057ab9 */ /* 0x000fe40000000800 */
[----:B------:R-:W-:Y:S01]  /*3da0*/  UIADD3 UR9, UR10, UR11, URZ ;  /* 0x0000000b0a097290 */ /* 0x000fe2000fffe03f */
[----:B------:R-:W0:Y:S01]  /*3db0*/  LDGDEPBAR ;  /* 0x00000000000079af */ /* 0x000e220000000000 */
[----:B------:R-:W-:Y:S02]  /*3dc0*/  USHF.L.U32 UR6, UR8, 0x7, URZ ;  /* 0x0000000708067899 */ /* 0x000fe4000800063f */
[----:B------:R-:W-:Y:S04]  /*3dd0*/  UIADD3 UR4, -UR7, 0x80, UR9 ;  /* 0x0000008007047890 */ /* 0x000fe8000fffe109 */
[----:B------:R-:W-:Y:S03]  /*3de0*/  UIADD3 UR4, UR4, -UR5, URZ ;  /* 0x8000000504047290 */ /* 0x000fe6000fffe03f */
[----:B------:R-:W-:Y:S02]  /*3df0*/  ULDC UR5, c[0x0][0x2e4] ;  /* 0x0000b90000057ab9 */ /* 0x000fe40000000800 */
[----:B------:R-:W-:Y:S01]  /*3e00*/  UISETP.GE.AND UP0, UPT, UR6, UR4, UPT ;  /* 0x000000040600728c */ /* 0x000fe2000bf06270 */
[----:B------:R-:W-:Y:S04]  /*3e10*/  DEPBAR.LE SB0, 0x0 ;  /* 0x000080000000791a */ /* 0x000fe80000000000 */
[----:B------:R-:W-:Y:S08]  /*3e20*/  BAR.SYNC.DEFER_BLOCKING 0x0 ;  /* 0x0000000000007b1d */ /* 0x000ff00000010000 */
[----:B------:R-:W-:Y:S08]  /*3e30*/  LDSM.16.M88.4 R64, [R148] ;  /* 0x000000009440783b */ /* 0x000ff00000000200 */
[----:B------:R-:W1:Y:S08]  /*3e40*/  LDSM.16.M88.4 R16, [R150+0x6000] ;  /* 0x006000009610783b */ /* 0x000e700000000200 */
[----:B------:R-:W2:Y:S08]  /*3e50*/  LDSM.16.M88.4 R60, [R148+0x1000] ;  /* 0x00100000943c783b */ /* 0x000eb00000000200 */
[----:B------:R-:W2:Y:S08]  /*3e60*/  LDSM.16.M88.4 R32, [R150+0x6400] ;  /* 0x006400009620783b */ /* 0x000eb00000000200 */
[----:B------:R-:W2:Y:S08]  /*3e70*/  LDSM.16.M88.4 R48, [R150+0x6800] ;  /* 0x006800009630783b */ /* 0x000eb00000000200 */
[----:B------:R-:W2:Y:S08]  /*3e80*/  LDSM.16.M88.4 R100, [R150+0x6c00] ;  /* 0x006c00009664783b */ /* 0x000eb00000000200 */
[----:B------:R-:W-:Y:S01]  /*3e90*/  LDSM.16.M88.4 R104, [R112] ;  /* 0x000000007068783b */ /* 0x000fe20000000200 */
[-C--:B-1----:R-:W-:Y:S07]  /*3ea0*/  HMMA.16816.F32.BF16 R4, R64, R16.reuse, RZ ;  /* 0x000000104004723c */ /* 0x082fee00000418ff */
[----:B------:R-:W1:Y:S01]  /*3eb0*/  LDSM.16.M88.4 R108, [R149+0x6000] ;  /* 0x00600000956c783b */ /* 0x000e620000000200 */
[C---:B--2---:R-:W-:Y:S07]  /*3ec0*/  HMMA.16816.F32.BF16 R8, R60.reuse, R16, RZ ;  /* 0x000000103c08723c */ /* 0x044fee00000418ff */
[----:B------:R-:W2:Y:S01]  /*3ed0*/  LDSM.16.M88.4 R112, [R112+0x1000] ;  /* 0x001000007070783b */ /* 0x000ea20000000200 */
        /* <DEDUP_REMOVED lines=17> */
[C---:B------:R-:W-:Y:S04]  /*3ff0*/  HMMA.16816.F32.BF16 R16, R104.reuse, R110, R16 ;  /* 0x0000006e6810723c */ /* 0x040fe80000041810 */
[----:B------:R-:W-:Y:S02]  /*4000*/  FMUL.FTZ R4, R4, c[0x0][0x2ec] ;  /* 0x0000bb0004047a20 */ /* 0x000fe40000410000 */
[----:B------:R-:W-:Y:S02]  /*4010*/  FMUL.FTZ R5, R5, c[0x0][0x2ec] ;  /* 0x0000bb0005057a20 */ /* 0x000fe40000410000 */
[----:B------:R-:W1:Y:S01]  /*4020*/  MUFU.TANH R168, R4 ;  /* 0x0000000400a87308 */ /* 0x000e620000002400 */
[----:B------:R-:W-:Y:S03]  /*4030*/  FMUL.FTZ R6, R6, c[0x0][0x2ec] ;  /* 0x0000bb0006067a20 */ /* 0x000fe60000410000 */
[----:B------:R-:W-:Y:S02]  /*4040*/  FMUL.FTZ R7, R7, c[0x0][0x2ec] ;  /* 0x0000bb0007077a20 */ /* 0x000fe40000410000 */
[----:B------:R-:W-:Y:S02]  /*4050*/  FMUL.FTZ R10, R10, c[0x0][0x2ec] ;  /* 0x0000bb000a0a7a20 */ /* 0x000fe40000410000 */
[----:B------:R-:W-:Y:S02]  /*4060*/  FMUL.FTZ R11, R11, c[0x0][0x2ec] ;  /* 0x0000bb000b0b7a20 */ /* 0x000fe40000410000 */
[----:B------:R-:W2:Y:S01]  /*4070*/  MUFU.TANH R167, R5 ;  /* 0x0000000500a77308 */ /* 0x000ea20000002400 */
[----:B------:R-:W-:Y:S02]  /*4080*/  FMUL.FTZ R8, R8, c[0x0][0x2ec] ;  /* 0x0000bb0008087a20 */ /* 0x000fe40000410000 */
[----:B------:R-:W-:Y:S02]  /*4090*/  FMUL.FTZ R9, R9, c[0x0][0x2ec] ;  /* 0x0000bb0009097a20 */ /* 0x000fe40000410000 */
[----:B------:R-:W-:Y:S02]  /*40a0*/  FMUL.FTZ R12, R12, c[0x0][0x2ec] ;  /* 0x0000bb000c0c7a20 */ /* 0x000fe40000410000 */
[----:B------:R-:W-:Y:S02]  /*40b0*/  FMUL.FTZ R13, R13, c[0x0][0x2ec] ;  /* 0x0000bb000d0d7a20 */ /* 0x000fe40000410000 */
[----:B------:R-:W-:Y:S01]  /*40c0*/  FMUL.FTZ R14, R14, c[0x0][0x2ec] ;  /* 0x0000bb000e0e7a20 */ /* 0x000fe20000410000 */
[----:B------:R4:W1:Y:S01]  /*40d0*/  MUFU.TANH R179, R8 ;  /* 0x0000000800b37308 */ /* 0x0008620000002400 */
[----:B------:R-:W-:Y:S02]  /*40e0*/  FMUL.FTZ R15, R15, c[0x0][0x2ec] ;  /* 0x0000bb000f0f7a20 */ /* 0x000fe40000410000 */
[----:B------:R-:W-:Y:S02]  /*40f0*/  FMUL.FTZ R16, R16, c[0x0][0x2ec] ;  /* 0x0000bb0010107a20 */ /* 0x000fe40000410000 */
[----:B------:R-:W-:Y:S02]  /*4100*/  FMUL.FTZ R17, R17, c[0x0][0x2ec] ;  /* 0x0000bb0011117a20 */ /* 0x000fe40000410000 */
[----:B------:R-:W-:Y:S02]  /*4110*/  FMUL.FTZ R18, R18, c[0x0][0x2ec] ;  /* 0x0000bb0012127a20 */ /* 0x000fe40000410000 */
[----:B------:R-:W-:Y:S01]  /*4120*/  FMUL.FTZ R19, R19, c[0x0][0x2ec] ;  /* 0x0000bb0013137a20 */ /* 0x000fe20000410000 */
[----:B------:R-:W1:Y:S10]  /*4130*/  MUFU.TANH R166, R6 ;  /* 0x0000000600a67308 */ /* 0x000e740000002400 */
[----:B------:R3:W1:Y:S01]  /*4140*/  MUFU.TANH R172, R9 ;  /* 0x0000000900ac7308 */ /* 0x0006620000002400 */
[----:B----4-:R-:W-:Y:S09]  /*4150*/  IADD3 R8, P0, R175, UR19, RZ ;  /* 0x00000013af087c10 */ /* 0x010ff2000ff1e0ff */
[----:B------:R4:W1:Y:S10]  /*4160*/  MUFU.TANH R164, R7 ;  /* 0x0000000700a47308 */ /* 0x0008740000002400 */
[----:B------:R-:W1:Y:S01]  /*4170*/  MUFU.TANH R170, R10 ;  /* 0x0000000a00aa7308 */ /* 0x000e620000002400 */
[----:B---3--:R-:W-:Y:S02]  /*4180*/  IADD3.X R9, R0, UR18, RZ, P0, !PT ;  /* 0x0000001200097c10 */ /* 0x008fe400087fe4ff */
[----:B------:R-:W-:Y:S03]  /*4190*/  PLOP3.LUT P0, PT, PT, PT, UP0, 0x80, 0x0 ;  /* 0x000000000000781c */ /* 0x000fe60003f0f008 */
[----:B------:R3:W5:Y:S04]  /*41a0*/  LDG.E R111, [R8.64] ;  /* 0x00000026086f7981 */ /* 0x000768000c1e1900 */
[----:B------:R3:W1:Y:S01]  /*41b0*/  MUFU.TANH R169, R11 ;  /* 0x0000000b00a97308 */ /* 0x0006620000002400 */
[----:B------:R3:W5:Y:S04]  /*41c0*/  LDG.E R110, [R8.64+0x20] ;  /* 0x00002026086e7981 */ /* 0x000768000c1e1900 */
[----:B----4-:R-:W4:Y:S05]  /*41d0*/  LDSM.16.M88.4 R4, [R149+0x6400] ;  /* 0x006400009504783b */ /* 0x010f2a0000000200 */
[----:B------:R1:W1:Y:S03]  /*41e0*/  MUFU.TANH R186, R12 ;  /* 0x0000000c00ba7308 */ /* 0x0002660000002400 */
[----:B------:R3:W5:Y:S04]  /*41f0*/  LDG.E R109, [R8.64+0x100] ;  /* 0x00010026086d7981 */ /* 0x000768000c1e1900 */
[----:B------:R3:W5:Y:S03]  /*4200*/  LDG.E R108, [R8.64+0x120] ;  /* 0x00012026086c7981 */ /* 0x000766000c1e1900 */
[----:B------:R1:W1:Y:S10]  /*4210*/  MUFU.TANH R174, R13 ;  /* 0x0000000d00ae7308 */ /* 0x0002740000002400 */
[----:B------:R1:W1:Y:S10]  /*4220*/  MUFU.TANH R173, R14 ;  /* 0x0000000e00ad7308 */ /* 0x0002740000002400 */
[----:B------:R1:W1:Y:S01]  /*4230*/  MUFU.TANH R171, R15 ;  /* 0x0000000f00ab7308 */ /* 0x0002620000002400 */
[----:B---3--:R-:W3:Y:S01]  /*4240*/  LDSM.16.M88.4 R8, [R149+0x6800] ;  /* 0x006800009508783b */ /* 0x008ee20000000200 */
[-C--:B----4-:R-:W-:Y:S08]  /*4250*/  HMMA.16816.F32.BF16 R20, R104, R4.reuse, R20 ;  /* 0x000000046814723c */ /* 0x090ff00000041814 */
[----:B------:R4:W1:Y:S01]  /*4260*/  MUFU.TANH R182, R16 ;  /* 0x0000001000b67308 */ /* 0x0008620000002400 */
[C---:B------:R-:W-:Y:S09]  /*4270*/  HMMA.16816.F32.BF16 R24, R112.reuse, R4, R24 ;  /* 0x000000047018723c */ /* 0x040ff20000041818 */
[----:B------:R4:W1:Y:S01]  /*4280*/  MUFU.TANH R180, R17 ;  /* 0x0000001100b47308 */ /* 0x0008620000002400 */
[-C--:B------:R-:W-:Y:S09]  /*4290*/  HMMA.16816.F32.BF16 R28, R112, R6.reuse, R28 ;  /* 0x00000006701c723c */ /* 0x080ff2000004181c */
[----:B------:R4:W1:Y:S01]  /*42a0*/  MUFU.TANH R178, R18 ;  /* 0x0000001200b27308 */ /* 0x0008620000002400 */
[C---:B------:R-:W-:Y:S01]  /*42b0*/  HMMA.16816.F32.BF16 R32, R104.reuse, R6, R32 ;  /* 0x000000066820723c */ /* 0x040fe20000041820 */
[----:B------:R-:W1:Y:S03]  /*42c0*/  LDSM.16.M88.4 R4, [R149+0x6c00] ;  /* 0x006c00009504783b */ /* 0x000e660000000200 */
[----:B------:R-:W-:Y:S02]  /*42d0*/  FMUL.FTZ R20, R20, c[0x0][0x2ec] ;  /* 0x0000bb0014147a20 */ /* 0x000fe40000410000 */
[----:B------:R-:W-:Y:S02]  /*42e0*/  FMUL.FTZ R21, R21, c[0x0][0x2ec] ;  /* 0x0000bb0015157a20 */ /* 0x000fe40000410000 */
[----:B------:R-:W-:Y:S01]  /*42f0*/  FMUL.FTZ R22, R22, c[0x0][0x2ec] ;  /* 0x0000bb0016167a20 */ /* 0x000fe20000410000 */
[----:B------:R4:W1:Y:S03]  /*4300*/  MUFU.TANH R176, R19 ;  /* 0x0000001300b07308 */ /* 0x0008660000002400 */
[----:B------:R-:W-:Y:S01]  /*4310*/  FMUL.FTZ R23, R23, c[0x0][0x2ec] ;  /* 0x0000bb0017177a20 */ /* 0x000fe20000410000 */
[-C--:B---3--:R-:W-:Y:S03]  /*4320*/  HMMA.16816.F32.BF16 R36, R104, R8.reuse, R36 ;  /* 0x000000086824723c */ /* 0x088fe60000041824 */
[----:B------:R-:W-:Y:S02]  /*4330*/  FMUL.FTZ R24, R24, c[0x0][0x2ec] ;  /* 0x0000bb0018187a20 */ /* 0x000fe40000410000 */
[----:B------:R-:W-:Y:S01]  /*4340*/  FMUL.FTZ R25, R25, c[0x0][0x2ec] ;  /* 0x0000bb0019197a20 */ /* 0x000fe20000410000 */
[----:B------:R4:W3:Y:S01]  /*4350*/  MUFU.TANH R193, R20 ;  /* 0x0000001400c17308 */ /* 0x0008e20000002400 */
[----:B------:R-:W-:Y:S01]  /*4360*/  FMUL.FTZ R26, R26, c[0x0][0x2ec] ;  /* 0x0000bb001a1a7a20 */ /* 0x000fe20000410000 */
[C---:B------:R-:W-:Y:S04]  /*4370*/  HMMA.16816.F32.BF16 R40, R112.reuse, R8, R40 ;  /* 0x000000087028723c */ /* 0x040fe80000041828 */
[----:B------:R-:W-:Y:S02]  /*4380*/  FMUL.FTZ R27, R27, c[0x0][0x2ec] ;  /* 0x0000bb001b1b7a20 */ /* 0x000fe40000410000 */
[----:B------:R-:W-:Y:S02]  /*4390*/  FMUL.FTZ R28, R28, c[0x0][0x2ec] ;  /* 0x0000bb001c1c7a20 */ /* 0x000fe40000410000 */
[----:B------:R4:W2:Y:S01]  /*43a0*/  MUFU.TANH R184, R21 ;  /* 0x0000001500b87308 */ /* 0x0008a20000002400 */
[-C--:B------:R-:W-:Y:S03]  /*43b0*/  HMMA.16816.F32.BF16 R44, R112, R10.reuse, R44 ;  /* 0x0000000a702c723c */ /* 0x080fe6000004182c */
[----:B------:R-:W-:Y:S02]  /*43c0*/  FMUL.FTZ R29, R29, c[0x0][0x2ec] ;  /* 0x0000bb001d1d7a20 */ /* 0x000fe40000410000 */
[----:B------:R-:W-:Y:S02]  /*43d0*/  FMUL.FTZ R30, R30, c[0x0][0x2ec] ;  /* 0x0000bb001e1e7a20 */ /* 0x000fe40000410000 */
[----:B------:R-:W-:Y:S01]  /*43e0*/  FMUL.FTZ R31, R31, c[0x0][0x2ec] ;  /* 0x0000bb001f1f7a20 */ /* 0x000fe20000410000 */
[C---:B------:R-:W-:Y:S01]  /*43f0*/  HMMA.16816.F32.BF16 R48, R104.reuse, R10, R48 ;  /* 0x0000000a6830723c */ /* 0x040fe20000041830 */
[----:B------:R4:W2:Y:S03]  /*4400*/  MUFU.TANH R177, R22 ;  /* 0x0000001600b17308 */ /* 0x0008a60000002400 */
[----:B------:R-:W-:Y:S02]  /*4410*/  FMUL.FTZ R32, R32, c[0x0][0x2ec] ;  /* 0x0000bb0020207a20 */ /* 0x000fe40000410000 */
[----:B------:R-:W-:Y:S02]  /*4420*/  FMUL.FTZ R33, R33, c[0x0][0x2ec] ;  /* 0x0000bb0021217a20 */ /* 0x000fe40000410000 */
[-C--:B-1----:R-:W-:Y:S03]  /*4430*/  HMMA.16816.F32.BF16 R52, R104, R4.reuse, R52 ;  /* 0x000000046834723c */ /* 0x082fe60000041834 */
[----:B------:R4:W1:Y:S01]  /*4440*/  MUFU.TANH R175, R23 ;  /* 0x0000001700af7308 */ /* 0x0008620000002400 */
[----:B------:R-:W-:Y:S02]  /*4450*/  FMUL.FTZ R34, R34, c[0x0][0x2ec] ;  /* 0x0000bb0022227a20 */ /* 0x000fe40000410000 */
[----:B------:R-:W-:Y:S02]  /*4460*/  FMUL.FTZ R35, R35, c[0x0][0x2ec] ;  /* 0x0000bb0023237a20 */ /* 0x000fe40000410000 */
[C---:B------:R-:W-:Y:S04]  /*4470*/  HMMA.16816.F32.BF16 R56, R112.reuse, R4, R56 ;  /* 0x000000047038723c */ /* 0x040fe80000041838 */
[----:B------:R-:W-:Y:S01]  /*4480*/  FMUL.FTZ R36, R36, c[0x0][0x2ec] ;  /* 0x0000bb0024247a20 */ /* 0x000fe20000410000 */
[----:B------:R4:W1:Y:S01]  /*4490*/  MUFU.TANH R192, R24 ;  /* 0x0000001800c07308 */ /* 0x0008620000002400 */
[----:B------:R-:W-:Y:S01]  /*44a0*/  FMUL.FTZ R37, R37, c[0x0][0x2ec] ;  /* 0x0000bb0025257a20 */ /* 0x000fe20000410000 */
[----:B------:R-:W-:Y:S01]  /*44b0*/  MOV R4, R181 ;  /* 0x000000b500047202 */ /* 0x000fe20000000f00 */
[-C--:B------:R-:W-:Y:S04]  /*44c0*/  HMMA.16816.F32.BF16 R60, R112, R6.reuse, R60 ;  /* 0x00000006703c723c */ /* 0x080fe8000004183c */
[----:B------:R-:W-:Y:S01]  /*44d0*/  MOV R5, R165 ;  /* 0x000000a500057202 */ /* 0x000fe20000000f00 */
[----:B------:R-:W-:Y:S02]  /*44e0*/  FMUL.FTZ R38, R38, c[0x0][0x2ec] ;  /* 0x0000bb0026267a20 */ /* 0x000fe40000410000 */
[----:B------:R4:W1:Y:S01]  /*44f0*/  MUFU.TANH R187, R25 ;  /* 0x0000001900bb7308 */ /* 0x0008620000002400 */
[----:B------:R-:W-:Y:S01]  /*4500*/  HMMA.16816.F32.BF16 R64, R104, R6, R64 ;  /* 0x000000066840723c */ /* 0x000fe20000041840 */
[----:B------:R4:W-:Y:S03]  /*4510*/  STL.64 [R1], R4 ;  /* 0x0000000401007387 */ /* 0x0009e60000100a00 */
[----:B------:R-:W-:Y:S02]  /*4520*/  FMUL.FTZ R39, R39, c[0x0][0x2ec] ;  /* 0x0000bb0027277a20 */ /* 0x000fe40000410000 */
[----:B------:R-:W-:Y:S02]  /*4530*/  FMUL.FTZ R40, R40, c[0x0][0x2ec] ;  /* 0x0000bb0028287a20 */ /* 0x000fe40000410000 */
[----:B------:R-:W-:Y:S01]  /*4540*/  FMUL.FTZ R41, R41, c[0x0][0x2ec] ;  /* 0x0000bb0029297a20 */ /* 0x000fe20000410000 */
[----:B------:R4:W1:Y:S03]  /*4550*/  MUFU.TANH R185, R26 ;  /* 0x0000001a00b97308 */ /* 0x0008660000002400 */
        /* <DEDUP_REMOVED lines=30> */
[----:B------:R-:W-:Y:S07]  /*4740*/  FMUL.FTZ R67, R67, c[0x0][0x2ec] ;  /* 0x0000bb0043437a20 */ /* 0x000fee0000410000 */
[----:B------:R4:W1:Y:S10]  /*4750*/  MUFU.TANH R199, R32 ;  /* 0x0000002000c77308 */ /* 0x0008740000002400 */
        /* <DEDUP_REMOVED lines=34> */
[----:B------:R4:W1:Y:S01]  /*4980*/  MUFU.TANH R224, R67 ;  /* 0x0000004300e07308 */ /* 0x0008620000002400 */
[----:B------:R-:W-:-:S05]  /*4990*/  @!P0 BRA `(.L_x_498) ;  /* 0x000004a000008947 */ /* 0x000fca0003800000 */
[----:B-1234-:R-:W-:Y:S01]  /*49a0*/  MOV R61, R216 ;  /* 0x000000d8003d7202 */ /* 0x01efe20000000f00 */
[----:B------:R-:W-:Y:S01]  /*49b0*/  UIADD3 UR9, UR14, UR9, -UR7 ;  /* 0x000000090e097290 */ /* 0x000fe2000fffe807 */
[----:B------:R-:W-:Y:S01]  /*49c0*/  MOV R103, R220 ;  /* 0x000000dc00677202 */ /* 0x000fe20000000f00 */
[----:B------:R-:W-:Y:S01]  /*49d0*/  IMAD.MOV.U32 R60, RZ, RZ, R218 ;  /* 0x000000ffff3c7224 */ /* 0x000fe200078e00da */
        /* <DEDUP_REMOVED lines=56> */
[----:B------:R-:W-:Y:S01]  /*4d60*/  UIADD3 UR4, UR6, 0x80, URZ ;  /* 0x0000008006047890 */ /* 0x000fe2000fffe03f */
[----:B------:R-:W-:Y:S01]  /*4d70*/  MOV R25, R164 ;  /* 0x000000a400197202 */ /* 0x000fe20000000f00 */
[----:B------:R-:W-:Y:S01]  /*4d80*/  IMAD.MOV.U32 R22, RZ, RZ, R179 ;  /* 0x000000ffff167224 */ /* 0x000fe200078e00b3 */
[----:B------:R-:W-:Y:S01]  /*4d90*/  UMOV UR5, UR14 ;  /* 0x0000000e00057c82 */ /* 0x000fe20008000000 */
[----:B------:R-:W-:Y:S01]  /*4da0*/  MOV R35, R167 ;  /* 0x000000a700237202 */ /* 0x000fe20000000f00 */
[----:B------:R-:W-:Y:S01]  /*4db0*/  IMAD.MOV.U32 R24, RZ, RZ, R166 ;  /* 0x000000ffff187224 */ /* 0x000fe200078e00a6 */
[----:B------:R-:W-:Y:S01]  /*4dc0*/  UISETP.GE.AND UP0, UPT, UR4, UR9, UPT ;  /* 0x000000090400728c */ /* 0x000fe2000bf06270 */
[----:B------:R-:W-:Y:S01]  /*4dd0*/  IMAD.MOV.U32 R34, RZ, RZ, R168 ;  /* 0x000000ffff227224 */ /* 0x000fe200078e00a8 */
[----:B------:R-:W-:Y:S04]  /*4de0*/  UIADD3 UR4, UR10, 0x80, URZ ;  /* 0x000000800a047890 */ /* 0x000fe8000fffe03f */
[----:B------:R-:W-:Y:S02]  /*4df0*/  PLOP3.LUT P1, PT, PT, PT, UP0, 0x80, 0x0 ;  /* 0x000000000000781c */ /* 0x000fe40003f2f008 */
[----:B------:R-:W-:Y:S05]  /*4e00*/  IMAD.U32 R0, RZ, RZ, UR4 ;  /* 0x00000004ff007e24 */ /* 0x000fea000f8e00ff */
[----:B------:R-:W-:Y:S11]  /*4e10*/  ISETP.LT.AND P0, PT, R0, UR7, PT ;  /* 0x0000000700007c0c */ /* 0x000ff6000bf01270 */
[----:B------:R-:W-:Y:S02]  /*4e20*/  @!UPT UIADD3 URZ, URZ, URZ, URZ ;  /* 0x0000003f3f3ff290 */ /* 0x000fe4000fffe03f */
[----:B------:R-:W-:-:S05]  /*4e30*/  @!P1 BRA P0, `(.L_x_499) ;  /* 0x00000ec000009947 */ /* 0x000fca0000000000 */
.L_x_498:
[----:B--23--:R-:W2:Y:S01]  /*4e40*/  LDL R0, [R1+0x28] ;  /* 0x0000280001007983 */ /* 0x00cea20000100800 */
[----:B------:R-:W-:Y:S02]  /*4e50*/  UIADD3 UR4, -UR5, UR7, -UR11 ;  /* 0x0000000705047290 */ /* 0x000fe4000fffe90b */
[----:B------:R-:W-:Y:S01]  /*4e60*/  ULDC UR9, c[0x0][0x2e8] ;  /* 0x0000ba0000097ab9 */ /* 0x000fe20000000800 */
[----:B------:R-:W3:Y:S01]  /*4e70*/  LDL R10, [R1+0x3c] ;  /* 0x00003c00010a7983 */ /* 0x000ee20000100800 */
[----:B------:R-:W-:Y:S01]  /*4e80*/  UMOV UR14, UR5 ;  /* 0x00000005000e7c82 */ /* 0x000fe20008000000 */
[----:B--2---:R-:W-:Y:S04]  /*4e90*/  IADD3 R0, R0, UR6, RZ ;  /* 0x0000000600007c10 */ /* 0x004fe8000fffe0ff */
[C---:B------:R-:W-:Y:S02]  /*4ea0*/  IADD3 R6, R0.reuse, 0x8, RZ ;  /* 0x0000000800067810 */ /* 0x040fe40007ffe0ff */
[C---:B----4-:R-:W-:Y:S02]  /*4eb0*/  IADD3 R5, R0.reuse, 0x40, RZ ;  /* 0x0000004000057810 */ /* 0x050fe40007ffe0ff */
        /* <DEDUP_REMOVED lines=11> */
[----:B---3--:R-:W-:Y:S01]  /*4f70*/  IMAD R0, R0, 0x80, R10 ;  /* 0x0000008000007824 */ /* 0x008fe200078e020a */
        /* <DEDUP_REMOVED lines=41> */
[----:B------:R-:W-:Y:S02]  /*5210*/  ISETP.GE.OR P6, PT, R14, R6, !P6 ;  /* 0x000000060e00720c */ /* 0x000fe400077c6670 */
[----:B------:R-:W-:Y:S02]  /*5220*/  IMNMX R5, RZ, R24, !PT ;  /* 0x00000018ff057217 */ /* 0x000fe40007800200 */
[-C--:B------:R-:W-:Y:S02]  /*5230*/  ISETP.GE.OR P5, PT, R13, R6.reuse, !P5 ;  /* 0x000000060d00720c */ /* 0x080fe40006fa6670 */
[----:B------:R-:W-:Y:S02]  /*5240*/  ISETP.GE.OR P4, PT, R12, R6, !P4 ;  /* 0x000000060c00720c */ /* 0x000fe40006786670 */
[----:B------:R-:W-:Y:S02]  /*5250*/  FSEL R42, R193, -INF , !P3 ;  /* 0xff800000c12a7808 */ /* 0x000fe40005800000 */
[-C--:B------:R-:W-:Y:S02]  /*5260*/  ISETP.GE.AND P3, PT, R11, R4.reuse, PT ;  /* 0x000000040b00720c */ /* 0x080fe40003f66270 */
[----:B------:R-:W-:Y:S02]  /*5270*/  FSEL R43, R184, -INF , !P2 ;  /* 0xff800000b82b7808 */ /* 0x000fe40005000000 */
[-C--:B------:R-:W-:Y:S02]  /*5280*/  ISETP.GE.AND P2, PT, R10, R4.reuse, PT ;  /* 0x000000040a00720c */ /* 0x080fe40003f46270 */
[----:B-1----:R-:W-:Y:S02]  /*5290*/  FSEL R44, R199, -INF , !P1 ;  /* 0xff800000c72c7808 */ /* 0x002fe40004800000 */
        /* <DEDUP_REMOVED lines=85> */
[----:B------:R-:W-:Y:S02]  /*57f0*/  ISETP.GE.OR P6, PT, R18, R6, !P6 ;  /* 0x000000061200720c */ /* 0x000fe400077c6670 */
[----:B------:R-:W-:Y:S02]  /*5800*/  FSEL R29, R174, -INF , !P0 ;  /* 0xff800000ae1d7808 */ /* 0x000fe40004000000 */
[----:B------:R-:W-:Y:S02]  /*5810*/  ISETP.GE.AND P0, PT, R12, R4, PT ;  /* 0x000000040c00720c */ /* 0x000fe40003f06270 */
[----:B------:R-:W-:Y:S02]  /*5820*/  IMNMX R5, RZ, R30, !PT ;  /* 0x0000001eff057217 */ /* 0x000fe40007800200 */
[----:B------:R-:W-:Y:S02]  /*5830*/  ISETP.GE.OR P5, PT, R17, R6, !P5 ;  /* 0x000000061100720c */ /* 0x000fe40006fa6670 */
[----:B------:R-:W-:Y:S02]  /*5840*/  FSEL R30, R192, -INF , !P6 ;  /* 0xff800000c01e7808 */ /* 0x000fe40007000000 */
[----:B------:R-:W-:Y:S02]  /*5850*/  ISETP.GE.AND P6, PT, R11, R4, PT ;  /* 0x000000040b00720c */ /* 0x000fe40003fc6270 */
        /* <DEDUP_REMOVED lines=16> */
[-C--:B------:R-:W-:Y:S02]  /*5960*/  ISETP.GE.OR P6, PT, R11, R6.reuse, !P6 ;  /* 0x000000060b00720c */ /* 0x080fe400077c6670 */
[----:B------:R-:W-:Y:S02]  /*5970*/  FSEL R58, R209, -INF , !P0 ;  /* 0xff800000d13a7808 */ /* 0x000fe40004000000 */
[-C--:B------:R-:W-:Y:S02]  /*5980*/  ISETP.GE.AND P0, PT, R21, R5.reuse, PT ;  /* 0x000000051500720c */ /* 0x080fe40003f06270 */
[-C--:B------:R-:W-:Y:S02]  /*5990*/  ISETP.GE.OR P5, PT, R10, R6.reuse, !P5 ;  /* 0x000000060a00720c */ /* 0x080fe40006fa6670 */
[-C--:B------:R-:W-:Y:S02]  /*59a0*/  ISETP.GE.OR P4, PT, R9, R6.reuse, !P4 ;  /* 0x000000060900720c */ /* 0x080fe40006786670 */
[-C--:B------:R-:W-:Y:S02]  /*59b0*/  ISETP.GE.OR P3, PT, R8, R6.reuse, !P3 ;  /* 0x000000060800720c */ /* 0x080fe40005f66670 */
[----:B------:R-:W-:Y:S02]  /*59c0*/  ISETP.GE.OR P2, PT, R7, R6, !P2 ;  /* 0x000000060700720c */ /* 0x000fe40005746670 */
[-C--:B------:R-:W-:Y:S02]  /*59d0*/  ISETP.GE.OR P1, PT, R0, R4.reuse, !P1 ;  /* 0x000000040000720c */ /* 0x080fe40004f26670 */
[----:B------:R-:W-:Y:S02]  /*59e0*/  FSEL R59, R208, -INF , !P6 ;  /* 0xff800000d03b7808 */ /* 0x000fe40007000000 */
[-C--:B------:R-:W-:Y:S02]  /*59f0*/  ISETP.GE.AND P6, PT, R20, R5.reuse, PT ;  /* 0x000000051400720c */ /* 0x080fe40003fc6270 */
[-C--:B------:R-:W-:Y:S02]  /*5a00*/  ISETP.GE.OR P0, PT, R21, R4.reuse, !P0 ;  /* 0x000000041500720c */ /* 0x080fe40004706670 */
[----:B------:R-:W-:Y:S02]  /*5a10*/  FSEL R65, R229, -INF , !P5 ;  /* 0xff800000e5417808 */ /* 0x000fe40006800000 */
[-C--:B------:R-:W-:Y:S02]  /*5a20*/  ISETP.GE.AND P5, PT, R19, R5.reuse, PT ;  /* 0x000000051300720c */ /* 0x080fe40003fa6270 */
[----:B------:R-:W-:Y:S02]  /*5a30*/  FSEL R100, R225, -INF , !P4 ;  /* 0xff800000e1647808 */ /* 0x000fe40006000000 */
[-C--:B------:R-:W-:Y:S02]  /*5a40*/  ISETP.GE.AND P4, PT, R18, R5.reuse, PT ;  /* 0x000000051200720c */ /* 0x080fe40003f86270 */
        /* <DEDUP_REMOVED lines=43> */
.L_x_499:
[----:B------:R-:W2:Y:S01]  /*5d00*/  LDL R0, [R1+0x20] ;  /* 0x0000200001007983 */ /* 0x000ea20000100800 */
[----:B------:R-:W-:Y:S03]  /*5d10*/  UISETP.GT.AND UP3, UPT, UR8, UR20, UPT ;  /* 0x000000140800728c */ /* 0x000fe6000bf64270 */
[----:B------:R-:W3:Y:S03]  /*5d20*/  LDL R4, [R1+0x24] ;  /* 0x0000240001047983 */ /* 0x000ee60000100800 */
[----:B------:R-:W-:Y:S01]  /*5d30*/  PLOP3.LUT P1, PT, PT, PT, UP3, 0x80, 0x0 ;  /* 0x000000000000781c */ /* 0x000fe20003f2f038 */
[----:B------:R-:W4:Y:S04]  /*5d40*/  LDL R10, [R1+0x18] ;  /* 0x00001800010a7983 */ /* 0x000f280000100800 */
[----:B------:R-:W4:Y:S04]  /*5d50*/  LDL R11, [R1+0x1c] ;  /* 0x00001c00010b7983 */ /* 0x000f280000100800 */
        /* <DEDUP_REMOVED lines=31> */
[----:B------:R-:W-:Y:S04]  /*5f50*/  STL [R1+0xcc], R83 ;  /* 0x0000cc5301007387 */ /* 0x000fe80000100800 */
[----:B------:R-:W-:Y:S04]  /*5f60*/  STL [R1+0xc8], R82 ;  /* 0x0000c85201007387 */ /* 0x000fe80000100800 */
[----:B------:R1:W-:Y:S04]  /*5f70*/  STL [R1+0xc4], R81 ;  /* 0x0000c45101007387 */ /* 0x0003e80000100800 */
[----:B------:R1:W-:Y:S04]  /*5f80*/  STL [R1+0xc0], R80 ;  /* 0x0000c05001007387 */ /* 0x0003e80000100800 */
[----:B------:R1:W-:Y:S04]  /*5f90*/  STL [R1+0xbc], R79 ;  /* 0x0000bc4f01007387 */ /* 0x0003e80000100800 */
[----:B------:R1:W-:Y:S04]  /*5fa0*/  STL [R1+0xb8], R78 ;  /* 0x0000b84e01007387 */ /* 0x0003e80000100800 */
        /* <DEDUP_REMOVED lines=10> */
[----:B------:R1:W-:Y:S04]  /*6050*/  STL [R1+0x8c], R3 ;  /* 0x00008c0301007387 */ /* 0x0003e80000100800 */
[----:B------:R-:W-:Y:S01]  /*6060*/  STL [R1+0x88], R2 ;  /* 0x0000880201007387 */ /* 0x000fe20000100800 */
[C---:B--2---:R-:W-:Y:S01]  /*6070*/  FMUL.FTZ R6, R0.reuse, 1.4426950216293334961 ;  /* 0x3fb8aa3b00067820 */ /* 0x044fe20000410000 */
[----:B------:R-:W-:Y:S01]  /*6080*/  FSETP.NEU.FTZ.AND P0, PT, R0, -INF , PT ;  /* 0xff8000000000780b */ /* 0x000fe20003f1d000 */
[----:B---3--:R-:W-:Y:S03]  /*6090*/  FMUL.FTZ R5, R4, 1.4426950216293334961 ;  /* 0x3fb8aa3b04057820 */ /* 0x008fe60000410000 */
[----:B------:R-:W-:Y:S02]  /*60a0*/  FSEL R6, R6, RZ, P0 ;  /* 0x000000ff06067208 */ /* 0x000fe40000000000 */
[----:B------:R-:W-:Y:S01]  /*60b0*/  FSETP.NEU.FTZ.AND P0, PT, R4, -INF , PT ;  /* 0xff8000000400780b */ /* 0x000fe20003f1d000 */
[----:B----4-:R-:W-:Y:S02]  /*60c0*/  FMUL.FTZ R4, R10, 1.4426950216293334961 ;  /* 0x3fb8aa3b0a047820 */ /* 0x010fe40000410000 */
[--C-:B------:R-:W-:Y:S01]  /*60d0*/  FFMA.FTZ R0, R34, c[0x0][0x23c], -R6.reuse ;  /* 0x00008f0022007a23 */ /* 0x100fe20000010806 */
[----:B------:R-:W-:Y:S01]  /*60e0*/  FSEL R5, R5, RZ, P0 ;  /* 0x000000ff05057208 */ /* 0x000fe20000000000 */
[--C-:B------:R-:W-:Y:S01]  /*60f0*/  FFMA.FTZ R12, R51, c[0x0][0x23c], -R6.reuse ;  /* 0x00008f00330c7a23 */ /* 0x100fe20000010806 */
[----:B------:R-:W-:Y:S01]  /*6100*/  FSETP.NEU.FTZ.AND P0, PT, R10, -INF , PT ;  /* 0xff8000000a00780b */ /* 0x000fe20003f1d000 */
[C---:B------:R-:W-:Y:S01]  /*6110*/  FMUL.FTZ R10, R11.reuse, 1.4426950216293334961 ;  /* 0x3fb8aa3b0b0a7820 */ /* 0x040fe20000410000 */
[----:B------:R2:W-:Y:S02]  /*6120*/  MUFU.EX2 R242, R0 ;  /* 0x0000000000f27308 */ /* 0x0005e40000000800 */
[----:B------:R-:W-:Y:S02]  /*6130*/  FSEL R4, R4, RZ, P0 ;  /* 0x000000ff04047208 */ /* 0x000fe40000000000 */
[----:B------:R-:W-:Y:S01]  /*6140*/  FSETP.NEU.FTZ.AND P0, PT, R11, -INF , PT ;  /* 0xff8000000b00780b */ /* 0x000fe20003f1d000 */
[--C-:B------:R-:W-:Y:S05]  /*6150*/  FFMA.FTZ R11, R53, c[0x0][0x23c], -R6.reuse ;  /* 0x00008f00350b7a23 */ /* 0x100fea0000010806 */
[----:B-1----:R-:W-:Y:S10]  /*6160*/  MUFU.EX2 R85, R12 ;  /* 0x0000000c00557308 */ /* 0x002ff40000000800 */
[----:B------:R-:W-:Y:S01]  /*6170*/  MUFU.EX2 R84, R11 ;  /* 0x0000000b00547308 */ /* 0x000fe20000000800 */
[--C-:B--2---:R-:W-:Y:S09]  /*6180*/  FFMA.FTZ R0, R35, c[0x0][0x23c], -R6.reuse ;  /* 0x00008f0023007a23 */ /* 0x104ff20000010806 */
[----:B------:R1:W-:Y:S02]  /*6190*/  MUFU.EX2 R232, R0 ;  /* 0x0000000000e87308 */ /* 0x0003e40000000800 */
[--C-:B-1----:R-:W-:Y:S08]  /*61a0*/  FFMA.FTZ R0, R24, c[0x0][0x23c], -R5.reuse ;  /* 0x00008f0018007a23 */ /* 0x102ff00000010805 */
[----:B------:R1:W-:Y:S02]  /*61b0*/  MUFU.EX2 R181, R0 ;  /* 0x0000000000b57308 */ /* 0x0003e40000000800 */
[--C-:B-1----:R-:W-:Y:S08]  /*61c0*/  FFMA.FTZ R0, R25, c[0x0][0x23c], -R5.reuse ;  /* 0x00008f0019007a23 */ /* 0x102ff00000010805 */
[----:B------:R1:W-:Y:S02]  /*61d0*/  MUFU.EX2 R165, R0 ;  /* 0x0000000000a57308 */ /* 0x0003e40000000800 */
[--C-:B-1----:R-:W-:Y:S08]  /*61e0*/  FFMA.FTZ R0, R36, c[0x0][0x23c], -R6.reuse ;  /* 0x00008f0024007a23 */ /* 0x102ff00000010806 */
[----:B------:R1:W-:Y:S02]  /*61f0*/  MUFU.EX2 R243, R0 ;  /* 0x0000000000f37308 */ /* 0x0003e40000000800 */
[----:B-1----:R-:W-:Y:S08]  /*6200*/  FFMA.FTZ R0, R37, c[0x0][0x23c], -R6 ;  /* 0x00008f0025007a23 */ /* 0x002ff00000010806 */
        /* <DEDUP_REMOVED lines=8> */
[----:B------:R1:W2:Y:S02]  /*6290*/  MUFU.EX2 R114, R0 ;  /* 0x0000000000727308 */ /* 0x0002a40000000800 */
[----:B-1----:R-:W-:Y:S05]  /*62a0*/  FSEL R0, R10, RZ, P0 ;  /* 0x000000ff0a007208 */ /* 0x002fea0000000000 */
[--C-:B------:R-:W-:Y:S02]  /*62b0*/  FFMA.FTZ R10, R20, c[0x0][0x23c], -R0.reuse ;  /* 0x00008f00140a7a23 */ /* 0x100fe40000010800 */
[--C-:B------:R-:W-:Y:S02]  /*62c0*/  FFMA.FTZ R7, R7, c[0x0][0x23c], -R0.reuse ;  /* 0x00008f0007077a23 */ /* 0x100fe40000010800 */
[----:B------:R1:W-:Y:S10]  /*62d0*/  MUFU.EX2 R113, R10 ;  /* 0x0000000a00717308 */ /* 0x0003f40000000800 */
[----:B------:R3:W-:Y:S01]  /*62e0*/  MUFU.EX2 R90, R7 ;  /* 0x00000007005a7308 */ /* 0x0007e20000000800 */
[----:B-1----:R-:W-:Y:S09]  /*62f0*/  FFMA.FTZ R10, R21, c[0x0][0x23c], -R0 ;  /* 0x00008f00150a7a23 */ /* 0x002ff20000010800 */
[----:B------:R1:W4:Y:S01]  /*6300*/  MUFU.EX2 R112, R10 ;  /* 0x0000000a00707308 */ /* 0x0003220000000800 */
[--C-:B---3--:R-:W-:Y:S09]  /*6310*/  FFMA.FTZ R7, R58, c[0x0][0x23c], -R4.reuse ;  /* 0x00008f003a077a23 */ /* 0x108ff20000010804 */
[----:B------:R3:W-:Y:S01]  /*6320*/  MUFU.EX2 R89, R7 ;  /* 0x0000000700597308 */ /* 0x0007e20000000800 */
[--C-:B-1----:R-:W-:Y:S09]  /*6330*/  FFMA.FTZ R10, R28, c[0x0][0x23c], -R4.reuse ;  /* 0x00008f001c0a7a23 */ /* 0x102ff20000010804 */
[----:B------:R1:W-:Y:S01]  /*6340*/  MUFU.EX2 R250, R10 ;  /* 0x0000000a00fa7308 */ /* 0x0003e20000000800 */
[--C-:B---3--:R-:W-:Y:S09]  /*6350*/  FFMA.FTZ R7, R59, c[0x0][0x23c], -R4.reuse ;  /* 0x00008f003b077a23 */ /* 0x108ff20000010804 */
[----:B------:R3:W-:Y:S01]  /*6360*/  MUFU.EX2 R88, R7 ;  /* 0x0000000700587308 */ /* 0x0007e20000000800 */
[----:B-1----:R-:W-:Y:S09]  /*6370*/  FFMA.FTZ R10, R29, c[0x0][0x23c], -R4 ;  /* 0x00008f001d0a7a23 */ /* 0x002ff20000010804 */
[----:B------:R1:W-:Y:S01]  /*6380*/  MUFU.EX2 R233, R10 ;  /* 0x0000000a00e97308 */ /* 0x0003e20000000800 */
[----:B---3--:R-:W-:Y:S02]  /*6390*/  FFMA.FTZ R7, R8, c[0x0][0x23c], -R0 ;  /* 0x00008f0008077a23 */ /* 0x008fe40000010800 */
[----:B------:R-:W-:Y:S07]  /*63a0*/  FFMA.FTZ R8, R64, c[0x0][0x23c], -R6 ;  /* 0x00008f0040087a23 */ /* 0x000fee0000010806 */
[----:B------:R3:W-:Y:S10]  /*63b0*/  MUFU.EX2 R87, R7 ;  /* 0x0000000700577308 */ /* 0x0007f40000000800 */
[----:B------:R4:W-:Y:S01]  /*63c0*/  MUFU.EX2 R81, R8 ;  /* 0x0000000800517308 */ /* 0x0009e20000000800 */
[--C-:B-1----:R-:W-:Y:S09]  /*63d0*/  FFMA.FTZ R10, R14, c[0x0][0x23c], -R0.reuse ;  /* 0x00008f000e0a7a23 */ /* 0x102ff20000010800 */
[----:B------:R1:W-:Y:S01]  /*63e0*/  MUFU.EX2 R231, R10 ;  /* 0x0000000a00e77308 */ /* 0x0003e20000000800 */
[--C-:B---3--:R-:W-:Y:S01]  /*63f0*/  FFMA.FTZ R7, R9, c[0x0][0x23c], -R0.reuse ;  /* 0x00008f0009077a23 */ /* 0x108fe20000010800 */
[----:B--2---:R-:W-:Y:S08]  /*6400*/  F2FP.BF16.PACK_AB R9, R114, R115 ;  /* 0x000000737209723e */ /* 0x004ff000000010ff */
[----:B------:R2:W-:Y:S01]  /*6410*/  MUFU.EX2 R86, R7 ;  /* 0x0000000700567308 */ /* 0x0005e20000000800 */
[----:B----4-:R-:W-:Y:S01]  /*6420*/  F2FP.BF16.PACK_AB R8, R112, R113 ;  /* 0x000000717008723e */ /* 0x010fe200000010ff */
[----:B-1----:R-:W-:Y:S08]  /*6430*/  FFMA.FTZ R10, R15, c[0x0][0x23c], -R0 ;  /* 0x00008f000f0a7a23 */ /* 0x002ff00000010800 */
[----:B------:R1:W-:Y:S01]  /*6440*/  MUFU.EX2 R230, R10 ;  /* 0x0000000a00e67308 */ /* 0x0003e20000000800 */
[--C-:B--2---:R-:W-:Y:S09]  /*6450*/  FFMA.FTZ R7, R67, c[0x0][0x23c], -R6.reuse ;  /* 0x00008f0043077a23 */ /* 0x104ff20000010806 */
[----:B------:R2:W-:Y:S01]  /*6460*/  MUFU.EX2 R80, R7 ;  /* 0x0000000700507308 */ /* 0x0005e20000000800 */
[--C-:B-1----:R-:W-:Y:S09]  /*6470*/  FFMA.FTZ R10, R42, c[0x0][0x23c], -R6.reuse ;  /* 0x00008f002a0a7a23 */ /* 0x102ff20000010806 */
        /* <DEDUP_REMOVED lines=9> */
[----:B--2---:R-:W-:Y:S09]  /*6510*/  FFMA.FTZ R7, R104, c[0x0][0x23c], -R6 ;  /* 0x00008f0068077a23 */ /* 0x004ff20000010806 */
[----:B------:R2:W-:Y:S01]  /*6520*/  MUFU.EX2 R69, R7 ;  /* 0x0000000700457308 */ /* 0x0005e20000000800 */
[--C-:B-1----:R-:W-:Y:S09]  /*6530*/  FFMA.FTZ R10, R39, c[0x0][0x23c], -R5.reuse ;  /* 0x00008f00270a7a23 */ /* 0x102ff20000010805 */
[----:B------:R1:W-:Y:S01]  /*6540*/  MUFU.EX2 R251, R10 ;  /* 0x0000000a00fb7308 */ /* 0x0003e20000000800 */
[----:B--2---:R-:W-:Y:S09]  /*6550*/  FFMA.FTZ R7, R65, c[0x0][0x23c], -R4 ;  /* 0x00008f0041077a23 */ /* 0x004ff20000010804 */
[----:B------:R2:W-:Y:S01]  /*6560*/  MUFU.EX2 R77, R7 ;  /* 0x00000007004d7308 */ /* 0x0005e20000000800 */
[----:B-1----:R-:W-:Y:S09]  /*6570*/  FFMA.FTZ R10, R44, c[0x0][0x23c], -R6 ;  /* 0x00008f002c0a7a23 */ /* 0x002ff20000010806 */
[----:B------:R1:W-:Y:S01]  /*6580*/  MUFU.EX2 R149, R10 ;  /* 0x0000000a00957308 */ /* 0x0003e20000000800 */
[----:B--2---:R-:W-:Y:S09]  /*6590*/  FFMA.FTZ R7, R66, c[0x0][0x23c], -R4 ;  /* 0x00008f0042077a23 */ /* 0x004ff20000010804 */
[----:B------:R2:W-:Y:S01]  /*65a0*/  MUFU.EX2 R73, R7 ;  /* 0x0000000700497308 */ /* 0x0005e20000000800 */
[----:B-1----:R-:W-:Y:S09]  /*65b0*/  FFMA.FTZ R10, R45, c[0x0][0x23c], -R6 ;  /* 0x00008f002d0a7a23 */ /* 0x002ff20000010806 */
[----:B------:R1:W-:Y:S01]  /*65c0*/  MUFU.EX2 R148, R10 ;  /* 0x0000000a00947308 */ /* 0x0003e20000000800 */
[----:B--2---:R-:W-:Y:S01]  /*65d0*/  F2FP.BF16.PACK_AB R7, R246, R243 ;  /* 0x000000f3f607723e */ /* 0x004fe200000010ff */
[--C-:B-1----:R-:W-:Y:S08]  /*65e0*/  FFMA.FTZ R10, R40, c[0x0][0x23c], -R5.reuse ;  /* 0x00008f00280a7a23 */ /* 0x102ff00000010805 */
[----:B------:R1:W-:Y:S02]  /*65f0*/  MUFU.EX2 R99, R10 ;  /* 0x0000000a00637308 */ /* 0x0003e40000000800 */
[--C-:B-1----:R-:W-:Y:S08]  /*6600*/  FFMA.FTZ R10, R41, c[0x0][0x23c], -R5.reuse ;  /* 0x00008f00290a7a23 */ /* 0x102ff00000010805 */
[----:B------:R1:W2:Y:S02]  /*6610*/  MUFU.EX2 R98, R10 ;  /* 0x0000000a00627308 */ /* 0x0002a40000000800 */
[--C-:B-1----:R-:W-:Y:S08]  /*6620*/  FFMA.FTZ R10, R30, c[0x0][0x23c], -R4.reuse ;  /* 0x00008f001e0a7a23 */ /* 0x102ff00000010804 */
[----:B------:R1:W-:Y:S02]  /*6630*/  MUFU.EX2 R159, R10 ;  /* 0x0000000a009f7308 */ /* 0x0003e40000000800 */
[----:B-1----:R-:W-:Y:S08]  /*6640*/  FFMA.FTZ R10, R31, c[0x0][0x23c], -R4 ;  /* 0x00008f001f0a7a23 */ /* 0x002ff00000010804 */
[----:B------:R1:W-:Y:S02]  /*6650*/  MUFU.EX2 R158, R10 ;  /* 0x0000000a009e7308 */ /* 0x0003e40000000800 */
        /* <DEDUP_REMOVED lines=14> */
[--C-:B-1----:R-:W-:Y:S02]  /*6740*/  FFMA.FTZ R10, R47, c[0x0][0x23c], -R6.reuse ;  /* 0x00008f002f0a7a23 */ /* 0x102fe40000010806 */
[----:B------:R-:W-:Y:S06]  /*6750*/  FFMA.FTZ R6, R105, c[0x0][0x23c], -R6 ;  /* 0x00008f0069067a23 */ /* 0x000fec0000010806 */
[----:B------:R1:W-:Y:S10]  /*6760*/  MUFU.EX2 R96, R10 ;  /* 0x0000000a00607308 */ /* 0x0003f40000000800 */
[----:B------:R3:W-:Y:S01]  /*6770*/  MUFU.EX2 R68, R6 ;  /* 0x0000000600447308 */ /* 0x0007e20000000800 */
[--C-:B-1----:R-:W-:Y:S09]  /*6780*/  FFMA.FTZ R10, R50, c[0x0][0x23c], -R5.reuse ;  /* 0x00008f00320a7a23 */ /* 0x102ff20000010805 */
[----:B------:R1:W-:Y:S01]  /*6790*/  MUFU.EX2 R95, R10 ;  /* 0x0000000a005f7308 */ /* 0x0003e20000000800 */
[--C-:B---3--:R-:W-:Y:S09]  /*67a0*/  FFMA.FTZ R6, R101, c[0x0][0x23c], -R5.reuse ;  /* 0x00008f0065067a23 */ /* 0x108ff20000010805 */
[----:B------:R3:W-:Y:S01]  /*67b0*/  MUFU.EX2 R3, R6 ;  /* 0x0000000600037308 */ /* 0x0007e20000000800 */
[--C-:B-1----:R-:W-:Y:S09]  /*67c0*/  FFMA.FTZ R10, R48, c[0x0][0x23c], -R5.reuse ;  /* 0x00008f00300a7a23 */ /* 0x102ff20000010805 */
[----:B------:R1:W-:Y:S01]  /*67d0*/  MUFU.EX2 R94, R10 ;  /* 0x0000000a005e7308 */ /* 0x0003e20000000800 */
[----:B---3--:R-:W-:Y:S05]  /*67e0*/  F2FP.BF16.PACK_AB R6, R232, R242 ;  /* 0x000000f2e806723e */ /* 0x008fea00000010ff */
[----:B------:R3:W-:Y:S01]  /*67f0*/  STS [R241+0x10000], R6 ;  /* 0x01000006f1007388 */ /* 0x0007e20000000800 */
[--C-:B-1----:R-:W-:Y:S04]  /*6800*/  FFMA.FTZ R10, R52, c[0x0][0x23c], -R5.reuse ;  /* 0x00008f00340a7a23 */ /* 0x102fe80000010805 */
[----:B------:R1:W-:Y:S01]  /*6810*/  MUFU.EX2 R83, R10 ;  /* 0x0000000a00537308 */ /* 0x0003e20000000800 */
[----:B---3--:R-:W-:Y:S01]  /*6820*/  F2FP.BF16.PACK_AB R6, R162, R163 ;  /* 0x000000a3a206723e */ /* 0x008fe200000010ff */
[--C-:B-1----:R-:W-:Y:S02]  /*6830*/  FFMA.FTZ R10, R54, c[0x0][0x23c], -R5.reuse ;  /* 0x00008f00360a7a23 */ /* 0x102fe40000010805 */
[----:B------:R-:W-:Y:S06]  /*6840*/  FFMA.FTZ R5, R102, c[0x0][0x23c], -R5 ;  /* 0x00008f0066057a23 */ /* 0x000fec0000010805 */
[----:B------:R1:W3:Y:S10]  /*6850*/  MUFU.EX2 R82, R10 ;  /* 0x0000000a00527308 */ /* 0x0002f40000000800 */
[----:B------:R4:W-:Y:S01]  /*6860*/  MUFU.EX2 R2, R5 ;  /* 0x0000000500027308 */ /* 0x0009e20000000800 */
[--C-:B-1----:R-:W-:Y:S09]  /*6870*/  FFMA.FTZ R10, R56, c[0x0][0x23c], -R4.reuse ;  /* 0x00008f00380a7a23 */ /* 0x102ff20000010804 */
[----:B------:R1:W-:Y:S01]  /*6880*/  MUFU.EX2 R93, R10 ;  /* 0x0000000a005d7308 */ /* 0x0003e20000000800 */
[--C-:B----4-:R-:W-:Y:S09]  /*6890*/  FFMA.FTZ R5, R100, c[0x0][0x23c], -R4.reuse ;  /* 0x00008f0064057a23 */ /* 0x110ff20000010804 */
[----:B------:R4:W-:Y:S01]  /*68a0*/  MUFU.EX2 R76, R5 ;  /* 0x00000005004c7308 */ /* 0x0009e20000000800 */
[--C-:B-1----:R-:W-:Y:S02]  /*68b0*/  FFMA.FTZ R10, R57, c[0x0][0x23c], -R4.reuse ;  /* 0x00008f00390a7a23 */ /* 0x102fe40000010804 */
[----:B------:R-:W-:Y:S07]  /*68c0*/  FFMA.FTZ R4, R103, c[0x0][0x23c], -R4 ;  /* 0x00008f0067047a23 */ /* 0x000fee0000010804 */
[----:B------:R1:W1:Y:S01]  /*68d0*/  MUFU.EX2 R92, R10 ;  /* 0x0000000a005c7308 */ /* 0x0002620000000800 */
[--C-:B----4-:R-:W-:Y:S09]  /*68e0*/  FFMA.FTZ R5, R13, c[0x0][0x23c], -R0.reuse ;  /* 0x00008f000d057a23 */ /* 0x110ff20000010800 */
[----:B------:R4:W-:Y:S10]  /*68f0*/  MUFU.EX2 R75, R5 ;  /* 0x00000005004b7308 */ /* 0x0009f40000000800 */
[----:B------:R2:W-:Y:S01]  /*6900*/  MUFU.EX2 R72, R4 ;  /* 0x0000000400487308 */ /* 0x0005e20000000800 */
[--C-:B-1----:R-:W-:Y:S09]  /*6910*/  FFMA.FTZ R10, R46, c[0x0][0x23c], -R0.reuse ;  /* 0x00008f002e0a7a23 */ /* 0x102ff20000010800 */
[----:B------:R1:W1:Y:S01]  /*6920*/  MUFU.EX2 R91, R10 ;  /* 0x0000000a005b7308 */ /* 0x0002620000000800 */
[--C-:B----4-:R-:W-:Y:S09]  /*6930*/  FFMA.FTZ R5, R55, c[0x0][0x23c], -R0.reuse ;  /* 0x00008f0037057a23 */ /* 0x110ff20000010800 */
[----:B------:R4:W3:Y:S01]  /*6940*/  MUFU.EX2 R74, R5 ;  /* 0x00000005004a7308 */ /* 0x0008e20000000800 */
[----:B--2---:R-:W-:Y:S01]  /*6950*/  F2FP.BF16.PACK_AB R4, R98, R99 ;  /* 0x000000636204723e */ /* 0x004fe200000010ff */
[--C-:B-1----:R-:W-:Y:S02]  /*6960*/  FFMA.FTZ R10, R60, c[0x0][0x23c], -R0.reuse ;  /* 0x00008f003c0a7a23 */ /* 0x102fe40000010800 */
[----:B------:R-:W-:Y:S06]  /*6970*/  FFMA.FTZ R0, R61, c[0x0][0x23c], -R0 ;  /* 0x00008f003d007a23 */ /* 0x000fec0000010800 */
[----:B------:R-:W-:Y:S01]  /*6980*/  MUFU.EX2 R71, R10 ;  /* 0x0000000a00477308 */ /* 0x000fe20000000800 */
[----:B----4-:R-:W-:Y:S09]  /*6990*/  F2FP.BF16.PACK_AB R5, R165, R181 ;  /* 0x000000b5a505723e */ /* 0x010ff200000010ff */
[----:B------:R3:W1:Y:S01]  /*69a0*/  MUFU.EX2 R70, R0 ;  /* 0x0000000000467308 */ /* 0x0006620000000800 */
[----:B------:R2:W-:Y:S04]  /*69b0*/  STS [R241+0x10400], R5 ;  /* 0x01040005f1007388 */ /* 0x0005e80000000800 */
[----:B------:R4:W-:Y:S04]  /*69c0*/  STS [R240+0x10000], R7 ;  /* 0x01000007f0007388 */ /* 0x0009e80000000800 */
[----:B------:R1:W-:Y:S04]  /*69d0*/  STS [R240+0x10400], R6 ;  /* 0x01040006f0007388 */ /* 0x0003e80000000800 */
[----:B------:R1:W-:Y:S04]  /*69e0*/  STS [R241+0x12400], R8 ;  /* 0x01240008f1007388 */ /* 0x0003e80000000800 */
[----:B------:R-:W-:Y:S01]  /*69f0*/  STS [R241+0x12000], R9 ;  /* 0x01200009f1007388 */ /* 0x000fe20000000800 */
[----:B---3--:R-:W-:Y:S02]  /*6a00*/  F2FP.BF16.PACK_AB R0, R82, R83 ;  /* 0x000000535200723e */ /* 0x008fe400000010ff */
[----:B--2---:R-:W-:Y:S02]  /*6a10*/  F2FP.BF16.PACK_AB R5, R233, R250 ;  /* 0x000000fae905723e */ /* 0x004fe400000010ff */
[----:B----4-:R-:W-:Y:S03]  /*6a20*/  F2FP.BF16.PACK_AB R7, R160, R161 ;  /* 0x000000a1a007723e */ /* 0x010fe600000010ff */
[----:B------:R2:W-:Y:S01]  /*6a30*/  STS [R240+0x12000], R5 ;  /* 0x01200005f0007388 */ /* 0x0005e20000000800 */
[----:B-1----:R-:W-:Y:S02]  /*6a40*/  F2FP.BF16.PACK_AB R6, R251, R252 ;  /* 0x000000fcfb06723e */ /* 0x002fe400000010ff */
[----:B------:R-:W-:Y:S05]  /*6a50*/  F2FP.BF16.PACK_AB R8, R230, R231 ;  /* 0x000000e7e608723e */ /* 0x000fea00000010ff */
[----:B------:R1:W-:Y:S04]  /*6a60*/  STS [R240+0x12400], R8 ;  /* 0x01240008f0007388 */ /* 0x0003e80000000800 */
[----:B------:R3:W-:Y:S04]  /*6a70*/  STS [R239+0x10000], R7 ;  /* 0x01000007ef007388 */ /* 0x0007e80000000800 */
[----:B------:R4:W-:Y:S04]  /*6a80*/  STS [R239+0x10400], R6 ;  /* 0x01040006ef007388 */ /* 0x0009e80000000800 */
[----:B------:R4:W-:Y:S01]  /*6a90*/  STS [R238+0x10400], R4 ;  /* 0x01040004ee007388 */ /* 0x0009e20000000800 */
[----:B--2---:R-:W-:Y:S05]  /*6aa0*/  F2FP.BF16.PACK_AB R5, R148, R149 ;  /* 0x000000959405723e */ /* 0x004fea00000010ff */
[----:B------:R2:W-:Y:S01]  /*6ab0*/  STS [R238+0x10000], R5 ;  /* 0x01000005ee007388 */ /* 0x0005e20000000800 */
[----:B-1----:R-:W-:Y:S02]  /*6ac0*/  F2FP.BF16.PACK_AB R8, R158, R159 ;  /* 0x0000009f9e08723e */ /* 0x002fe400000010ff */
[----:B---3--:R-:W-:Y:S03]  /*6ad0*/  F2FP.BF16.PACK_AB R7, R156, R157 ;  /* 0x0000009d9c07723e */ /* 0x008fe600000010ff */
[----:B------:R-:W-:Y:S01]  /*6ae0*/  STS [R239+0x12000], R8 ;  /* 0x01200008ef007388 */ /* 0x000fe20000000800 */
[----:B----4-:R-:W-:Y:S03]  /*6af0*/  F2FP.BF16.PACK_AB R6, R152, R153 ;  /* 0x000000999806723e */ /* 0x010fe600000010ff */
[----:B------:R1:W-:Y:S01]  /*6b00*/  STS [R239+0x12400], R7 ;  /* 0x01240007ef007388 */ /* 0x0003e20000000800 */
[----:B------:R-:W-:Y:S03]  /*6b10*/  F2FP.BF16.PACK_AB R4, R96, R97 ;  /* 0x000000616004723e */ /* 0x000fe600000010ff */
[----:B------:R3:W-:Y:S01]  /*6b20*/  STS [R238+0x12000], R6 ;  /* 0x01200006ee007388 */ /* 0x0007e20000000800 */
[----:B--2---:R-:W-:Y:S05]  /*6b30*/  F2FP.BF16.PACK_AB R5, R150, R151 ;  /* 0x000000979605723e */ /* 0x004fea00000010ff */
[----:B------:R2:W-:Y:S04]  /*6b40*/  STS [R238+0x12400], R5 ;  /* 0x01240005ee007388 */ /* 0x0005e80000000800 */
[----:B------:R4:W-:Y:S01]  /*6b50*/  STS [R237+0x10000], R4 ;  /* 0x01000004ed007388 */ /* 0x0009e20000000800 */
[----:B-1----:R-:W-:Y:S02]  /*6b60*/  F2FP.BF16.PACK_AB R7, R94, R95 ;  /* 0x0000005f5e07723e */ /* 0x002fe400000010ff */
[----:B---3--:R-:W-:Y:S03]  /*6b70*/  F2FP.BF16.PACK_AB R6, R92, R93 ;  /* 0x0000005d5c06723e */ /* 0x008fe600000010ff */
[----:B------:R1:W-:Y:S04]  /*6b80*/  STS [R237+0x10400], R7 ;  /* 0x01040007ed007388 */ /* 0x0003e80000000800 */
[----:B------:R3:W-:Y:S01]  /*6b90*/  STS [R234+0x10400], R0 ;  /* 0x01040000ea007388 */ /* 0x0007e20000000800 */
[----:B--2---:R-:W-:Y:S02]  /*6ba0*/  F2FP.BF16.PACK_AB R5, R90, R91 ;  /* 0x0000005b5a05723e */ /* 0x004fe400000010ff */
[----:B----4-:R-:W-:Y:S05]  /*6bb0*/  F2FP.BF16.PACK_AB R4, R84, R85 ;  /* 0x000000555404723e */ /* 0x010fea00000010ff */
[----:B------:R2:W-:Y:S04]  /*6bc0*/  STS [R234+0x10000], R4 ;  /* 0x01000004ea007388 */ /* 0x0005e80000000800 */
[----:B------:R4:W-:Y:S01]  /*6bd0*/  STS [R237+0x12000], R6 ;  /* 0x01200006ed007388 */ /* 0x0009e20000000800 */
[----:B-1----:R-:W-:Y:S03]  /*6be0*/  F2FP.BF16.PACK_AB R7, R88, R89 ;  /* 0x000000595807723e */ /* 0x002fe600000010ff */
[----:B------:R1:W-:Y:S01]  /*6bf0*/  STS [R237+0x12400], R5 ;  /* 0x01240005ed007388 */ /* 0x0003e20000000800 */
[----:B---3--:R-:W-:Y:S03]  /*6c00*/  F2FP.BF16.PACK_AB R0, R68, R69 ;  /* 0x000000454400723e */ /* 0x008fe600000010ff */
[----:B------:R3:W-:Y:S01]  /*6c10*/  STS [R234+0x12000], R7 ;  /* 0x01200007ea007388 */ /* 0x0007e20000000800 */
[----:B--2---:R-:W-:Y:S02]  /*6c20*/  F2FP.BF16.PACK_AB R4, R78, R79 ;  /* 0x0000004f4e04723e */ /* 0x004fe400000010ff */
[----:B----4-:R-:W-:Y:S02]  /*6c30*/  F2FP.BF16.PACK_AB R6, R86, R87 ;  /* 0x000000575606723e */ /* 0x010fe400000010ff */
[----:B-1----:R-:W-:Y:S03]  /*6c40*/  F2FP.BF16.PACK_AB R5, R80, R81 ;  /* 0x000000515005723e */ /* 0x002fe600000010ff */
[----:B------:R1:W-:Y:S01]  /*6c50*/  STS [R234+0x12400], R6 ;  /* 0x01240006ea007388 */ /* 0x0003e20000000800 */
[----:B---3--:R-:W-:Y:S03]  /*6c60*/  F2FP.BF16.PACK_AB R7, R76, R77 ;  /* 0x0000004d4c07723e */ /* 0x008fe600000010ff */
        /* <DEDUP_REMOVED lines=8> */
[----:B------:R-:W-:Y:S04]  /*6cf0*/  STS [R236+0x12000], R7 ;  /* 0x01200007ec007388 */ /* 0x000fe80000000800 */
[----:B------:R-:W-:Y:S04]  /*6d00*/  STS [R236+0x12400], R6 ;  /* 0x01240006ec007388 */ /* 0x000fe80000000800 */
[----:B------:R-:W-:Y:S04]  /*6d10*/  STS [R235+0x12000], R4 ;  /* 0x01200004eb007388 */ /* 0x000fe80000000800 */
[----:B------:R1:W-:Y:S04]  /*6d20*/  STS [R235+0x12400], R0 ;  /* 0x01240000eb007388 */ /* 0x0003e80000000800 */
[----:B------:R-:W2:Y:S08]  /*6d30*/  LDSM.16.M88.4 R64, [R154+0x4000] ;  /* 0x004000009a40783b */ /* 0x000eb00000000200 */
[----:B------:R-:W3:Y:S08]  /*6d40*/  LDSM.16.M88.4 R60, [R154+0x5000] ;  /* 0x005000009a3c783b */ /* 0x000ef00000000200 */
[----:B------:R-:W4:Y:S01]  /*6d50*/  LDSM.16.M88.4 R100, [R155+0x4000] ;  /* 0x004000009b64783b */ /* 0x000f220000000200 */
[----:B-1----:R-:W-:Y:S07]  /*6d60*/  FFMA.FTZ R0, -R164, R164, 1 ;  /* 0x3f800000a4007423 */ /* 0x002fee00000101a4 */
[----:B------:R-:W1:Y:S01]  /*6d70*/  LDSM.16.M88.4 R104, [R155+0x5000] ;  /* 0x005000009b68783b */ /* 0x000e620000000200 */
[----:B------:R-:W-:Y:S01]  /*6d80*/  FMUL.FTZ R0, R0, c[0x0][0x2ec] ;  /* 0x0000bb0000007a20 */ /* 0x000fe20000410000 */
        /* <DEDUP_REMOVED lines=17> */
[C---:B-1----:R-:W-:Y:S08]  /*6ea0*/  HMMA.16816.F32.BF16 R8, R104.reuse, R132, R8 ;  /* 0x000000846808723c */ /* 0x042ff00000041808 */
[-C--:B------:R-:W-:Y:S08]  /*6eb0*/  HMMA.16816.F32.BF16 R12, R104, R134.reuse, R12 ;  /* 0x00000086680c723c */ /* 0x080ff0000004180c */
[C---:B-----5:R-:W-:Y:S01]  /*6ec0*/  FADD.FTZ R5, -R111.reuse, R5 ;  /* 0x000000056f057221 */ /* 0x060fe20000010100 */
[C---:B------:R-:W-:Y:S04]  /*6ed0*/  HMMA.16816.F32.BF16 R16, R100.reuse, R134, R16 ;  /* 0x000000866410723c */ /* 0x040fe80000041810 */
[----:B------:R-:W-:Y:S02]  /*6ee0*/  FADD.FTZ R6, -R110, R6 ;  /* 0x000000066e067221 */ /* 0x000fe40000010100 */
[----:B------:R-:W-:Y:S02]  /*6ef0*/  FADD.FTZ R4, -R111, R4 ;  /* 0x000000046f047221 */ /* 0x000fe40000010100 */
[C---:B------:R-:W-:Y:S01]  /*6f00*/  FADD.FTZ R9, -R109.reuse, R9 ;  /* 0x000000096d097221 */ /* 0x040fe20000010100 */
[-C--:B------:R-:W-:Y:S03]  /*6f10*/  HMMA.16816.F32.BF16 R20, R100, R136.reuse, R20 ;  /* 0x000000886414723c */ /* 0x080fe60000041814 */
[----:B------:R-:W-:Y:S02]  /*6f20*/  FADD.FTZ R8, -R109, R8 ;  /* 0x000000086d087221 */ /* 0x000fe40000010100 */
[----:B------:R-:W-:Y:S02]  /*6f30*/  FMUL.FTZ R9, R114, R9 ;  /* 0x0000000972097220 */ /* 0x000fe40000410000 */
[----:B------:R-:W-:Y:S01]  /*6f40*/  FADD.FTZ R10, -R108, R10 ;  /* 0x0000000a6c0a7221 */ /* 0x000fe20000010100 */
[C---:B------:R-:W-:Y:S04]  /*6f50*/  HMMA.16816.F32.BF16 R24, R104.reuse, R136, R24 ;  /* 0x000000886818723c */ /* 0x040fe80000041818 */
[----:B------:R-:W-:Y:S02]  /*6f60*/  FMUL.FTZ R8, R115, R8 ;  /* 0x0000000873087220 */ /* 0x000fe40000410000 */
[----:B------:R-:W-:Y:S02]  /*6f70*/  FADD.FTZ R13, -R109, R13 ;  /* 0x0000000d6d0d7221 */ /* 0x000fe40000010100 */
[----:B------:R-:W-:Y:S01]  /*6f80*/  FADD.FTZ R17, -R111, R17 ;  /* 0x000000116f117221 */ /* 0x000fe20000010100 */
[-C--:B------:R-:W-:Y:S03]  /*6f90*/  HMMA.16816.F32.BF16 R28, R104, R138.reuse, R28 ;  /* 0x0000008a681c723c */ /* 0x080fe6000004181c */
[----:B------:R-:W-:Y:S02]  /*6fa0*/  FADD.FTZ R18, -R110, R18 ;  /* 0x000000126e127221 */ /* 0x000fe40000010100 */
[----:B------:R-:W-:Y:S02]  /*6fb0*/  FMUL.FTZ R17, R246, R17 ;  /* 0x00000011f6117220 */ /* 0x000fe40000410000 */
[----:B------:R-:W-:Y:S01]  /*6fc0*/  FADD.FTZ R19, -R110, R19 ;  /* 0x000000136e137221 */ /* 0x000fe20000010100 */
[----:B------:R1:W5:Y:S01]  /*6fd0*/  LDL.LU R246, [R1+0x148] ;  /* 0x0001480001f67983 */ /* 0x0003620000300800 */
[----:B------:R-:W-:Y:S01]  /*6fe0*/  FMUL.FTZ R18, R163, R18 ;  /* 0x00000012a3127220 */ /* 0x000fe20000410000 */
[C---:B------:R-:W-:Y:S02]  /*6ff0*/  HMMA.16816.F32.BF16 R32, R100.reuse, R138, R32 ;  /* 0x0000008a6420723c */ /* 0x040fe40000041820 */
[----:B------:R1:W5:Y:S02]  /*7000*/  LDL.LU R163, [R1+0x144] ;  /* 0x0001440001a37983 */ /* 0x0003640000300800 */
[----:B------:R-:W-:Y:S02]  /*7010*/  FMUL.FTZ R19, R162, R19 ;  /* 0x00000013a2137220 */ /* 0x000fe40000410000 */
[C---:B------:R-:W-:Y:S01]  /*7020*/  FADD.FTZ R20, -R111.reuse, R20 ;  /* 0x000000146f147221 */ /* 0x040fe20000010100 */
[----:B------:R1:W5:Y:S01]  /*7030*/  LDL.LU R162, [R1+0x140] ;  /* 0x0001400001a27983 */ /* 0x0003620000300800 */
[----:B------:R-:W-:Y:S01]  /*7040*/  FADD.FTZ R21, -R111, R21 ;  /* 0x000000156f157221 */ /* 0x000fe20000010100 */
[-C--:B------:R-:W-:Y:S03]  /*7050*/  HMMA.16816.F32.BF16 R36, R100, R140.reuse, R36 ;  /* 0x0000008c6424723c */ /* 0x080fe60000041824 */
[----:B------:R-:W-:Y:S02]  /*7060*/  FMUL.FTZ R20, R161, R20 ;  /* 0x00000014a1147220 */ /* 0x000fe40000410000 */
[----:B------:R-:W-:Y:S01]  /*7070*/  FMUL.FTZ R21, R160, R21 ;  /* 0x00000015a0157220 */ /* 0x000fe20000410000 */
[----:B------:R1:W5:Y:S01]  /*7080*/  LDL.LU R161, [R1+0x13c] ;  /* 0x00013c0001a17983 */ /* 0x0003620000300800 */
[C---:B------:R-:W-:Y:S01]  /*7090*/  FADD.FTZ R24, -R109.reuse, R24 ;  /* 0x000000186d187221 */ /* 0x040fe20000010100 */
[C---:B------:R-:W-:Y:S02]  /*70a0*/  HMMA.16816.F32.BF16 R40, R104.reuse, R140, R40 ;  /* 0x0000008c6828723c */ /* 0x040fe40000041828 */
[----:B------:R1:W5:Y:S02]  /*70b0*/  LDL.LU R160, [R1+0x138] ;  /* 0x0001380001a07983 */ /* 0x0003640000300800 */
[----:B------:R-:W-:Y:S02]  /*70c0*/  FADD.FTZ R25, -R109, R25 ;  /* 0x000000196d197221 */ /* 0x000fe40000010100 */
[----:B------:R-:W-:Y:S02]  /*70d0*/  FMUL.FTZ R24, R159, R24 ;  /* 0x000000189f187220 */ /* 0x000fe40000410000 */
[----:B------:R-:W-:Y:S01]  /*70e0*/  FADD.FTZ R26, -R108, R26 ;  /* 0x0000001a6c1a7221 */ /* 0x000fe20000010100 */
[----:B------:R1:W5:Y:S01]  /*70f0*/  LDL.LU R159, [R1+0x134] ;  /* 0x00013400019f7983 */ /* 0x0003620000300800 */
[-C--:B------:R-:W-:Y:S03]  /*7100*/  HMMA.16816.F32.BF16 R44, R104, R142.reuse, R44 ;  /* 0x0000008e682c723c */ /* 0x080fe6000004182c */
        /* <DEDUP_REMOVED lines=12> */
[----:B------:R-:W-:Y:S01]  /*71d0*/  FADD.FTZ R30, -R108, R30 ;  /* 0x0000001e6c1e7221 */ /* 0x000fe20000010100 */
[----:B------:R1:W5:Y:S01]  /*71e0*/  LDL.LU R153, [R1+0x124] ;  /* 0x0001240001997983 */ /* 0x0003620000300800 */
[----:B------:R-:W-:Y:S01]  /*71f0*/  FMUL.FTZ R29, R152, R29 ;  /* 0x0000001d981d7220 */ /* 0x000fe20000410000 */
[C---:B------:R-:W-:Y:S02]  /*7200*/  HMMA.16816.F32.BF16 R56, R104.reuse, R144, R56 ;  /* 0x000000906838723c */ /* 0x040fe40000041838 */
[----:B------:R1:W5:Y:S02]  /*7210*/  LDL.LU R152, [R1+0x120] ;  /* 0x0001200001987983 */ /* 0x0003640000300800 */
[----:B------:R-:W-:Y:S02]  /*7220*/  FADD.FTZ R31, -R108, R31 ;  /* 0x0000001f6c1f7221 */ /* 0x000fe40000010100 */
[----:B------:R-:W-:Y:S02]  /*7230*/  FMUL.FTZ R30, R151, R30 ;  /* 0x0000001e971e7220 */ /* 0x000fe40000410000 */
[----:B------:R-:W-:Y:S01]  /*7240*/  FMUL.FTZ R31, R150, R31 ;  /* 0x0000001f961f7220 */ /* 0x000fe20000410000 */
[----:B------:R1:W5:Y:S01]  /*7250*/  LDL.LU R151, [R1+0x11c] ;  /* 0x00011c0001977983 */ /* 0x0003620000300800 */
[-C--:B------:R-:W-:Y:S03]  /*7260*/  HMMA.16816.F32.BF16 R60, R104, R146.reuse, R60 ;  /* 0x00000092683c723c */ /* 0x080fe6000004183c */
[C---:B------:R-:W-:Y:S01]  /*7270*/  FADD.FTZ R32, -R111.reuse, R32 ;  /* 0x000000206f207221 */ /* 0x040fe20000010100 */
[----:B------:R1:W5:Y:S01]  /*7280*/  LDL.LU R150, [R1+0x118] ;  /* 0x0001180001967983 */ /* 0x0003620000300800 */
[----:B------:R-:W-:Y:S02]  /*7290*/  FADD.FTZ R33, -R111, R33 ;  /* 0x000000216f217221 */ /* 0x000fe40000010100 */
[----:B------:R-:W-:Y:S01]  /*72a0*/  FMUL.FTZ R105, R232, R5 ;  /* 0x00000005e8697220 */ /* 0x000fe20000410000 */
[----:B------:R-:W-:Y:S01]  /*72b0*/  MOV R107, R243 ;  /* 0x000000f3006b7202 */ /* 0x000fe20000000f00 */
[----:B------:R-:W-:Y:S01]  /*72c0*/  FFMA.FTZ R5, -R167, R167, 1 ;  /* 0x3f800000a7057423 */ /* 0x000fe200000101a7 */
[----:B------:R-:W-:Y:S04]  /*72d0*/  HMMA.16816.F32.BF16 R64, R100, R146, R64 ;  /* 0x000000926440723c */ /* 0x000fe80000041840 */
[----:B------:R-:W-:Y:S02]  /*72e0*/  FMUL.FTZ R32, R149, R32 ;  /* 0x0000002095207220 */ /* 0x000fe40000410000 */
[----:B------:R-:W-:Y:S01]  /*72f0*/  FMUL.FTZ R104, R181, R6 ;  /* 0x00000006b5687220 */ /* 0x000fe20000410000 */
[----:B------:R1:W5:Y:S01]  /*7300*/  LDL.LU R149, [R1+0x114] ;  /* 0x0001140001957983 */ /* 0x0003620000300800 */
[----:B------:R-:W-:Y:S04]  /*7310*/  FFMA.FTZ R6, -R168, R168, 1 ;  /* 0x3f800000a8067423 */ /* 0x000fe800000101a8 */
[----:B------:R-:W-:Y:S02]  /*7320*/  FMUL.FTZ R5, R5, c[0x0][0x2ec] ;  /* 0x0000bb0005057a20 */ /* 0x000fe40000410000 */
[----:B------:R-:W-:Y:S02]  /*7330*/  FADD.FTZ R34, -R110, R34 ;  /* 0x000000226e227221 */ /* 0x000fe40000010100 */
[----:B------:R-:W-:Y:S02]  /*7340*/  FMUL.FTZ R33, R148, R33 ;  /* 0x0000002194217220 */ /* 0x000fe40000410000 */
[----:B------:R-:W-:Y:S01]  /*7350*/  FMUL.FTZ R106, R242, R4 ;  /* 0x00000004f26a7220 */ /* 0x000fe20000410000 */
[----:B------:R1:W5:Y:S01]  /*7360*/  LDL.LU R148, [R1+0x110] ;  /* 0x0001100001947983 */ /* 0x0003620000300800 */
[----:B------:R-:W-:Y:S02]  /*7370*/  FFMA.FTZ R4, -R166, R166, 1 ;  /* 0x3f800000a6047423 */ /* 0x000fe400000101a6 */
[----:B------:R-:W-:Y:S02]  /*7380*/  FMUL.FTZ R6, R6, c[0x0][0x2ec] ;  /* 0x0000bb0006067a20 */ /* 0x000fe40000410000 */
[----:B------:R-:W-:Y:S02]  /*7390*/  FMUL.FTZ R244, R105, R5 ;  /* 0x0000000569f47220 */ /* 0x000fe40000410000 */
[----:B------:R-:W-:Y:S02]  /*73a0*/  FFMA.FTZ R5, -R172, R172, 1 ;  /* 0x3f800000ac057423 */ /* 0x000fe400000101ac */
[----:B------:R-:W-:Y:S02]  /*73b0*/  FADD.FTZ R35, -R110, R35 ;  /* 0x000000236e237221 */ /* 0x000fe40000010100 */
[----:B------:R-:W-:Y:S02]  /*73c0*/  FMUL.FTZ R34, R99, R34 ;  /* 0x0000002263227220 */ /* 0x000fe40000410000 */
[----:B------:R-:W-:Y:S01]  /*73d0*/  FMUL.FTZ R4, R4, c[0x0][0x2ec] ;  /* 0x0000bb0004047a20 */ /* 0x000fe20000410000 */
[----:B------:R1:W5:Y:S01]  /*73e0*/  LDL.LU R99, [R1+0x10c] ;  /* 0x00010c0001637983 */ /* 0x0003620000300800 */
[----:B------:R-:W-:Y:S02]  /*73f0*/  FMUL.FTZ R245, R106, R6 ;  /* 0x000000066af57220 */ /* 0x000fe40000410000 */
[----:B------:R-:W-:Y:S02]  /*7400*/  FFMA.FTZ R6, -R179, R179, 1 ;  /* 0x3f800000b3067423 */ /* 0x000fe400000101b3 */
[----:B------:R-:W-:Y:S02]  /*7410*/  FMUL.FTZ R5, R5, c[0x0][0x2ec] ;  /* 0x0000bb0005057a20 */ /* 0x000fe40000410000 */
[----:B------:R-:W-:Y:S02]  /*7420*/  FMUL.FTZ R35, R98, R35 ;  /* 0x0000002362237220 */ /* 0x000fe40000410000 */
[----:B------:R-:W-:Y:S01]  /*7430*/  FADD.FTZ R36, -R111, R36 ;  /* 0x000000246f247221 */ /* 0x000fe20000010100 */
[----:B------:R1:W5:Y:S01]  /*7440*/  LDL.LU R98, [R1+0x108] ;  /* 0x0001080001627983 */ /* 0x0003620000300800 */
[----:B------:R-:W-:Y:S02]  /*7450*/  FMUL.FTZ R243, R104, R4 ;  /* 0x0000000468f37220 */ /* 0x000fe40000410000 */
[----:B------:R-:W-:Y:S02]  /*7460*/  FFMA.FTZ R4, -R170, R170, 1 ;  /* 0x3f800000aa047423 */ /* 0x000fe400000101aa */
[----:B------:R-:W-:Y:S02]  /*7470*/  FMUL.FTZ R6, R6, c[0x0][0x2ec] ;  /* 0x0000bb0006067a20 */ /* 0x000fe40000410000 */
[----:B------:R-:W-:Y:S02]  /*7480*/  FMUL.FTZ R232, R9, R5 ;  /* 0x0000000509e87220 */ /* 0x000fe40000410000 */
[----:B------:R-:W-:Y:S02]  /*7490*/  FFMA.FTZ R5, -R174, R174, 1 ;  /* 0x3f800000ae057423 */ /* 0x000fe400000101ae */
[----:B------:R-:W-:Y:S02]  /*74a0*/  FADD.FTZ R37, -R111, R37 ;  /* 0x000000256f257221 */ /* 0x000fe40000010100 */
[----:B------:R-:W-:Y:S02]  /*74b0*/  FMUL.FTZ R36, R97, R36 ;  /* 0x0000002461247220 */ /* 0x000fe40000410000 */
[----:B------:R-:W-:Y:S01]  /*74c0*/  FMUL.FTZ R10, R113, R10 ;  /* 0x0000000a710a7220 */ /* 0x000fe20000410000 */
[----:B------:R1:W5:Y:S01]  /*74d0*/  LDL.LU R97, [R1+0x104] ;  /* 0x0001040001617983 */ /* 0x0003620000300800 */
[----:B------:R-:W-:Y:S02]  /*74e0*/  FADD.FTZ R12, -R109, R12 ;  /* 0x0000000c6d0c7221 */ /* 0x000fe40000010100 */
[----:B------:R-:W-:Y:S02]  /*74f0*/  FADD.FTZ R14, -R108, R14 ;  /* 0x0000000e6c0e7221 */ /* 0x000fe40000010100 */
[----:B------:R-:W-:Y:S02]  /*7500*/  FMUL.FTZ R13, R233, R13 ;  /* 0x0000000de90d7220 */ /* 0x000fe40000410000 */
[----:B------:R-:W-:Y:S02]  /*7510*/  FMUL.FTZ R4, R4, c[0x0][0x2ec] ;  /* 0x0000bb0004047a20 */ /* 0x000fe40000410000 */
[----:B------:R-:W-:Y:S02]  /*7520*/  FMUL.FTZ R233, R8, R6 ;  /* 0x0000000608e97220 */ /* 0x000fe40000410000 */
[----:B------:R-:W-:Y:S02]  /*7530*/  FFMA.FTZ R6, -R186, R186, 1 ;  /* 0x3f800000ba067423 */ /* 0x000fe400000101ba */
[----:B------:R-:W-:Y:S02]  /*7540*/  FMUL.FTZ R5, R5, c[0x0][0x2ec] ;  /* 0x0000bb0005057a20 */ /* 0x000fe40000410000 */
[----:B------:R-:W-:Y:S02]  /*7550*/  FADD.FTZ R38, -R110, R38 ;  /* 0x000000266e267221 */ /* 0x000fe40000010100 */
[----:B------:R-:W-:Y:S02]  /*7560*/  FMUL.FTZ R37, R96, R37 ;  /* 0x0000002560257220 */ /* 0x000fe40000410000 */
[----:B------:R-:W-:Y:S01]  /*7570*/  FADD.FTZ R7, -R110, R7 ;  /* 0x000000076e077221 */ /* 0x000fe20000010100 */
[----:B------:R1:W5:Y:S01]  /*7580*/  LDL.LU R96, [R1+0x100] ;  /* 0x0001000001607983 */ /* 0x0003620000300800 */
[----:B------:R-:W-:Y:S02]  /*7590*/  FMUL.FTZ R12, R250, R12 ;  /* 0x0000000cfa0c7220 */ /* 0x000fe40000410000 */
[----:B------:R-:W-:Y:S02]  /*75a0*/  FMUL.FTZ R14, R231, R14 ;  /* 0x0000000ee70e7220 */ /* 0x000fe40000410000 */
        /* <DEDUP_REMOVED lines=10> */
[----:B------:R-:W-:Y:S02]  /*7650*/  FMUL.FTZ R4, R4, c[0x0][0x2ec] ;  /* 0x0000bb0004047a20 */ /* 0x000fe40000410000 */
[----:B------:R-:W-:Y:S02]  /*7660*/  FMUL.FTZ R186, R12, R6 ;  /* 0x000000060cba7220 */ /* 0x000fe40000410000 */
[----:B------:R-:W-:Y:S02]  /*7670*/  FFMA.FTZ R6, -R182, R182, 1 ;  /* 0x3f800000b6067423 */ /* 0x000fe400000101b6 */
[----:B------:R-:W-:Y:S02]  /*7680*/  FMUL.FTZ R5, R5, c[0x0][0x2ec] ;  /* 0x0000bb0005057a20 */ /* 0x000fe40000410000 */
[----:B------:R-:W-:Y:S02]  /*7690*/  FMUL.FTZ R39, R94, R39 ;  /* 0x000000275e277220 */ /* 0x000fe40000410000 */
[----:B------:R-:W-:Y:S01]  /*76a0*/  FADD.FTZ R40, -R109, R40 ;  /* 0x000000286d287221 */ /* 0x000fe20000010100 */
[----:B------:R1:W5:Y:S01]  /*76b0*/  LDL.LU R94, [R1+0xf8] ;  /* 0x0000f800015e7983 */ /* 0x0003620000300800 */
[----:B------:R-:W-:Y:S02]  /*76c0*/  FADD.FTZ R11, -R108, R11 ;  /* 0x0000000b6c0b7221 */ /* 0x000fe40000010100 */
[----:B------:R-:W-:Y:S02]  /*76d0*/  FMUL.FTZ R242, R7, R0 ;  /* 0x0000000007f27220 */ /* 0x000fe40000410000 */
[----:B------:R-:W-:Y:S02]  /*76e0*/  FFMA.FTZ R0, -R169, R169, 1 ;  /* 0x3f800000a9007423 */ /* 0x000fe400000101a9 */
        /* <DEDUP_REMOVED lines=12> */
[----:B------:R-:W-:Y:S02]  /*77b0*/  FMUL.FTZ R4, R4, c[0x0][0x2ec] ;  /* 0x0000bb0004047a20 */ /* 0x000fe40000410000 */
[----:B------:R-:W-:Y:S02]  /*77c0*/  FMUL.FTZ R173, R16, R6 ;  /* 0x0000000610ad7220 */ /* 0x000fe40000410000 */
[----:B------:R-:W-:Y:S02]  /*77d0*/  FFMA.FTZ R6, -R193, R193, 1 ;  /* 0x3f800000c1067423 */ /* 0x000fe400000101c1 */
[----:B------:R-:W-:Y:S02]  /*77e0*/  FMUL.FTZ R5, R5, c[0x0][0x2ec] ;  /* 0x0000bb0005057a20 */ /* 0x000fe40000410000 */
[----:B------:R-:W-:Y:S02]  /*77f0*/  FADD.FTZ R42, -R108, R42 ;  /* 0x0000002a6c2a7221 */ /* 0x000fe40000010100 */
[----:B------:R-:W-:Y:S02]  /*7800*/  FMUL.FTZ R41, R92, R41 ;  /* 0x000000295c297220 */ /* 0x000fe40000410000 */
[----:B------:R-:W-:Y:S01]  /*7810*/  FMUL.FTZ R15, R230, R15 ;  /* 0x0000000fe60f7220 */ /* 0x000fe20000410000 */
[----:B------:R1:W5:Y:S01]  /*7820*/  LDL.LU R92, [R1+0xf0] ;  /* 0x0000f000015c7983 */ /* 0x0003620000300800 */
[----:B------:R-:W-:Y:S02]  /*7830*/  FMUL.FTZ R230, R11, R0 ;  /* 0x000000000be67220 */ /* 0x000fe40000410000 */
[----:B------:R-:W-:Y:S02]  /*7840*/  FFMA.FTZ R0, -R171, R171, 1 ;  /* 0x3f800000ab007423 */ /* 0x000fe400000101ab */
[----:B------:R-:W-:Y:S02]  /*7850*/  FADD.FTZ R22, -R110, R22 ;  /* 0x000000166e167221 */ /* 0x000fe40000010100 */
[----:B------:R-:W-:Y:S02]  /*7860*/  FMUL.FTZ R171, R18, R4 ;  /* 0x0000000412ab7220 */ /* 0x000fe40000410000 */
        /* <DEDUP_REMOVED lines=9> */
[----:B------:R-:W-:Y:S02]  /*7900*/  FMUL.FTZ R4, R4, c[0x0][0x2ec] ;  /* 0x0000bb0004047a20 */ /* 0x000fe40000410000 */
        /* <DEDUP_REMOVED lines=8> */
[----:B------:R-:W-:Y:S02]  /*7990*/  FMUL.FTZ R167, R22, R4 ;  /* 0x0000000416a77220 */ /* 0x000fe40000410000 */
        /* <DEDUP_REMOVED lines=37> */
[----:B------:R-:W-:Y:S01]  /*7bf0*/  FFMA.FTZ R4, -R185, R185, 1 ;  /* 0x3f800000b9047423 */ /* 0x000fe200000101b9 */
[----:B------:R1:W5:Y:S01]  /*7c00*/  LDL.LU R85, [R1+0xd4] ;  /* 0x0000d40001557983 */ /* 0x0003620000300800 */
[----:B------:R-:W-:Y:S02]  /*7c10*/  FMUL.FTZ R0, R0, c[0x0][0x2ec] ;  /* 0x0000bb0000007a20 */ /* 0x000fe40000410000 */
[----:B------:R-:W-:Y:S02]  /*7c20*/  FMUL.FTZ R18, R32, R6 ;  /* 0x0000000620127220 */ /* 0x000fe40000410000 */
[----:B------:R-:W-:Y:S02]  /*7c30*/  FFMA.FTZ R6, -R201, R201, 1 ;  /* 0x3f800000c9067423 */ /* 0x000fe400000101c9 */
[----:B------:R-:W-:Y:S02]  /*7c40*/  FMUL.FTZ R5, R5, c[0x0][0x2ec] ;  /* 0x0000bb0005057a20 */ /* 0x000fe40000410000 */
        /* <DEDUP_REMOVED lines=17> */
[----:B------:R-:W-:Y:S02]  /*7d60*/  FMUL.FTZ R5, R5, c[0x0][0x2ec] ;  /* 0x0000bb0005057a20 */ /* 0x000fe40000410000 */
[----:B------:R-:W-:Y:S02]  /*7d70*/  FMUL.FTZ R51, R82, R51 ;  /* 0x0000003352337220 */ /* 0x000fe40000410000 */
[----:B------:R-:W-:Y:S01]  /*7d80*/  FADD.FTZ R52, -R111, R52 ;  /* 0x000000346f347221 */ /* 0x000fe20000010100 */
[----:B------:R1:W5:Y:S01]  /*7d90*/  LDL.LU R82, [R1+0xc8] ;  /* 0x0000c80001527983 */ /* 0x0003620000300800 */
[----:B------:R-:W-:Y:S02]  /*7da0*/  FMUL.FTZ R4, R4, c[0x0][0x2ec] ;  /* 0x0000bb0004047a20 */ /* 0x000fe40000410000 */
        /* <DEDUP_REMOVED lines=22> */
[----:B------:R-:W-:Y:S02]  /*7f10*/  FADD.FTZ R55, -R110, R55 ;  /* 0x000000376e377221 */ /* 0x000fe40000010100 */
[----:B------:R-:W-:Y:S02]  /*7f20*/  FMUL.FTZ R45, R79, R54 ;  /* 0x000000364f2d7220 */ /* 0x000fe40000410000 */
[----:B------:R-:W-:Y:S01]  /*7f30*/  FMUL.FTZ R17, R34, R4 ;  /* 0x0000000422117220 */ /* 0x000fe20000410000 */
[----:B------:R1:W5:Y:S01]  /*7f40*/  LDL.LU R79, [R1+0xbc] ;  /* 0x0000bc00014f7983 */ /* 0x0003620000300800 */
[----:B------:R-:W-:Y:S02]  /*7f50*/  FFMA.FTZ R4, -R198, R198, 1 ;  /* 0x3f800000c6047423 */ /* 0x000fe400000101c6 */
[----:B------:R-:W-:Y:S02]  /*7f60*/  FMUL.FTZ R0, R0, c[0x0][0x2ec] ;  /* 0x0000bb0000007a20 */ /* 0x000fe40000410000 */
[----:B------:R-:W-:Y:S02]  /*7f70*/  FMUL.FTZ R104, R44, R6 ;  /* 0x000000062c687220 */ /* 0x000fe40000410000 */
[----:B------:R-:W-:Y:S02]  /*7f80*/  FMUL.FTZ R44, R78, R55 ;  /* 0x000000374e2c7220 */ /* 0x000fe40000410000 */
[----:B------:R-:W-:Y:S01]  /*7f90*/  FADD.FTZ R56, -R109, R56 ;  /* 0x000000386d387221 */ /* 0x000fe20000010100 */
[----:B------:R1:W5:Y:S01]  /*7fa0*/  LDL.LU R78, [R1+0xb8] ;  /* 0x0000b800014e7983 */ /* 0x0003620000300800 */
        /* <DEDUP_REMOVED lines=9> */
[----:B------:R-:W-:Y:S02]  /*8040*/  FADD.FTZ R58, -R108, R58 ;  /* 0x0000003a6c3a7221 */ /* 0x000fe40000010100 */
[----:B------:R-:W-:Y:S02]  /*8050*/  FMUL.FTZ R40, R76, R57 ;  /* 0x000000394c287220 */ /* 0x000fe40000410000 */
[----:B------:R-:W-:Y:S01]  /*8060*/  FMUL.FTZ R4, R4, c[0x0][0x2ec] ;  /* 0x0000bb0004047a20 */ /* 0x000fe20000410000 */
[----:B------:R1:W5:Y:S01]  /*8070*/  LDL.LU R76, [R1+0xb0] ;  /* 0x0000b000014c7983 */ /* 0x0003620000300800 */
[----:B------:R-:W-:Y:S02]  /*8080*/  FMUL.FTZ R13, R43, R0 ;  /* 0x000000002b0d7220 */ /* 0x000fe40000410000 */
        /* <DEDUP_REMOVED lines=29> */
[----:B------:R-:W-:Y:S02]  /*8260*/  FFMA.FTZ R4, -R206, R206, 1 ;  /* 0x3f800000ce047423 */ /* 0x000fe400000101ce */
[----:B------:R-:W-:Y:S01]  /*8270*/  FFMA.FTZ R0, -R205, R205, 1 ;  /* 0x3f800000cd007423 */ /* 0x000fe200000101cd */
[----:B------:R1:W5:Y:S01]  /*8280*/  LDL.LU R2, [R1+0x88] ;  /* 0x0000880001027983 */ /* 0x0003620000300800 */
[----:B------:R-:W-:Y:S02]  /*8290*/  FMUL.FTZ R4, R4, c[0x0][0x2ec] ;  /* 0x0000bb0004047a20 */ /* 0x000fe40000410000 */
[----:B------:R-:W-:Y:S01]  /*82a0*/  FMUL.FTZ R0, R0, c[0x0][0x2ec] ;  /* 0x0000bb0000007a20 */ /* 0x000fe20000410000 */
[----:B------:R1:W5:Y:S01]  /*82b0*/  LDL.64 R60, [R1+0x10] ;  /* 0x00001000013c7983 */ /* 0x0003620000100a00 */
        /* <DEDUP_REMOVED lines=63> */
[----:B-1----:R-:W2:Y:S01]  /*86b0*/  LDL.LU R25, [R1+0x8] ;  /* 0x0000080001197983 */ /* 0x002ea20000300800 */
[----:B------:R-:W-:Y:S01]  /*86c0*/  IMAD.MOV.U32 R24, RZ, RZ, c[0x0][0x190] ;  /* 0x00006400ff187624 */ /* 0x000fe200078e00ff */
        /* <DEDUP_REMOVED lines=13> */
[----:B------:R1:W-:Y:S03]  /*87a0*/  @P2 STS [R163], RZ ;  /* 0x000000ffa3002388 */ /* 0x0003e60000000800 */
[----:B------:R-:W-:Y:S01]  /*87b0*/  @!P2 LEA.HI.X R5, R24, R249, R5, 0x7, P0 ;  /* 0x000000f91805a211 */ /* 0x000fe200000f3c05 */
[----:B------:R1:W-:Y:S04]  /*87c0*/  @P2 STS [R163+0x4], RZ ;  /* 0x000004ffa3002388 */ /* 0x0003e80000000800 */
[----:B------:R1:W-:Y:S04]  /*87d0*/  @P2 STS [R163+0x8], RZ ;  /* 0x000008ffa3002388 */ /* 0x0003e80000000800 */
[----:B------:R1:W-:Y:S01]  /*87e0*/  @P2 STS [R163+0xc], RZ ;  /* 0x00000cffa3002388 */ /* 0x0003e20000000800 */
[----:B--2---:R-:W-:Y:S05]  /*87f0*/  IADD3 R25, R25, UR4, RZ ;  /* 0x0000000419197c10 */ /* 0x004fea000fffe0ff */
        /* <DEDUP_REMOVED lines=12> */
[----:B------:R1:W-:Y:S04]  /*88c0*/  STL [R1+0x8], R25 ;  /* 0x0000081901007387 */ /* 0x0003e80000100800 */
[----:B------:R-:W0:Y:S02]  /*88d0*/  LDGDEPBAR ;  /* 0x00000000000079af */ /* 0x000e240000000000 */
.L_x_500:
[----:B-1----:R-:W-:Y:S01]  /*88e0*/  F2FP.BF16.PACK_AB R32, R244, R245 ;  /* 0x000000f5f420723e */ /* 0x002fe200000010ff */
        /* <DEDUP_REMOVED lines=148> */
.L_x_501:
[----:B------:R-:W2:Y:S01]  /*9230*/  LDL R62, [R1+0x2c] ;  /* 0x00002c00013e7983 */ /* 0x000ea20000100800 */
[----:B------:R-:W-:Y:S02]  /*9240*/  ULOP3.LUT UR4, UR8, 0x1, URZ, 0xc0, !UPT ;  /* 0x0000000108047892 */ /* 0x000fe4000f8ec03f */
[----:B------:R-:W-:Y:S01]  /*9250*/  UISETP.GT.AND UP2, UPT, UR8, UR20, UPT ;  /* 0x000000140800728c */ /* 0x000fe2000bf44270 */
[----:B------:R-:W3:Y:S01]  /*9260*/  LDL R57, [R1+0x40] ;  /* 0x0000400001397983 */ /* 0x000ee20000100800 */
[----:B------:R-:W-:Y:S02]  /*9270*/  UISETP.NE.U32.AND UP0, UPT, UR4, 0x1, UPT ;  /* 0x000000010400788c */ /* 0x000fe4000bf05070 */
[----:B------:R-:W-:Y:S01]  /*9280*/  UIADD3 UR4, UR8, -0x1, URZ ;  /* 0xffffffff08047890 */ /* 0x000fe2000fffe03f */
[----:B------:R-:W4:Y:S04]  /*9290*/  LDL.LU.64 R58, [R1] ;  /* 0x00000000013a7983 */ /* 0x000f280000300a00 */
[----:B------:R1:W5:Y:S02]  /*92a0*/  LDL R56, [R1+0x20] ;  /* 0x0000200001387983 */ /* 0x0003640000100800 */
[----:B------:R-:W-:Y:S02]  /*92b0*/  UMOV UR8, UR4 ;  /* 0x0000000400087c82 */ /* 0x000fe40008000000 */
[----:B------:R1:W5:Y:S04]  /*92c0*/  LDL R55, [R1+0x24] ;  /* 0x0000240001377983 */ /* 0x0003680000100800 */
[----:B------:R1:W5:Y:S04]  /*92d0*/  LDL R54, [R1+0x18] ;  /* 0x0000180001367983 */ /* 0x0003680000100800 */
[----:B------:R1:W5:Y:S04]  /*92e0*/  LDL R53, [R1+0x1c] ;  /* 0x00001c0001357983 */ /* 0x0003680000100800 */
        /* <DEDUP_REMOVED lines=64> */
[----:B------:R-:W-:Y:S01]  /*96f0*/  @P1 IADD3 R20, P2, R62, UR17, RZ ;  /* 0x000000113e141c10 */ /* 0x000fe2000ff5e0ff */
[----:B------:R-:W-:Y:S01]  /*9700*/  IMAD.U32 R23, RZ, RZ, UR34 ;  /* 0x00000022ff177e24 */ /* 0x000fe2000f8e00ff */
[----:B------:R-:W-:Y:S01]  /*9710*/  @UP3 UIADD3 UR17, UP1, UR17, -0x200, URZ ;  /* 0xfffffe0011113890 */ /* 0x000fe2000ff3e03f */
[C---:B-1----:R-:W-:Y:S04]  /*9720*/  HMMA.16816.F32.BF16 R8, R32.reuse, R28, R8 ;  /* 0x0000001c2008723c */ /* 0x042fe80000041808 */
[----:B----4-:R-:W-:Y:S01]  /*9730*/  LEA R181, P0, R21, R58, 0x2 ;  /* 0x0000003a15b57211 */ /* 0x010fe200078010ff */
[----:B------:R-:W-:Y:S01]  /*9740*/  IMAD.U32 R58, RZ, RZ, UR27 ;  /* 0x0000001bff3a7e24 */ /* 0x000fe2000f8e00ff */
[----:B---3--:R-:W-:Y:S01]  /*9750*/  @P1 IADD3.X R21, R57, UR16, RZ, P2, !PT ;  /* 0x0000001039151c10 */ /* 0x008fe200097fe4ff */
[----:B------:R-:W-:Y:S01]  /*9760*/  IMAD.U32 R28, RZ, RZ, UR25 ;  /* 0x00000019ff1c7e24 */ /* 0x000fe2000f8e00ff */
[-C--:B------:R-:W-:Y:S01]  /*9770*/  HMMA.16816.F32.BF16 R12, R32, R30.reuse, R12 ;  /* 0x0000001e200c723c */ /* 0x080fe2000004180c */
[----:B------:R-:W-:Y:S01]  /*9780*/  IMAD.U32 R57, RZ, RZ, UR26 ;  /* 0x0000001aff397e24 */ /* 0x000fe2000f8e00ff */
[----:B------:R-:W-:Y:S01]  /*9790*/  @UP3 UIADD3.X UR16, UR16, -0x1, URZ, UP1, !UPT ;  /* 0xffffffff10103890 */ /* 0x000fe20008ffe43f */
[----:B-----5:R1:W2:Y:S01]  /*97a0*/  @P1 LDG.E R56, [R20.64] ;  /* 0x0000000c14381981 */ /* 0x0202a2000c1e1900 */
[----:B------:R-:W-:Y:S01]  /*97b0*/  LEA.HI.X.SX32 R165, R0, R59, 0x2, P0 ;  /* 0x0000003b00a57211 */ /* 0x000fe200000f16ff */
[----:B------:R-:W-:Y:S02]  /*97c0*/  IMAD.U32 R0, RZ, RZ, UR36 ;  /* 0x00000024ff007e24 */ /* 0x000fe4000f8e00ff */
[----:B------:R1:W3:Y:S01]  /*97d0*/  @P1 LDG.E R55, [R20.64+0x20] ;  /* 0x0000200c14371981 */ /* 0x0002e2000c1e1900 */
[----:B------:R-:W-:Y:S01]  /*97e0*/  HMMA.16816.F32.BF16 R16, R24, R30, R16 ;  /* 0x0000001e1810723c */ /* 0x000fe20000041810 */
[----:B------:R-:W-:Y:S02]  /*97f0*/  IMAD.U32 R34, RZ, RZ, UR28 ;  /* 0x0000001cff227e24 */ /* 0x000fe4000f8e00ff */
[----:B------:R1:W4:Y:S01]  /*9800*/  @P1 LDG.E R54, [R20.64+0x100] ;  /* 0x0001000c14361981 */ /* 0x000322000c1e1900 */
[----:B------:R-:W-:Y:S02]  /*9810*/  IMAD.U32 R35, RZ, RZ, UR29 ;  /* 0x0000001dff237e24 */ /* 0x000fe4000f8e00ff */
[----:B------:R-:W-:Y:S01]  /*9820*/  IMAD.U32 R32, RZ, RZ, UR27 ;  /* 0x0000001bff207e24 */ /* 0x000fe2000f8e00ff */
[----:B------:R1:W5:Y:S01]  /*9830*/  @P1 LDG.E R53, [R20.64+0x120] ;  /* 0x0001200c14351981 */ /* 0x000362000c1e1900 */
        /* <DEDUP_REMOVED lines=44> */
[----:B----4-:R3:W-:Y:S04]  /*9b00*/  @P1 STL [R1+0x18], R54 ;  /* 0x0000183601001387 */ /* 0x0107e80000100800 */
        /* <DEDUP_REMOVED lines=17> */
[----:B------:R-:W-:Y:S01]  /*9c20*/  PLOP3.LUT P1, PT, PT, PT, UP0, 0x80, 0x0 ;  /* 0x000000000000781c */ /* 0x000fe20003f2f008 */
[----:B------:R-:W-:Y:S01]  /*9c30*/  RED.E.ADD.F32.FTZ.RN.STRONG.GPU [R28.64], R12 ;  /* 0x0000000c1c00798e */ /* 0x000fe2000c10e78c */
[----:B------:R-:W-:Y:S01]  /*9c40*/  LEA.HI.X.SX32 R23, R53, R21, 0x2, P0 ;  /* 0x0000001535177211 */ /* 0x000fe200000f16ff */
[----:B------:R-:W-:Y:S01]  /*9c50*/  @UP3 UIADD3 UR19, UP0, UR19, -0x200, URZ ;  /* 0xfffffe0013133890 */ /* 0x000fe2000ff1e03f */
[----:B------:R-:W-:Y:S01]  /*9c60*/  PLOP3.LUT P0, PT, PT, PT, UP2, 0x80, 0x0 ;  /* 0x000000000000781c */ /* 0x000fe20003f0f028 */
[----:B------:R-:W1:Y:S02]  /*9c70*/  LDSM.16.MT88.4 R8, [R3] ;  /* 0x000000000308783b */ /* 0x000e640000004200 */
[----:B------:R-:W-:Y:S02]  /*9c80*/  @UP3 UIADD3.X UR18, UR18, -0x1, URZ, UP0, !UPT ;  /* 0xffffffff12123890 */ /* 0x000fe400087fe43f */
[----:B------:R-:W-:Y:S04]  /*9c90*/  RED.E.ADD.F32.FTZ.RN.STRONG.GPU [R26.64], R13 ;  /* 0x0000000d1a00798e */ /* 0x000fe8000c10e78c */
[----:B------:R-:W-:Y:S01]  /*9ca0*/  RED.E.ADD.F32.FTZ.RN.STRONG.GPU [R24.64], R14 ;  /* 0x0000000e1800798e */ /* 0x000fe2000c10e78c */
[----:B------:R-:W-:Y:S03]  /*9cb0*/  @P1 IADD3 R0, R3, 0x2000, RZ ;  /* 0x0000200003001810 */ /* 0x000fe60007ffe0ff */
        /* <DEDUP_REMOVED lines=130> */
.L_x_503:
        /* <DEDUP_REMOVED lines=19> */
.L_x_504:
        /* <DEDUP_REMOVED lines=43> */
.L_x_506:
[----:B--2---:R-:W-:Y:S05]  /*a8c0*/  BSYNC B0 ;  /* 0x0000000000007941 */ /* 0x004fea0003800000 */
.L_x_505:
[----:B------:R-:W-:Y:S01]  /*a8d0*/  IADD3 R3, R0, 0x40, RZ ;  /* 0x0000004000037810 */ /* 0x000fe20007ffe0ff */
[----:B------:R-:W-:Y:S03]  /*a8e0*/  BSSY B0, `(.L_x_507) ;  /* 0x000000e000007945 */ /* 0x000fe60003800000 */
[----:B------:R-:W-:-:S13]  /*a8f0*/  ISETP.GE.OR P1, PT, R3, UR7, P1 ;  /* 0x0000000703007c0c */ /* 0x000fda0008f26670 */
[----:B------:R-:W-:Y:S05]  /*a900*/  @P1 BRA `(.L_x_508) ;  /* 0x000000b000001947 */ /* 0x000fea0003800000 */
[----:B------:R-:W-:Y:S02]  /*a910*/  IADD3 R3, P0, R0, 0x40, RZ ;  /* 0x0000004000037810 */ /* 0x000fe40007f1e0ff */
[----:B------:R-:W-:-:S03]  /*a920*/  MOV R7, R12 ;  /* 0x0000000c00077202 */ /* 0x000fc60000000f00 */
[----:B------:R-:W-:-:S04]  /*a930*/  IMAD.X R6, RZ, RZ, R14, P0 ;  /* 0x000000ffff067224 */ /* 0x000fc800000e060e */
[----:B------:R-:W-:Y:S02]  /*a940*/  IMAD R9, R6, c[0x0][0x3a0], RZ ;  /* 0x0000e80006097a24 */ /* 0x000fe400078e02ff */
[----:B------:R-:W-:-:S04]  /*a950*/  IMAD.MOV.U32 R6, RZ, RZ, R8 ;  /* 0x000000ffff067224 */ /* 0x000fc800078e0008 */
[----:B------:R-:W-:-:S04]  /*a960*/  IMAD.WIDE.U32 R10, R3, c[0x0][0x3a0], R6 ;  /* 0x0000e800030a7a25 */ /* 0x000fc800078e0006 */
[----:B------:R-:W-:Y:S01]  /*a970*/  IMAD R3, R3, c[0x0][0x3a4], R9 ;  /* 0x0000e90003037a24 */ /* 0x000fe200078e0209 */
[----:B------:R-:W-:-:S04]  /*a980*/  LEA R6, P0, R10, c[0x0][0x340], 0x1 ;  /* 0x0000d0000a067a11 */ /* 0x000fc800078008ff */
[----:B------:R-:W-:-:S04]  /*a990*/  IADD3 R3, R3, R11, RZ ;  /* 0x0000000b03037210 */ /* 0x000fc80007ffe0ff */
[----:B------:R-:W-:-:S05]  /*a9a0*/  LEA.HI.X R7, R10, c[0x0][0x344], R3, 0x1, P0 ;  /* 0x0000d1000a077a11 */ /* 0x000fca00000f0c03 */
[----:B---3--:R2:W-:Y:S02]  /*a9b0*/  STG.E.128 [R6.64], R16 ;  /* 0x0000001006007986 */ /* 0x0085e4000c101d0c */
.L_x_508:
[----:B------:R-:W-:Y:S05]  /*a9c0*/  BSYNC B0 ;  /* 0x0000000000007941 */ /* 0x000fea0003800000 */
.L_x_507:
        /* <DEDUP_REMOVED lines=25> */
.L_x_510:
[----:B------:R-:W-:Y:S05]  /*ab60*/  BSYNC B0 ;  /* 0x0000000000007941 */ /* 0x000fea0003800000 */
.L_x_509:
        /* <DEDUP_REMOVED lines=11> */
.L_x_481:
[----:B------:R-:W-:Y:S05]  /*ac20*/  BSYNC B1 ;  /* 0x0000000000017941 */ /* 0x000fea0003800000 */
.L_x_467:
        /* <DEDUP_REMOVED lines=11> */
.L_x_511:
[----:B------:R-:W-:Y:S05]  /*ace0*/  EXIT ;  /* 0x000000000000794d */ /* 0x000fea0003800000 */
.L_x_513:
        /* <DEDUP_REMOVED lines=9> */
.L_x_1337:


//--------------------- .text._ZN5flash44flash_bwd_dq_dk_dv_loop_seqk_parallel_kernelI23Flash_bwd_kernel_traitsILi32ELi128ELi128ELi8ELi4ELi4ELi4ELb1ELb0EN7cutlass10bfloat16_tE19Flash_kernel_traitsILi32ELi128ELi128ELi8ES3_EELb1ELb0ELb0ELb0ELb1ELb1ELb0EEEvNS_16Flash_bwd_paramsE --------------------------
	.section	.text._ZN5flash44flash_bwd_dq_dk_dv_loop_seqk_parallel_kernelI23Flash_bwd_kernel_traitsILi32ELi128ELi128ELi8ELi4ELi4ELi4ELb1ELb0EN7cutlass10bfloat16_tE19Flash_kernel_traitsILi32ELi128ELi128ELi8ES3_EELb1ELb0ELb0ELb0ELb1ELb1ELb0EEEvNS_16Flash_bwd_paramsE,"ax",@progbits
	.sectioninfo	@"SHI_REGISTERS=255"
	.align	128
        .global         _ZN5flash44flash_bwd_dq_dk_dv_loop_seqk_parallel_kernelI23Flash_bwd_kernel_traitsILi32ELi128ELi128ELi8ELi4ELi4ELi4ELb1ELb0EN7cutlass10bfloat16_tE19Flash_kernel_traitsILi32ELi128ELi128ELi8ES3_EELb1ELb0ELb0ELb0ELb1ELb1ELb0EEEvNS_16Flash_bwd_paramsE
        .type           _ZN5flash44flash_bwd_dq_dk_dv_loop_seqk_parallel_kernelI23Flash_bwd_kernel_traitsILi32ELi128ELi128ELi8ELi4ELi4ELi4ELb1ELb0EN7cutlass10bfloat16_tE19Flash_kernel_traitsILi32ELi128ELi128ELi8ES3_EELb1ELb0ELb0ELb0ELb1ELb1ELb0EEEvNS_16Flash_bwd_paramsE,@function
        .size           _ZN5flash44flash_bwd_dq_dk_dv_loop_seqk_parallel_kernelI23Flash_bwd_kernel_traitsILi32ELi128ELi128ELi8ELi4ELi4ELi4ELb1ELb0EN7cutlass10bfloat16_tE19Flash_kernel_traitsILi32ELi128ELi128ELi8ES3_EELb1ELb0ELb0ELb0ELb1ELb1ELb0EEEvNS_16Flash_bwd_paramsE,(.L_x_1338 - _ZN5flash44flash_bwd_dq_dk_dv_loop_seqk_parallel_kernelI23Flash_bwd_kernel_traitsILi32ELi128ELi128ELi8ELi4ELi4ELi4ELb1ELb0EN7cutlass10bfloat16_tE19Flash_kernel_traitsILi32ELi128ELi128ELi8ES3_EELb1ELb0ELb0ELb0ELb1ELb1ELb0EEEvNS_16Flash_bwd_paramsE)
        .other          _ZN5flash44flash_bwd_dq_dk_dv_loop_seqk_parallel_kernelI23Flash_bwd_kernel_traitsILi32ELi128ELi128ELi8ELi4ELi4ELi4ELb1ELb0EN7cutlass10bfloat16_tE19Flash_kernel_traitsILi32ELi128ELi128ELi8ES3_EELb1ELb0ELb0ELb0ELb1ELb1ELb0EEEvNS_16Flash_bwd_paramsE,@"STO_CUDA_ENTRY STV_DEFAULT"
_ZN5flash44flash_bwd_dq_dk_dv_loop_seqk_parallel_kernelI23Flash_bwd_kernel_traitsILi32ELi128ELi128ELi8ELi4ELi4ELi4ELb1ELb0EN7cutlass10bfloat16_tE19Flash_kernel_traitsILi32ELi128ELi128ELi8ES3_EELb1ELb0ELb0ELb0ELb1ELb1ELb0EEEvNS_16Flash_bwd_paramsE:
.text._ZN5flash44flash_bwd_dq_dk_dv_loop_seqk_parallel_kernelI23Flash_bwd_kernel_traitsILi32ELi128ELi128ELi8ELi4ELi4ELi4ELb1ELb0EN7cutlass10bfloat16_tE19Flash_kernel_traitsILi32ELi128ELi128ELi8ES3_EELb1ELb0ELb0ELb0ELb1ELb1ELb0EEEvNS_16Flash_bwd_paramsE:
        /* <DEDUP_REMOVED lines=20> */
[----:B------:R-:W-:Y:S02]  /*0140*/  ULDC UR55, c[0x0][0x224] ;  /* 0x0000890000377ab9 */ /* 0x000fe40000000800 */
[----:B------:R-:W-:Y:S02]  /*0150*/  UIMAD UR56, UR4, UR5, UR56 ;  /* 0x00000005043872a4 */ /* 0x000fe4000f8e0238 */
[----:B------:R-:W-:Y:S02]  /*0160*/  UIADD3 UR55, UR4, UR55, URZ ;  /* 0x0000003704377290 */ /* 0x000fe4000fffe03f */
[----:B------:R-:W-:Y:S02]  /*0170*/  USHF.R.S32.HI UR4, URZ, 0x1f, UR46 ;  /* 0x0000001f3f047899 */ /* 0x000fe4000801142e */
[----:B------:R-:W-:Y:S01]  /*0180*/  USHF.L.U32 UR52, UR51, 0x7, URZ ;  /* 0x0000000733347899 */ /* 0x000fe2000800063f */
[----:B-1----:R-:W-:Y:S01]  /*0190*/  SHF.R.S32.HI R7, RZ, 0x1f, R8 ;  /* 0x0000001fff077819 */ /* 0x002fe20000011408 */
[----:B------:R-:W-:-:S02]  /*01a0*/  UIMAD.WIDE.U32 UR46, UR46, UR53, URZ ;  /* 0x000000352e2e72a5 */ /* 0x000fc4000f8e003f */
[----:B------:R-:W-:Y:S01]  /*01b0*/  UMOV UR60, 0x4 ;  /* 0x00000004003c7882 */ /* 0x000fe20000000000 */
[CC--:B------:R-:W-:Y:S01]  /*01c0*/  LEA.HI R3, R7.reuse, R8.reuse, RZ, 0x2 ;  /* 0x0000000807037211 */ /* 0x0c0fe200078f10ff */
[----:B------:R-:W-:Y:S01]  /*01d0*/  ULDC UR61, c[0x0][0x1c0] ;  /* 0x00007000003d7ab9 */ /* 0x000fe20000000800 */
[----:B------:R-:W-:Y:S01]  /*01e0*/  LEA.HI R11, R7, R8, RZ, 0x3 ;  /* 0x00000008070b7211 */ /* 0x000fe200078f18ff */
[----:B------:R-:W-:Y:S01]  /*01f0*/  UMOV UR49, 0xffffe000 ;  /* 0xffffe00000317882 */ /* 0x000fe20000000000 */
[--C-:B------:R-:W-:Y:S01]  /*0200*/  SHF.R.S32.HI R2, RZ, 0x2, R3.reuse ;  /* 0x00000002ff027819 */ /* 0x100fe20000011403 */
[----:B------:R-:W-:Y:S01]  /*0210*/  UIMAD UR53, UR4, UR53, URZ ;  /* 0x00000035043572a4 */ /* 0x000fe2000f8e023f */
[----:B------:R-:W-:Y:S01]  /*0220*/  SHF.R.S32.HI R13, RZ, 0x1f, R3 ;  /* 0x0000001fff0d7819 */ /* 0x000fe20000011403 */
[----:B------:R-:W-:Y:S01]  /*0230*/  USHF.L.U32 UR29, UR51, 0x3, URZ ;  /* 0x00000003331d7899 */ /* 0x000fe2000800063f */
[C---:B------:R-:W-:Y:S01]  /*0240*/  LOP3.LUT R9, R3.reuse, 0xfffffffc, RZ, 0xc0, !PT ;  /* 0xfffffffc03097812 */ /* 0x040fe200078ec0ff */
[----:B------:R-:W-:Y:S01]  /*0250*/  USHF.L.U32 UR28, UR51, 0x4, URZ ;  /* 0x00000004331c7899 */ /* 0x000fe2000800063f */
[-C--:B------:R-:W-:Y:S01]  /*0260*/  LEA.HI R3, R3, R2.reuse, RZ, 0x1 ;  /* 0x0000000203037211 */ /* 0x080fe200078f08ff */
[----:B------:R-:W-:Y:S01]  /*0270*/  UIMAD UR27, UR51, 0x18, URZ ;  /* 0x00000018331b78a4 */ /* 0x000fe2000f8e023f */
[----:B------:R-:W-:Y:S01]  /*0280*/  LEA.HI R13, R13, R2, RZ, 0x3 ;  /* 0x000000020d0d7211 */ /* 0x000fe200078f18ff */
[----:B------:R-:W-:Y:S01]  /*0290*/  IMAD.IADD R9, R8, 0x1, -R9 ;  /* 0x0000000108097824 */ /* 0x000fe200078e0a09 */
[CC--:B------:R-:W-:Y:S01]  /*02a0*/  LEA.HI R15, R7.reuse, R8.reuse, RZ, 0x5 ;  /* 0x00000008070f7211 */ /* 0x0c0fe200078f28ff */
[----:B------:R-:W-:Y:S01]  /*02b0*/  USHF.L.U32 UR26, UR51, 0x5, URZ ;  /* 0x00000005331a7899 */ /* 0x000fe2000800063f */
[-C--:B------:R-:W-:Y:S01]  /*02c0*/  LEA.HI R0, R7, R8.reuse, RZ, 0x4 ;  /* 0x0000000807007211 */ /* 0x080fe200078f20ff */
[----:B------:R-:W-:Y:S01]  /*02d0*/  UIMAD UR25, UR51, 0x28, URZ ;  /* 0x00000028331978a4 */ /* 0x000fe2000f8e023f */
[----:B------:R-:W-:Y:S01]  /*02e0*/  LOP3.LUT R3, R3, 0x7fffffe, RZ, 0xc0, !PT ;  /* 0x07fffffe03037812 */ /* 0x000fe200078ec0ff */
[----:B------:R-:W-:Y:S01]  /*02f0*/  UIMAD UR24, UR51, 0x30, URZ ;  /* 0x00000030331878a4 */ /* 0x000fe2000f8e023f */
[----:B------:R-:W-:Y:S01]  /*0300*/  LOP3.LUT R13, R13, 0xfffffff8, RZ, 0xc0, !PT ;  /* 0xfffffff80d0d7812 */ /* 0x000fe200078ec0ff */
[----:B------:R-:W-:Y:S01]  /*0310*/  UIMAD UR23, UR51, 0x38, URZ ;  /* 0x00000038331778a4 */ /* 0x000fe2000f8e023f */
[----:B------:R-:W-:Y:S01]  /*0320*/  SHF.R.S32.HI R4, RZ, 0x3, R11 ;  /* 0x00000003ff047819 */ /* 0x000fe2000001140b */
[C---:B------:R-:W-:Y:S01]  /*0330*/  IMAD.IADD R3, R2.reuse, 0x1, -R3 ;  /* 0x0000000102037824 */ /* 0x040fe200078e0a03 */
[----:B------:R-:W-:Y:S01]  /*0340*/  LEA.HI R5, R7, R8, RZ, 0x7 ;  /* 0x0000000807057211 */ /* 0x000fe200078f38ff */
[----:B------:R-:W-:Y:S01]  /*0350*/  IMAD.IADD R13, R2, 0x1, -R13 ;  /* 0x00000001020d7824 */ /* 0x000fe200078e0a0d */
[----:B------:R-:W-:Y:S01]  /*0360*/  LOP3.LUT R21, R15, 0xffffffe0, RZ, 0xc0, !PT ;  /* 0xffffffe00f157812 */ /* 0x000fe200078ec0ff */
[----:B------:R-:W-:Y:S01]  /*0370*/  IMAD.SHL.U32 R4, R4, 0x40, RZ ;  /* 0x0000004004047824 */ /* 0x000fe200078e00ff */
[----:B------:R-:W-:Y:S01]  /*0380*/  LOP3.LUT R7, R0, 0xfffffff0, RZ, 0xc0, !PT ;  /* 0xfffffff000077812 */ /* 0x000fe200078ec0ff */
[----:B------:R-:W-:Y:S01]  /*0390*/  USHF.L.U32 UR22, UR51, 0x6, URZ ;  /* 0x0000000633167899 */ /* 0x000fe2000800063f */
[----:B------:R-:W-:Y:S01]  /*03a0*/  LOP3.LUT R17, R11, 0xfffffff8, RZ, 0xc0, !PT ;  /* 0xfffffff80b117812 */ /* 0x000fe200078ec0ff */
[C---:B------:R-:W-:Y:S01]  /*03b0*/  IMAD.IADD R21, R8.reuse, 0x1, -R21 ;  /* 0x0000000108157824 */ /* 0x040fe200078e0a15 */
[----:B------:R-:W-:Y:S01]  /*03c0*/  SHF.R.S32.HI R2, RZ, 0x5, R15 ;  /* 0x00000005ff027819 */ /* 0x000fe2000001140f */
[C---:B------:R-:W-:Y:S01]  /*03d0*/  IMAD.IADD R7, R8.reuse, 0x1, -R7 ;  /* 0x0000000108077824 */ /* 0x040fe200078e0a07 */
[----:B------:R-:W-:Y:S01]  /*03e0*/  SHF.R.S32.HI R15, RZ, 0x1f, R15 ;  /* 0x0000001fff0f7819 */ /* 0x000fe2000001140f */
[----:B------:R-:W-:Y:S01]  /*03f0*/  IMAD.IADD R8, R8, 0x1, -R17 ;  /* 0x0000000108087824 */ /* 0x000fe200078e0a11 */
[----:B------:R-:W-:Y:S01]  /*0400*/  LOP3.LUT R4, R4, 0xc0, RZ, 0xc0, !PT ;  /* 0x000000c004047812 */ /* 0x000fe200078ec0ff */
[----:B------:R-:W-:Y:S01]  /*0410*/  IMAD.SHL.U32 R17, R9, 0x8, RZ ;  /* 0x0000000809117824 */ /* 0x000fe200078e00ff */
[----:B------:R-:W-:Y:S01]  /*0420*/  LEA.HI R15, R15, R2, RZ, 0x2 ;  /* 0x000000020f0f7211 */ /* 0x000fe200078f10ff */
[----:B------:R-:W-:Y:S01]  /*0430*/  IMAD R3, R2, 0x8, R3 ;  /* 0x0000000802037824 */ /* 0x000fe200078e0203 */
[----:B------:R-:W-:Y:S01]  /*0440*/  LEA.HI R10, R8, R8, RZ, 0x1 ;  /* 0x00000008080a7211 */ /* 0x000fe200078f08ff */
[----:B------:R-:W-:Y:S01]  /*0450*/  IMAD.SHL.U32 R9, R9, 0x2, RZ ;  /* 0x0000000209097824 */ /* 0x000fe200078e00ff */
[----:B------:R-:W-:Y:S01]  /*0460*/  LOP3.LUT R17, R4, 0x18, R17, 0xf8, !PT ;  /* 0x0000001804117812 */ /* 0x000fe200078ef811 */
[----:B------:R-:W-:Y:S01]  /*0470*/  UIMAD UR21, UR51, 0x48, URZ ;  /* 0x00000048331578a4 */ /* 0x000fe2000f8e023f */
[----:B------:R-:W-:Y:S01]  /*0480*/  SHF.R.U32.HI R4, RZ, 0x3, R4 ;  /* 0x00000003ff047819 */ /* 0x000fe20000011604 */
[----:B------:R-:W-:Y:S01]  /*0490*/  UIMAD UR20, UR51, 0x50, URZ ;  /* 0x00000050331478a4 */ /* 0x000fe2000f8e023f */
[----:B------:R-:W-:Y:S01]  /*04a0*/  LOP3.LUT R15, R15, 0xfffffffc, RZ, 0xc0, !PT ;  /* 0xfffffffc0f0f7812 */ /* 0x000fe200078ec0ff */
[----:B------:R-:W-:Y:S01]  /*04b0*/  UIMAD UR19, UR51, 0x58, URZ ;  /* 0x00000058331378a4 */ /* 0x000fe2000f8e023f */
[----:B------:R-:W-:Y:S01]  /*04c0*/  LOP3.LUT R4, R17, R4, RZ, 0x3c, !PT ;  /* 0x0000000411047212 */ /* 0x000fe200078e3cff */
[----:B------:R-:W-:Y:S01]  /*04d0*/  UIMAD UR18, UR51, 0x60, URZ ;  /* 0x00000060331278a4 */ /* 0x000fe2000f8e023f */
[----:B------:R-:W-:Y:S01]  /*04e0*/  LOP3.LUT R17, R10, 0x3fffffe, RZ, 0xc0, !PT ;  /* 0x03fffffe0a117812 */ /* 0x000fe200078ec0ff */
[----:B------:R-:W-:Y:S01]  /*04f0*/  IMAD.IADD R180, R2, 0x1, -R15 ;  /* 0x0000000102b47824 */ /* 0x000fe200078e0a0f */
[----:B------:R-:W-:Y:S01]  /*0500*/  SHF.R.S32.HI R2, RZ, 0x1f, R7 ;  /* 0x0000001fff027819 */ /* 0x000fe20000011407 */
[----:B------:R-:W-:Y:S01]  /*0510*/  IMAD.U32 R181, R3, 0x20, R4 ;  /* 0x0000002003b57824 */ /* 0x000fe200078e0004 */
[-C--:B------:R-:W-:Y:S01]  /*0520*/  LEA.HI R3, R7, R7.reuse, RZ, 0x1 ;  /* 0x0000000707037211 */ /* 0x080fe200078f08ff */
[----:B------:R-:W-:Y:S01]  /*0530*/  IMAD.IADD R17, R8, 0x1, -R17 ;  /* 0x0000000108117824 */ /* 0x000fe200078e0a11 */
[----:B------:R-:W-:Y:S01]  /*0540*/  LEA.HI R15, R2, R7, RZ, 0x3 ;  /* 0x00000007020f7211 */ /* 0x000fe200078f18ff */
[----:B------:R-:W-:Y:S01]  /*0550*/  IMAD.SHL.U32 R8, R8, 0x40, RZ ;  /* 0x0000004008087824 */ /* 0x000fe200078e00ff */
[----:B------:R-:W-:Y:S01]  /*0560*/  LOP3.LUT R16, R3, 0x7fffffe, RZ, 0xc0, !PT ;  /* 0x07fffffe03107812 */ /* 0x000fe200078ec0ff */
[----:B------:R-:W-:Y:S01]  /*0570*/  IMAD.SHL.U32 R12, R180, 0x400, RZ ;  /* 0x00000400b40c7824 */ /* 0x000fe200078e00ff */
[----:B------:R-:W-:Y:S01]  /*0580*/  LOP3.LUT R2, R15, 0xfffffff8, RZ, 0xc0, !PT ;  /* 0xfffffff80f027812 */ /* 0x000fe200078ec0ff */
[----:B------:R-:W-:Y:S01]  /*0590*/  UIMAD UR17, UR51, 0x68, URZ ;  /* 0x00000068331178a4 */ /* 0x000fe2000f8e023f */
[--C-:B------:R-:W-:Y:S01]  /*05a0*/  SHF.R.S32.HI R4, RZ, 0x1, R3.reuse ;  /* 0x00000001ff047819 */ /* 0x100fe20000011403 */
[C---:B------:R-:W-:Y:S01]  /*05b0*/  IMAD.IADD R16, R7.reuse, 0x1, -R16 ;  /* 0x0000000107107824 */ /* 0x040fe200078e0a10 */
[----:B------:R-:W-:Y:S01]  /*05c0*/  SHF.R.S32.HI R3, RZ, 0x1f, R3 ;  /* 0x0000001fff037819 */ /* 0x000fe20000011403 */
[----:B------:R-:W-:Y:S01]  /*05d0*/  IMAD.IADD R2, R7, 0x1, -R2 ;  /* 0x0000000107027824 */ /* 0x000fe200078e0a02 */
[----:B------:R-:W-:Y:S01]  /*05e0*/  SHF.R.S32.HI R14, RZ, 0x1f, R21 ;  /* 0x0000001fff0e7819 */ /* 0x000fe20000011415 */
[----:B------:R-:W-:Y:S01]  /*05f0*/  UIMAD UR16, UR51, 0x70, URZ ;  /* 0x00000070331078a4 */ /* 0x000fe2000f8e023f */
[----:B------:R-:W-:Y:S01]  /*0600*/  LEA.HI R7, R3, R4, RZ, 0x2 ;  /* 0x0000000403077211 */ /* 0x000fe200078f10ff */
[----:B------:R-:W-:Y:S01]  /*0610*/  UIMAD UR15, UR51, 0x78, URZ ;  /* 0x00000078330f78a4 */ /* 0x000fe2000f8e023f */
[----:B------:R-:W-:Y:S01]  /*0620*/  LOP3.LUT R3, R13, 0x1, RZ, 0xc0, !PT ;  /* 0x000000010d037812 */ /* 0x000fe200078ec0ff */
[----:B------:R-:W-:Y:S01]  /*0630*/  USHF.R.S32.HI UR54, URZ, 0x1f, UR52 ;  /* 0x0000001f3f367899 */ /* 0x000fe20008011434 */
[----:B------:R-:W-:Y:S01]  /*0640*/  LEA.HI R14, R14, R21, RZ, 0x2 ;  /* 0x000000150e0e7211 */ /* 0x000fe200078f10ff */
[----:B------:R-:W-:Y:S01]  /*0650*/  ULDC.64 UR58, c[0x0][0x118] ;  /* 0x00004600003a7ab9 */ /* 0x000fe20000000a00 */
[----:B------:R-:W-:Y:S01]  /*0660*/  ISETP.NE.U32.AND P6, PT, R3, 0x1, PT ;  /* 0x000000010300780c */ /* 0x000fe20003fc5070 */
[----:B------:R-:W-:Y:S01]  /*0670*/  IMAD.SHL.U32 R3, R180, 0x10, RZ ;  /* 0x00000010b4037824 */ /* 0x000fe200078e00ff */
[----:B------:R-:W-:-:S02]  /*0680*/  LEA.HI R6, R13, R13, RZ, 0x1 ;  /* 0x0000000d0d067211 */ /* 0x000fc400078f08ff */
[----:B------:R-:W-:Y:S02]  /*0690*/  SHF.R.S32.HI R19, RZ, 0x4, R0 ;  /* 0x00000004ff137819 */ /* 0x000fe40000011400 */
[----:B------:R-:W-:Y:S02]  /*06a0*/  LOP3.LUT R8, R8, 0x1c0, RZ, 0xc0, !PT ;  /* 0x000001c008087812 */ /* 0x000fe400078ec0ff */
[----:B------:R-:W-:Y:S02]  /*06b0*/  LOP3.LUT R7, R7, 0xfffffffc, RZ, 0xc0, !PT ;  /* 0xfffffffc07077812 */ /* 0x000fe400078ec0ff */
[----:B------:R-:W-:Y:S02]  /*06c0*/  LOP3.LUT R190, R6, 0x3fffffe, RZ, 0xc0, !PT ;  /* 0x03fffffe06be7812 */ /* 0x000fe400078ec0ff */
[----:B------:R-:W-:Y:S01]  /*06d0*/  LEA.HI.SX32 R179, R14, R3, 0x1e ;  /* 0x000000030eb37211 */ /* 0x000fe200078ff2ff */
[----:B------:R-:W-:Y:S01]  /*06e0*/  IMAD.IADD R4, R4, 0x1, -R7 ;  /* 0x0000000104047824 */ /* 0x000fe200078e0a07 */
[----:B------:R-:W-:Y:S01]  /*06f0*/  LEA.HI R0, R0, R19, RZ, 0x1 ;  /* 0x0000001300007211 */ /* 0x000fe200078f08ff */
[----:B------:R-:W-:Y:S01]  /*0700*/  IMAD.IADD R190, R13, 0x1, -R190 ;  /* 0x000000010dbe7824 */ /* 0x000fe200078e0abe */
[----:B------:R-:W-:-:S02]  /*0710*/  SHF.R.S32.HI R10, RZ, 0x1, R10 ;  /* 0x00000001ff0a7819 */ /* 0x000fc4000001140a */
[----:B------:R-:W-:Y:S02]  /*0720*/  LOP3.LUT R14, R8, 0x30, R3, 0xf8, !PT ;  /* 0x00000030080e7812 */ /* 0x000fe400078ef803 */
[----:B------:R-:W-:Y:S02]  /*0730*/  SHF.R.S32.HI R6, RZ, 0x1, R6 ;  /* 0x00000001ff067819 */ /* 0x000fe40000011406 */
[----:B------:R-:W-:Y:S02]  /*0740*/  LOP3.LUT R0, R0, 0xfffffffe, RZ, 0xc0, !PT ;  /* 0xfffffffe00007812 */ /* 0x000fe400078ec0ff */
[C---:B------:R-:W-:Y:S01]  /*0750*/  LOP3.LUT P0, RZ, R10.reuse, 0x2, RZ, 0xc0, !PT ;  /* 0x000000020aff7812 */ /* 0x040fe2000780c0ff */
[----:B------:R-:W-:Y:S01]  /*0760*/  IMAD.SHL.U32 R10, R10, 0x40, RZ ;  /* 0x000000400a0a7824 */ /* 0x000fe200078e00ff */
[----:B------:R-:W-:Y:S01]  /*0770*/  LOP3.LUT P5, RZ, R13, 0x2, RZ, 0xc0, !PT ;  /* 0x000000020dff7812 */ /* 0x000fe200078ac0ff */
[----:B------:R-:W-:Y:S01]  /*0780*/  IMAD.IADD R0, R19, 0x1, -R0 ;  /* 0x0000000113007824 */ /* 0x000fe200078e0a00 */
[C---:B------:R-:W-:Y:S01]  /*0790*/  LOP3.LUT P4, RZ, R13.reuse, 0x4, RZ, 0xc0, !PT ;  /* 0x000000040dff7812 */ /* 0x040fe2000788c0ff */
[----:B------:R-:W-:Y:S01]  /*07a0*/  IMAD.SHL.U32 R13, R13, 0x40, RZ ;  /* 0x000000400d0d7824 */ /* 0x000fe200078e00ff */
[----:B------:R-:W-:Y:S01]  /*07b0*/  LOP3.LUT R7, R14, 0x8, R11, 0xf8, !PT ;  /* 0x000000080e077812 */ /* 0x000fe200078ef80b */
[----:B------:R-:W-:Y:S01]  /*07c0*/  IMAD.SHL.U32 R177, R0, 0x8, RZ ;  /* 0x0000000800b17824 */ /* 0x000fe200078e00ff */
[----:B------:R-:W-:-:S02]  /*07d0*/  SHF.R.U32.HI R8, RZ, 0x3, R8 ;  /* 0x00000003ff087819 */ /* 0x000fc40000011608 */
[C---:B------:R-:W-:Y:S01]  /*07e0*/  LOP3.LUT P3, RZ, R6.reuse, 0x2, RZ, 0xc0, !PT ;  /* 0x0000000206ff7812 */ /* 0x040fe2000786c0ff */
[----:B------:R-:W-:Y:S01]  /*07f0*/  IMAD.SHL.U32 R6, R6, 0x40, RZ ;  /* 0x0000004006067824 */ /* 0x000fe200078e00ff */
[----:B------:R-:W-:Y:S02]  /*0800*/  LOP3.LUT R7, R7, R8, RZ, 0x3c, !PT ;  /* 0x0000000807077212 */ /* 0x000fe400078e3cff */
[C---:B------:R-:W-:Y:S01]  /*0810*/  R2P PR, R2.reuse, 0x6 ;  /* 0x0000000602007804 */ /* 0x040fe20000000000 */
[----:B------:R-:W-:Y:S01]  /*0820*/  IMAD.SHL.U32 R2, R2, 0x40, RZ ;  /* 0x0000004002027824 */ /* 0x000fe200078e00ff */
[----:B------:R-:W-:Y:S01]  /*0830*/  SHF.R.S32.HI R5, RZ, 0x7, R5 ;  /* 0x00000007ff057819 */ /* 0x000fe20000011405 */
[----:B------:R-:W-:Y:S01]  /*0840*/  IMAD R173, R0, 0x200, R7 ;  /* 0x0000020000ad7824 */ /* 0x000fe200078e0207 */
[----:B------:R-:W-:Y:S02]  /*0850*/  LOP3.LUT R13, R13, 0x1c0, RZ, 0xc0, !PT ;  /* 0x000001c00d0d7812 */ /* 0x000fe400078ec0ff */
[----:B------:R-:W-:Y:S01]  /*0860*/  LOP3.LUT R7, R2, 0x1c0, RZ, 0xc0, !PT ;  /* 0x000001c002077812 */ /* 0x000fe200078ec0ff */
[C---:B------:R-:W-:Y:S01]  /*0870*/  IMAD R182, R5.reuse, 0x2000, R9 ;  /* 0x0000200005b67824 */ /* 0x040fe200078e0209 */
[----:B------:R-:W-:Y:S01]  /*0880*/  SHF.R.S32.HI R15, RZ, 0x3, R15 ;  /* 0x00000003ff0f7819 */ /* 0x000fe2000001140f */
[----:B------:R-:W-:Y:S01]  /*0890*/  IMAD.SHL.U32 R8, R5, 0x8, RZ ;  /* 0x0000000805087824 */ /* 0x000fe200078e00ff */
[----:B------:R-:W-:Y:S01]  /*08a0*/  LEA.HI R13, R13, R13, RZ, 0x1d ;  /* 0x0000000d0d0d7211 */ /* 0x000fe200078fe8ff */
[----:B------:R-:W-:Y:S01]  /*08b0*/  IMAD R9, R180, 0x200, R9 ;  /* 0x00000200b4097824 */ /* 0x000fe200078e0209 */
[----:B------:R-:W-:Y:S01]  /*08c0*/  LOP3.LUT R177, R177, 0x8, RZ, 0xc0, !PT ;  /* 0x00000008b1b17812 */ /* 0x000fe200078ec0ff */
[----:B------:R-:W-:Y:S01]  /*08d0*/  IMAD R174, R5, 0x8, R0 ;  /* 0x0000000805ae7824 */ /* 0x000fe200078e0200 */
[----:B------:R-:W-:Y:S01]  /*08e0*/  SHF.R.U32.HI R2, RZ, 0x3, R7 ;  /* 0x00000003ff027819 */ /* 0x000fe20000011607 */
[--C-:B------:R-:W-:Y:S01]  /*08f0*/  IMAD R172, R15, 0x200, R12.reuse ;  /* 0x000002000fac7824 */ /* 0x100fe200078e020c */
[----:B------:R-:W-:Y:S01]  /*0900*/  LOP3.LUT R6, R6, 0xc0, RZ, 0xc0, !PT ;  /* 0x000000c006067812 */ /* 0x000fe200078ec0ff */
[----:B------:R-:W-:Y:S01]  /*0910*/  IMAD R190, R190, 0x20, R9 ;  /* 0x00000020bebe7824 */ /* 0x000fe200078e0209 */
[----:B------:R-:W-:Y:S01]  /*0920*/  SEL R167, R175, 0xffffffe0, !P0 ;  /* 0xffffffe0afa77807 */ /* 0x000fe20004000000 */
[----:B------:R-:W-:Y:S01]  /*0930*/  IMAD.SHL.U32 R9, R0, 0x10, RZ ;  /* 0x0000001000097824 */ /* 0x000fe200078e00ff */
[----:B------:R-:W-:Y:S01]  /*0940*/  IADD3 R182, R13, R182, R12 ;  /* 0x000000b60db67210 */ /* 0x000fe20007ffe00c */
[----:B------:R-:W-:Y:S01]  /*0950*/  IMAD R3, R15, 0x8, R16 ;  /* 0x000000080f037824 */ /* 0x000fe200078e0210 */
[C---:B------:R-:W-:Y:S01]  /*0960*/  LOP3.LUT P0, RZ, R4.reuse, 0x2, RZ, 0xc0, !PT ;  /* 0x0000000204ff7812 */ /* 0x040fe2000780c0ff */
[----:B------:R-:W-:Y:S01]  /*0970*/  IMAD.SHL.U32 R4, R4, 0x40, RZ ;  /* 0x0000004004047824 */ /* 0x000fe200078e00ff */
[----:B------:R-:W-:Y:S01]  /*0980*/  LOP3.LUT R7, R2, R7, R177, 0x1e, !PT ;  /* 0x0000000702077212 */ /* 0x000fe200078e1eb1 */
[----:B------:R-:W-:Y:S01]  /*0990*/  IMAD.SHL.U32 R182, R182, 0x2, RZ ;  /* 0x00000002b6b67824 */ /* 0x000fe200078e00ff */
[----:B------:R-:W-:Y:S01]  /*09a0*/  LOP3.LUT R10, R10, 0xc0, RZ, 0xc0, !PT ;  /* 0x000000c00a0a7812 */ /* 0x000fe200078ec0ff */
[----:B------:R-:W-:Y:S01]  /*09b0*/  IMAD R174, R174, 0x8, R17 ;  /* 0x00000008aeae7824 */ /* 0x000fe200078e0211 */
[----:B------:R-:W-:Y:S01]  /*09c0*/  LOP3.LUT R8, R8, 0x8, RZ, 0xc0, !PT ;  /* 0x0000000808087812 */ /* 0x000fe200078ec0ff */
[----:B------:R-:W-:Y:S01]  /*09d0*/  IMAD.IADD R172, R172, 0x1, R7 ;  /* 0x00000001acac7824 */ /* 0x000fe200078e0207 */
[----:B------:R-:W-:Y:S01]  /*09e0*/  SHF.R.U32.HI R5, RZ, 0x3, R6 ;  /* 0x00000003ff057819 */ /* 0x000fe20000011606 */
[----:B------:R-:W-:Y:S01]  /*09f0*/  IMAD.SHL.U32 R3, R3, 0x20, RZ ;  /* 0x0000002003037824 */ /* 0x000fe200078e00ff */
[----:B------:R-:W-:Y:S01]  /*0a00*/  LOP3.LUT R11, R10, 0x8, R11, 0xf8, !PT ;  /* 0x000000080a0b7812 */ /* 0x000fe200078ef80b */
[----:B------:R-:W-:Y:S01]  /*0a10*/  IMAD.SHL.U32 R173, R173, 0x2, RZ ;  /* 0x00000002adad7824 */ /* 0x000fe200078e00ff */
[----:B------:R-:W-:-:S02]  /*0a20*/  LOP3.LUT R5, R5, R6, R8, 0x1e, !PT ;  /* 0x0000000605057212 */ /* 0x000fc400078e1e08 */
[----:B------:R-:W-:Y:S02]  /*0a30*/  SHF.R.U32.HI R10, RZ, 0x3, R10 ;  /* 0x00000003ff0a7819 */ /* 0x000fe4000001160a */
[----:B------:R-:W-:Y:S01]  /*0a40*/  LOP3.LUT R0, R4, 0xc0, RZ, 0xc0, !PT ;  /* 0x000000c004007812 */ /* 0x000fe200078ec0ff */
[----:B------:R-:W-:Y:S01]  /*0a50*/  IMAD.IADD R190, R5, 0x1, R190 ;  /* 0x0000000105be7824 */ /* 0x000fe200078e02be */
        /* <DEDUP_REMOVED lines=19> */
[----:B------:R-:W-:Y:S01]  /*0b90*/  IMAD R0, R180, 0x200, R3 ;  /* 0x00000200b4007824 */ /* 0x000fe200078e0203 */
[----:B------:R-:W-:Y:S01]  /*0ba0*/  LEA R190, R190, 0x6000, 0x1 ;  /* 0x00006000bebe7811 */ /* 0x000fe200078e08ff */
[----:B------:R-:W-:Y:S01]  /*0bb0*/  IMAD.IADD R191, R185, 0x1, R186 ;  /* 0x00000001b9bf7824 */ /* 0x000fe200078e02ba */
[----:B------:R-:W-:Y:S01]  /*0bc0*/  @P1 IADD3 R171, R172, -0x20, RZ ;  /* 0xffffffe0acab1810 */ /* 0x000fe20007ffe0ff */
[----:B------:R-:W-:Y:S01]  /*0bd0*/  IMAD.IADD R187, R186, 0x1, R183 ;  /* 0x00000001babb7824 */ /* 0x000fe200078e02b7 */
[----:B------:R-:W-:Y:S01]  /*0be0*/  IADD3 R189, R190, 0x20, RZ ;  /* 0x00000020bebd7810 */ /* 0x000fe20007ffe0ff */
[----:B------:R-:W-:Y:S01]  /*0bf0*/  IMAD.IADD R170, R172, 0x1, R165 ;  /* 0x00000001acaa7824 */ /* 0x000fe200078e02a5 */
[----:B------:R-:W-:Y:S01]  /*0c00*/  SEL R175, R175, 0xffffffe0, !P0 ;  /* 0xffffffe0afaf7807 */ /* 0x000fe20004000000 */
[----:B------:R-:W-:Y:S01]  /*0c10*/  IMAD.IADD R177, R0, 0x1, R177 ;  /* 0x0000000100b17824 */ /* 0x000fe200078e02b1 */
[----:B------:R-:W-:Y:S01]  /*0c20*/  @P3 IADD3 R189, R190, -0x20, RZ ;  /* 0xffffffe0bebd3810 */ /* 0x000fe20007ffe0ff */
[----:B------:R-:W-:Y:S01]  /*0c30*/  IMAD.IADD R186, R186, 0x1, R188 ;  /* 0x00000001baba7824 */ /* 0x000fe200078e02bc */
[----:B------:R-:W-:Y:S01]  /*0c40*/  IADD3 R166, R171, 0x2000, RZ ;  /* 0x00002000aba67810 */ /* 0x000fe20007ffe0ff */
[----:B------:R-:W-:Y:S01]  /*0c50*/  IMAD.IADD R165, R165, 0x1, R171 ;  /* 0x00000001a5a57824 */ /* 0x000fe200078e02ab */
[----:B------:R-:W-:-:S02]  /*0c60*/  IADD3 R164, R171, 0x4000, RZ ;  /* 0x00004000aba47810 */ /* 0x000fc40007ffe0ff */
[----:B------:R-:W-:Y:S02]  /*0c70*/  IADD3 R3, R171, 0x6000, RZ ;  /* 0x00006000ab037810 */ /* 0x000fe40007ffe0ff */
.L_x_522:
[----:B------:R-:W-:Y:S01]  /*0c80*/  ULDC.64 UR4, c[0x0][0x258] ;  /* 0x0000960000047ab9 */ /* 0x000fe20000000a00 */
[----:B------:R-:W-:Y:S01]  /*0c90*/  ISETP.NE.U32.AND P1, PT, RZ, c[0x0][0x250], PT ;  /* 0x00009400ff007a0c */ /* 0x000fe20003f25070 */
[----:B------:R-:W-:Y:S02]  /*0ca0*/  UISETP.NE.U32.AND UP1, UPT, URZ, UR4, UPT ;  /* 0x000000043f00728c */ /* 0x000fe4000bf25070 */
[----:B------:R-:W-:Y:S01]  /*0cb0*/  ULDC.64 UR6, c[0x0][0x258] ;  /* 0x0000960000067ab9 */ /* 0x000fe20000000a00 */
[----:B------:R-:W-:Y:S01]  /*0cc0*/  ISETP.NE.AND.EX P1, PT, RZ, c[0x0][0x254], PT, P1 ;  /* 0x00009500ff007a0c */ /* 0x000fe20003f25310 */
[----:B------:R-:W-:Y:S02]  /*0cd0*/  UISETP.NE.AND.EX UP1, UPT, URZ, UR5, UPT, UP1 ;  /* 0x000000053f00728c */ /* 0x000fe4000bf25310 */
[----:B------:R-:W-:Y:S02]  /*0ce0*/  ULDC.64 UR30, c[0x0][0x118] ;  /* 0x00004600001e7ab9 */ /* 0x000fe40000000a00 */
[----:B------:R-:W-:-:S02]  /*0cf0*/  ULDC.64 UR8, c[0x0][0x218] ;  /* 0x0000860000087ab9 */ /* 0x000fc40000000a00 */
        /* <DEDUP_REMOVED lines=8> */
[----:B-1----:R-:W-:-:S06]  /*0d80*/  @UP1 UIMAD.WIDE UR4, UR5, UR4, UR6 ;  /* 0x00000004050412a5 */ /* 0x002fcc000f8e0206 */
[----:B------:R-:W-:Y:S02]  /*0d90*/  IMAD.U32 R4, RZ, RZ, UR4 ;  /* 0x00000004ff047e24 */ /* 0x000fe4000f8e00ff */
[----:B------:R-:W-:Y:S01]  /*0da0*/  IMAD.U32 R5, RZ, RZ, UR5 ;  /* 0x00000005ff057e24 */ /* 0x000fe2000f8e00ff */
[----:B------:R-:W-:Y:S02]  /*0db0*/  UMOV UR6, URZ ;  /* 0x0000003f00067c82 */ /* 0x000fe40008000000 */
[----:B------:R-:W-:Y:S02]  /*0dc0*/  ULDC.64 UR4, c[0x0][0x268] ;  /* 0x00009a0000047ab9 */ /* 0x000fe40000000a00 */
        /* <DEDUP_REMOVED lines=14> */
[----:B------:R-:W-:Y:S01]  /*0eb0*/  IMAD.MOV.U32 R6, RZ, RZ, RZ ;  /* 0x000000ffff067224 */ /* 0x000fe200078e00ff */
[----:B------:R-:W2:Y:S01]  /*0ec0*/  S2UR UR43, SR_CTAID.Z ;  /* 0x00000000002b79c3 */ /* 0x000ea20000002700 */
[----:B------:R-:W3:Y:S01]  /*0ed0*/  I2F.RP R8, R4 ;  /* 0x0000000400087306 */ /* 0x000ee20000209400 */
[----:B------:R-:W-:Y:S01]  /*0ee0*/  ULDC.64 UR4, c[0x0][0x240] ;  /* 0x0000900000047ab9 */ /* 0x000fe20000000a00 */
[----:B------:R-:W-:Y:S01]  /*0ef0*/  ISETP.NE.AND P3, PT, RZ, c[0x0][0x1c8], PT ;  /* 0x00007200ff007a0c */ /* 0x000fe20003f65270 */
[----:B------:R-:W-:Y:S02]  /*0f00*/  ULDC.U8 UR11, c[0x0][0x328] ;  /* 0x0000ca00000b7ab9 */ /* 0x000fe40000000000 */
[----:B------:R-:W-:Y:S02]  /*0f10*/  UISETP.NE.U32.AND UP1, UPT, URZ, UR4, UPT ;  /* 0x000000043f00728c */ /* 0x000fe4000bf25070 */
[----:B------:R-:W4:Y:S01]  /*0f20*/  S2UR UR14, SR_CTAID.Y ;  /* 0x00000000000e79c3 */ /* 0x000f220000002600 */
[----:B------:R-:W-:-:S02]  /*0f30*/  UISETP.NE.AND UP0, UPT, UR11, URZ, UPT ;  /* 0x0000003f0b00728c */ /* 0x000fc4000bf05270 */
[----:B------:R-:W-:Y:S02]  /*0f40*/  ULDC UR4, c[0x0][0x1c8] ;  /* 0x0000720000047ab9 */ /* 0x000fe40000000800 */
[----:B------:R-:W-:Y:S02]  /*0f50*/  ULDC UR57, c[0x0][0x214] ;  /* 0x0000850000397ab9 */ /* 0x000fe40000000800 */
[----:B------:R-:W-:Y:S01]  /*0f60*/  UIADD3 UR7, UR57, 0x7f, URZ ;  /* 0x0000007f39077890 */ /* 0x000fe2000fffe03f */
[----:B---3--:R-:W3:Y:S01]  /*0f70*/  MUFU.RCP R5, R8 ;  /* 0x0000000800057308 */ /* 0x008ee20000001000 */
[----:B------:R-:W-:Y:S02]  /*0f80*/  UISETP.NE.AND.EX UP1, UPT, URZ, UR5, UPT, UP1 ;  /* 0x000000053f00728c */ /* 0x000fe4000bf25310 */
[----:B------:R-:W-:Y:S01]  /*0f90*/  USHF.R.S32.HI UR5, URZ, 0x1f, UR7 ;  /* 0x0000001f3f057899 */ /* 0x000fe20008011407 */
[----:B-1----:R-:W-:Y:S01]  /*0fa0*/  IABS R0, R0 ;  /* 0x0000000000007213 */ /* 0x002fe20000000000 */
[----:B------:R-:W-:-:S02]  /*0fb0*/  ULDC UR10, c[0x0][0x214] ;  /* 0x00008500000a7ab9 */ /* 0x000fc40000000800 */
[----:B--2---:R-:W-:Y:S02]  /*0fc0*/  ULOP3.LUT UR4, UR43, UR4, URZ, 0x3c, !UPT ;  /* 0x000000042b047292 */ /* 0x004fe4000f8e3c3f */
[----:B------:R-:W-:Y:S02]  /*0fd0*/  ULDC.U8 UR13, c[0x0][0x3d0] ;  /* 0x0000f400000d7ab9 */ /* 0x000fe40000000000 */
[----:B------:R-:W-:Y:S02]  /*0fe0*/  ULEA.HI UR12, UR5, UR7, URZ, 0x7 ;  /* 0x00000007050c7291 */ /* 0x000fe4000f8f383f */
[----:B------:R-:W-:Y:S01]  /*0ff0*/  ISETP.LE.AND P2, PT, RZ, UR4, PT ;  /* 0x00000004ff007c0c */ /* 0x000fe2000bf43270 */
[----:B----4-:R-:W-:Y:S01]  /*1000*/  @UP0 UIMAD UR4, UR14, UR10, URZ ;  /* 0x0000000a0e0402a4 */ /* 0x010fe2000f8e023f */
[----:B---3--:R-:W-:Y:S01]  /*1010*/  IADD3 R5, R5, 0xffffffe, RZ ;  /* 0x0ffffffe05057810 */ /* 0x008fe20007ffe0ff */
[----:B------:R-:W-:Y:S02]  /*1020*/  ULDC UR35, c[0x0][0x234] ;  /* 0x00008d0000237ab9 */ /* 0x000fe40000000800 */
[----:B------:R-:W-:Y:S01]  /*1030*/  ULDC UR36, c[0x0][0x1c0] ;  /* 0x0000700000247ab9 */ /* 0x000fe20000000800 */
[----:B------:R-:W1:Y:S01]  /*1040*/  F2I.FTZ.U32.TRUNC.NTZ R7, R5 ;  /* 0x0000000500077305 */ /* 0x000e62000021f000 */
[----:B------:R-:W-:-:S02]  /*1050*/  ULDC UR34, c[0x0][0x22c] ;  /* 0x00008b0000227ab9 */ /* 0x000fc40000000800 */
[----:B------:R-:W-:Y:S02]  /*1060*/  @!UP0 UIMAD UR5, UR14, UR36, UR43 ;  /* 0x000000240e0582a4 */ /* 0x000fe4000f8e022b */
[----:B------:R-:W-:Y:S02]  /*1070*/  UIMAD.WIDE UR8, UR14, 0x80, URZ ;  /* 0x000000800e0878a5 */ /* 0x000fe4000f8e023f */
[----:B------:R-:W-:Y:S02]  /*1080*/  UIMAD UR34, UR43, UR34, URZ ;  /* 0x000000222b2272a4 */ /* 0x000fe4000f8e023f */
[----:B------:R-:W-:Y:S02]  /*1090*/  ULDC UR50, c[0x0][0x1c0] ;  /* 0x0000700000327ab9 */ /* 0x000fe40000000800 */
[----:B------:R-:W-:Y:S02]  /*10a0*/  USHF.R.S32.HI UR39, URZ, 0x1f, UR6 ;  /* 0x0000001f3f277899 */ /* 0x000fe40008011406 */
[----:B------:R-:W-:-:S02]  /*10b0*/  USHF.R.S32.HI UR33, URZ, 0x1f, UR32 ;  /* 0x0000001f3f217899 */ /* 0x000fc40008011420 */
[----:B------:R-:W-:Y:S01]  /*10c0*/  USEL UR45, UR8, URZ, UP1 ;  /* 0x0000003f082d7287 */ /* 0x000fe20008800000 */
[--C-:B-1----:R-:W-:Y:S01]  /*10d0*/  IMAD.MOV R2, RZ, RZ, -R7.reuse ;  /* 0x000000ffff027224 */ /* 0x102fe200078e0a07 */
[----:B------:R-:W-:Y:S02]  /*10e0*/  USEL UR44, UR9, URZ, UP1 ;  /* 0x0000003f092c7287 */ /* 0x000fe40008800000 */
[----:B------:R-:W-:Y:S01]  /*10f0*/  USHF.R.S32.HI UR41, URZ, 0x1f, UR14 ;  /* 0x0000001f3f297899 */ /* 0x000fe2000801140e */
[----:B------:R-:W-:Y:S01]  /*1100*/  IMAD R2, R2, R4, RZ ;  /* 0x0000000402027224 */ /* 0x000fe200078e02ff */
[----:B------:R-:W-:Y:S02]  /*1110*/  USHF.R.S32.HI UR48, URZ, 0x1f, UR43 ;  /* 0x0000001f3f307899 */ /* 0x000fe4000801142b */
[----:B------:R-:W-:Y:S01]  /*1120*/  USHF.R.S32.HI UR50, URZ, 0x1f, UR50 ;  /* 0x0000001f3f327899 */ /* 0x000fe20008011432 */
[----:B------:R-:W-:Y:S01]  /*1130*/  IMAD.HI.U32 R7, R7, R2, R6 ;  /* 0x0000000207077227 */ /* 0x000fe200078e0006 */
[----:B------:R-:W-:-:S05]  /*1140*/  USHF.R.S32.HI UR42, URZ, 0x1f, UR34 ;  /* 0x0000001f3f2a7899 */ /* 0x000fca0008011422 */
[----:B------:R-:W-:-:S04]  /*1150*/  IMAD.HI.U32 R6, R7, R0, RZ ;  /* 0x0000000007067227 */ /* 0x000fc800078e00ff */
[----:B------:R-:W-:-:S04]  /*1160*/  IMAD.MOV R5, RZ, RZ, -R6 ;  /* 0x000000ffff057224 */ /* 0x000fc800078e0a06 */
[C---:B------:R-:W-:Y:S02]  /*1170*/  IMAD R5, R4.reuse, R5, R0 ;  /* 0x0000000504057224 */ /* 0x040fe400078e0200 */
[----:B------:R-:W1:Y:S03]  /*1180*/  S2R R0, SR_CTAID.X ;  /* 0x0000000000007919 */ /* 0x000e660000002500 */
[----:B------:R-:W-:-:S13]  /*1190*/  ISETP.GT.U32.AND P1, PT, R4, R5, PT ;  /* 0x000000050400720c */ /* 0x000fda0003f24070 */
[----:B------:R-:W-:Y:S01]  /*11a0*/  @!P1 IMAD.IADD R5, R5, 0x1, -R4 ;  /* 0x0000000105059824 */ /* 0x000fe200078e0a04 */
[----:B------:R-:W-:Y:S02]  /*11b0*/  @!P1 IADD3 R6, R6, 0x1, RZ ;  /* 0x0000000106069810 */ /* 0x000fe40007ffe0ff */
[----:B------:R-:W-:Y:S01]  /*11c0*/  ISETP.NE.AND P1, PT, RZ, UR13, PT ;  /* 0x0000000dff007c0c */ /* 0x000fe2000bf25270 */
[----:B------:R-:W-:Y:S01]  /*11d0*/  @UP0 UIMAD UR13, UR43, UR35, UR4 ;  /* 0x000000232b0d02a4 */ /* 0x000fe2000f8e0204 */
[----:B------:R-:W-:Y:S01]  /*11e0*/  ISETP.GE.U32.AND P0, PT, R5, R4, PT ;  /* 0x000000040500720c */ /* 0x000fe20003f06070 */
[----:B------:R-:W-:Y:S01]  /*11f0*/  ULOP3.LUT UR4, UR12, 0xffffff80, URZ, 0xc0, !UPT ;  /* 0xffffff800c047892 */ /* 0x000fe2000f8ec03f */
[C---:B-1----:R-:W-:Y:S01]  /*1200*/  IMAD.WIDE.U32 R4, R0.reuse, c[0x0][0x3d8], RZ ;  /* 0x0000f60000047a25 */ /* 0x042fe200078e00ff */
[----:B------:R-:W-:Y:S02]  /*1210*/  @!UP0 UIMAD UR13, UR5, UR10, URZ ;  /* 0x0000000a050d82a4 */ /* 0x000fe4000f8e023f */
[----:B------:R-:W-:Y:S01]  /*1220*/  UIADD3 UR4, UR4, -0x80, URZ ;  /* 0xffffff8004047890 */ /* 0x000fe2000fffe03f */
[----:B------:R-:W-:Y:S01]  /*1230*/  IMAD R2, R0, c[0x0][0x3dc], R5 ;  /* 0x0000f70000027a24 */ /* 0x000fe200078e0205 */
[----:B------:R-:W-:-:S02]  /*1240*/  SEL R4, R4, RZ, P1 ;  /* 0x000000ff04047207 */ /* 0x000fc40000800000 */
[----:B------:R-:W-:Y:S02]  /*1250*/  USHF.R.S32.HI UR5, URZ, 0x1f, UR4 ;  /* 0x0000001f3f057899 */ /* 0x000fe40008011404 */
[----:B------:R-:W-:Y:S02]  /*1260*/  SEL R2, R2, RZ, P1 ;  /* 0x000000ff02027207 */ /* 0x000fe40000800000 */
[----:B------:R-:W-:Y:S02]  /*1270*/  @P0 IADD3 R6, R6, 0x1, RZ ;  /* 0x0000000106060810 */ /* 0x000fe40007ffe0ff */
[----:B------:R-:W-:-:S03]  /*1280*/  PLOP3.LUT P0, PT, PT, PT, UP0, 0x80, 0x0 ;  /* 0x000000000000781c */ /* 0x000fc60003f0f008 */
[----:B------:R-:W-:Y:S01]  /*1290*/  @!P2 IMAD.MOV R6, RZ, RZ, -R6 ;  /* 0x000000ffff06a224 */ /* 0x000fe200078e0a06 */
[----:B------:R-:W-:-:S04]  /*12a0*/  @!P3 LOP3.LUT R6, RZ, c[0x0][0x1c8], RZ, 0x33, !PT ;  /* 0x00007200ff06ba12 */ /* 0x000fc800078e33ff */
[----:B------:R-:W-:-:S05]  /*12b0*/  SHF.R.S32.HI R5, RZ, 0x1f, R6 ;  /* 0x0000001fff057819 */ /* 0x000fca0000011406 */
[----:B------:R-:W-:Y:S05]  /*12c0*/  @!P0 BRA `(.L_x_515) ;  /* 0x0000003000008947 */ /* 0x000fea0003800000 */
[----:B------:R-:W-:-:S04]  /*12d0*/  UIMAD UR7, UR55, UR14, URZ ;  /* 0x0000000e370772a4 */ /* 0x000fc8000f8e023f */
[----:B------:R-:W-:Y:S01]  /*12e0*/  UIMAD UR36, UR56, UR43, UR7 ;  /* 0x0000002b382472a4 */ /* 0x000fe2000f8e0207 */
[----:B------:R-:W-:Y:S05]  /*12f0*/  BRA `(.L_x_516) ;  /* 0x0000004000007947 */ /* 0x000fea0003800000 */
.L_x_515:
[----:B------:R-:W-:Y:S02]  /*1300*/  ULDC UR7, c[0x0][0x1c0] ;  /* 0x0000700000077ab9 */ /* 0x000fe40000000800 */
[----:B------:R-:W-:Y:S02]  /*1310*/  UIMAD UR7, UR14, UR7, UR43 ;  /* 0x000000070e0772a4 */ /* 0x000fe4000f8e022b */
[----:B------:R-:W-:Y:S02]  /*1320*/  ULDC UR8, c[0x0][0x224] ;  /* 0x0000890000087ab9 */ /* 0x000fe40000000800 */
[----:B------:R-:W-:Y:S02]  /*1330*/  UIMAD UR36, UR7, UR8, URZ ;  /* 0x00000008072472a4 */ /* 0x000fe4000f8e023f */
.L_x_516:
[----:B------:R-:W1:Y:S01]  /*1340*/  S2R R7, SR_TID.X ;  /* 0x0000000000077919 */ /* 0x000e620000002100 */
[----:B------:R-:W-:Y:S02]  /*1350*/  ULDC.64 UR8, c[0x0][0x178] ;  /* 0x00005e0000087ab9 */ /* 0x000fe40000000a00 */
[----:B------:R-:W-:Y:S01]  /*1360*/  UIMAD UR7, UR41, UR8, URZ ;  /* 0x00000008290772a4 */ /* 0x000fe2000f8e023f */
[----:B------:R-:W2:Y:S01]  /*1370*/  S2R R10, SR_CTAID.Y ;  /* 0x00000000000a7919 */ /* 0x000ea20000002600 */
[----:B------:R-:W-:-:S02]  /*1380*/  ULDC.64 UR10, c[0x0][0x188] ;  /* 0x00006200000a7ab9 */ /* 0x000fc40000000a00 */
[----:B------:R-:W-:Y:S02]  /*1390*/  UIMAD UR38, UR14, UR9, UR7 ;  /* 0x000000090e2672a4 */ /* 0x000fe4000f8e0207 */
[----:B------:R-:W-:Y:S02]  /*13a0*/  UIMAD UR10, UR41, UR10, URZ ;  /* 0x0000000a290a72a4 */ /* 0x000fe4000f8e023f */
[----:B------:R-:W-:Y:S02]  /*13b0*/  ULDC.64 UR8, c[0x0][0x1a8] ;  /* 0x00006a0000087ab9 */ /* 0x000fe40000000a00 */
[----:B------:R-:W-:Y:S02]  /*13c0*/  UIMAD UR7, UR48, UR8, URZ ;  /* 0x00000008300772a4 */ /* 0x000fe4000f8e023f */
[----:B------:R-:W-:Y:S02]  /*13d0*/  UIMAD UR11, UR14, UR11, UR10 ;  /* 0x0000000b0e0b72a4 */ /* 0x000fe4000f8e020a */
[----:B------:R-:W-:-:S02]  /*13e0*/  UIMAD UR40, UR43, UR9, UR7 ;  /* 0x000000092b2872a4 */ /* 0x000fc4000f8e0207 */
[----:B------:R-:W-:Y:S02]  /*13f0*/  UIADD3 UR32, UP0, UR32, UR6, URZ ;  /* 0x0000000620207290 */ /* 0x000fe4000ff1e03f */
[----:B------:R-:W-:Y:S02]  /*1400*/  ULDC.64 UR8, c[0x0][0x368] ;  /* 0x0000da0000087ab9 */ /* 0x000fe40000000a00 */
[----:B------:R-:W-:Y:S01]  /*1410*/  UIMAD UR7, UR41, UR8, URZ ;  /* 0x00000008290772a4 */ /* 0x000fe2000f8e023f */
[----:B-1----:R-:W-:Y:S01]  /*1420*/  SHF.R.S32.HI R0, RZ, 0x1f, R7 ;  /* 0x0000001fff007819 */ /* 0x002fe20000011407 */
[----:B------:R-:W-:Y:S02]  /*1430*/  UIADD3.X UR33, UR39, UR33, URZ, UP0, !UPT ;  /* 0x0000002127217290 */ /* 0x000fe400087fe43f */
[----:B------:R-:W-:Y:S01]  /*1440*/  UIMAD UR35, UR14, UR9, UR7 ;  /* 0x000000090e2372a4 */ /* 0x000fe2000f8e0207 */
[----:B------:R-:W-:Y:S02]  /*1450*/  LEA.HI R12, R0, R7, RZ, 0x2 ;  /* 0x00000007000c7211 */ /* 0x000fe400078f10ff */
[----:B------:R-:W-:-:S02]  /*1460*/  ULDC.64 UR6, c[0x0][0x1a0] ;  /* 0x0000680000067ab9 */ /* 0x000fc40000000a00 */
[----:B------:R-:W-:Y:S01]  /*1470*/  LOP3.LUT R14, R12, 0xfffffffc, RZ, 0xc0, !PT ;  /* 0xfffffffc0c0e7812 */ /* 0x000fe200078ec0ff */
[----:B------:R-:W-:Y:S01]  /*1480*/  UIMAD UR6, UR33, UR6, URZ ;  /* 0x00000006210672a4 */ /* 0x000fe2000f8e023f */
[----:B------:R-:W-:Y:S01]  /*1490*/  SHF.R.S32.HI R12, RZ, 0x2, R12 ;  /* 0x00000002ff0c7819 */ /* 0x000fe2000001140c */
[----:B------:R-:W-:Y:S02]  /*14a0*/  ULDC.64 UR8, c[0x0][0x180] ;  /* 0x0000600000087ab9 */ /* 0x000fe40000000a00 */
[----:B------:R-:W-:Y:S01]  /*14b0*/  IMAD.IADD R14, R7, 0x1, -R14 ;  /* 0x00000001070e7824 */ /* 0x000fe200078e0a0e */
[----:B------:R-:W-:Y:S01]  /*14c0*/  SHF.R.S32.HI R11, RZ, 0x1f, R12 ;  /* 0x0000001fff0b7819 */ /* 0x000fe2000001140c */
[----:B------:R-:W-:Y:S01]  /*14d0*/  IMAD.WIDE.U32 R16, R12, c[0x0][0x1a0], RZ ;  /* 0x000068000c107a25 */ /* 0x000fe200078e00ff */
[----:B------:R-:W-:Y:S02]  /*14e0*/  UIMAD UR6, UR32, UR7, UR6 ;  /* 0x00000007200672a4 */ /* 0x000fe4000f8e0206 */
[----:B------:R-:W-:Y:S01]  /*14f0*/  UIMAD UR8, UR41, UR8, URZ ;  /* 0x00000008290872a4 */ /* 0x000fe2000f8e023f */
[----:B------:R-:W-:-:S02]  /*1500*/  IMAD.SHL.U32 R14, R14, 0x8, RZ ;  /* 0x000000080e0e7824 */ /* 0x000fc400078e00ff */
[C---:B------:R-:W-:Y:S01]  /*1510*/  IMAD R9, R11.reuse, c[0x0][0x1a0], RZ ;  /* 0x000068000b097a24 */ /* 0x040fe200078e02ff */
[----:B------:R-:W-:Y:S01]  /*1520*/  UIMAD UR8, UR14, UR9, UR8 ;  /* 0x000000090e0872a4 */ /* 0x000fe2000f8e0208 */
[----:B------:R-:W-:Y:S01]  /*1530*/  IMAD R13, R11, c[0x0][0x198], RZ ;  /* 0x000066000b0d7a24 */ /* 0x000fe200078e02ff */
[--C-:B------:R-:W-:Y:S01]  /*1540*/  SHF.R.S32.HI R15, RZ, 0x1f, R14.reuse ;  /* 0x0000001fff0f7819 */ /* 0x100fe2000001140e */
[----:B------:R-:W-:Y:S02]  /*1550*/  IMAD R8, R12, c[0x0][0x1a4], R9 ;  /* 0x000069000c087a24 */ /* 0x000fe400078e0209 */
[----:B------:R-:W-:Y:S02]  /*1560*/  IMAD R9, R5, c[0x0][0x1b8], RZ ;  /* 0x00006e0005097a24 */ /* 0x000fe400078e02ff */
[----:B--2---:R-:W-:-:S04]  /*1570*/  IMAD.WIDE.U32 R18, R10, c[0x0][0x188], R14 ;  /* 0x000062000a127a25 */ /* 0x004fc800078e000e */
[----:B------:R-:W-:Y:S01]  /*1580*/  IMAD.IADD R17, R17, 0x1, R8 ;  /* 0x0000000111117824 */ /* 0x000fe200078e0208 */
[----:B------:R-:W-:Y:S01]  /*1590*/  IADD3 R19, R19, UR11, RZ ;  /* 0x0000000b13137c10 */ /* 0x000fe2000fffe0ff */
[----:B------:R-:W-:Y:S01]  /*15a0*/  IMAD.U32 R8, RZ, RZ, UR32 ;  /* 0x00000020ff087e24 */ /* 0x000fe2000f8e00ff */
[----:B------:R-:W-:Y:S01]  /*15b0*/  ULDC.64 UR10, c[0x0][0x200] ;  /* 0x00008000000a7ab9 */ /* 0x000fe20000000a00 */
[C---:B------:R-:W-:Y:S02]  /*15c0*/  IMAD R9, R6.reuse, c[0x0][0x1bc], R9 ;  /* 0x00006f0006097a24 */ /* 0x040fe400078e0209 */
[----:B------:R-:W-:-:S04]  /*15d0*/  IMAD.WIDE.U32 R18, R6, c[0x0][0x1b8], R18 ;  /* 0x00006e0006127a25 */ /* 0x000fc800078e0012 */
[----:B------:R-:W-:Y:S01]  /*15e0*/  IMAD.WIDE.U32 R16, R8, c[0x0][0x1a0], R16 ;  /* 0x0000680008107a25 */ /* 0x000fe200078e0010 */
[----:B------:R-:W-:-:S03]  /*15f0*/  IADD3 R8, R19, R9, RZ ;  /* 0x0000000913087210 */ /* 0x000fc60007ffe0ff */
[----:B------:R-:W-:Y:S01]  /*1600*/  IMAD R13, R12, c[0x0][0x19c], R13 ;  /* 0x000067000c0d7a24 */ /* 0x000fe200078e020d */
[----:B------:R-:W-:Y:S01]  /*1610*/  IADD3 R9, P0, R18, R16, RZ ;  /* 0x0000001012097210 */ /* 0x000fe20007f1e0ff */
[----:B------:R-:W-:-:S03]  /*1620*/  IMAD.WIDE.U32 R18, R10, c[0x0][0x180], R14 ;  /* 0x000060000a127a25 */ /* 0x000fc600078e000e */
[----:B------:R-:W-:Y:S01]  /*1630*/  IADD3.X R8, R8, UR6, R17, P0, !PT ;  /* 0x0000000608087c10 */ /* 0x000fe200087fe411 */
[----:B------:R-:W-:Y:S01]  /*1640*/  IMAD.WIDE.U32 R16, R12, c[0x0][0x198], RZ ;  /* 0x000066000c107a25 */ /* 0x000fe200078e00ff */
[----:B------:R-:W-:Y:S01]  /*1650*/  IADD3 R19, R19, UR8, RZ ;  /* 0x0000000813137c10 */ /* 0x000fe2000fffe0ff */
[----:B------:R-:W-:Y:S01]  /*1660*/  ULDC.64 UR6, c[0x0][0x198] ;  /* 0x0000660000067ab9 */ /* 0x000fe20000000a00 */
[----:B------:R-:W-:Y:S01]  /*1670*/  LEA R22, P2, R9, c[0x0][0x170], 0x1 ;  /* 0x00005c0009167a11 */ /* 0x000fe200078408ff */
[----:B------:R-:W-:Y:S01]  /*1680*/  IMAD.IADD R17, R17, 0x1, R13 ;  /* 0x0000000111117824 */ /* 0x000fe200078e020d */
[----:B------:R-:W-:Y:S01]  /*1690*/  UIMAD UR6, UR33, UR6, URZ ;  /* 0x00000006210672a4 */ /* 0x000fe2000f8e023f */
[----:B------:R-:W-:Y:S01]  /*16a0*/  IMAD R13, R5, c[0x0][0x1b0], RZ ;  /* 0x00006c00050d7a24 */ /* 0x000fe200078e02ff */
[----:B------:R-:W-:Y:S01]  /*16b0*/  ULEA.HI.SX32 UR8, UR12, 0xffffffff, 0x19 ;  /* 0xffffffff0c087891 */ /* 0x000fe2000f8fca3f */
[----:B------:R-:W-:Y:S01]  /*16c0*/  IMAD.U32 R5, RZ, RZ, UR32 ;  /* 0x00000020ff057e24 */ /* 0x000fe2000f8e00ff */
[----:B------:R-:W-:Y:S01]  /*16d0*/  UIMAD UR6, UR32, UR7, UR6 ;  /* 0x00000007200672a4 */ /* 0x000fe2000f8e0206 */
[C---:B------:R-:W-:Y:S01]  /*16e0*/  IMAD R13, R6.reuse, c[0x0][0x1b4], R13 ;  /* 0x00006d00060d7a24 */ /* 0x040fe200078e020d */
[----:B------:R-:W-:Y:S01]  /*16f0*/  LEA.HI.X R23, R9, c[0x0][0x174], R8, 0x1, P2 ;  /* 0x00005d0009177a11 */ /* 0x000fe200010f0c08 */
[----:B------:R-:W-:Y:S01]  /*1700*/  IMAD.WIDE.U32 R18, R6, c[0x0][0x1b0], R18 ;  /* 0x00006c0006127a25 */ /* 0x000fe200078e0012 */
[----:B------:R-:W-:-:S03]  /*1710*/  UIADD3 UR12, UR4, UR13, URZ ;  /* 0x0000000d040c7290 */ /* 0x000fc6000fffe03f */
[----:B------:R-:W-:Y:S01]  /*1720*/  IMAD.WIDE.U32 R16, R5, c[0x0][0x198], R16 ;  /* 0x0000660005107a25 */ /* 0x000fe200078e0010 */
[----:B------:R-:W-:-:S03]  /*1730*/  UIMAD.WIDE UR12, UR12, UR60, UR10 ;  /* 0x0000003c0c0c72a5 */ /* 0x000fc6000f8e020a */
[----:B------:R-:W-:Y:S01]  /*1740*/  IMAD.IADD R5, R19, 0x1, R13 ;  /* 0x0000000113057824 */ /* 0x000fe200078e020d */
[----:B------:R-:W-:Y:S01]  /*1750*/  IADD3 R6, P0, R18, R16, RZ ;  /* 0x0000001012067210 */ /* 0x000fe20007f1e0ff */
[----:B------:R-:W-:-:S03]  /*1760*/  IMAD.MOV.U32 R9, RZ, RZ, c[0x0][0x198] ;  /* 0x00006600ff097624 */ /* 0x000fc600078e00ff */
[----:B------:R-:W-:Y:S01]  /*1770*/  IADD3.X R5, R5, UR6, R17, P0, !PT ;  /* 0x0000000605057c10 */ /* 0x000fe200087fe411 */
[--C-:B------:R-:W-:Y:S01]  /*1780*/  IMAD.WIDE.U32 R16, R10, c[0x0][0x368], R14.reuse ;  /* 0x0000da000a107a25 */ /* 0x100fe200078e000e */
[----:B------:R-:W-:Y:S01]  /*1790*/  IADD3 R13, P0, R12, UR4, RZ ;  /* 0x000000040c0d7c10 */ /* 0x000fe2000ff1e0ff */
[----:B------:R-:W-:Y:S02]  /*17a0*/  ULDC.64 UR6, c[0x0][0x378] ;  /* 0x0000de0000067ab9 */ /* 0x000fe40000000a00 */
[----:B------:R-:W-:Y:S01]  /*17b0*/  UIMAD UR6, UR48, UR6, URZ ;  /* 0x00000006300672a4 */ /* 0x000fe2000f8e023f */
[----:B------:R-:W-:Y:S01]  /*17c0*/  IADD3.X R11, R11, UR5, RZ, P0, !PT ;  /* 0x000000050b0b7c10 */ /* 0x000fe200087fe4ff */
[----:B------:R-:W-:Y:S01]  /*17d0*/  IMAD.WIDE.U32 R14, R13, c[0x0][0x190], R14 ;  /* 0x000064000d0e7a25 */ /* 0x000fe200078e000e */
[----:B------:R-:W-:Y:S01]  /*17e0*/  IADD3 R17, R17, UR35, RZ ;  /* 0x0000002311117c10 */ /* 0x000fe2000fffe0ff */
[----:B------:R-:W-:Y:S01]  /*17f0*/  UIMAD UR7, UR43, UR7, UR6 ;  /* 0x000000072b0772a4 */ /* 0x000fe2000f8e0206 */
[C---:B------:R-:W-:Y:S01]  /*1800*/  LEA R18, P0, R6.reuse, c[0x0][0x168], 0x1 ;  /* 0x00005a0006127a11 */ /* 0x040fe200078008ff */
[----:B------:R-:W-:Y:S01]  /*1810*/  IMAD R12, R11, c[0x0][0x190], RZ ;  /* 0x000064000b0c7a24 */ /* 0x000fe200078e02ff */
[----:B------:R-:W-:Y:S01]  /*1820*/  ULEA.HI UR6, UR8, UR8, URZ, 0x1 ;  /* 0x0000000808067291 */ /* 0x000fe2000f8f083f */
[----:B------:R-:W-:Y:S01]  /*1830*/  IMAD.WIDE.U32 R16, R13, c[0x0][0x370], R16 ;  /* 0x0000dc000d107a25 */ /* 0x000fe200078e0010 */
[----:B------:R-:W-:-:S02]  /*1840*/  LEA.HI.X R19, R6, c[0x0][0x16c], R5, 0x1, P0 ;  /* 0x00005b0006137a11 */ /* 0x000fc400000f0c05 */
[----:B------:R-:W-:Y:S01]  /*1850*/  ULOP3.LUT UR6, UR6, 0xfffffffe, URZ, 0xc0, !UPT ;  /* 0xfffffffe06067892 */ /* 0x000fe2000f8ec03f */
[----:B------:R-:W-:Y:S02]  /*1860*/  IMAD R12, R13, c[0x0][0x194], R12 ;  /* 0x000065000d0c7a24 */ /* 0x000fe400078e020c */
[----:B------:R-:W-:Y:S01]  /*1870*/  IMAD.MOV.U32 R5, RZ, RZ, c[0x0][0x19c] ;  /* 0x00006700ff057624 */ /* 0x000fe200078e00ff */
[----:B------:R-:W-:Y:S01]  /*1880*/  UIADD3 UR6, UR8, -UR6, URZ ;  /* 0x8000000608067290 */ /* 0x000fe2000fffe03f */
[----:B------:R-:W-:-:S03]  /*1890*/  IMAD.IADD R15, R15, 0x1, R12 ;  /* 0x000000010f0f7824 */ /* 0x000fc600078e020c */
[----:B------:R-:W-:Y:S01]  /*18a0*/  UISETP.NE.AND UP0, UPT, UR6, 0x1, UPT ;  /* 0x000000010600788c */ /* 0x000fe2000bf05270 */
[----:B------:R-:W-:Y:S02]  /*18b0*/  IMAD.WIDE.U32 R24, R10, c[0x0][0x178], R14 ;  /* 0x00005e000a187a25 */ /* 0x000fe400078e000e */
[----:B------:R-:W1:Y:S02]  /*18c0*/  S2R R14, SR_CTAID.Z ;  /* 0x00000000000e7919 */ /* 0x000e640000002700 */
[----:B------:R-:W-:Y:S01]  /*18d0*/  IMAD R10, R11, c[0x0][0x370], RZ ;  /* 0x0000dc000b0a7a24 */ /* 0x000fe200078e02ff */
[----:B------:R-:W-:-:S03]  /*18e0*/  IADD3 R25, R25, UR38, RZ ;  /* 0x0000002619197c10 */ /* 0x000fc6000fffe0ff */
[----:B------:R-:W-:Y:S02]  /*18f0*/  IMAD R10, R13, c[0x0][0x374], R10 ;  /* 0x0000dd000d0a7a24 */ /* 0x000fe400078e020a */
[----:B------:R-:W-:-:S03]  /*1900*/  IMAD.MOV.U32 R13, RZ, RZ, c[0x0][0x1a0] ;  /* 0x00006800ff0d7624 */ /* 0x000fc600078e00ff */
[----:B------:R-:W-:Y:S01]  /*1910*/  IADD3 R11, R17, R10, RZ ;  /* 0x0000000a110b7210 */ /* 0x000fe20007ffe0ff */
[----:B------:R-:W-:Y:S01]  /*1920*/  IMAD.MOV.U32 R10, RZ, RZ, R16 ;  /* 0x000000ffff0a7224 */ /* 0x000fe200078e0010 */
[----:B------:R-:W-:Y:S02]  /*1930*/  LEA R16, P0, R9, R18, 0x7 ;  /* 0x0000001209107211 */ /* 0x000fe400078038ff */
[----:B------:R-:W-:Y:S02]  /*1940*/  LEA R20, P2, R13, R22, 0x7 ;  /* 0x000000160d147211 */ /* 0x000fe400078438ff */
[----:B------:R-:W-:Y:S01]  /*1950*/  LEA.HI.X R17, R9, R19, R5, 0x7, P0 ;  /* 0x0000001309117211 */ /* 0x000fe200000f3c05 */
[----:B------:R-:W-:Y:S01]  /*1960*/  IMAD.SHL.U32 R5, R181, 0x2, RZ ;  /* 0x00000002b5057824 */ /* 0x000fe200078e00ff */
[----:B------:R-:W-:Y:S01]  /*1970*/  @P1 BAR.SYNC.DEFER_BLOCKING 0x0 ;  /* 0x0000000000001b1d */ /* 0x000fe20000010000 */
[----:B------:R-:W-:Y:S02]  /*1980*/  IMAD.MOV.U32 R9, RZ, RZ, c[0x0][0x194] ;  /* 0x00006500ff097624 */ /* 0x000fe400078e00ff */
[----:B-1----:R-:W-:-:S04]  /*1990*/  IMAD.WIDE.U32 R24, R14, c[0x0][0x1a8], R24 ;  /* 0x00006a000e187a25 */ /* 0x002fc800078e0018 */
[----:B------:R-:W-:Y:S01]  /*19a0*/  IMAD.WIDE.U32 R14, R14, c[0x0][0x378], R10 ;  /* 0x0000de000e0e7a25 */ /* 0x000fe200078e000a */
[----:B------:R-:W-:Y:S02]  /*19b0*/  MOV R11, c[0x0][0x1a4] ;  /* 0x00006900000b7a02 */ /* 0x000fe40000000f00 */
[----:B------:R-:W-:Y:S02]  /*19c0*/  IADD3 R6, R25, UR40, RZ ;  /* 0x0000002819067c10 */ /* 0x000fe4000fffe0ff */
[----:B------:R-:W-:Y:S01]  /*19d0*/  IADD3 R8, R15, UR7, RZ ;  /* 0x000000070f087c10 */ /* 0x000fe2000fffe0ff */
[----:B------:R-:W-:Y:S01]  /*19e0*/  IMAD.MOV.U32 R15, RZ, RZ, c[0x0][0x370] ;  /* 0x0000dc00ff0f7624 */ /* 0x000fe200078e00ff */
[----:B------:R-:W-:Y:S02]  /*19f0*/  LEA R208, P0, R14, c[0x0][0x330], 0x1 ;  /* 0x0000cc000ed07a11 */ /* 0x000fe400078008ff */
[----:B------:R-:W-:Y:S02]  /*1a00*/  LEA R210, P1, R24, c[0x0][0x160], 0x1 ;  /* 0x0000580018d27a11 */ /* 0x000fe400078208ff */
[----:B------:R-:W-:Y:S01]  /*1a10*/  LEA.HI.X R21, R13, R23, R11, 0x7, P2 ;  /* 0x000000170d157211 */ /* 0x000fe200010f3c0b */
[----:B------:R-:W-:Y:S01]  /*1a20*/  IMAD.MOV.U32 R11, RZ, RZ, c[0x0][0x190] ;  /* 0x00006400ff0b7624 */ /* 0x000fe200078e00ff */
[----:B------:R-:W-:Y:S01]  /*1a30*/  LEA.HI.X R209, R14, c[0x0][0x334], R8, 0x1, P0 ;  /* 0x0000cd000ed17a11 */ /* 0x000fe200000f0c08 */
[----:B------:R-:W-:Y:S01]  /*1a40*/  ULDC UR10, c[0x0][0x224] ;  /* 0x00008900000a7ab9 */ /* 0x000fe20000000800 */
[----:B------:R-:W-:Y:S01]  /*1a50*/  LEA.HI.X R211, R24, c[0x0][0x164], R6, 0x1, P1 ;  /* 0x0000590018d37a11 */ /* 0x000fe200008f0c06 */
[----:B------:R-:W-:Y:S01]  /*1a60*/  @!PT LDS RZ, [RZ] ;  /* 0x00000000fffff984 */ /* 0x000fe20000000800 */
[----:B------:R-:W-:Y:S01]  /*1a70*/  @!PT LDS RZ, [RZ] ;  /* 0x00000000fffff984 */ /* 0x000fe20000000800 */
[----:B------:R-:W-:Y:S01]  /*1a80*/  @!PT LDS RZ, [RZ] ;  /* 0x00000000fffff984 */ /* 0x000fe20000000800 */
[----:B------:R1:W-:Y:S01]  /*1a90*/  LDGSTS.E.BYPASS.LTC128B.128 [R5+0x8000], [R22.64] ;  /* 0x0800000016057fae */ /* 0x0003e2000b901d5e */
[----:B------:R-:W-:Y:S01]  /*1aa0*/  IADD3 R6, R181, 0x1000, RZ ;  /* 0x00001000b5067810 */ /* 0x000fe20007ffe0ff */
[----:B------:R-:W-:Y:S01]  /*1ab0*/  ULDC UR41, c[0x0][0x22c] ;  /* 0x00008b0000297ab9 */ /* 0x000fe20000000800 */
[----:B------:R-:W-:Y:S01]  /*1ac0*/  PLOP3.LUT P0, PT, PT, PT, UP0, 0x80, 0x0 ;  /* 0x000000000000781c */ /* 0x000fe20003f0f008 */
[----:B------:R1:W-:Y:S01]  /*1ad0*/  LDGSTS.E.BYPASS.LTC128B.128 [R5+0x9000], [R20.64] ;  /* 0x0900000014057fae */ /* 0x0003e2000b901d5e */
[----:B------:R-:W-:Y:S01]  /*1ae0*/  MOV R13, c[0x0][0x374] ;  /* 0x0000dd00000d7a02 */ /* 0x000fe20000000f00 */
[----:B------:R-:W-:Y:S01]  /*1af0*/  IMAD.MOV.U32 R8, RZ, RZ, 0x4 ;  /* 0x00000004ff087424 */ /* 0x000fe200078e00ff */
[----:B------:R-:W-:Y:S01]  /*1b00*/  LEA R12, P2, R15, R208, 0x7 ;  /* 0x000000d00f0c7211 */ /* 0x000fe200078438ff */
[----:B------:R-:W0:Y:S01]  /*1b10*/  LDGDEPBAR ;  /* 0x00000000000079af */ /* 0x000e220000000000 */
[----:B------:R-:W-:-:S02]  /*1b20*/  SEL R6, R6, R181, !P0 ;  /* 0x000000b506067207 */ /* 0x000fc40004000000 */
[----:B------:R-:W-:Y:S01]  /*1b30*/  LEA R10, P1, R11, R210, 0x7 ;  /* 0x000000d20b0a7211 */ /* 0x000fe200078238ff */
[----:B------:R1:W-:Y:S01]  /*1b40*/  LDGSTS.E.BYPASS.LTC128B.128 [R5+0x4000], [R208.64] ;  /* 0x04000000d0057fae */ /* 0x0003e2000b901d5e */
[----:B------:R-:W-:Y:S01]  /*1b50*/  LEA.HI.X R13, R15, R209, R13, 0x7, P2 ;  /* 0x000000d10f0d7211 */ /* 0x000fe200010f3c0d */
[----:B------:R-:W-:Y:S01]  /*1b60*/  UIMAD.WIDE UR6, UR14, UR10, UR4 ;  /* 0x0000000a0e0672a5 */ /* 0x000fe2000f8e0204 */
[----:B------:R-:W-:Y:S01]  /*1b70*/  SHF.L.U32 R199, R6, 0x1, RZ ;  /* 0x0000000106c77819 */ /* 0x000fe200000006ff */
[----:B------:R-:W-:Y:S01]  /*1b80*/  UIMAD UR9, UR50, UR41, UR53 ;  /* 0x00000029320972a4 */ /* 0x000fe2000f8e0235 */
[----:B------:R-:W-:Y:S01]  /*1b90*/  LEA.HI.X R11, R11, R211, R9, 0x7, P1 ;  /* 0x000000d30b0b7211 */ /* 0x000fe200008f3c09 */
[----:B------:R1:W-:Y:S01]  /*1ba0*/  LDGSTS.E.BYPASS.LTC128B.128 [R5+0x5000], [R12.64] ;  /* 0x050000000c057fae */ /* 0x0003e2000b901d5e */
[----:B------:R-:W-:Y:S01]  /*1bb0*/  LEA.HI R9, R0, R7, RZ, 0x5 ;  /* 0x0000000700097211 */ /* 0x000fe200078f28ff */
[----:B------:R-:W-:Y:S02]  /*1bc0*/  IMAD.WIDE R14, R179, R8, UR12 ;  /* 0x0000000cb30e7e25 */ /* 0x000fe4000f8e0208 */
[----:B------:R2:W-:Y:S04]  /*1bd0*/  LDGSTS.E.BYPASS.LTC128B.128 [R199], [R210.64] ;  /* 0x00000000d2c77fae */ /* 0x0005e8000b901d5e */
[----:B------:R3:W-:Y:S04]  /*1be0*/  LDGSTS.E.BYPASS.LTC128B.128 [R199+0x1000], [R10.64] ;  /* 0x010000000ac77fae */ /* 0x0007e8000b901d5e */
[----:B------:R1:W-:Y:S04]  /*1bf0*/  LDGSTS.E.BYPASS.LTC128B.128 [R5+0x6000], [R18.64] ;  /* 0x0600000012057fae */ /* 0x0003e8000b901d5e */
[----:B------:R1:W-:Y:S04]  /*1c00*/  LDGSTS.E.BYPASS.LTC128B.128 [R5+0x7000], [R16.64] ;  /* 0x0700000010057fae */ /* 0x0003e8000b901d5e */
[----:B------:R-:W0:Y:S01]  /*1c10*/  LDGDEPBAR ;  /* 0x00000000000079af */ /* 0x000e220000000000 */
[----:B------:R-:W-:-:S02]  /*1c20*/  LOP3.LUT R204, R9, 0xffffffe0, RZ, 0xc0, !PT ;  /* 0xffffffe009cc7812 */ /* 0x000fc400078ec0ff */
[----:B------:R-:W-:Y:S01]  /*1c30*/  SHF.R.S32.HI R9, RZ, 0x5, R9 ;  /* 0x00000005ff097819 */ /* 0x000fe20000011409 */
[----:B------:R-:W-:Y:S01]  /*1c40*/  IMAD.U32 R6, RZ, RZ, UR34 ;  /* 0x00000022ff067e24 */ /* 0x000fe2000f8e00ff */
[----:B------:R-:W-:Y:S01]  /*1c50*/  UIADD3 UR5, UP0, UR6, UR45, URZ ;  /* 0x0000002d06057290 */ /* 0x000fe2000ff1e03f */
[----:B------:R-:W-:Y:S01]  /*1c60*/  IMAD.IADD R204, R7, 0x1, -R204 ;  /* 0x0000000107cc7824 */ /* 0x000fe200078e0acc */
[----:B------:R2:W5:Y:S03]  /*1c70*/  LDG.E R198, [R14.64] ;  /* 0x0000001e0ec67981 */ /* 0x000566000c1e1900 */
[----:B------:R-:W-:Y:S01]  /*1c80*/  IMAD R9, R9, UR51, R204 ;  /* 0x0000003309097c24 */ /* 0x000fe2000f8e02cc */
[----:B------:R2:W5:Y:S04]  /*1c90*/  LDG.E R197, [R14.64+0x20] ;  /* 0x0000201e0ec57981 */ /* 0x000568000c1e1900 */
[----:B---3--:R-:W-:Y:S01]  /*1ca0*/  IADD3 R11, P2, P1, R9, UR52, R6 ;  /* 0x00000034090b7c10 */ /* 0x008fe2000f95e006 */
[----:B------:R-:W-:Y:S01]  /*1cb0*/  IMAD.U32 R8, RZ, RZ, UR46 ;  /* 0x0000002eff087e24 */ /* 0x000fe2000f8e00ff */
[----:B------:R-:W-:Y:S01]  /*1cc0*/  SHF.R.S32.HI R6, RZ, 0x1f, R9 ;  /* 0x0000001fff067819 */ /* 0x000fe20000011409 */
[----:B------:R2:W5:Y:S04]  /*1cd0*/  LDG.E R196, [R14.64+0x100] ;  /* 0x0001001e0ec47981 */ /* 0x000568000c1e1900 */
[----:B------:R2:W5:Y:S01]  /*1ce0*/  LDG.E R195, [R14.64+0x120] ;  /* 0x0001201e0ec37981 */ /* 0x000562000c1e1900 */
[----:B-1----:R-:W-:Y:S01]  /*1cf0*/  IMAD.U32 R5, RZ, RZ, UR42 ;  /* 0x0000002aff057e24 */ /* 0x002fe2000f8e00ff */
[----:B------:R-:W-:Y:S01]  /*1d00*/  UIADD3 UR6, UR47, UR9, URZ ;  /* 0x000000092f067290 */ /* 0x000fe2000fffe03f */
[----:B------:R-:W-:-:S04]  /*1d10*/  DEPBAR.LE SB0, 0x1 ;  /* 0x000080400000791a */ /* 0x000fc80000000000 */
[----:B------:R-:W-:Y:S01]  /*1d20*/  IADD3.X R5, R6, UR54, R5, P2, P1 ;  /* 0x0000003606057c10 */ /* 0x000fe200097e2405 */
[----:B------:R-:W-:Y:S01]  /*1d30*/  UIADD3.X UR7, UR7, UR44, URZ, UP0, !UPT ;  /* 0x0000002c07077290 */ /* 0x000fe200087fe43f */
[----:B------:R-:W-:Y:S01]  /*1d40*/  IADD3 R4, P1, R11, R4, RZ ;  /* 0x000000040b047210 */ /* 0x000fe20007f3e0ff */
[----:B------:R-:W-:Y:S01]  /*1d50*/  UIMAD UR6, UR6, UR5, URZ ;  /* 0x00000005060672a4 */ /* 0x000fe2000f8e023f */
[----:B------:R-:W-:Y:S01]  /*1d60*/  BAR.SYNC.DEFER_BLOCKING 0x0 ;  /* 0x0000000000007b1d */ /* 0x000fe20000010000 */
[----:B------:R-:W-:Y:S01]  /*1d70*/  UISETP.GE.AND UP0, UPT, UR57, 0x1, UPT ;  /* 0x000000013900788c */ /* 0x000fe2000bf06270 */
[----:B------:R-:W-:Y:S01]  /*1d80*/  IADD3.X R5, R5, R2, RZ, P1, !PT ;  /* 0x0000000205057210 */ /* 0x000fe20000ffe4ff */
[----:B------:R-:W-:Y:S01]  /*1d90*/  UIMAD UR6, UR7, UR46, UR6 ;  /* 0x0000002e070672a4 */ /* 0x000fe2000f8e0206 */
[----:B------:R-:W-:Y:S01]  /*1da0*/  IMAD.U32 R9, RZ, RZ, UR47 ;  /* 0x0000002fff097e24 */ /* 0x000fe2000f8e00ff */
[----:B------:R-:W-:Y:S01]  /*1db0*/  UIADD3 UR4, UR4, UR36, URZ ;  /* 0x0000002404047290 */ /* 0x000fe2000fffe03f */
[----:B------:R-:W-:Y:S01]  /*1dc0*/  CS2R R94, SRZ ;  /* 0x00000000005e7805 */ /* 0x000fe2000001ff00 */
[----:B------:R-:W-:Y:S01]  /*1dd0*/  IMAD.WIDE.U32 R4, R8, UR5, R4 ;  /* 0x0000000508047c25 */ /* 0x000fe2000f8e0004 */
[----:B------:R-:W-:Y:S01]  /*1de0*/  ULDC.64 UR10, c[0x0][0x3c8] ;  /* 0x0000f200000a7ab9 */ /* 0x000fe20000000a00 */
[----:B------:R-:W-:Y:S01]  /*1df0*/  CS2R R92, SRZ ;  /* 0x00000000005c7805 */ /* 0x000fe2000001ff00 */
[----:B------:R-:W-:Y:S01]  /*1e00*/  UIMAD.WIDE UR4, UR4, UR60, UR10 ;  /* 0x0000003c040472a5 */ /* 0x000fe2000f8e020a */
[----:B------:R-:W-:Y:S01]  /*1e10*/  CS2R R98, SRZ ;  /* 0x0000000000627805 */ /* 0x000fe2000001ff00 */
[----:B------:R-:W-:Y:S01]  /*1e20*/  IADD3 R2, R5, UR6, RZ ;  /* 0x0000000605027c10 */ /* 0x000fe2000fffe0ff */
[----:B------:R-:W-:Y:S01]  /*1e30*/  CS2R R96, SRZ ;  /* 0x0000000000607805 */ /* 0x000fe2000001ff00 */
[C---:B------:R-:W-:Y:S01]  /*1e40*/  LEA R206, P1, R4.reuse, c[0x0][0x350], 0x2 ;  /* 0x0000d40004ce7a11 */ /* 0x040fe200078210ff */
[----:B------:R-:W-:Y:S01]  /*1e50*/  CS2R R90, SRZ ;  /* 0x00000000005a7805 */ /* 0x000fe2000001ff00 */
[----:B------:R-:W-:Y:S01]  /*1e60*/  CS2R R88, SRZ ;  /* 0x0000000000587805 */ /* 0x000fe2000001ff00 */
[----:B------:R-:W-:Y:S01]  /*1e70*/  CS2R R86, SRZ ;  /* 0x0000000000567805 */ /* 0x000fe2000001ff00 */
[----:B------:R-:W-:Y:S01]  /*1e80*/  LEA.HI.X R207, R4, c[0x0][0x354], R2, 0x2, P1 ;  /* 0x0000d50004cf7a11 */ /* 0x000fe200008f1402 */
[----:B------:R-:W-:Y:S01]  /*1e90*/  CS2R R84, SRZ ;  /* 0x0000000000547805 */ /* 0x000fe2000001ff00 */
[----:B------:R-:W-:Y:S01]  /*1ea0*/  PLOP3.LUT P1, PT, PT, PT, UP0, 0x80, 0x0 ;  /* 0x000000000000781c */ /* 0x000fe20003f2f008 */
[----:B------:R-:W-:Y:S01]  /*1eb0*/  CS2R R78, SRZ ;  /* 0x00000000004e7805 */ /* 0x000fe2000001ff00 */
[----:B------:R-:W-:Y:S01]  /*1ec0*/  CS2R R76, SRZ ;  /* 0x00000000004c7805 */ /* 0x000fe2000001ff00 */
[----:B------:R-:W-:Y:S01]  /*1ed0*/  CS2R R82, SRZ ;  /* 0x0000000000527805 */ /* 0x000fe2000001ff00 */
[----:B------:R2:W1:Y:S01]  /*1ee0*/  LDSM.16.M88.4 R132, [R174+0x8000] ;  /* 0x00800000ae84783b */ /* 0x0004620000000200 */
[----:B------:R-:W-:Y:S01]  /*1ef0*/  CS2R R80, SRZ ;  /* 0x0000000000507805 */ /* 0x000fe2000001ff00 */
[----:B------:R-:W-:Y:S01]  /*1f00*/  CS2R R74, SRZ ;  /* 0x00000000004a7805 */ /* 0x000fe2000001ff00 */
[----:B------:R-:W-:Y:S01]  /*1f10*/  CS2R R72, SRZ ;  /* 0x0000000000487805 */ /* 0x000fe2000001ff00 */
[----:B------:R2:W3:Y:S01]  /*1f20*/  LDSM.16.M88.4 R136, [R174+0x8400] ;  /* 0x00840000ae88783b */ /* 0x0004e20000000200 */
[----:B------:R-:W-:Y:S01]  /*1f30*/  CS2R R70, SRZ ;  /* 0x0000000000467805 */ /* 0x000fe2000001ff00 */
[----:B------:R-:W-:-:S02]  /*1f40*/  CS2R R68, SRZ ;  /* 0x0000000000447805 */ /* 0x000fc4000001ff00 */
[----:B------:R2:W4:Y:S04]  /*1f50*/  LDSM.16.M88.4 R140, [R174+0x8800] ;  /* 0x00880000ae8c783b */ /* 0x0005280000000200 */
[----:B------:R2:W1:Y:S04]  /*1f60*/  LDSM.16.M88.4 R144, [R174+0x8c00] ;  /* 0x008c0000ae90783b */ /* 0x0004680000000200 */
[----:B------:R2:W1:Y:S04]  /*1f70*/  LDSM.16.M88.4 R148, [R167+0x8000] ;  /* 0x00800000a794783b */ /* 0x0004680000000200 */
[----:B------:R2:W1:Y:S04]  /*1f80*/  LDSM.16.M88.4 R152, [R167+0x8400] ;  /* 0x00840000a798783b */ /* 0x0004680000000200 */
[----:B------:R2:W1:Y:S04]  /*1f90*/  LDSM.16.M88.4 R156, [R167+0x8800] ;  /* 0x00880000a79c783b */ /* 0x0004680000000200 */
[----:B------:R2:W1:Y:S01]  /*1fa0*/  LDSM.16.M88.4 R160, [R167+0x8c00] ;  /* 0x008c0000a7a0783b */ /* 0x0004620000000200 */
[----:B------:R-:W-:Y:S05]  /*1fb0*/  @!P1 BRA `(.L_x_517) ;  /* 0x000051e000009947 */ /* 0x000fea0003800000 */
[----:B------:R-:W-:Y:S02]  /*1fc0*/  IMAD.MOV.U32 R10, RZ, RZ, c[0x0][0x308] ;  /* 0x0000c200ff0a7624 */ /* 0x000fe400078e00ff */
[----:B------:R-:W-:-:S05]  /*1fd0*/  IMAD.MOV.U32 R11, RZ, RZ, c[0x0][0x30c] ;  /* 0x0000c300ff0b7624 */ /* 0x000fca00078e00ff */
[----:B--2---:R-:W2:Y:S04]  /*1fe0*/  LDG.E.64 R4, [R10.64] ;  /* 0x0000001e0a047981 */ /* 0x004ea8000c1e1b00 */
[----:B----4-:R-:W4:Y:S01]  /*1ff0*/  LDG.E.64 R8, [R10.64+0x8] ;  /* 0x0000081e0a087981 */ /* 0x010f22000c1e1b00 */
[----:B------:R-:W-:Y:S01]  /*2000*/  LEA.HI R0, R0, R7, RZ, 0x7 ;  /* 0x0000000700007211 */ /* 0x000fe200078f38ff */
[----:B------:R-:W-:Y:S01]  /*2010*/  UIMAD UR6, UR14, UR61, UR43 ;  /* 0x0000003d0e0672a4 */ /* 0x000fe2000f8e022b */
[----:B------:R-:W-:Y:S01]  /*2020*/  IMAD.U32 R2, RZ, RZ, UR37 ;  /* 0x00000025ff027e24 */ /* 0x000fe2000f8e00ff */
[----:B------:R-:W-:Y:S01]  /*2030*/  SHF.R.S32.HI R194, RZ, 0x1f, R204 ;  /* 0x0000001fffc27819 */ /* 0x000fe200000114cc */
[----:B------:R-:W-:Y:S01]  /*2040*/  IMAD.MOV.U32 R95, RZ, RZ, RZ ;  /* 0x000000ffff5f7224 */ /* 0x000fe200078e00ff */
[----:B------:R-:W-:Y:S01]  /*2050*/  SHF.R.S32.HI R7, RZ, 0x7, R0 ;  /* 0x00000007ff077819 */ /* 0x000fe20000011400 */
[----:B------:R-:W-:Y:S01]  /*2060*/  USHF.L.U32 UR6, UR6, 0x5, URZ ;  /* 0x0000000506067899 */ /* 0x000fe2000800063f */
[----:B------:R-:W-:Y:S01]  /*2070*/  IADD3 R169, R176, 0x1000, RZ ;  /* 0x00001000b0a97810 */ /* 0x000fe20007ffe0ff */
[----:B------:R-:W-:Y:S01]  /*2080*/  UMOV UR14, UR4 ;  /* 0x00000004000e7c82 */ /* 0x000fe20008000000 */
[----:B------:R-:W-:Y:S01]  /*2090*/  IADD3 R168, R177, 0x1000, RZ ;  /* 0x00001000b1a87810 */ /* 0x000fe20007ffe0ff */
[----:B------:R-:W-:Y:S01]  /*20a0*/  IMAD R0, R2, 0x2, R7 ;  /* 0x0000000202007824 */ /* 0x000fe200078e0207 */
[----:B------:R-:W-:Y:S01]  /*20b0*/  USHF.R.S32.HI UR7, URZ, 0x1f, UR6 ;  /* 0x0000001f3f077899 */ /* 0x000fe20008011406 */
[----:B------:R-:W-:Y:S01]  /*20c0*/  SEL R169, R169, R176, !P0 ;  /* 0x000000b0a9a97207 */ /* 0x000fe20004000000 */
[----:B------:R-:W-:Y:S01]  /*20d0*/  UMOV UR11, UR5 ;  /* 0x00000005000b7c82 */ /* 0x000fe20008000000 */
[----:B------:R-:W-:Y:S01]  /*20e0*/  IMAD.SHL.U32 R0, R0, 0x2, RZ ;  /* 0x0000000200007824 */ /* 0x000fe200078e00ff */
[----:B------:R-:W-:-:S02]  /*20f0*/  SEL R168, R168, R177, !P0 ;  /* 0x000000b1a8a87207 */ /* 0x000fc40004000000 */
[----:B------:R-:W-:-:S03]  /*2100*/  IMAD.SHL.U32 R169, R169, 0x2, RZ ;  /* 0x00000002a9a97824 */ /* 0x000fc600078e00ff */
[----:B------:R-:W-:Y:S01]  /*2110*/  IMAD.SHL.U32 R168, R168, 0x2, RZ ;  /* 0x00000002a8a87824 */ /* 0x000fe200078e00ff */
[----:B--2---:R2:W3:Y:S01]  /*2120*/  R2UR UR9, R5 ;  /* 0x00000000050973c2 */ /* 0x0044e200000e0000 */
[----:B----4-:R-:W-:-:S07]  /*2130*/  IADD3 R204, P2, P1, R8, UR6, R204 ;  /* 0x0000000608cc7c10 */ /* 0x010fce000f95e0cc */
[----:B------:R-:W4:Y:S01]  /*2140*/  R2UR UR10, R4 ;  /* 0x00000000040a73c2 */ /* 0x000f2200000e0000 */
[----:B------:R-:W-:Y:S02]  /*2150*/  IADD3.X R194, R9, UR7, R194, P2, P1 ;  /* 0x0000000709c27c10 */ /* 0x000fe400097e24c2 */
[C---:B--2---:R-:W-:Y:S02]  /*2160*/  IADD3 R5, R0.reuse, 0x1, RZ ;  /* 0x0000000100057810 */ /* 0x044fe40007ffe0ff */
[----:B---3--:R-:W-:Y:S02]  /*2170*/  LOP3.LUT R7, R0, UR9, RZ, 0x3c, !PT ;  /* 0x0000000900077c12 */ /* 0x008fe4000f8e3cff */
[----:B------:R-:W-:Y:S02]  /*2180*/  LOP3.LUT R5, R5, UR9, RZ, 0x3c, !PT ;  /* 0x0000000905057c12 */ /* 0x000fe4000f8e3cff */
[----:B----4-:R-:W-:Y:S02]  /*2190*/  LOP3.LUT R194, R194, UR10, RZ, 0x3c, !PT ;  /* 0x0000000ac2c27c12 */ /* 0x010fe4000f8e3cff */
[----:B------:R-:W-:Y:S01]  /*21a0*/  MOV R193, c[0x0][0x22c] ;  /* 0x00008b0000c17a02 */ /* 0x000fe20000000f00 */
[----:B------:R-:W-:Y:S01]  /*21b0*/  IMAD.WIDE.U32 R204, R204, -0x2daee0ad, RZ ;  /* 0xd2511f53cccc7825 */ /* 0x000fe200078e00ff */
[----:B------:R-:W-:-:S02]  /*21c0*/  SHF.L.U32 R2, R177, 0x1, RZ ;  /* 0x00000001b1027819 */ /* 0x000fc400000006ff */
[----:B------:R-:W-:Y:S01]  /*21d0*/  MOV R192, 0x4 ;  /* 0x0000000400c07802 */ /* 0x000fe20000000f00 */
[----:B------:R-:W-:Y:S01]  /*21e0*/  IMAD R193, R193, c[0x0][0x1c0], RZ ;  /* 0x00007000c1c17a24 */ /* 0x000fe200078e02ff */
[C---:B------:R-:W-:Y:S02]  /*21f0*/  LOP3.LUT R202, R205.reuse, R7, RZ, 0x3c, !PT ;  /* 0x00000007cdca7212 */ /* 0x040fe400078e3cff */
[----:B------:R-:W-:Y:S02]  /*2200*/  LOP3.LUT R200, R205, R5, RZ, 0x3c, !PT ;  /* 0x00000005cdc87212 */ /* 0x000fe400078e3cff */
[----:B------:R-:W-:Y:S01]  /*2210*/  IADD3 R0, R2, R175, RZ ;  /* 0x000000af02007210 */ /* 0x000fe20007ffe0ff */
[----:B------:R-:W-:Y:S01]  /*2220*/  IMAD.WIDE.U32 R202, R202, -0x326172a9, RZ ;  /* 0xcd9e8d57caca7825 */ /* 0x000fe200078e00ff */
[----:B------:R-:W-:-:S03]  /*2230*/  LEA R193, -R193, RZ, 0x7 ;  /* 0x000000ffc1c17211 */ /* 0x000fc600078e39ff */
[----:B------:R-:W-:-:S04]  /*2240*/  IMAD.WIDE.U32 R200, R200, -0x326172a9, RZ ;  /* 0xcd9e8d57c8c87825 */ /* 0x000fc800078e00ff */
.L_x_520:
[C---:B-----5:R-:W-:Y:S01]  /*2250*/  FSETP.NEU.FTZ.AND P0, PT, R198.reuse, -INF , PT ;  /* 0xff800000c600780b */ /* 0x060fe20003f1d000 */
[----:B------:R-:W0:Y:S01]  /*2260*/  LDGDEPBAR ;  /* 0x00000000000079af */ /* 0x000e220000000000 */
[----:B------:R-:W-:Y:S01]  /*2270*/  IMAD.IADD R178, R175, 0x1, R168 ;  /* 0x00000001afb27824 */ /* 0x000fe200078e02a8 */
[----:B------:R-:W-:Y:S01]  /*2280*/  UIADD3 UR4, UR10, -0x61c88647, URZ ;  /* 0x9e3779b90a047890 */ /* 0x000fe2000fffe03f */
[----:B------:R-:W-:Y:S01]  /*2290*/  FMUL.FTZ R214, R198, 1.4426950216293334961 ;  /* 0x3fb8aa3bc6d67820 */ /* 0x000fe20000410000 */
[----:B------:R-:W-:Y:S01]  /*22a0*/  UIADD3 UR5, UR9, 0x76cf5d0a, URZ ;  /* 0x76cf5d0a09057890 */ /* 0x000fe2000fffe03f */
[----:B------:R-:W-:Y:S01]  /*22b0*/  FMUL.FTZ R218, R196, 1.4426950216293334961 ;  /* 0x3fb8aa3bc4da7820 */ /* 0x000fe20000410000 */
[----:B------:R-:W-:Y:S01]  /*22c0*/  UIADD3 UR6, UR9, -0x4498517b, URZ ;  /* 0xbb67ae8509067890 */ /* 0x000fe2000fffe03f */
[----:B------:R-:W-:Y:S01]  /*22d0*/  IMAD.U32 R227, RZ, RZ, UR8 ;  /* 0x00000008ffe37e24 */ /* 0x000fe2000f8e00ff */
[----:B------:R-:W-:Y:S02]  /*22e0*/  UIADD3 UR7, UR9, -0x126145ec, URZ ;  /* 0xed9eba1409077890 */ /* 0x000fe4000fffe03f */
[----:B------:R-:W-:Y:S01]  /*22f0*/  UISETP.GE.AND UP2, UPT, UR8, 0x1, UPT ;  /* 0x000000010800788c */ /* 0x000fe2000bf46270 */
[----:B------:R-:W-:Y:S01]  /*2300*/  IMAD R230, R227, 0x8, R180 ;  /* 0x00000008e3e67824 */ /* 0x000fe200078e02b4 */
[----:B------:R-:W-:Y:S01]  /*2310*/  LOP3.LUT R236, R204, UR6, RZ, 0x3c, !PT ;  /* 0x00000006ccec7c12 */ /* 0x000fe2000f8e3cff */
[----:B------:R-:W-:Y:S01]  /*2320*/  UIADD3 UR6, UR10, 0x3c6ef372, URZ ;  /* 0x3c6ef3720a067890 */ /* 0x000fe2000fffe03f */
[----:B------:R-:W-:Y:S04]  /*2330*/  DEPBAR.LE SB0, 0x0 ;  /* 0x000080000000791a */ /* 0x000fe80000000000 */
[----:B------:R-:W-:Y:S08]  /*2340*/  BAR.SYNC.DEFER_BLOCKING 0x0 ;  /* 0x0000000000007b1d */ /* 0x000ff00000010000 */
[----:B------:R-:W-:Y:S08]  /*2350*/  LDSM.16.M88.4 R100, [R168] ;  /* 0x00000000a864783b */ /* 0x000ff00000000200 */
[----:B------:R-:W2:Y:S08]  /*2360*/  LDSM.16.M88.4 R104, [R174+0x6000] ;  /* 0x00600000ae68783b */ /* 0x000eb00000000200 */
        /* <DEDUP_REMOVED lines=9> */
[C---:B------:R-:W-:Y:S01]  /*2400*/  HMMA.16816.F32.BF16 R16, R100.reuse, R106, RZ ;  /* 0x0000006a6410723c */ /* 0x040fe200000418ff */
[----:B------:R-:W-:Y:S07]  /*2410*/  LDSM.16.M88.4 R104, [R167+0x6400] ;  /* 0x00640000a768783b */ /* 0x000fee0000000200 */
[-C--:B----4-:R-:W-:Y:S08]  /*2420*/  HMMA.16816.F32.BF16 R20, R100, R112.reuse, RZ ;  /* 0x000000706414723c */ /* 0x090ff000000418ff */
[C---:B------:R-:W-:Y:S07]  /*2430*/  HMMA.16816.F32.BF16 R24, R108.reuse, R112, RZ ;  /* 0x000000706c18723c */ /* 0x040fee00000418ff */
[----:B------:R-:W-:Y:S01]  /*2440*/  FSEL R113, R214, RZ, P0 ;  /* 0x000000ffd6717208 */ /* 0x000fe20000000000 */
[-C--:B------:R-:W-:Y:S01]  /*2450*/  HMMA.16816.F32.BF16 R28, R108, R114.reuse, RZ ;  /* 0x000000726c1c723c */ /* 0x080fe200000418ff */
[C---:B------:R-:W-:Y:S03]  /*2460*/  FSETP.NEU.FTZ.AND P0, PT, R197.reuse, -INF , PT ;  /* 0xff800000c500780b */ /* 0x040fe60003f1d000 */
[----:B------:R-:W-:Y:S04]  /*2470*/  FMUL.FTZ R214, R197, 1.4426950216293334961 ;  /* 0x3fb8aa3bc5d67820 */ /* 0x000fe80000410000 */
        /* <DEDUP_REMOVED lines=9> */
[----:B------:R-:W1:Y:S07]  /*2510*/  LDSM.16.M88.4 R100, [R178+0x1000] ;  /* 0x00100000b264783b */ /* 0x000e6e0000000200 */
[-C--:B--2---:R-:W-:Y:S11]  /*2520*/  HMMA.16816.F32.BF16 R4, R124, R128.reuse, R4 ;  /* 0x000000807c04723c */ /* 0x084ff60000041804 */
[----:B------:R-:W-:Y:S11]  /*2530*/  @!UPT UIADD3 URZ, URZ, URZ, URZ ;  /* 0x0000003f3f3ff290 */ /* 0x000ff6000fffe03f */
[----:B------:R-:W-:Y:S02]  /*2540*/  @!UPT UIADD3 URZ, URZ, URZ, URZ ;  /* 0x0000003f3f3ff290 */ /* 0x000fe4000fffe03f */
[--C-:B------:R-:W-:Y:S01]  /*2550*/  FFMA.FTZ R213, R5, c[0x0][0x23c], -R113.reuse ;  /* 0x00008f0005d57a23 */ /* 0x100fe20000010871 */
[----:B------:R-:W-:Y:S01]  /*2560*/  FSEL R5, R214, RZ, P0 ;  /* 0x000000ffd6057208 */ /* 0x000fe20000000000 */
[----:B------:R-:W-:Y:S01]  /*2570*/  FFMA.FTZ R212, R4, c[0x0][0x23c], -R113 ;  /* 0x00008f0004d47a23 */ /* 0x000fe20000010871 */
[----:B------:R-:W-:Y:S03]  /*2580*/  FSETP.NEU.FTZ.AND P0, PT, R196, -INF , PT ;  /* 0xff800000c400780b */ /* 0x000fe60003f1d000 */
[--C-:B------:R-:W-:Y:S01]  /*2590*/  FFMA.FTZ R219, R6, c[0x0][0x23c], -R5.reuse ;  /* 0x00008f0006db7a23 */ /* 0x100fe20000010805 */
[----:B------:R-:W-:Y:S01]  /*25a0*/  FSEL R6, R218, RZ, P0 ;  /* 0x000000ffda067208 */ /* 0x000fe20000000000 */
[C---:B------:R-:W-:Y:S01]  /*25b0*/  FMUL.FTZ R218, R195.reuse, 1.4426950216293334961 ;  /* 0x3fb8aa3bc3da7820 */ /* 0x040fe20000410000 */
[----:B------:R-:W-:Y:S01]  /*25c0*/  FSETP.NEU.FTZ.AND P0, PT, R195, -INF , PT ;  /* 0xff800000c300780b */ /* 0x000fe20003f1d000 */
[C---:B-1----:R-:W-:Y:S01]  /*25d0*/  HMMA.16816.F32.BF16 R8, R100.reuse, R128, R8 ;  /* 0x000000806408723c */ /* 0x042fe20000041808 */
[----:B------:R-:W-:Y:S01]  /*25e0*/  FFMA.FTZ R215, R7, c[0x0][0x23c], -R5 ;  /* 0x00008f0007d77a23 */ /* 0x000fe20000010805 */
[----:B------:R1:W-:Y:S01]  /*25f0*/  MUFU.EX2 R214, R219 ;  /* 0x000000db00d67308 */ /* 0x0003e20000000800 */
[----:B------:R-:W-:Y:S05]  /*2600*/  FSEL R7, R218, RZ, P0 ;  /* 0x000000ffda077208 */ /* 0x000fea0000000000 */
[-C--:B------:R-:W-:Y:S04]  /*2610*/  HMMA.16816.F32.BF16 R12, R100, R130.reuse, R12 ;  /* 0x00000082640c723c */ /* 0x080fe8000004180c */
[----:B------:R-:W2:Y:S04]  /*2620*/  MUFU.EX2 R212, R212 ;  /* 0x000000d400d47308 */ /* 0x000ea80000000800 */
[C---:B------:R-:W-:Y:S06]  /*2630*/  HMMA.16816.F32.BF16 R16, R124.reuse, R130, R16 ;  /* 0x000000827c10723c */ /* 0x040fec0000041810 */
[----:B------:R-:W-:Y:S02]  /*2640*/  MUFU.EX2 R213, R213 ;  /* 0x000000d500d57308 */ /* 0x000fe40000000800 */
[--C-:B------:R-:W-:Y:S01]  /*2650*/  FFMA.FTZ R223, R10, c[0x0][0x23c], -R7.reuse ;  /* 0x00008f000adf7a23 */ /* 0x100fe20000010807 */
[-C--:B------:R-:W-:Y:S03]  /*2660*/  HMMA.16816.F32.BF16 R20, R124, R104.reuse, R20 ;  /* 0x000000687c14723c */ /* 0x080fe60000041814 */
[--C-:B-1----:R-:W-:Y:S02]  /*2670*/  FFMA.FTZ R219, R11, c[0x0][0x23c], -R7.reuse ;  /* 0x00008f000bdb7a23 */ /* 0x102fe40000010807 */
[--C-:B------:R-:W-:Y:S02]  /*2680*/  FFMA.FTZ R217, R9, c[0x0][0x23c], -R6.reuse ;  /* 0x00008f0009d97a23 */ /* 0x100fe40000010806 */
[--C-:B------:R-:W-:Y:S01]  /*2690*/  FFMA.FTZ R228, R15, c[0x0][0x23c], -R7.reuse ;  /* 0x00008f000fe47a23 */ /* 0x100fe20000010807 */
[----:B------:R-:W-:Y:S01]  /*26a0*/  MUFU.EX2 R218, R223 ;  /* 0x000000df00da7308 */ /* 0x000fe20000000800 */
[C---:B------:R-:W-:Y:S03]  /*26b0*/  HMMA.16816.F32.BF16 R24, R100.reuse, R104, R24 ;  /* 0x000000686418723c */ /* 0x040fe60000041818 */
[----:B------:R-:W-:Y:S02]  /*26c0*/  FFMA.FTZ R222, R14, c[0x0][0x23c], -R7 ;  /* 0x00008f000ede7a23 */ /* 0x000fe40000010807 */
[--C-:B------:R-:W-:Y:S02]  /*26d0*/  FFMA.FTZ R221, R13, c[0x0][0x23c], -R6.reuse ;  /* 0x00008f000ddd7a23 */ /* 0x100fe40000010806 */
[--C-:B------:R-:W-:Y:S01]  /*26e0*/  FFMA.FTZ R232, R19, c[0x0][0x23c], -R5.reuse ;  /* 0x00008f0013e87a23 */ /* 0x100fe20000010805 */
[-C--:B------:R-:W-:Y:S01]  /*26f0*/  HMMA.16816.F32.BF16 R28, R100, R106.reuse, R28 ;  /* 0x0000006a641c723c */ /* 0x080fe2000004181c */
[----:B------:R1:W-:Y:S03]  /*2700*/  MUFU.EX2 R223, R228 ;  /* 0x000000e400df7308 */ /* 0x0003e60000000800 */
[----:B------:R-:W-:Y:S02]  /*2710*/  FFMA.FTZ R226, R18, c[0x0][0x23c], -R5 ;  /* 0x00008f0012e27a23 */ /* 0x000fe40000010805 */
[----:B------:R-:W-:Y:S02]  /*2720*/  FFMA.FTZ R225, R17, c[0x0][0x23c], -R113 ;  /* 0x00008f0011e17a23 */ /* 0x000fe40000010871 */
[----:B------:R-:W-:Y:S01]  /*2730*/  FFMA.FTZ R237, R23, c[0x0][0x23c], -R5 ;  /* 0x00008f0017ed7a23 */ /* 0x000fe20000010805 */
[C---:B------:R-:W-:Y:S01]  /*2740*/  HMMA.16816.F32.BF16 R32, R124.reuse, R106, R32 ;  /* 0x0000006a7c20723c */ /* 0x040fe20000041820 */
[----:B------:R-:W3:Y:S01]  /*2750*/  LDSM.16.M88.4 R104, [R167+0x6800] ;  /* 0x00680000a768783b */ /* 0x000ee20000000200 */
[----:B------:R4:W-:Y:S01]  /*2760*/  MUFU.EX2 R227, R232 ;  /* 0x000000e800e37308 */ /* 0x0009e20000000800 */
[--C-:B------:R-:W-:Y:S02]  /*2770*/  FFMA.FTZ R220, R12, c[0x0][0x23c], -R6.reuse ;  /* 0x00008f000cdc7a23 */ /* 0x100fe40000010806 */
[----:B------:R-:W-:Y:S02]  /*2780*/  FFMA.FTZ R224, R16, c[0x0][0x23c], -R113 ;  /* 0x00008f0010e07a23 */ /* 0x000fe40000010871 */
[----:B------:R-:W-:Y:S05]  /*2790*/  FFMA.FTZ R216, R8, c[0x0][0x23c], -R6 ;  /* 0x00008f0008d87a23 */ /* 0x000fea0000010806 */
[----:B------:R-:W-:Y:S03]  /*27a0*/  MUFU.EX2 R215, R215 ;  /* 0x000000d700d77308 */ /* 0x000fe60000000800 */
[----:B------:R-:W-:Y:S02]  /*27b0*/  FFMA.FTZ R252, R30, c[0x0][0x23c], -R7 ;  /* 0x00008f001efc7a23 */ /* 0x000fe40000010807 */
[C---:B-1----:R-:W-:Y:S01]  /*27c0*/  IMAD.WIDE.U32 R228, R230.reuse, -0x326172a9, RZ ;  /* 0xcd9e8d57e6e47825 */ /* 0x042fe200078e00ff */
[----:B------:R-:W-:Y:S04]  /*27d0*/  IADD3 R230, R230, 0x4, RZ ;  /* 0x00000004e6e67810 */ /* 0x000fe80007ffe0ff */
[-C--:B------:R-:W-:Y:S01]  /*27e0*/  LOP3.LUT R234, R229, R194.reuse, RZ, 0x3c, !PT ;  /* 0x000000c2e5ea7212 */ /* 0x080fe200078e3cff */
[----:B------:R-:W-:Y:S01]  /*27f0*/  MUFU.EX2 R217, R217 ;  /* 0x000000d900d97308 */ /* 0x000fe20000000800 */
[--C-:B------:R-:W-:Y:S01]  /*2800*/  LOP3.LUT R229, R201, UR4, R228.reuse, 0x96, !PT ;  /* 0x00000004c9e57c12 */ /* 0x100fe2000f8e96e4 */
[----:B------:R-:W-:Y:S01]  /*2810*/  IMAD.WIDE.U32 R230, R230, -0x326172a9, RZ ;  /* 0xcd9e8d57e6e67825 */ /* 0x000fe200078e00ff */
[----:B------:R-:W-:Y:S03]  /*2820*/  LOP3.LUT R242, R203, UR4, R228, 0x96, !PT ;  /* 0x00000004cbf27c12 */ /* 0x000fe6000f8e96e4 */
[----:B------:R-:W-:Y:S01]  /*2830*/  IMAD.WIDE.U32 R10, R229, -0x2daee0ad, RZ ;  /* 0xd2511f53e50a7825 */ /* 0x000fe200078e00ff */
[----:B----4-:R-:W-:Y:S02]  /*2840*/  LOP3.LUT R232, R231, R194, RZ, 0x3c, !PT ;  /* 0x000000c2e7e87212 */ /* 0x010fe400078e3cff */
[--C-:B------:R-:W-:Y:S01]  /*2850*/  LOP3.LUT R244, R203, UR4, R230.reuse, 0x96, !PT ;  /* 0x00000004cbf47c12 */ /* 0x100fe2000f8e96e6 */
[----:B------:R-:W-:Y:S01]  /*2860*/  IMAD.WIDE.U32 R234, R234, -0x2daee0ad, RZ ;  /* 0xd2511f53eaea7825 */ /* 0x000fe200078e00ff */
[----:B------:R-:W-:Y:S01]  /*2870*/  LOP3.LUT R230, R201, UR4, R230, 0x96, !PT ;  /* 0x00000004c9e67c12 */ /* 0x000fe2000f8e96e6 */
[----:B------:R-:W-:Y:S01]  /*2880*/  MUFU.EX2 R219, R219 ;  /* 0x000000db00db7308 */ /* 0x000fe20000000800 */
[----:B------:R-:W-:Y:S01]  /*2890*/  UIADD3 UR4, UR10, -0x255992d5, URZ ;  /* 0xdaa66d2b0a047890 */ /* 0x000fe2000fffe03f */
[----:B------:R-:W-:Y:S01]  /*28a0*/  FFMA.FTZ R229, R21, c[0x0][0x23c], -R113 ;  /* 0x00008f0015e57a23 */ /* 0x000fe20000010871 */
[--C-:B------:R-:W-:Y:S01]  /*28b0*/  LOP3.LUT R231, R11, UR5, R234.reuse, 0x96, !PT ;  /* 0x000000050be77c12 */ /* 0x100fe2000f8e96ea */
[----:B------:R-:W-:Y:S01]  /*28c0*/  IMAD.WIDE.U32 R118, R230, -0x2daee0ad, RZ ;  /* 0xd2511f53e6767825 */ /* 0x000fe200078e00ff */
[----:B------:R-:W-:Y:S01]  /*28d0*/  LOP3.LUT R233, R236, R235, RZ, 0x3c, !PT ;  /* 0x000000ebece97212 */ /* 0x000fe200078e3cff */
[-C--:B---3--:R-:W-:Y:S02]  /*28e0*/  HMMA.16816.F32.BF16 R36, R124, R104.reuse, R36 ;  /* 0x000000687c24723c */ /* 0x088fe40000041824 */
[----:B------:R-:W-:Y:S02]  /*28f0*/  FFMA.FTZ R230, R22, c[0x0][0x23c], -R5 ;  /* 0x00008f0016e67a23 */ /* 0x000fe40000010805 */
[----:B------:R-:W-:Y:S01]  /*2900*/  IMAD.WIDE.U32 R22, R231, -0x326172a9, RZ ;  /* 0xcd9e8d57e7167825 */ /* 0x000fe200078e00ff */
[----:B------:R-:W-:Y:S03]  /*2910*/  MUFU.EX2 R221, R221 ;  /* 0x000000dd00dd7308 */ /* 0x000fe60000000800 */
[----:B------:R-:W-:Y:S01]  /*2920*/  IMAD.WIDE.U32 R242, R242, -0x2daee0ad, RZ ;  /* 0xd2511f53f2f27825 */ /* 0x000fe200078e00ff */
[C---:B------:R-:W-:Y:S03]  /*2930*/  HMMA.16816.F32.BF16 R40, R100.reuse, R104, R40 ;  /* 0x000000686428723c */ /* 0x040fe60000041828 */
[----:B------:R-:W-:Y:S01]  /*2940*/  IMAD.WIDE.U32 R240, R232, -0x2daee0ad, RZ ;  /* 0xd2511f53e8f07825 */ /* 0x000fe200078e00ff */
[----:B------:R-:W-:Y:S02]  /*2950*/  LOP3.LUT R246, R243, UR5, R234, 0x96, !PT ;  /* 0x00000005f3f67c12 */ /* 0x000fe4000f8e96ea */
[----:B------:R1:W-:Y:S01]  /*2960*/  MUFU.EX2 R231, R237 ;  /* 0x000000ed00e77308 */ /* 0x0003e20000000800 */
[----:B------:R-:W-:Y:S01]  /*2970*/  IMAD.WIDE.U32 R244, R244, -0x2daee0ad, RZ ;  /* 0xd2511f53f4f47825 */ /* 0x000fe200078e00ff */
[----:B------:R-:W-:Y:S01]  /*2980*/  LOP3.LUT R236, R236, R241, RZ, 0x3c, !PT ;  /* 0x000000f1ecec7212 */ /* 0x000fe200078e3cff */
[-C--:B------:R-:W-:Y:S03]  /*2990*/  HMMA.16816.F32.BF16 R44, R100, R106.reuse, R44 ;  /* 0x0000006a642c723c */ /* 0x080fe6000004182c */
[--C-:B------:R-:W-:Y:S01]  /*29a0*/  LOP3.LUT R232, R245, UR5, R240.reuse, 0x96, !PT ;  /* 0x00000005f5e87c12 */ /* 0x100fe2000f8e96f0 */
[----:B------:R-:W-:Y:S01]  /*29b0*/  IMAD.WIDE.U32 R238, R233, -0x326172a9, RZ ;  /* 0xcd9e8d57e9ee7825 */ /* 0x000fe200078e00ff */
[----:B------:R-:W-:Y:S01]  /*29c0*/  LOP3.LUT R240, R119, UR5, R240, 0x96, !PT ;  /* 0x0000000577f07c12 */ /* 0x000fe2000f8e96f0 */
[----:B------:R-:W-:Y:S01]  /*29d0*/  UIADD3 UR5, UR9, 0x32370b8f, URZ ;  /* 0x32370b8f09057890 */ /* 0x000fe2000fffe03f */
[----:B------:R-:W-:Y:S01]  /*29e0*/  MUFU.EX2 R222, R222 ;  /* 0x000000de00de7308 */ /* 0x000fe20000000800 */
[----:B------:R-:W-:Y:S01]  /*29f0*/  IMAD.WIDE.U32 R246, R246, -0x326172a9, RZ ;  /* 0xcd9e8d57f6f67825 */ /* 0x000fe200078e00ff */
[C---:B------:R-:W-:Y:S01]  /*2a00*/  LOP3.LUT R235, R239.reuse, UR6, R202, 0x96, !PT ;  /* 0x00000006efeb7c12 */ /* 0x040fe2000f8e96ca */
[C---:B------:R-:W-:Y:S02]  /*2a10*/  HMMA.16816.F32.BF16 R48, R124.reuse, R106, R48 ;  /* 0x0000006a7c30723c */ /* 0x040fe40000041830 */
[----:B------:R-:W-:Y:S01]  /*2a20*/  LOP3.LUT R233, R239, UR6, R200, 0x96, !PT ;  /* 0x00000006efe97c12 */ /* 0x000fe2000f8e96c8 */
[----:B------:R-:W-:Y:S01]  /*2a30*/  IMAD.WIDE.U32 R18, R232, -0x326172a9, RZ ;  /* 0xcd9e8d57e8127825 */ /* 0x000fe200078e00ff */
[--C-:B------:R-:W-:Y:S02]  /*2a40*/  LOP3.LUT R234, R247, UR4, R238.reuse, 0x96, !PT ;  /* 0x00000004f7ea7c12 */ /* 0x100fe4000f8e96ee */
[----:B------:R-:W-:Y:S01]  /*2a50*/  LOP3.LUT R238, R23, UR4, R238, 0x96, !PT ;  /* 0x0000000417ee7c12 */ /* 0x000fe2000f8e96ee */
[----:B------:R-:W-:Y:S01]  /*2a60*/  IMAD.WIDE.U32 R248, R236, -0x326172a9, RZ ;  /* 0xcd9e8d57ecf87825 */ /* 0x000fe200078e00ff */
[----:B------:R-:W-:Y:S04]  /*2a70*/  MUFU.EX2 R220, R220 ;  /* 0x000000dc00dc7308 */ /* 0x000fe80000000800 */
[----:B------:R-:W-:Y:S01]  /*2a80*/  LOP3.LUT R236, R249, UR6, R202, 0x96, !PT ;  /* 0x00000006f9ec7c12 */ /* 0x000fe2000f8e96ca */
[----:B------:R-:W-:Y:S01]  /*2a90*/  FFMA.FTZ R228, R20, c[0x0][0x23c], -R113 ;  /* 0x00008f0014e47a23 */ /* 0x000fe20000010871 */
[----:B------:R-:W-:Y:S01]  /*2aa0*/  LOP3.LUT R250, R19, UR4, R248, 0x96, !PT ;  /* 0x0000000413fa7c12 */ /* 0x000fe2000f8e96f8 */
[----:B------:R-:W-:Y:S03]  /*2ab0*/  IMAD.WIDE.U32 R130, R235, -0x2daee0ad, RZ ;  /* 0xd2511f53eb827825 */ /* 0x000fe600078e00ff */
[----:B------:R-:W-:Y:S01]  /*2ac0*/  MUFU.EX2 R224, R224 ;  /* 0x000000e000e07308 */ /* 0x000fe20000000800 */
[----:B------:R-:W-:Y:S01]  /*2ad0*/  IMAD.WIDE.U32 R14, R234, -0x2daee0ad, RZ ;  /* 0xd2511f53ea0e7825 */ /* 0x000fe200078e00ff */
[----:B------:R-:W-:Y:S01]  /*2ae0*/  LOP3.LUT R234, R249, UR6, R200, 0x96, !PT ;  /* 0x00000006f9ea7c12 */ /* 0x000fe2000f8e96c8 */
[----:B------:R-:W-:Y:S01]  /*2af0*/  UIADD3 UR6, UR9, -0x56f99767, URZ ;  /* 0xa906689909067890 */ /* 0x000fe2000fffe03f */
[----:B-1----:R-:W-:Y:S01]  /*2b00*/  LOP3.LUT R237, R131, UR5, R242, 0x96, !PT ;  /* 0x0000000583ed7c12 */ /* 0x002fe2000f8e96f2 */
[----:B------:R-:W-:Y:S01]  /*2b10*/  IMAD.WIDE.U32 R240, R240, -0x326172a9, RZ ;  /* 0xcd9e8d57f0f07825 */ /* 0x000fe200078e00ff */
[----:B------:R-:W-:Y:S03]  /*2b20*/  LOP3.LUT R242, R15, UR7, R130, 0x96, !PT ;  /* 0x000000070ff27c12 */ /* 0x000fe6000f8e9682 */
[----:B------:R-:W-:Y:S01]  /*2b30*/  IMAD.WIDE.U32 R122, R233, -0x2daee0ad, RZ ;  /* 0xd2511f53e97a7825 */ /* 0x000fe200078e00ff */
[----:B------:R-:W-:Y:S01]  /*2b40*/  LOP3.LUT R248, R241, UR4, R248, 0x96, !PT ;  /* 0x00000004f1f87c12 */ /* 0x000fe2000f8e96f8 */
[----:B------:R-:W-:Y:S01]  /*2b50*/  UIADD3 UR4, UR10, 0x78dde6e4, URZ ;  /* 0x78dde6e40a047890 */ /* 0x000fe2000fffe03f */
[----:B------:R-:W-:Y:S01]  /*2b60*/  MUFU.EX2 R216, R216 ;  /* 0x000000d800d87308 */ /* 0x000fe20000000800 */
[----:B------:R-:W-:Y:S01]  /*2b70*/  IMAD.WIDE.U32 R250, R250, -0x2daee0ad, RZ ;  /* 0xd2511f53fafa7825 */ /* 0x000fe200078e00ff */
[----:B------:R-:W-:Y:S03]  /*2b80*/  LOP3.LUT R235, R123, UR5, R10, 0x96, !PT ;  /* 0x000000057beb7c12 */ /* 0x000fe6000f8e960a */
[----:B------:R-:W-:Y:S04]  /*2b90*/  IMAD.WIDE.U32 R114, R236, -0x2daee0ad, RZ ;  /* 0xd2511f53ec727825 */ /* 0x000fe800078e00ff */
[----:B------:R-:W-:Y:S01]  /*2ba0*/  IMAD.WIDE.U32 R130, R234, -0x2daee0ad, RZ ;  /* 0xd2511f53ea827825 */ /* 0x000fe200078e00ff */
[----:B------:R-:W-:Y:S03]  /*2bb0*/  MUFU.EX2 R226, R226 ;  /* 0x000000e200e27308 */ /* 0x000fe60000000800 */
[----:B------:R-:W-:Y:S01]  /*2bc0*/  IMAD.WIDE.U32 R10, R238, -0x2daee0ad, RZ ;  /* 0xd2511f53ee0a7825 */ /* 0x000fe200078e00ff */
[----:B------:R-:W-:Y:S02]  /*2bd0*/  LOP3.LUT R238, R115, UR5, R244, 0x96, !PT ;  /* 0x0000000573ee7c12 */ /* 0x000fe4000f8e96f4 */
[----:B------:R-:W-:Y:S01]  /*2be0*/  LOP3.LUT R244, R251, UR7, R114, 0x96, !PT ;  /* 0x00000007fbf47c12 */ /* 0x000fe2000f8e9672 */
[--C-:B------:R-:W-:Y:S01]  /*2bf0*/  FFMA.FTZ R234, R26, c[0x0][0x23c], -R7.reuse ;  /* 0x00008f001aea7a23 */ /* 0x100fe20000010807 */
[----:B------:R-:W-:Y:S01]  /*2c00*/  LOP3.LUT R239, R11, UR7, R122, 0x96, !PT ;  /* 0x000000070bef7c12 */ /* 0x000fe2000f8e967a */
[--C-:B------:R-:W-:Y:S01]  /*2c10*/  FFMA.FTZ R251, R27, c[0x0][0x23c], -R7.reuse ;  /* 0x00008f001bfb7a23 */ /* 0x100fe20000010807 */
[----:B------:R-:W-:Y:S01]  /*2c20*/  LOP3.LUT R236, R131, UR5, R118, 0x96, !PT ;  /* 0x0000000583ec7c12 */ /* 0x000fe2000f8e9676 */
[----:B------:R-:W-:Y:S01]  /*2c30*/  IMAD.WIDE.U32 R118, R237, -0x326172a9, RZ ;  /* 0xcd9e8d57ed767825 */ /* 0x000fe200078e00ff */
[----:B------:R-:W-:Y:S01]  /*2c40*/  UIADD3 UR5, UR10, 0x1715609d, URZ ;  /* 0x1715609d0a057890 */ /* 0x000fe2000fffe03f */
[----:B------:R-:W-:Y:S02]  /*2c50*/  MUFU.EX2 R225, R225 ;  /* 0x000000e100e17308 */ /* 0x000fe40000000800 */
[----:B------:R-:W-:Y:S01]  /*2c60*/  IMAD.WIDE.U32 R248, R248, -0x2daee0ad, RZ ;  /* 0xd2511f53f8f87825 */ /* 0x000fe200078e00ff */
[----:B------:R-:W-:Y:S03]  /*2c70*/  LOP3.LUT R237, R119, UR4, R246, 0x96, !PT ;  /* 0x0000000477ed7c12 */ /* 0x000fe6000f8e96f6 */
[----:B------:R-:W-:Y:S01]  /*2c80*/  IMAD.WIDE.U32 R242, R242, -0x326172a9, RZ ;  /* 0xcd9e8d57f2f27825 */ /* 0x000fe200078e00ff */
[----:B------:R-:W-:Y:S01]  /*2c90*/  LOP3.LUT R247, R249, UR7, R130, 0x96, !PT ;  /* 0x00000007f9f77c12 */ /* 0x000fe2000f8e9682 */
[----:B------:R-:W-:Y:S02]  /*2ca0*/  UIADD3 UR7, UR9, 0x646e171e, URZ ;  /* 0x646e171e09077890 */ /* 0x000fe4000fffe03f */
[----:B------:R-:W-:Y:S01]  /*2cb0*/  IMAD.WIDE.U32 R244, R244, -0x326172a9, RZ ;  /* 0xcd9e8d57f4f47825 */ /* 0x000fe200078e00ff */
[----:B------:R-:W-:Y:S01]  /*2cc0*/  LOP3.LUT R246, R243, UR5, R118, 0x96, !PT ;  /* 0x00000005f3f67c12 */ /* 0x000fe2000f8e9676 */
[----:B------:R-:W-:Y:S02]  /*2cd0*/  MUFU.EX2 R228, R228 ;  /* 0x000000e400e47308 */ /* 0x000fe40000000800 */
[----:B------:R-:W-:Y:S04]  /*2ce0*/  IMAD.WIDE.U32 R26, R235, -0x326172a9, RZ ;  /* 0xcd9e8d57eb1a7825 */ /* 0x000fe800078e00ff */
[----:B------:R-:W-:Y:S01]  /*2cf0*/  IMAD.WIDE.U32 R122, R238, -0x326172a9, RZ ;  /* 0xcd9e8d57ee7a7825 */ /* 0x000fe200078e00ff */
[----:B------:R-:W-:Y:S03]  /*2d00*/  LOP3.LUT R241, R27, UR4, R22, 0x96, !PT ;  /* 0x000000041bf17c12 */ /* 0x000fe6000f8e9616 */
[----:B------:R-:W-:Y:S01]  /*2d10*/  FFMA.FTZ R249, R28, c[0x0][0x23c], -R6 ;  /* 0x00008f001cf97a23 */ /* 0x000fe20000010806 */
[----:B------:R-:W-:Y:S01]  /*2d20*/  LOP3.LUT R243, R123, UR4, R18, 0x96, !PT ;  /* 0x000000047bf37c12 */ /* 0x000fe2000f8e9612 */
[----:B------:R-:W-:Y:S01]  /*2d30*/  IMAD.WIDE.U32 R22, R239, -0x326172a9, RZ ;  /* 0xcd9e8d57ef167825 */ /* 0x000fe200078e00ff */
[----:B------:R-:W-:Y:S01]  /*2d40*/  LOP3.LUT R239, R245, UR5, R122, 0x96, !PT ;  /* 0x00000005f5ef7c12 */ /* 0x000fe2000f8e967a */
[----:B------:R1:W-:Y:S02]  /*2d50*/  MUFU.EX2 R235, R251 ;  /* 0x000000fb00eb7308 */ /* 0x0003e40000000800 */
[----:B------:R-:W-:Y:S01]  /*2d60*/  FFMA.FTZ R245, R29, c[0x0][0x23c], -R6 ;  /* 0x00008f001df57a23 */ /* 0x000fe20000010806 */
[----:B------:R-:W-:Y:S01]  /*2d70*/  LOP3.LUT R238, R23, UR5, R26, 0x96, !PT ;  /* 0x0000000517ee7c12 */ /* 0x000fe2000f8e961a */
[----:B------:R-:W-:Y:S04]  /*2d80*/  IMAD.WIDE.U32 R118, R236, -0x326172a9, RZ ;  /* 0xcd9e8d57ec767825 */ /* 0x000fe800078e00ff */
[----:B------:R-:W-:Y:S01]  /*2d90*/  IMAD.WIDE.U32 R130, R237, -0x2daee0ad, RZ ;  /* 0xd2511f53ed827825 */ /* 0x000fe200078e00ff */
[----:B------:R-:W-:Y:S01]  /*2da0*/  LOP3.LUT R240, R119, UR4, R240, 0x96, !PT ;  /* 0x0000000477f07c12 */ /* 0x000fe2000f8e96f0 */
[----:B------:R3:W-:Y:S01]  /*2db0*/  MUFU.EX2 R236, R249 ;  /* 0x000000f900ec7308 */ /* 0x0007e20000000800 */
[----:B------:R-:W-:Y:S01]  /*2dc0*/  ULDC.U8 UR4, c[0x0][0x2d8] ;  /* 0x0000b60000047ab9 */ /* 0x000fe20000000000 */
[----:B------:R-:W-:Y:S01]  /*2dd0*/  IMAD.WIDE.U32 R122, R246, -0x2daee0ad, RZ ;  /* 0xd2511f53f67a7825 */ /* 0x000fe200078e00ff */
[----:B------:R-:W-:Y:S03]  /*2de0*/  LOP3.LUT R246, R131, UR6, R14, 0x96, !PT ;  /* 0x0000000683f67c12 */ /* 0x000fe6000f8e960e */
[----:B------:R-:W-:Y:S01]  /*2df0*/  IMAD.WIDE.U32 R18, R241, -0x2daee0ad, RZ ;  /* 0xd2511f53f1127825 */ /* 0x000fe200078e00ff */
[----:B------:R-:W-:Y:S03]  /*2e00*/  SHF.R.U32.HI R23, RZ, 0x10, R122 ;  /* 0x00000010ff177819 */ /* 0x000fe6000001167a */
[----:B------:R4:W-:Y:S01]  /*2e10*/  MUFU.EX2 R237, R245 ;  /* 0x000000f500ed7308 */ /* 0x0009e20000000800 */
[----:B------:R-:W-:Y:S01]  /*2e20*/  FFMA.FTZ R233, R25, c[0x0][0x23c], -R6 ;  /* 0x00008f0019e97a23 */ /* 0x000fe20000010806 */
[----:B------:R-:W-:Y:S01]  /*2e30*/  LOP3.LUT R25, R19, UR6, R10, 0x96, !PT ;  /* 0x0000000613197c12 */ /* 0x000fe2000f8e960a */
[----:B------:R-:W-:Y:S01]  /*2e40*/  FFMA.FTZ R232, R24, c[0x0][0x23c], -R6 ;  /* 0x00008f0018e87a23 */ /* 0x000fe20000010806 */
[----:B-1----:R-:W-:Y:S01]  /*2e50*/  LOP3.LUT R251, R123, UR7, R130, 0x96, !PT ;  /* 0x000000077bfb7c12 */ /* 0x002fe2000f8e9682 */
[--C-:B------:R-:W-:Y:S01]  /*2e60*/  FFMA.FTZ R42, R42, c[0x0][0x23c], -R7.reuse ;  /* 0x00008f002a2a7a23 */ /* 0x100fe20000010807 */
[----:B------:R-:W-:Y:S01]  /*2e70*/  LOP3.LUT R19, R122, 0xffff, RZ, 0xc0, !PT ;  /* 0x0000ffff7a137812 */ /* 0x000fe200078ec0ff */
[--C-:B------:R-:W-:Y:S02]  /*2e80*/  FFMA.FTZ R43, R43, c[0x0][0x23c], -R7.reuse ;  /* 0x00008f002b2b7a23 */ /* 0x100fe40000010807 */
[--C-:B------:R-:W-:Y:S01]  /*2e90*/  FFMA.FTZ R40, R40, c[0x0][0x23c], -R6.reuse ;  /* 0x00008f0028287a23 */ /* 0x100fe20000010806 */
[----:B------:R-:W-:Y:S01]  /*2ea0*/  MUFU.EX2 R229, R229 ;  /* 0x000000e500e57308 */ /* 0x000fe20000000800 */
[--C-:B------:R-:W-:Y:S02]  /*2eb0*/  FFMA.FTZ R41, R41, c[0x0][0x23c], -R6.reuse ;  /* 0x00008f0029297a23 */ /* 0x100fe40000010806 */
[--C-:B------:R-:W-:Y:S02]  /*2ec0*/  FFMA.FTZ R45, R45, c[0x0][0x23c], -R6.reuse ;  /* 0x00008f002d2d7a23 */ /* 0x100fe40000010806 */
[----:B---3--:R-:W-:Y:S02]  /*2ed0*/  FFMA.FTZ R249, R31, c[0x0][0x23c], -R7 ;  /* 0x00008f001ff97a23 */ /* 0x008fe40000010807 */
[----:B------:R-:W-:Y:S02]  /*2ee0*/  FFMA.FTZ R39, R39, c[0x0][0x23c], -R5 ;  /* 0x00008f0027277a23 */ /* 0x000fe40000010805 */
[----:B------:R-:W-:Y:S01]  /*2ef0*/  FFMA.FTZ R44, R44, c[0x0][0x23c], -R6 ;  /* 0x00008f002c2c7a23 */ /* 0x000fe20000010806 */
[----:B------:R-:W-:Y:S01]  /*2f00*/  MUFU.EX2 R232, R232 ;  /* 0x000000e800e87308 */ /* 0x000fe20000000800 */
[--C-:B------:R-:W-:Y:S02]  /*2f10*/  FFMA.FTZ R46, R46, c[0x0][0x23c], -R7.reuse ;  /* 0x00008f002e2e7a23 */ /* 0x100fe40000010807 */
[----:B------:R-:W-:Y:S01]  /*2f20*/  FFMA.FTZ R47, R47, c[0x0][0x23c], -R7 ;  /* 0x00008f002f2f7a23 */ /* 0x000fe20000010807 */
[----:B----4-:R-:W-:Y:S01]  /*2f30*/  SHF.R.U32.HI R245, RZ, 0x18, R122 ;  /* 0x00000018fff57819 */ /* 0x010fe2000001167a */
[----:B------:R-:W-:Y:S01]  /*2f40*/  IMAD.WIDE.U32 R26, R247, -0x326172a9, RZ ;  /* 0xcd9e8d57f71a7825 */ /* 0x000fe200078e00ff */
[----:B------:R-:W-:Y:S02]  /*2f50*/  LOP3.LUT R247, R122, 0xff, RZ, 0xc0, !PT ;  /* 0x000000ff7af77812 */ /* 0x000fe400078ec0ff */
[----:B------:R-:W-:Y:S01]  /*2f60*/  ISETP.LE.U32.AND P3, PT, R245, UR4, PT ;  /* 0x00000004f5007c0c */ /* 0x000fe2000bf63070 */
[----:B------:R-:W-:Y:S01]  /*2f70*/  IMAD.WIDE.U32 R122, R239, -0x2daee0ad, RZ ;  /* 0xd2511f53ef7a7825 */ /* 0x000fe200078e00ff */
[----:B------:R-:W-:Y:S01]  /*2f80*/  LOP3.LUT R241, R27, UR5, R118, 0x96, !PT ;  /* 0x000000051bf17c12 */ /* 0x000fe2000f8e9676 */
[----:B------:R1:W-:Y:S01]  /*2f90*/  MUFU.EX2 R239, R249 ;  /* 0x000000f900ef7308 */ /* 0x0003e20000000800 */
[----:B------:R-:W-:Y:S01]  /*2fa0*/  ISETP.LE.U32.AND P4, PT, R247, UR4, PT ;  /* 0x00000004f7007c0c */ /* 0x000fe2000bf83070 */
[----:B------:R-:W-:Y:S01]  /*2fb0*/  IMAD.WIDE.U32 R14, R238, -0x2daee0ad, RZ ;  /* 0xd2511f53ee0e7825 */ /* 0x000fe200078e00ff */
[C---:B------:R-:W-:Y:S01]  /*2fc0*/  LOP3.LUT R119, R122.reuse, 0xffff, RZ, 0xc0, !PT ;  /* 0x0000ffff7a777812 */ /* 0x040fe200078ec0ff */
[----:B------:R-:W-:Y:S01]  /*2fd0*/  UIADD3 UR5, UR10, -0x4ab325aa, URZ ;  /* 0xb54cda560a057890 */ /* 0x000fe2000fffe03f */
[----:B------:R-:W-:Y:S01]  /*2fe0*/  LOP3.LUT R121, R122, 0xff, RZ, 0xc0, !PT ;  /* 0x000000ff7a797812 */ /* 0x000fe200078ec0ff */
[--C-:B------:R-:W-:Y:S01]  /*2ff0*/  FFMA.FTZ R247, R33, c[0x0][0x23c], -R113.reuse ;  /* 0x00008f0021f77a23 */ /* 0x100fe20000010871 */
[----:B------:R-:W-:Y:S01]  /*3000*/  LOP3.LUT R118, R14, 0xff, RZ, 0xc0, !PT ;  /* 0x000000ff0e767812 */ /* 0x000fe200078ec0ff */
[--C-:B------:R-:W-:Y:S01]  /*3010*/  FFMA.FTZ R48, R48, c[0x0][0x23c], -R113.reuse ;  /* 0x00008f0030307a23 */ /* 0x100fe20000010871 */
[----:B------:R-:W-:Y:S01]  /*3020*/  LOP3.LUT R11, R15, UR7, R18, 0x96, !PT ;  /* 0x000000070f0b7c12 */ /* 0x000fe2000f8e9612 */
[----:B------:R-:W-:Y:S01]  /*3030*/  FFMA.FTZ R49, R49, c[0x0][0x23c], -R113 ;  /* 0x00008f0031317a23 */ /* 0x000fe20000010871 */
[--C-:B------:R-:W-:Y:S01]  /*3040*/  SHF.R.U32.HI R29, RZ, 0x18, R14.reuse ;  /* 0x00000018ff1d7819 */ /* 0x100fe2000001160e */
[--C-:B------:R-:W-:Y:S01]  /*3050*/  FFMA.FTZ R50, R50, c[0x0][0x23c], -R5.reuse ;  /* 0x00008f0032327a23 */ /* 0x100fe20000010805 */
[----:B------:R-:W-:Y:S01]  /*3060*/  SHF.R.U32.HI R10, RZ, 0x10, R14 ;  /* 0x00000010ff0a7819 */ /* 0x000fe2000001160e */
[----:B------:R-:W-:Y:S01]  /*3070*/  FFMA.FTZ R51, R51, c[0x0][0x23c], -R5 ;  /* 0x00008f0033337a23 */ /* 0x000fe20000010805 */
[----:B------:R-:W-:Y:S01]  /*3080*/  LOP3.LUT R9, R14, 0xffff, RZ, 0xc0, !PT ;  /* 0x0000ffff0e097812 */ /* 0x000fe200078ec0ff */
[----:B------:R-:W-:Y:S01]  /*3090*/  IMAD.WIDE.U32 R14, R240, -0x2daee0ad, RZ ;  /* 0xd2511f53f00e7825 */ /* 0x000fe200078e00ff */
[----:B------:R-:W-:Y:S01]  /*30a0*/  SHF.R.U32.HI R27, RZ, 0x18, R122 ;  /* 0x00000018ff1b7819 */ /* 0x000fe2000001167a */
[----:B------:R-:W-:Y:S02]  /*30b0*/  MUFU.EX2 R130, R51 ;  /* 0x0000003300827308 */ /* 0x000fe40000000800 */
[----:B------:R-:W-:Y:S01]  /*30c0*/  IMAD.WIDE.U32 R30, R243, -0x2daee0ad, RZ ;  /* 0xd2511f53f31e7825 */ /* 0x000fe200078e00ff */
[----:B------:R-:W-:Y:S03]  /*30d0*/  LOP3.LUT R21, R15, UR6, R248, 0x96, !PT ;  /* 0x000000060f157c12 */ /* 0x000fe6000f8e96f8 */
[----:B-1----:R-:W-:Y:S01]  /*30e0*/  IMAD.WIDE.U32 R248, R241, -0x2daee0ad, RZ ;  /* 0xd2511f53f1f87825 */ /* 0x002fe200078e00ff */
[----:B------:R-:W-:Y:S02]  /*30f0*/  LOP3.LUT R243, R31, UR6, R250, 0x96, !PT ;  /* 0x000000061ff37c12 */ /* 0x000fe4000f8e96fa */
[----:B------:R-:W-:Y:S01]  /*3100*/  LOP3.LUT R31, R123, UR7, R30, 0x96, !PT ;  /* 0x000000077b1f7c12 */ /* 0x000fe2000f8e961e */
[----:B------:R1:W-:Y:S01]  /*3110*/  MUFU.EX2 R241, R247 ;  /* 0x000000f700f17308 */ /* 0x0003e20000000800 */
[----:B------:R-:W-:Y:S01]  /*3120*/  LOP3.LUT R18, R248, 0xff, RZ, 0xc0, !PT ;  /* 0x000000fff8127812 */ /* 0x000fe200078ec0ff */
[----:B------:R-:W-:Y:S01]  /*3130*/  FFMA.FTZ R250, R32, c[0x0][0x23c], -R113 ;  /* 0x00008f0020fa7a23 */ /* 0x000fe20000010871 */
[----:B------:R-:W-:Y:S01]  /*3140*/  LOP3.LUT R13, R249, UR7, R14, 0x96, !PT ;  /* 0x00000007f90d7c12 */ /* 0x000fe2000f8e960e */
[----:B------:R-:W-:Y:S01]  /*3150*/  IMAD.WIDE.U32 R32, R246, -0x326172a9, RZ ;  /* 0xcd9e8d57f6207825 */ /* 0x000fe200078e00ff */
[--C-:B------:R-:W-:Y:S02]  /*3160*/  SHF.R.U32.HI R15, RZ, 0x18, R248.reuse ;  /* 0x00000018ff0f7819 */ /* 0x100fe400000116f8 */
[----:B------:R-:W-:Y:S01]  /*3170*/  LOP3.LUT R14, R248, 0xffff, RZ, 0xc0, !PT ;  /* 0x0000fffff80e7812 */ /* 0x000fe200078ec0ff */
[--C-:B------:R-:W-:Y:S01]  /*3180*/  FFMA.FTZ R249, R35, c[0x0][0x23c], -R5.reuse ;  /* 0x00008f0023f97a23 */ /* 0x100fe20000010805 */
[----:B------:R-:W-:Y:S01]  /*3190*/  SHF.R.U32.HI R17, RZ, 0x10, R248 ;  /* 0x00000010ff117819 */ /* 0x000fe200000116f8 */
[----:B------:R-:W-:Y:S01]  /*31a0*/  MUFU.EX2 R234, R234 ;  /* 0x000000ea00ea7308 */ /* 0x000fe20000000800 */
[----:B------:R-:W-:Y:S01]  /*31b0*/  LOP3.LUT R245, R33, UR5, R242, 0x96, !PT ;  /* 0x0000000521f57c12 */ /* 0x000fe2000f8e96f2 */
[----:B------:R-:W-:Y:S01]  /*31c0*/  FFMA.FTZ R242, R34, c[0x0][0x23c], -R5 ;  /* 0x00008f0022f27a23 */ /* 0x000fe20000010805 */
[----:B------:R-:W-:Y:S01]  /*31d0*/  SHF.R.U32.HI R30, RZ, 0x10, R122 ;  /* 0x00000010ff1e7819 */ /* 0x000fe2000001167a */
[----:B------:R-:W-:Y:S01]  /*31e0*/  IMAD.WIDE.U32 R122, R243, -0x326172a9, RZ ;  /* 0xcd9e8d57f37a7825 */ /* 0x000fe200078e00ff */
[----:B------:R-:W-:Y:S02]  /*31f0*/  LOP3.LUT R248, R245, 0xff, RZ, 0xc0, !PT ;  /* 0x000000fff5f87812 */ /* 0x000fe400078ec0ff */
[----:B------:R-:W-:Y:S02]  /*3200*/  LOP3.LUT R33, R32, 0xffff, RZ, 0xc0, !PT ;  /* 0x0000ffff20217812 */ /* 0x000fe400078ec0ff */
[----:B------:R-:W-:Y:S01]  /*3210*/  ISETP.LE.U32.AND P6, PT, R248, UR4, PT ;  /* 0x00000004f8007c0c */ /* 0x000fe2000bfc3070 */
[----:B------:R-:W3:Y:S01]  /*3220*/  MUFU.EX2 R240, R250 ;  /* 0x000000fa00f07308 */ /* 0x000ee20000000800 */
[----:B------:R-:W-:Y:S01]  /*3230*/  LOP3.LUT R246, R123, UR5, R244, 0x96, !PT ;  /* 0x000000057bf67c12 */ /* 0x000fe2000f8e96f4 */
[----:B------:R-:W-:Y:S01]  /*3240*/  FFMA.FTZ R244, R36, c[0x0][0x23c], -R113 ;  /* 0x00008f0024f47a23 */ /* 0x000fe20000010871 */
[----:B------:R-:W-:Y:S02]  /*3250*/  SHF.R.U32.HI R248, RZ, 0x18, R245 ;  /* 0x00000018fff87819 */ /* 0x000fe400000116f5 */
[----:B-1----:R-:W-:Y:S02]  /*3260*/  LOP3.LUT R247, R245, 0xffff, RZ, 0xc0, !PT ;  /* 0x0000fffff5f77812 */ /* 0x002fe400078ec0ff */
[----:B------:R-:W-:Y:S02]  /*3270*/  LOP3.LUT R36, R246, 0xffff, RZ, 0xc0, !PT ;  /* 0x0000fffff6247812 */ /* 0x000fe400078ec0ff */
[----:B------:R-:W-:Y:S01]  /*3280*/  SHF.R.U32.HI R247, RZ, 0x8, R247 ;  /* 0x00000008fff77819 */ /* 0x000fe200000116f7 */
[----:B------:R-:W-:Y:S01]  /*3290*/  MUFU.EX2 R250, R42 ;  /* 0x0000002a00fa7308 */ /* 0x000fe20000000800 */
[----:B------:R-:W-:Y:S01]  /*32a0*/  SHF.R.U32.HI R36, RZ, 0x8, R36 ;  /* 0x00000008ff247819 */ /* 0x000fe20000011624 */
[----:B--2---:R-:W-:Y:S01]  /*32b0*/  @!P6 FADD.FTZ R212, -R212, -RZ ;  /* 0x800000ffd4d4e221 */ /* 0x004fe20000010100 */
[----:B------:R-:W-:Y:S02]  /*32c0*/  LOP3.LUT R247, R247, 0xffff, RZ, 0xc0, !PT ;  /* 0x0000fffff7f77812 */ /* 0x000fe400078ec0ff */
[----:B------:R-:W-:Y:S02]  /*32d0*/  LOP3.LUT R36, R36, 0xffff, RZ, 0xc0, !PT ;  /* 0x0000ffff24247812 */ /* 0x000fe400078ec0ff */
[----:B------:R-:W-:Y:S02]  /*32e0*/  ISETP.LE.U32.AND P5, PT, R247, UR4, PT ;  /* 0x00000004f7007c0c */ /* 0x000fe4000bfa3070 */
[----:B------:R-:W-:Y:S01]  /*32f0*/  SHF.R.U32.HI R247, RZ, 0x10, R245 ;  /* 0x00000010fff77819 */ /* 0x000fe200000116f5 */
[----:B------:R-:W1:Y:S01]  /*3300*/  MUFU.EX2 R243, R249 ;  /* 0x000000f900f37308 */ /* 0x000e620000000800 */
[----:B------:R-:W-:Y:S02]  /*3310*/  LOP3.LUT R245, R122, 0xff, RZ, 0xc0, !PT ;  /* 0x000000ff7af57812 */ /* 0x000fe400078ec0ff */
[----:B------:R-:W-:Y:S01]  /*3320*/  ISETP.LE.U32.AND P1, PT, R248, UR4, PT ;  /* 0x00000004f8007c0c */ /* 0x000fe2000bf23070 */
[----:B------:R-:W-:Y:S01]  /*3330*/  FFMA.FTZ R248, R38, c[0x0][0x23c], -R5 ;  /* 0x00008f0026f87a23 */ /* 0x000fe20000010805 */
[----:B------:R-:W-:Y:S01]  /*3340*/  ISETP.LE.U32.AND P0, PT, R245, UR4, PT ;  /* 0x00000004f5007c0c */ /* 0x000fe2000bf03070 */
[----:B------:R-:W-:Y:S01]  /*3350*/  FFMA.FTZ R245, R37, c[0x0][0x23c], -R113 ;  /* 0x00008f0025f57a23 */ /* 0x000fe20000010871 */
[----:B------:R-:W-:Y:S01]  /*3360*/  LOP3.LUT R37, R246, 0xff, RZ, 0xc0, !PT ;  /* 0x000000fff6257812 */ /* 0x000fe200078ec0ff */
[----:B---3--:R-:W-:Y:S01]  /*3370*/  @!P4 FADD.FTZ R240, -R240, -RZ ;  /* 0x800000fff0f0c221 */ /* 0x008fe20000010100 */
[----:B------:R-:W-:Y:S01]  /*3380*/  LOP3.LUT R247, R247, 0xff, RZ, 0xc0, !PT ;  /* 0x000000fff7f77812 */ /* 0x000fe200078ec0ff */
[----:B------:R-:W-:Y:S01]  /*3390*/  @!P5 FADD.FTZ R213, -R213, -RZ ;  /* 0x800000ffd5d5d221 */ /* 0x000fe20000010100 */
[----:B------:R-:W-:Y:S01]  /*33a0*/  ISETP.LE.U32.AND P6, PT, R37, UR4, PT ;  /* 0x0000000425007c0c */ /* 0x000fe2000bfc3070 */
[----:B------:R2:W-:Y:S01]  /*33b0*/  MUFU.EX2 R249, R41 ;  /* 0x0000002900f97308 */ /* 0x0005e20000000800 */
[----:B------:R-:W-:Y:S02]  /*33c0*/  SHF.R.U32.HI R37, RZ, 0x10, R246 ;  /* 0x00000010ff257819 */ /* 0x000fe400000116f6 */
[----:B------:R-:W-:Y:S01]  /*33d0*/  ISETP.LE.U32.AND P2, PT, R247, UR4, PT ;  /* 0x00000004f7007c0c */ /* 0x000fe2000bf43070 */
[----:B------:R-:W-:Y:S01]  /*33e0*/  @!P1 FADD.FTZ R215, -R215, -RZ ;  /* 0x800000ffd7d79221 */ /* 0x000fe20000010100 */
[----:B------:R-:W-:Y:S01]  /*33f0*/  LOP3.LUT R37, R37, 0xff, RZ, 0xc0, !PT ;  /* 0x000000ff25257812 */ /* 0x000fe200078ec0ff */
[----:B------:R-:W-:Y:S01]  /*3400*/  @!P0 FADD.FTZ R220, -R220, -RZ ;  /* 0x800000ffdcdc8221 */ /* 0x000fe20000010100 */
[----:B------:R-:W-:Y:S02]  /*3410*/  ISETP.LE.U32.AND P5, PT, R36, UR4, PT ;  /* 0x0000000424007c0c */ /* 0x000fe4000bfa3070 */
[----:B------:R-:W-:Y:S01]  /*3420*/  LOP3.LUT R36, R122, 0xffff, RZ, 0xc0, !PT ;  /* 0x0000ffff7a247812 */ /* 0x000fe200078ec0ff */
[----:B------:R-:W-:Y:S01]  /*3430*/  MUFU.EX2 R117, R45 ;  /* 0x0000002d00757308 */ /* 0x000fe20000000800 */
[----:B------:R-:W-:Y:S01]  /*3440*/  ISETP.LE.U32.AND P1, PT, R37, UR4, PT ;  /* 0x0000000425007c0c */ /* 0x000fe2000bf23070 */
[----:B------:R-:W-:Y:S01]  /*3450*/  @!P6 FADD.FTZ R216, -R216, -RZ ;  /* 0x800000ffd8d8e221 */ /* 0x000fe20000010100 */
[----:B------:R-:W-:Y:S01]  /*3460*/  SHF.R.U32.HI R36, RZ, 0x8, R36 ;  /* 0x00000008ff247819 */ /* 0x000fe20000011624 */
[----:B-1----:R-:W-:Y:S01]  /*3470*/  @!P3 FADD.FTZ R243, -R243, -RZ ;  /* 0x800000fff3f3b221 */ /* 0x002fe20000010100 */
[----:B------:R-:W-:Y:S01]  /*3480*/  SHF.R.U32.HI R38, RZ, 0x18, R246 ;  /* 0x00000018ff267819 */ /* 0x000fe200000116f6 */
[----:B------:R-:W-:Y:S01]  /*3490*/  @!P2 FADD.FTZ R214, -R214, -RZ ;  /* 0x800000ffd6d6a221 */ /* 0x000fe20000010100 */
[--C-:B------:R-:W-:Y:S02]  /*34a0*/  SHF.R.U32.HI R37, RZ, 0x10, R122.reuse ;  /* 0x00000010ff257819 */ /* 0x100fe4000001167a */
[----:B------:R-:W-:Y:S01]  /*34b0*/  ISETP.LE.U32.AND P2, PT, R38, UR4, PT ;  /* 0x0000000426007c0c */ /* 0x000fe2000bf43070 */
[----:B------:R-:W-:Y:S01]  /*34c0*/  @!P5 FADD.FTZ R217, -R217, -RZ ;  /* 0x800000ffd9d9d221 */ /* 0x000fe20000010100 */
[----:B------:R-:W-:Y:S01]  /*34d0*/  LOP3.LUT R36, R36, 0xffff, RZ, 0xc0, !PT ;  /* 0x0000ffff24247812 */ /* 0x000fe200078ec0ff */
[----:B------:R-:W-:Y:S01]  /*34e0*/  MUFU.EX2 R123, R50 ;  /* 0x00000032007b7308 */ /* 0x000fe20000000800 */
[----:B------:R-:W-:Y:S01]  /*34f0*/  LOP3.LUT R35, R32, 0xff, RZ, 0xc0, !PT ;  /* 0x000000ff20237812 */ /* 0x000fe200078ec0ff */
[----:B------:R-:W-:Y:S01]  /*3500*/  @!P1 FADD.FTZ R218, -R218, -RZ ;  /* 0x800000ffdada9221 */ /* 0x000fe20000010100 */
[----:B------:R-:W-:Y:S02]  /*3510*/  LOP3.LUT R37, R37, 0xff, RZ, 0xc0, !PT ;  /* 0x000000ff25257812 */ /* 0x000fe400078ec0ff */
[----:B------:R-:W-:Y:S02]  /*3520*/  ISETP.LE.U32.AND P5, PT, R36, UR4, PT ;  /* 0x0000000424007c0c */ /* 0x000fe4000bfa3070 */
[----:B------:R-:W-:Y:S02]  /*3530*/  SHF.R.U32.HI R36, RZ, 0x18, R122 ;  /* 0x00000018ff247819 */ /* 0x000fe4000001167a */
[----:B------:R-:W-:Y:S01]  /*3540*/  ISETP.LE.U32.AND P1, PT, R37, UR4, PT ;  /* 0x0000000425007c0c */ /* 0x000fe2000bf23070 */
[----:B------:R-:W-:Y:S01]  /*3550*/  @!P2 FADD.FTZ R219, -R219, -RZ ;  /* 0x800000ffdbdba221 */ /* 0x000fe20000010100 */
[----:B--2---:R-:W-:Y:S01]  /*3560*/  SHF.R.U32.HI R41, RZ, 0x8, R19 ;  /* 0x00000008ff297819 */ /* 0x004fe20000011613 */
[----:B------:R-:W-:Y:S01]  /*3570*/  MUFU.EX2 R246, R248 ;  /* 0x000000f800f67308 */ /* 0x000fe20000000800 */
[--C-:B------:R-:W-:Y:S02]  /*3580*/  SHF.R.U32.HI R34, RZ, 0x10, R32.reuse ;  /* 0x00000010ff227819 */ /* 0x100fe40000011620 */
[----:B------:R-:W-:Y:S02]  /*3590*/  LOP3.LUT R41, R41, 0xffff, RZ, 0xc0, !PT ;  /* 0x0000ffff29297812 */ /* 0x000fe400078ec0ff */
[----:B------:R-:W-:Y:S01]  /*35a0*/  SHF.R.U32.HI R33, RZ, 0x8, R33 ;  /* 0x00000008ff217819 */ /* 0x000fe20000011621 */
[----:B------:R-:W-:Y:S01]  /*35b0*/  @!P5 FADD.FTZ R221, -R221, -RZ ;  /* 0x800000ffddddd221 */ /* 0x000fe20000010100 */
[----:B------:R-:W-:Y:S02]  /*35c0*/  ISETP.LE.U32.AND P2, PT, R35, UR4, PT ;  /* 0x0000000423007c0c */ /* 0x000fe4000bf43070 */
[----:B------:R-:W-:Y:S01]  /*35d0*/  LOP3.LUT R34, R34, 0xff, RZ, 0xc0, !PT ;  /* 0x000000ff22227812 */ /* 0x000fe200078ec0ff */
[----:B------:R-:W-:Y:S01]  /*35e0*/  @!P1 FADD.FTZ R222, -R222, -RZ ;  /* 0x800000ffdede9221 */ /* 0x000fe20000010100 */
[----:B------:R-:W-:Y:S01]  /*35f0*/  LOP3.LUT R33, R33, 0xffff, RZ, 0xc0, !PT ;  /* 0x0000ffff21217812 */ /* 0x000fe200078ec0ff */
[----:B------:R-:W-:Y:S01]  /*3600*/  MUFU.EX2 R248, R40 ;  /* 0x0000002800f87308 */ /* 0x000fe20000000800 */
[----:B------:R-:W-:Y:S02]  /*3610*/  ISETP.LE.U32.AND P5, PT, R34, UR4, PT ;  /* 0x0000000422007c0c */ /* 0x000fe4000bfa3070 */
[----:B------:R-:W-:Y:S02]  /*3620*/  ISETP.LE.U32.AND P1, PT, R33, UR4, PT ;  /* 0x0000000421007c0c */ /* 0x000fe4000bf23070 */
[----:B------:R-:W-:Y:S02]  /*3630*/  LOP3.LUT R33, R251, 0xffff, RZ, 0xc0, !PT ;  /* 0x0000fffffb217812 */ /* 0x000fe400078ec0ff */
[----:B------:R-:W-:Y:S01]  /*3640*/  SHF.R.U32.HI R32, RZ, 0x18, R32 ;  /* 0x00000018ff207819 */ /* 0x000fe20000011620 */
[----:B------:R-:W-:Y:S01]  /*3650*/  @!P2 FADD.FTZ R224, -R224, -RZ ;  /* 0x800000ffe0e0a221 */ /* 0x000fe20000010100 */
[----:B------:R-:W-:Y:S01]  /*3660*/  ISETP.LE.U32.AND P0, PT, R36, UR4, PT ;  /* 0x0000000424007c0c */ /* 0x000fe2000bf03070 */
[----:B------:R-:W-:Y:S01]  /*3670*/  MUFU.EX2 R247, R39 ;  /* 0x0000002700f77308 */ /* 0x000fe20000000800 */
[----:B------:R-:W-:Y:S02]  /*3680*/  SHF.R.U32.HI R36, RZ, 0x18, R31 ;  /* 0x00000018ff247819 */ /* 0x000fe4000001161f */
[----:B------:R-:W-:Y:S01]  /*3690*/  SHF.R.U32.HI R33, RZ, 0x8, R33 ;  /* 0x00000008ff217819 */ /* 0x000fe20000011621 */
[----:B------:R-:W-:Y:S01]  /*36a0*/  @!P5 FADD.FTZ R226, -R226, -RZ ;  /* 0x800000ffe2e2d221 */ /* 0x000fe20000010100 */
[----:B------:R-:W-:Y:S01]  /*36b0*/  ISETP.LE.U32.AND P2, PT, R32, UR4, PT ;  /* 0x0000000420007c0c */ /* 0x000fe2000bf43070 */
[----:B------:R-:W-:Y:S01]  /*36c0*/  @!P1 FADD.FTZ R225, -R225, -RZ ;  /* 0x800000ffe1e19221 */ /* 0x000fe20000010100 */
[----:B------:R-:W-:Y:S02]  /*36d0*/  LOP3.LUT R38, R251, 0xff, RZ, 0xc0, !PT ;  /* 0x000000fffb267812 */ /* 0x000fe400078ec0ff */
[----:B------:R-:W-:Y:S01]  /*36e0*/  LOP3.LUT R33, R33, 0xffff, RZ, 0xc0, !PT ;  /* 0x0000ffff21217812 */ /* 0x000fe200078ec0ff */
[----:B------:R-:W-:Y:S01]  /*36f0*/  MUFU.EX2 R122, R49 ;  /* 0x00000031007a7308 */ /* 0x000fe20000000800 */
[--C-:B------:R-:W-:Y:S01]  /*3700*/  SHF.R.U32.HI R34, RZ, 0x18, R251.reuse ;  /* 0x00000018ff227819 */ /* 0x100fe200000116fb */
[----:B------:R-:W-:Y:S01]  /*3710*/  @!P0 FADD.FTZ R223, -R223, -RZ ;  /* 0x800000ffdfdf8221 */ /* 0x000fe20000010100 */
[----:B------:R-:W-:Y:S02]  /*3720*/  SHF.R.U32.HI R251, RZ, 0x10, R251 ;  /* 0x00000010fffb7819 */ /* 0x000fe400000116fb */
[----:B------:R-:W-:Y:S02]  /*3730*/  ISETP.LE.U32.AND P6, PT, R38, UR4, PT ;  /* 0x0000000426007c0c */ /* 0x000fe4000bfc3070 */
[----:B------:R-:W-:Y:S01]  /*3740*/  ISETP.LE.U32.AND P5, PT, R33, UR4, PT ;  /* 0x0000000421007c0c */ /* 0x000fe2000bfa3070 */
[----:B------:R-:W-:Y:S01]  /*3750*/  @!P2 FADD.FTZ R227, -R227, -RZ ;  /* 0x800000ffe3e3a221 */ /* 0x000fe20000010100 */
[----:B------:R-:W-:Y:S01]  /*3760*/  LOP3.LUT R33, R31, 0xffff, RZ, 0xc0, !PT ;  /* 0x0000ffff1f217812 */ /* 0x000fe200078ec0ff */
[----:B------:R-:W1:Y:S01]  /*3770*/  MUFU.EX2 R238, R252 ;  /* 0x000000fc00ee7308 */ /* 0x000e620000000800 */
[----:B------:R-:W-:Y:S02]  /*3780*/  LOP3.LUT R251, R251, 0xff, RZ, 0xc0, !PT ;  /* 0x000000fffbfb7812 */ /* 0x000fe400078ec0ff */
[----:B------:R-:W-:Y:S02]  /*3790*/  LOP3.LUT R32, R31, 0xff, RZ, 0xc0, !PT ;  /* 0x000000ff1f207812 */ /* 0x000fe400078ec0ff */
[----:B------:R-:W-:Y:S02]  /*37a0*/  ISETP.LE.U32.AND P0, PT, R34, UR4, PT ;  /* 0x0000000422007c0c */ /* 0x000fe4000bf03070 */
[----:B------:R-:W-:Y:S01]  /*37b0*/  SHF.R.U32.HI R34, RZ, 0x10, R31 ;  /* 0x00000010ff227819 */ /* 0x000fe2000001161f */
[----:B------:R-:W-:Y:S01]  /*37c0*/  @!P6 FADD.FTZ R228, -R228, -RZ ;  /* 0x800000ffe4e4e221 */ /* 0x000fe20000010100 */
[----:B------:R-:W-:Y:S01]  /*37d0*/  SHF.R.U32.HI R33, RZ, 0x8, R33 ;  /* 0x00000008ff217819 */ /* 0x000fe20000011621 */
[----:B------:R-:W-:Y:S01]  /*37e0*/  @!P5 FADD.FTZ R229, -R229, -RZ ;  /* 0x800000ffe5e5d221 */ /* 0x000fe20000010100 */
[----:B------:R-:W-:Y:S01]  /*37f0*/  ISETP.LE.U32.AND P1, PT, R251, UR4, PT ;  /* 0x00000004fb007c0c */ /* 0x000fe2000bf23070 */
[----:B------:R-:W-:Y:S01]  /*3800*/  MUFU.EX2 R252, R44 ;  /* 0x0000002c00fc7308 */ /* 0x000fe20000000800 */
[----:B------:R-:W-:Y:S02]  /*3810*/  ISETP.LE.U32.AND P2, PT, R32, UR4, PT ;  /* 0x0000000420007c0c */ /* 0x000fe4000bf43070 */
[----:B------:R-:W-:Y:S02]  /*3820*/  LOP3.LUT R34, R34, 0xff, RZ, 0xc0, !PT ;  /* 0x000000ff22227812 */ /* 0x000fe400078ec0ff */
[----:B------:R-:W-:Y:S01]  /*3830*/  LOP3.LUT R33, R33, 0xffff, RZ, 0xc0, !PT ;  /* 0x0000ffff21217812 */ /* 0x000fe200078ec0ff */
[----:B------:R-:W-:Y:S01]  /*3840*/  @!P0 FADD.FTZ R231, -R231, -RZ ;  /* 0x800000ffe7e78221 */ /* 0x000fe20000010100 */
[----:B------:R-:W-:Y:S02]  /*3850*/  ISETP.LE.U32.AND P6, PT, R34, UR4, PT ;  /* 0x0000000422007c0c */ /* 0x000fe4000bfc3070 */
[----:B------:R-:W-:Y:S01]  /*3860*/  ISETP.LE.U32.AND P5, PT, R33, UR4, PT ;  /* 0x0000000421007c0c */ /* 0x000fe2000bfa3070 */
[----:B------:R2:W-:Y:S01]  /*3870*/  MUFU.EX2 R251, R43 ;  /* 0x0000002b00fb7308 */ /* 0x0005e20000000800 */
[----:B------:R-:W-:Y:S01]  /*3880*/  ISETP.LE.U32.AND P0, PT, R36, UR4, PT ;  /* 0x0000000424007c0c */ /* 0x000fe2000bf03070 */
[----:B------:R-:W3:Y:S01]  /*3890*/  LDSM.16.M88.4 R32, [R167+0x6c00] ;  /* 0x006c0000a720783b */ /* 0x000ee20000000200 */
[----:B------:R-:W-:Y:S01]  /*38a0*/  SHF.R.U32.HI R36, RZ, 0x8, R119 ;  /* 0x00000008ff247819 */ /* 0x000fe20000011677 */
[----:B------:R-:W-:Y:S01]  /*38b0*/  @!P2 FADD.FTZ R232, -R232, -RZ ;  /* 0x800000ffe8e8a221 */ /* 0x000fe20000010100 */
[----:B------:R-:W-:Y:S02]  /*38c0*/  ISETP.LE.U32.AND P2, PT, R121, UR4, PT ;  /* 0x0000000479007c0c */ /* 0x000fe4000bf43070 */
[----:B------:R-:W-:Y:S03]  /*38d0*/  LOP3.LUT R36, R36, 0xffff, RZ, 0xc0, !PT ;  /* 0x0000ffff24247812 */ /* 0x000fe600078ec0ff */
[----:B------:R-:W-:Y:S01]  /*38e0*/  @!P6 FADD.FTZ R234, -R234, -RZ ;  /* 0x800000ffeaeae221 */ /* 0x000fe20000010100 */
[----:B------:R-:W-:Y:S01]  /*38f0*/  ISETP.LE.U32.AND P6, PT, R36, UR4, PT ;  /* 0x0000000424007c0c */ /* 0x000fe2000bfc3070 */
[----:B------:R-:W-:Y:S01]  /*3900*/  MUFU.EX2 R119, R47 ;  /* 0x0000002f00777308 */ /* 0x000fe20000000800 */
[----:B------:R-:W-:Y:S01]  /*3910*/  LOP3.LUT R36, R30, 0xff, RZ, 0xc0, !PT ;  /* 0x000000ff1e247812 */ /* 0x000fe200078ec0ff */
[----:B------:R-:W-:Y:S01]  /*3920*/  @!P0 FADD.FTZ R235, -R235, -RZ ;  /* 0x800000ffebeb8221 */ /* 0x000fe20000010100 */
[----:B------:R-:W-:Y:S03]  /*3930*/  ISETP.LE.U32.AND P0, PT, R27, UR4, PT ;  /* 0x000000041b007c0c */ /* 0x000fe6000bf03070 */
[----:B------:R-:W-:Y:S01]  /*3940*/  @!P2 FADD.FTZ R236, -R236, -RZ ;  /* 0x800000ffececa221 */ /* 0x000fe20000010100 */
[----:B------:R-:W-:Y:S02]  /*3950*/  ISETP.LE.U32.AND P2, PT, R36, UR4, PT ;  /* 0x0000000424007c0c */ /* 0x000fe4000bf43070 */
[----:B------:R-:W-:Y:S01]  /*3960*/  LOP3.LUT R36, R23, 0xff, RZ, 0xc0, !PT ;  /* 0x000000ff17247812 */ /* 0x000fe200078ec0ff */
[----:B------:R-:W4:Y:S01]  /*3970*/  MUFU.EX2 R242, R242 ;  /* 0x000000f200f27308 */ /* 0x000f220000000800 */
[----:B--2---:R-:W-:Y:S04]  /*3980*/  IMAD.WIDE.U32 R42, R25, -0x326172a9, RZ ;  /* 0xcd9e8d57192a7825 */ /* 0x004fe800078e00ff */
[----:B------:R-:W-:Y:S01]  /*3990*/  @!P6 FADD.FTZ R237, -R237, -RZ ;  /* 0x800000ffedede221 */ /* 0x000fe20000010100 */
[----:B------:R-:W-:Y:S01]  /*39a0*/  ISETP.LE.U32.AND P6, PT, R36, UR4, PT ;  /* 0x0000000424007c0c */ /* 0x000fe2000bfc3070 */
[----:B------:R-:W-:Y:S01]  /*39b0*/  @!P0 FADD.FTZ R239, -R239, -RZ ;  /* 0x800000ffefef8221 */ /* 0x000fe20000010100 */
[----:B------:R-:W-:Y:S02]  /*39c0*/  LOP3.LUT R40, R43, UR5, R22, 0x96, !PT ;  /* 0x000000052b287c12 */ /* 0x000fe4000f8e9616 */
[----:B------:R-:W2:Y:S01]  /*39d0*/  MUFU.EX2 R244, R244 ;  /* 0x000000f400f47308 */ /* 0x000ea20000000800 */
[----:B------:R-:W-:Y:S01]  /*39e0*/  LOP3.LUT R39, R42, 0xff, RZ, 0xc0, !PT ;  /* 0x000000ff2a277812 */ /* 0x000fe200078ec0ff */
[----:B-1----:R-:W-:Y:S01]  /*39f0*/  @!P2 FADD.FTZ R238, -R238, -RZ ;  /* 0x800000ffeeeea221 */ /* 0x002fe20000010100 */
[----:B------:R-:W-:Y:S02]  /*3a00*/  LOP3.LUT R38, R42, 0xffff, RZ, 0xc0, !PT ;  /* 0x0000ffff2a267812 */ /* 0x000fe400078ec0ff */
[----:B------:R-:W-:Y:S02]  /*3a10*/  LOP3.LUT R45, R40, 0xff, RZ, 0xc0, !PT ;  /* 0x000000ff282d7812 */ /* 0x000fe400078ec0ff */
[--C-:B------:R-:W-:Y:S02]  /*3a20*/  SHF.R.U32.HI R37, RZ, 0x10, R42.reuse ;  /* 0x00000010ff257819 */ /* 0x100fe4000001162a */
[----:B------:R-:W-:Y:S01]  /*3a30*/  SHF.R.U32.HI R36, RZ, 0x18, R42 ;  /* 0x00000018ff247819 */ /* 0x000fe2000001162a */
[----:B------:R-:W-:Y:S01]  /*3a40*/  IMAD.WIDE.U32 R42, R21, -0x326172a9, RZ ;  /* 0xcd9e8d57152a7825 */ /* 0x000fe200078e00ff */
[----:B------:R-:W-:Y:S01]  /*3a50*/  ISETP.LE.U32.AND P4, PT, R45, UR4, PT ;  /* 0x000000042d007c0c */ /* 0x000fe2000bf83070 */
[-C--:B---3--:R-:W-:Y:S01]  /*3a60*/  HMMA.16816.F32.BF16 R52, R124, R32.reuse, R52 ;  /* 0x000000207c34723c */ /* 0x088fe20000041834 */
[----:B------:R-:W-:Y:S01]  /*3a70*/  SHF.R.U32.HI R45, RZ, 0x10, R40 ;  /* 0x00000010ff2d7819 */ /* 0x000fe20000011628 */
[----:B----4-:R-:W-:Y:S01]  /*3a80*/  @!P6 FADD.FTZ R242, -R242, -RZ ;  /* 0x800000fff2f2e221 */ /* 0x010fe20000010100 */
[----:B------:R-:W-:Y:S01]  /*3a90*/  ISETP.LE.U32.AND P2, PT, R41, UR4, PT ;  /* 0x0000000429007c0c */ /* 0x000fe2000bf43070 */
[----:B------:R-:W-:Y:S01]  /*3aa0*/  MUFU.EX2 R121, R48 ;  /* 0x0000003000797308 */ /* 0x000fe20000000800 */
[----:B------:R-:W-:Y:S02]  /*3ab0*/  LOP3.LUT R41, R11, 0xff, RZ, 0xc0, !PT ;  /* 0x000000ff0b297812 */ /* 0x000fe400078ec0ff */
[----:B------:R-:W-:Y:S01]  /*3ac0*/  LOP3.LUT R44, R43, UR5, R26, 0x96, !PT ;  /* 0x000000052b2c7c12 */ /* 0x000fe2000f8e961a */
[C---:B------:R-:W-:Y:S01]  /*3ad0*/  HMMA.16816.F32.BF16 R56, R100.reuse, R32, R56 ;  /* 0x000000206438723c */ /* 0x040fe20000041838 */
[----:B------:R-:W-:Y:S02]  /*3ae0*/  LOP3.LUT R45, R45, 0xff, RZ, 0xc0, !PT ;  /* 0x000000ff2d2d7812 */ /* 0x000fe400078ec0ff */
[----:B------:R-:W-:Y:S01]  /*3af0*/  ISETP.LE.U32.AND P0, PT, R41, UR4, PT ;  /* 0x0000000429007c0c */ /* 0x000fe2000bf03070 */
[----:B--2---:R-:W-:Y:S01]  /*3b00*/  @!P4 FADD.FTZ R244, -R244, -RZ ;  /* 0x800000fff4f4c221 */ /* 0x004fe20000010100 */
[----:B------:R-:W-:Y:S01]  /*3b10*/  LOP3.LUT R41, R40, 0xffff, RZ, 0xc0, !PT ;  /* 0x0000ffff28297812 */ /* 0x000fe200078ec0ff */
[----:B------:R-:W1:Y:S01]  /*3b20*/  MUFU.EX2 R230, R230 ;  /* 0x000000e600e67308 */ /* 0x000e620000000800 */
[----:B------:R-:W-:Y:S01]  /*3b30*/  SHF.R.U32.HI R40, RZ, 0x18, R40 ;  /* 0x00000018ff287819 */ /* 0x000fe20000011628 */
[-C--:B------:R-:W-:Y:S01]  /*3b40*/  HMMA.16816.F32.BF16 R60, R100, R34.reuse, R60 ;  /* 0x00000022643c723c */ /* 0x080fe2000004183c */
[----:B------:R-:W-:Y:S02]  /*3b50*/  ISETP.LE.U32.AND P3, PT, R45, UR4, PT ;  /* 0x000000042d007c0c */ /* 0x000fe4000bf63070 */
[----:B------:R-:W-:Y:S01]  /*3b60*/  ISETP.LE.U32.AND P6, PT, R40, UR4, PT ;  /* 0x0000000428007c0c */ /* 0x000fe2000bfc3070 */
[----:B------:R-:W-:Y:S01]  /*3b70*/  @!P2 FADD.FTZ R241, -R241, -RZ ;  /* 0x800000fff1f1a221 */ /* 0x000fe20000010100 */
[C---:B------:R-:W-:Y:S02]  /*3b80*/  LOP3.LUT R45, R44.reuse, 0xff, RZ, 0xc0, !PT ;  /* 0x000000ff2c2d7812 */ /* 0x040fe400078ec0ff */
[----:B------:R-:W-:Y:S01]  /*3b90*/  SHF.R.U32.HI R41, RZ, 0x8, R41 ;  /* 0x00000008ff297819 */ /* 0x000fe20000011629 */
[----:B------:R-:W-:Y:S01]  /*3ba0*/  HMMA.16816.F32.BF16 R64, R124, R34, R64 ;  /* 0x000000227c40723c */ /* 0x000fe20000041840 */
[----:B------:R-:W-:Y:S01]  /*3bb0*/  ISETP.LE.U32.AND P4, PT, R45, UR4, PT ;  /* 0x000000042d007c0c */ /* 0x000fe2000bf83070 */
[----:B------:R-:W2:Y:S02]  /*3bc0*/  MUFU.EX2 R245, R245 ;  /* 0x000000f500f57308 */ /* 0x000ea40000000800 */
[----:B------:R-:W-:Y:S01]  /*3bd0*/  LOP3.LUT R40, R44, 0xffff, RZ, 0xc0, !PT ;  /* 0x0000ffff2c287812 */ /* 0x000fe200078ec0ff */
[--C-:B------:R-:W-:Y:S01]  /*3be0*/  FFMA.FTZ R52, R52, c[0x0][0x23c], -R113.reuse ;  /* 0x00008f0034347a23 */ /* 0x100fe20000010871 */
[----:B------:R-:W-:Y:S01]  /*3bf0*/  LOP3.LUT R41, R41, 0xffff, RZ, 0xc0, !PT ;  /* 0x0000ffff29297812 */ /* 0x000fe200078ec0ff */
[----:B------:R-:W-:Y:S01]  /*3c00*/  @!P3 FADD.FTZ R246, -R246, -RZ ;  /* 0x800000fff6f6b221 */ /* 0x000fe20000010100 */
[----:B------:R-:W-:Y:S01]  /*3c10*/  SHF.R.U32.HI R40, RZ, 0x8, R40 ;  /* 0x00000008ff287819 */ /* 0x000fe20000011628 */
[----:B------:R-:W-:Y:S01]  /*3c20*/  @!P6 FADD.FTZ R247, -R247, -RZ ;  /* 0x800000fff7f7e221 */ /* 0x000fe20000010100 */
[----:B------:R-:W-:Y:S02]  /*3c30*/  ISETP.LE.U32.AND P2, PT, R41, UR4, PT ;  /* 0x0000000429007c0c */ /* 0x000fe4000bf43070 */
[--C-:B------:R-:W-:Y:S01]  /*3c40*/  SHF.R.U32.HI R41, RZ, 0x18, R44.reuse ;  /* 0x00000018ff297819 */ /* 0x100fe2000001162c */
[----:B------:R-:W-:Y:S01]  /*3c50*/  FFMA.FTZ R53, R53, c[0x0][0x23c], -R113 ;  /* 0x00008f0035357a23 */ /* 0x000fe20000010871 */
[----:B------:R-:W-:Y:S01]  /*3c60*/  LOP3.LUT R40, R40, 0xffff, RZ, 0xc0, !PT ;  /* 0x0000ffff28287812 */ /* 0x000fe200078ec0ff */
[----:B-1----:R-:W-:Y:S01]  /*3c70*/  @!P1 FADD.FTZ R230, -R230, -RZ ;  /* 0x800000ffe6e69221 */ /* 0x002fe20000010100 */
[----:B------:R-:W-:Y:S01]  /*3c80*/  SHF.R.U32.HI R44, RZ, 0x10, R44 ;  /* 0x00000010ff2c7819 */ /* 0x000fe2000001162c */
[----:B------:R-:W-:Y:S01]  /*3c90*/  FFMA.FTZ R60, R60, c[0x0][0x23c], -R6 ;  /* 0x00008f003c3c7a23 */ /* 0x000fe20000010806 */
[----:B------:R-:W-:Y:S01]  /*3ca0*/  ISETP.LE.U32.AND P3, PT, R40, UR4, PT ;  /* 0x0000000428007c0c */ /* 0x000fe2000bf63070 */
[----:B------:R-:W-:Y:S01]  /*3cb0*/  FFMA.FTZ R62, R62, c[0x0][0x23c], -R7 ;  /* 0x00008f003e3e7a23 */ /* 0x000fe20000010807 */
[----:B------:R-:W-:Y:S01]  /*3cc0*/  LOP3.LUT R40, R44, 0xff, RZ, 0xc0, !PT ;  /* 0x000000ff2c287812 */ /* 0x000fe200078ec0ff */
[----:B------:R-:W-:Y:S01]  /*3cd0*/  MUFU.EX2 R120, R60 ;  /* 0x0000003c00787308 */ /* 0x000fe20000000800 */
[----:B------:R-:W-:Y:S01]  /*3ce0*/  ISETP.LE.U32.AND P1, PT, R118, UR4, PT ;  /* 0x0000000476007c0c */ /* 0x000fe2000bf23070 */
[----:B------:R-:W-:Y:S01]  /*3cf0*/  @!P4 FADD.FTZ R248, -R248, -RZ ;  /* 0x800000fff8f8c221 */ /* 0x000fe20000010100 */
[----:B------:R-:W-:Y:S01]  /*3d00*/  ISETP.LE.U32.AND P6, PT, R40, UR4, PT ;  /* 0x0000000428007c0c */ /* 0x000fe2000bfc3070 */
[--C-:B------:R-:W-:Y:S01]  /*3d10*/  FFMA.FTZ R64, R64, c[0x0][0x23c], -R113.reuse ;  /* 0x00008f0040407a23 */ /* 0x100fe20000010871 */
[C---:B------:R-:W-:Y:S01]  /*3d20*/  LOP3.LUT R32, R42.reuse, 0xff, RZ, 0xc0, !PT ;  /* 0x000000ff2a207812 */ /* 0x040fe200078ec0ff */
[----:B------:R-:W-:Y:S01]  /*3d30*/  FFMA.FTZ R113, R65, c[0x0][0x23c], -R113 ;  /* 0x00008f0041717a23 */ /* 0x000fe20000010871 */
[----:B------:R-:W-:Y:S01]  /*3d40*/  LOP3.LUT R33, R42, 0xffff, RZ, 0xc0, !PT ;  /* 0x0000ffff2a217812 */ /* 0x000fe200078ec0ff */
[----:B------:R-:W-:Y:S01]  /*3d50*/  FFMA.FTZ R66, R66, c[0x0][0x23c], -R5 ;  /* 0x00008f0042427a23 */ /* 0x000fe20000010805 */
[----:B------:R-:W-:Y:S01]  /*3d60*/  ISETP.LE.U32.AND P4, PT, R32, UR4, PT ;  /* 0x0000000420007c0c */ /* 0x000fe2000bf83070 */
[----:B------:R-:W1:Y:S01]  /*3d70*/  MUFU.EX2 R118, R46 ;  /* 0x0000002e00767308 */ /* 0x000e620000000800 */
[----:B------:R-:W-:Y:S01]  /*3d80*/  SHF.R.U32.HI R33, RZ, 0x8, R33 ;  /* 0x00000008ff217819 */ /* 0x000fe20000011621 */
[----:B--2---:R-:W-:Y:S01]  /*3d90*/  @!P2 FADD.FTZ R245, -R245, -RZ ;  /* 0x800000fff5f5a221 */ /* 0x004fe20000010100 */
[--C-:B------:R-:W-:Y:S01]  /*3da0*/  SHF.R.U32.HI R32, RZ, 0x10, R42.reuse ;  /* 0x00000010ff207819 */ /* 0x100fe2000001162a */
[----:B------:R-:W-:Y:S01]  /*3db0*/  @!P3 FADD.FTZ R249, -R249, -RZ ;  /* 0x800000fff9f9b221 */ /* 0x000fe20000010100 */
[----:B------:R-:W-:Y:S01]  /*3dc0*/  LOP3.LUT R33, R33, 0xffff, RZ, 0xc0, !PT ;  /* 0x0000ffff21217812 */ /* 0x000fe200078ec0ff */
[----:B------:R-:W-:Y:S01]  /*3dd0*/  @!P6 FADD.FTZ R250, -R250, -RZ ;  /* 0x800000fffafae221 */ /* 0x000fe20000010100 */
[----:B------:R-:W-:Y:S01]  /*3de0*/  ISETP.LE.U32.AND P2, PT, R41, UR4, PT ;  /* 0x0000000429007c0c */ /* 0x000fe2000bf43070 */
[----:B------:R-:W-:Y:S01]  /*3df0*/  FFMA.FTZ R54, R54, c[0x0][0x23c], -R5 ;  /* 0x00008f0036367a23 */ /* 0x000fe20000010805 */
[----:B------:R-:W-:Y:S01]  /*3e00*/  LOP3.LUT R32, R32, 0xff, RZ, 0xc0, !PT ;  /* 0x000000ff20207812 */ /* 0x000fe200078ec0ff */
[----:B------:R-:W2:Y:S01]  /*3e10*/  MUFU.EX2 R127, R64 ;  /* 0x00000040007f7308 */ /* 0x000ea20000000800 */
[----:B------:R-:W-:Y:S01]  /*3e20*/  SHF.R.U32.HI R42, RZ, 0x18, R42 ;  /* 0x00000018ff2a7819 */ /* 0x000fe2000001162a */
[----:B------:R-:W-:Y:S01]  /*3e30*/  @!P4 FADD.FTZ R252, -R252, -RZ ;  /* 0x800000fffcfcc221 */ /* 0x000fe20000010100 */
[----:B------:R-:W-:Y:S01]  /*3e40*/  ISETP.LE.U32.AND P6, PT, R32, UR4, PT ;  /* 0x0000000420007c0c */ /* 0x000fe2000bfc3070 */
[----:B------:R-:W-:Y:S01]  /*3e50*/  FFMA.FTZ R56, R56, c[0x0][0x23c], -R6 ;  /* 0x00008f0038387a23 */ /* 0x000fe20000010806 */
[----:B------:R-:W-:Y:S01]  /*3e60*/  SHF.R.U32.HI R32, RZ, 0x18, R11 ;  /* 0x00000018ff207819 */ /* 0x000fe2000001160b */
[----:B------:R-:W-:Y:S01]  /*3e70*/  FFMA.FTZ R58, R58, c[0x0][0x23c], -R7 ;  /* 0x00008f003a3a7a23 */ /* 0x000fe20000010807 */
[----:B------:R-:W-:Y:S01]  /*3e80*/  ISETP.LE.U32.AND P3, PT, R33, UR4, PT ;  /* 0x0000000421007c0c */ /* 0x000fe2000bf63070 */
[----:B------:R-:W-:Y:S01]  /*3e90*/  FFMA.FTZ R55, R55, c[0x0][0x23c], -R5 ;  /* 0x00008f0037377a23 */ /* 0x000fe20000010805 */
[----:B------:R-:W-:Y:S01]  /*3ea0*/  SHF.R.U32.HI R33, RZ, 0x10, R11 ;  /* 0x00000010ff217819 */ /* 0x000fe2000001160b */
[----:B------:R-:W-:Y:S01]  /*3eb0*/  FFMA.FTZ R5, R67, c[0x0][0x23c], -R5 ;  /* 0x00008f0043057a23 */ /* 0x000fe20000010805 */
[----:B------:R-:W-:Y:S01]  /*3ec0*/  ISETP.LE.U32.AND P4, PT, R42, UR4, PT ;  /* 0x000000042a007c0c */ /* 0x000fe2000bf83070 */
[----:B------:R-:W-:Y:S01]  /*3ed0*/  MUFU.EX2 R109, R66 ;  /* 0x00000042006d7308 */ /* 0x000fe20000000800 */
[----:B------:R-:W-:Y:S01]  /*3ee0*/  LOP3.LUT R33, R33, 0xff, RZ, 0xc0, !PT ;  /* 0x000000ff21217812 */ /* 0x000fe200078ec0ff */
[----:B------:R-:W-:Y:S01]  /*3ef0*/  @!P2 FADD.FTZ R251, -R251, -RZ ;  /* 0x800000fffbfba221 */ /* 0x000fe20000010100 */
[----:B------:R-:W-:Y:S01]  /*3f00*/  SHF.R.U32.HI R38, RZ, 0x8, R38 ;  /* 0x00000008ff267819 */ /* 0x000fe20000011626 */
[----:B-1----:R-:W-:Y:S01]  /*3f10*/  @!P6 FADD.FTZ R118, -R118, -RZ ;  /* 0x800000ff7676e221 */ /* 0x002fe20000010100 */
[----:B------:R-:W-:Y:S01]  /*3f20*/  ISETP.LE.U32.AND P2, PT, R39, UR4, PT ;  /* 0x0000000427007c0c */ /* 0x000fe2000bf43070 */
[--C-:B------:R-:W-:Y:S01]  /*3f30*/  FFMA.FTZ R57, R57, c[0x0][0x23c], -R6.reuse ;  /* 0x00008f0039397a23 */ /* 0x100fe20000010806 */
[----:B------:R-:W-:Y:S01]  /*3f40*/  LOP3.LUT R38, R38, 0xffff, RZ, 0xc0, !PT ;  /* 0x0000ffff26267812 */ /* 0x000fe200078ec0ff */
[----:B------:R-:W-:Y:S01]  /*3f50*/  FFMA.FTZ R6, R61, c[0x0][0x23c], -R6 ;  /* 0x00008f003d067a23 */ /* 0x000fe20000010806 */
[----:B------:R-:W-:Y:S01]  /*3f60*/  LOP3.LUT R37, R37, 0xff, RZ, 0xc0, !PT ;  /* 0x000000ff25257812 */ /* 0x000fe200078ec0ff */
[----:B------:R-:W1:Y:S01]  /*3f70*/  MUFU.EX2 R129, R52 ;  /* 0x0000003400817308 */ /* 0x000e620000000800 */
[----:B------:R-:W-:Y:S01]  /*3f80*/  ISETP.LE.U32.AND P6, PT, R38, UR4, PT ;  /* 0x0000000426007c0c */ /* 0x000fe2000bfc3070 */
[----:B------:R-:W-:Y:S01]  /*3f90*/  @!P3 FADD.FTZ R117, -R117, -RZ ;  /* 0x800000ff7575b221 */ /* 0x000fe20000010100 */
[----:B------:R-:W-:Y:S01]  /*3fa0*/  ISETP.LE.U32.AND P3, PT, R32, UR4, PT ;  /* 0x0000000420007c0c */ /* 0x000fe2000bf63070 */
[----:B------:R-:W-:Y:S01]  /*3fb0*/  @!P4 FADD.FTZ R119, -R119, -RZ ;  /* 0x800000ff7777c221 */ /* 0x000fe20000010100 */
[----:B------:R-:W-:Y:S01]  /*3fc0*/  ISETP.LE.U32.AND P4, PT, R37, UR4, PT ;  /* 0x0000000425007c0c */ /* 0x000fe2000bf83070 */
[----:B--2---:R-:W-:Y:S01]  /*3fd0*/  @!P1 FADD.FTZ R127, -R127, -RZ ;  /* 0x800000ff7f7f9221 */ /* 0x004fe20000010100 */
[----:B------:R-:W-:Y:S01]  /*3fe0*/  LOP3.LUT R32, R11, 0xffff, RZ, 0xc0, !PT ;  /* 0x0000ffff0b207812 */ /* 0x000fe200078ec0ff */
[----:B------:R-:W-:Y:S01]  /*3ff0*/  @!P2 FADD.FTZ R121, -R121, -RZ ;  /* 0x800000ff7979a221 */ /* 0x000fe20000010100 */
[----:B------:R-:W-:Y:S01]  /*4000*/  ISETP.LE.U32.AND P2, PT, R36, UR4, PT ;  /* 0x0000000424007c0c */ /* 0x000fe2000bf43070 */
[----:B------:R-:W2:Y:S01]  /*4010*/  MUFU.EX2 R131, R53 ;  /* 0x0000003500837308 */ /* 0x000ea20000000800 */
[----:B------:R-:W-:Y:S01]  /*4020*/  SHF.R.U32.HI R32, RZ, 0x8, R32 ;  /* 0x00000008ff207819 */ /* 0x000fe20000011620 */
[--C-:B------:R-:W-:Y:S01]  /*4030*/  FFMA.FTZ R59, R59, c[0x0][0x23c], -R7.reuse ;  /* 0x00008f003b3b7a23 */ /* 0x100fe20000010807 */
[----:B------:R-:W-:Y:S01]  /*4040*/  F2FP.RELU.BF16.PACK_AB R35, R215, R214 ;  /* 0x000000d6d723723e */ /* 0x000fe200000018ff */
[----:B------:R-:W-:Y:S01]  /*4050*/  FFMA.FTZ R7, R63, c[0x0][0x23c], -R7 ;  /* 0x00008f003f077a23 */ /* 0x000fe20000010807 */
[----:B------:R-:W-:Y:S01]  /*4060*/  LOP3.LUT R34, R32, 0xffff, RZ, 0xc0, !PT ;  /* 0x0000ffff20227812 */ /* 0x000fe200078ec0ff */
[----:B------:R-:W-:Y:S01]  /*4070*/  @!P6 FADD.FTZ R122, -R122, -RZ ;  /* 0x800000ff7a7ae221 */ /* 0x000fe20000010100 */
[----:B------:R-:W-:Y:S01]  /*4080*/  LOP3.LUT R32, R13, 0xffff, RZ, 0xc0, !PT ;  /* 0x0000ffff0d207812 */ /* 0x000fe200078ec0ff */
[----:B------:R3:W-:Y:S01]  /*4090*/  STS [R182+0x10400], R35 ;  /* 0x01040023b6007388 */ /* 0x0007e20000000800 */
[----:B------:R-:W-:Y:S01]  /*40a0*/  ISETP.LE.U32.AND P6, PT, R34, UR4, PT ;  /* 0x0000000422007c0c */ /* 0x000fe2000bfc3070 */
[----:B------:R-:W4:Y:S01]  /*40b0*/  MUFU.EX2 R114, R54 ;  /* 0x0000003600727308 */ /* 0x000f220000000800 */
[----:B------:R-:W-:Y:S01]  /*40c0*/  SHF.R.U32.HI R32, RZ, 0x8, R32 ;  /* 0x00000008ff207819 */ /* 0x000fe20000011620 */
[----:B------:R-:W-:Y:S01]  /*40d0*/  @!P4 FADD.FTZ R123, -R123, -RZ ;  /* 0x800000ff7b7bc221 */ /* 0x000fe20000010100 */
[----:B------:R-:W-:Y:S01]  /*40e0*/  ISETP.LE.U32.AND P4, PT, R33, UR4, PT ;  /* 0x0000000421007c0c */ /* 0x000fe2000bf83070 */
[----:B------:R-:W-:Y:S01]  /*40f0*/  @!P2 FADD.FTZ R130, -R130, -RZ ;  /* 0x800000ff8282a221 */ /* 0x000fe20000010100 */
[----:B------:R-:W-:Y:S01]  /*4100*/  LOP3.LUT R33, R13, 0xff, RZ, 0xc0, !PT ;  /* 0x000000ff0d217812 */ /* 0x000fe200078ec0ff */
[----:B-1----:R-:W-:Y:S01]  /*4110*/  @!P0 FADD.FTZ R129, -R129, -RZ ;  /* 0x800000ff81818221 */ /* 0x002fe20000010100 */
[----:B------:R-:W-:Y:S02]  /*4120*/  F2FP.RELU.BF16.PACK_AB R34, R225, R224 ;  /* 0x000000e0e122723e */ /* 0x000fe400000018ff */
[----:B------:R-:W-:Y:S01]  /*4130*/  LOP3.LUT R32, R32, 0xffff, RZ, 0xc0, !PT ;  /* 0x0000ffff20207812 */ /* 0x000fe200078ec0ff */
[----:B------:R-:W1:Y:S01]  /*4140*/  MUFU.EX2 R178, R56 ;  /* 0x0000003800b27308 */ /* 0x000e620000000800 */
[----:B------:R-:W-:Y:S02]  /*4150*/  ISETP.LE.U32.AND P2, PT, R33, UR4, PT ;  /* 0x0000000421007c0c */ /* 0x000fe4000bf43070 */
[----:B------:R-:W-:Y:S01]  /*4160*/  ISETP.LE.U32.AND P0, PT, R32, UR4, PT ;  /* 0x0000000420007c0c */ /* 0x000fe2000bf03070 */
[----:B--2---:R-:W-:Y:S01]  /*4170*/  @!P6 FADD.FTZ R131, -R131, -RZ ;  /* 0x800000ff8383e221 */ /* 0x004fe20000010100 */
[----:B------:R-:W-:Y:S02]  /*4180*/  F2FP.RELU.BF16.PACK_AB R41, R217, R216 ;  /* 0x000000d8d929723e */ /* 0x000fe400000018ff */
[----:B------:R-:W-:Y:S02]  /*4190*/  LOP3.LUT R32, R10, 0xff, RZ, 0xc0, !PT ;  /* 0x000000ff0a207812 */ /* 0x000fe400078ec0ff */
[----:B------:R-:W-:Y:S01]  /*41a0*/  F2FP.RELU.BF16.PACK_AB R39, R219, R218 ;  /* 0x000000dadb27723e */ /* 0x000fe200000018ff */
[----:B------:R-:W2:Y:S01]  /*41b0*/  MUFU.EX2 R113, R113 ;  /* 0x0000007100717308 */ /* 0x000ea20000000800 */
[----:B------:R-:W-:Y:S02]  /*41c0*/  SHF.R.U32.HI R33, RZ, 0x10, R13 ;  /* 0x00000010ff217819 */ /* 0x000fe4000001160d */
[----:B------:R-:W-:Y:S01]  /*41d0*/  ISETP.LE.U32.AND P6, PT, R32, UR4, PT ;  /* 0x0000000420007c0c */ /* 0x000fe2000bfc3070 */
[----:B----4-:R-:W-:Y:S01]  /*41e0*/  @!P4 FADD.FTZ R114, -R114, -RZ ;  /* 0x800000ff7272c221 */ /* 0x010fe20000010100 */
[----:B------:R-:W-:Y:S02]  /*41f0*/  SHF.R.U32.HI R32, RZ, 0x8, R9 ;  /* 0x00000008ff207819 */ /* 0x000fe40000011609 */
[----:B------:R-:W-:Y:S02]  /*4200*/  F2FP.RELU.BF16.PACK_AB R38, R221, R220 ;  /* 0x000000dcdd26723e */ /* 0x000fe400000018ff */
[----:B------:R-:W-:Y:S01]  /*4210*/  LOP3.LUT R33, R33, 0xff, RZ, 0xc0, !PT ;  /* 0x000000ff21217812 */ /* 0x000fe200078ec0ff */
[----:B------:R-:W4:Y:S01]  /*4220*/  MUFU.EX2 R126, R58 ;  /* 0x0000003a007e7308 */ /* 0x000f220000000800 */
[----:B------:R-:W-:Y:S02]  /*4230*/  F2FP.RELU.BF16.PACK_AB R36, R223, R222 ;  /* 0x000000dedf24723e */ /* 0x000fe400000018ff */
[----:B------:R-:W-:Y:S01]  /*4240*/  LOP3.LUT R32, R32, 0xffff, RZ, 0xc0, !PT ;  /* 0x0000ffff20207812 */ /* 0x000fe200078ec0ff */
[----:B-1----:R-:W-:Y:S01]  /*4250*/  @!P2 FADD.FTZ R178, -R178, -RZ ;  /* 0x800000ffb2b2a221 */ /* 0x002fe20000010100 */
[----:B------:R-:W-:Y:S01]  /*4260*/  ISETP.LE.U32.AND P4, PT, R33, UR4, PT ;  /* 0x0000000421007c0c */ /* 0x000fe2000bf83070 */
[----:B------:R-:W-:Y:S01]  /*4270*/  @!P6 FADD.FTZ R109, -R109, -RZ ;  /* 0x800000ff6d6de221 */ /* 0x000fe20000010100 */
[----:B------:R-:W-:Y:S02]  /*4280*/  SHF.R.U32.HI R33, RZ, 0x8, R14 ;  /* 0x00000008ff217819 */ /* 0x000fe4000001160e */
[----:B------:R-:W-:Y:S01]  /*4290*/  ISETP.LE.U32.AND P2, PT, R32, UR4, PT ;  /* 0x0000000420007c0c */ /* 0x000fe2000bf43070 */
[----:B------:R-:W-:Y:S01]  /*42a0*/  MUFU.EX2 R128, R62 ;  /* 0x0000003e00807308 */ /* 0x000fe20000000800 */
[----:B------:R-:W-:Y:S02]  /*42b0*/  SHF.R.U32.HI R32, RZ, 0x18, R13 ;  /* 0x00000018ff207819 */ /* 0x000fe4000001160d */
[----:B------:R-:W-:Y:S02]  /*42c0*/  LOP3.LUT R33, R33, 0xffff, RZ, 0xc0, !PT ;  /* 0x0000ffff21217812 */ /* 0x000fe400078ec0ff */
[----:B---3--:R-:W-:Y:S02]  /*42d0*/  F2FP.RELU.BF16.PACK_AB R35, R229, R228 ;  /* 0x000000e4e523723e */ /* 0x008fe400000018ff */
[----:B------:R-:W-:Y:S02]  /*42e0*/  F2FP.RELU.BF16.PACK_AB R43, R235, R234 ;  /* 0x000000eaeb2b723e */ /* 0x000fe400000018ff */
[----:B------:R-:W-:Y:S01]  /*42f0*/  F2FP.RELU.BF16.PACK_AB R46, R237, R236 ;  /* 0x000000eced2e723e */ /* 0x000fe200000018ff */
[----:B------:R-:W1:Y:S01]  /*4300*/  MUFU.EX2 R233, R233 ;  /* 0x000000e900e97308 */ /* 0x000e620000000800 */
[----:B------:R-:W-:Y:S01]  /*4310*/  F2FP.RELU.BF16.PACK_AB R44, R239, R238 ;  /* 0x000000eeef2c723e */ /* 0x000fe200000018ff */
[----:B--2---:R-:W-:Y:S01]  /*4320*/  @!P2 FADD.FTZ R113, -R113, -RZ ;  /* 0x800000ff7171a221 */ /* 0x004fe20000010100 */
[----:B------:R-:W-:Y:S01]  /*4330*/  ISETP.LE.U32.AND P2, PT, R33, UR4, PT ;  /* 0x0000000421007c0c */ /* 0x000fe2000bf43070 */
[----:B----4-:R-:W-:Y:S01]  /*4340*/  @!P4 FADD.FTZ R126, -R126, -RZ ;  /* 0x800000ff7e7ec221 */ /* 0x010fe20000010100 */
[----:B------:R-:W-:Y:S02]  /*4350*/  ISETP.LE.U32.AND P4, PT, R32, UR4, PT ;  /* 0x0000000420007c0c */ /* 0x000fe4000bf83070 */
[----:B------:R-:W-:Y:S02]  /*4360*/  F2FP.RELU.BF16.PACK_AB R33, R213, R212 ;  /* 0x000000d4d521723e */ /* 0x000fe400000018ff */
[----:B------:R-:W-:Y:S01]  /*4370*/  LOP3.LUT R32, R17, 0xff, RZ, 0xc0, !PT ;  /* 0x000000ff11207812 */ /* 0x000fe200078ec0ff */
[----:B------:R-:W2:Y:S01]  /*4380*/  MUFU.EX2 R115, R55 ;  /* 0x0000003700737308 */ /* 0x000ea20000000800 */
[----:B------:R-:W-:Y:S01]  /*4390*/  F2FP.RELU.BF16.PACK_AB R42, R245, R244 ;  /* 0x000000f4f52a723e */ /* 0x000fe200000018ff */
[----:B------:R3:W-:Y:S01]  /*43a0*/  STS [R182+0x10000], R33 ;  /* 0x01000021b6007388 */ /* 0x0007e20000000800 */
[----:B------:R-:W-:Y:S02]  /*43b0*/  ISETP.LE.U32.AND P1, PT, R32, UR4, PT ;  /* 0x0000000420007c0c */ /* 0x000fe4000bf23070 */
[----:B------:R-:W-:Y:S01]  /*43c0*/  F2FP.RELU.BF16.PACK_AB R32, R227, R226 ;  /* 0x000000e2e320723e */ /* 0x000fe200000018ff */
[----:B------:R4:W-:Y:S01]  /*43d0*/  STS [R185+0x10000], R34 ;  /* 0x01000022b9007388 */ /* 0x0009e20000000800 */
[----:B------:R-:W-:Y:S03]  /*43e0*/  F2FP.RELU.BF16.PACK_AB R40, R247, R246 ;  /* 0x000000f6f728723e */ /* 0x000fe600000018ff */
[----:B------:R4:W-:Y:S01]  /*43f0*/  STS [R185+0x10400], R32 ;  /* 0x01040020b9007388 */ /* 0x0009e20000000800 */
[----:B------:R-:W4:Y:S03]  /*4400*/  MUFU.EX2 R125, R57 ;  /* 0x00000039007d7308 */ /* 0x000f260000000800 */
[----:B------:R4:W-:Y:S01]  /*4410*/  STS [R182+0x12000], R41 ;  /* 0x01200029b6007388 */ /* 0x0009e20000000800 */
[----:B-1----:R-:W-:Y:S01]  /*4420*/  @!P5 FADD.FTZ R233, -R233, -RZ ;  /* 0x800000ffe9e9d221 */ /* 0x002fe20000010100 */
[----:B------:R-:W-:Y:S01]  /*4430*/  ISETP.LE.U32.AND P5, PT, R29, UR4, PT ;  /* 0x000000041d007c0c */ /* 0x000fe2000bfa3070 */
[----:B------:R-:W-:Y:S01]  /*4440*/  @!P1 FADD.FTZ R128, -R128, -RZ ;  /* 0x800000ff80809221 */ /* 0x000fe20000010100 */
[----:B------:R-:W-:Y:S01]  /*4450*/  FSETP.GE.FTZ.AND P1, PT, R225, RZ, PT ;  /* 0x000000ffe100720b */ /* 0x000fe20003f36000 */
[----:B------:R1:W-:Y:S01]  /*4460*/  STS [R182+0x12400], R39 ;  /* 0x01240027b6007388 */ /* 0x0003e20000000800 */
[----:B------:R-:W-:Y:S01]  /*4470*/  F2FP.RELU.BF16.PACK_AB R37, R233, R232 ;  /* 0x000000e8e925723e */ /* 0x000fe200000018ff */
[----:B------:R-:W1:Y:S02]  /*4480*/  MUFU.EX2 R110, R5 ;  /* 0x00000005006e7308 */ /* 0x000e640000000800 */
[----:B------:R1:W-:Y:S01]  /*4490*/  STS [R185+0x12000], R38 ;  /* 0x01200026b9007388 */ /* 0x0003e20000000800 */
[----:B--2---:R-:W-:Y:S01]  /*44a0*/  @!P3 FADD.FTZ R115, -R115, -RZ ;  /* 0x800000ff7373b221 */ /* 0x004fe20000010100 */
[----:B------:R-:W-:Y:S02]  /*44b0*/  ISETP.LE.U32.AND P3, PT, R18, UR4, PT ;  /* 0x0000000412007c0c */ /* 0x000fe4000bf63070 */
[----:B---3--:R-:W-:Y:S01]  /*44c0*/  F2FP.RELU.BF16.PACK_AB R33, R231, R230 ;  /* 0x000000e6e721723e */ /* 0x008fe200000018ff */
[----:B------:R2:W-:Y:S01]  /*44d0*/  STS [R185+0x12400], R36 ;  /* 0x01240024b9007388 */ /* 0x0005e20000000800 */
[----:B----4-:R-:W-:Y:S03]  /*44e0*/  F2FP.RELU.BF16.PACK_AB R34, R241, R240 ;  /* 0x000000f0f122723e */ /* 0x010fe600000018ff */
[----:B------:R3:W-:Y:S01]  /*44f0*/  STS [R184+0x10000], R35 ;  /* 0x01000023b8007388 */ /* 0x0007e20000000800 */
[----:B------:R-:W4:Y:S01]  /*4500*/  MUFU.EX2 R116, R59 ;  /* 0x0000003b00747308 */ /* 0x000f220000000800 */
[----:B------:R-:W-:Y:S02]  /*4510*/  F2FP.RELU.BF16.PACK_AB R32, R243, R242 ;  /* 0x000000f2f320723e */ /* 0x000fe400000018ff */
[----:B------:R4:W-:Y:S01]  /*4520*/  STS [R184+0x10400], R33 ;  /* 0x01040021b8007388 */ /* 0x0009e20000000800 */
[----:B------:R-:W-:Y:S01]  /*4530*/  @!P0 FADD.FTZ R125, -R125, -RZ ;  /* 0x800000ff7d7d8221 */ /* 0x000fe20000010100 */
[----:B------:R-:W-:Y:S01]  /*4540*/  ISETP.LE.U32.AND P0, PT, R15, UR4, PT ;  /* 0x000000040f007c0c */ /* 0x000fe2000bf03070 */
[----:B------:R-:W-:Y:S01]  /*4550*/  @!P3 FADD.FTZ R120, -R120, -RZ ;  /* 0x800000ff7878b221 */ /* 0x000fe20000010100 */
[----:B------:R-:W-:Y:S01]  /*4560*/  F2FP.RELU.BF16.PACK_AB R41, R122, R121 ;  /* 0x000000797a29723e */ /* 0x000fe200000018ff */
[----:B------:R4:W-:Y:S01]  /*4570*/  STS [R191+0x10000], R34 ;  /* 0x01000022bf007388 */ /* 0x0009e20000000800 */
[----:B------:R-:W-:Y:S01]  /*4580*/  FSETP.GE.FTZ.AND P3, PT, R213, RZ, PT ;  /* 0x000000ffd500720b */ /* 0x000fe20003f76000 */
[----:B------:R-:W4:Y:S01]  /*4590*/  MUFU.EX2 R124, R6 ;  /* 0x00000006007c7308 */ /* 0x000f220000000800 */
[----:B-1----:R-:W-:Y:S01]  /*45a0*/  F2FP.RELU.BF16.PACK_AB R39, R130, R123 ;  /* 0x0000007b8227723e */ /* 0x002fe200000018ff */
[----:B------:R1:W-:Y:S01]  /*45b0*/  STS [R191+0x10400], R32 ;  /* 0x01040020bf007388 */ /* 0x0003e20000000800 */
[----:B------:R-:W-:Y:S01]  /*45c0*/  @!P5 FADD.FTZ R110, -R110, -RZ ;  /* 0x800000ff6e6ed221 */ /* 0x000fe20000010100 */
[----:B------:R-:W-:Y:S01]  /*45d0*/  ULDC.64 UR4, c[0x0][0x118] ;  /* 0x0000460000047ab9 */ /* 0x000fe20000000a00 */
[----:B------:R-:W-:Y:S01]  /*45e0*/  F2FP.RELU.BF16.PACK_AB R38, R249, R248 ;  /* 0x000000f8f926723e */ /* 0x000fe200000018ff */
[----:B------:R1:W-:Y:S01]  /*45f0*/  STS [R184+0x12000], R37 ;  /* 0x01200025b8007388 */ /* 0x0003e20000000800 */
[----:B--2---:R-:W-:Y:S03]  /*4600*/  F2FP.RELU.BF16.PACK_AB R36, R251, R250 ;  /* 0x000000fafb24723e */ /* 0x004fe600000018ff */
[----:B------:R-:W-:Y:S01]  /*4610*/  STS [R184+0x12400], R43 ;  /* 0x0124002bb8007388 */ /* 0x000fe20000000800 */
[----:B------:R-:W2:Y:S01]  /*4620*/  MUFU.EX2 R111, R7 ;  /* 0x00000007006f7308 */ /* 0x000ea20000000800 */
[----:B---3--:R-:W-:Y:S02]  /*4630*/  F2FP.RELU.BF16.PACK_AB R35, R119, R118 ;  /* 0x000000767723723e */ /* 0x008fe400000018ff */
[----:B------:R-:W-:Y:S01]  /*4640*/  STS [R191+0x12000], R46 ;  /* 0x0120002ebf007388 */ /* 0x000fe20000000800 */
[----:B----4-:R-:W-:Y:S01]  /*4650*/  @!P4 FADD.FTZ R116, -R116, -RZ ;  /* 0x800000ff7474c221 */ /* 0x010fe20000010100 */
[----:B------:R-:W-:Y:S02]  /*4660*/  FSETP.GE.FTZ.AND P4, PT, R212, RZ, PT ;  /* 0x000000ffd400720b */ /* 0x000fe40003f96000 */
[----:B------:R-:W-:Y:S01]  /*4670*/  F2FP.RELU.BF16.PACK_AB R33, R113, R127 ;  /* 0x0000007f7121723e */ /* 0x000fe200000018ff */
[----:B------:R-:W-:Y:S01]  /*4680*/  STS [R191+0x12400], R44 ;  /* 0x0124002cbf007388 */ /* 0x000fe20000000800 */
[----:B------:R-:W-:Y:S03]  /*4690*/  F2FP.RELU.BF16.PACK_AB R34, R131, R129 ;  /* 0x000000818322723e */ /* 0x000fe600000018ff */
[----:B------:R-:W-:Y:S01]  /*46a0*/  STS [R183+0x10000], R42 ;  /* 0x0100002ab7007388 */ /* 0x000fe20000000800 */
[----:B------:R-:W-:Y:S01]  /*46b0*/  @!P2 FADD.FTZ R124, -R124, -RZ ;  /* 0x800000ff7c7ca221 */ /* 0x000fe20000010100 */
[----:B------:R-:W-:Y:S02]  /*46c0*/  FSETP.GE.FTZ.AND P2, PT, R224, RZ, PT ;  /* 0x000000ffe000720b */ /* 0x000fe40003f56000 */
[----:B-1----:R-:W-:Y:S01]  /*46d0*/  F2FP.RELU.BF16.PACK_AB R32, R115, R114 ;  /* 0x000000727320723e */ /* 0x002fe200000018ff */
[----:B------:R-:W-:Y:S01]  /*46e0*/  STS [R183+0x10400], R40 ;  /* 0x01040028b7007388 */ /* 0x000fe20000000800 */
[----:B------:R-:W-:Y:S03]  /*46f0*/  F2FP.RELU.BF16.PACK_AB R37, R117, R252 ;  /* 0x000000fc7525723e */ /* 0x000fe600000018ff */
[----:B------:R-:W-:Y:S01]  /*4700*/  STS [R188+0x10000], R41 ;  /* 0x01000029bc007388 */ /* 0x000fe20000000800 */
[----:B--2---:R-:W-:Y:S03]  /*4710*/  @!P0 FADD.FTZ R111, -R111, -RZ ;  /* 0x800000ff6f6f8221 */ /* 0x004fe60000010100 */
[----:B------:R-:W-:Y:S04]  /*4720*/  STS [R188+0x10400], R39 ;  /* 0x01040027bc007388 */ /* 0x000fe80000000800 */
[----:B------:R-:W-:Y:S04]  /*4730*/  STS [R183+0x12000], R38 ;  /* 0x01200026b7007388 */ /* 0x000fe80000000800 */
[----:B------:R-:W-:Y:S04]  /*4740*/  STS [R183+0x12400], R36 ;  /* 0x01240024b7007388 */ /* 0x000fe80000000800 */
[----:B------:R1:W-:Y:S04]  /*4750*/  STS [R188+0x12000], R37 ;  /* 0x01200025bc007388 */ /* 0x0003e80000000800 */
[----:B------:R2:W-:Y:S04]  /*4760*/  STS [R188+0x12400], R35 ;  /* 0x01240023bc007388 */ /* 0x0005e80000000800 */
[----:B------:R3:W-:Y:S04]  /*4770*/  STS [R187+0x10000], R34 ;  /* 0x01000022bb007388 */ /* 0x0007e80000000800 */
[----:B------:R4:W-:Y:S04]  /*4780*/  STS [R187+0x10400], R32 ;  /* 0x01040020bb007388 */ /* 0x0009e80000000800 */
[----:B------:R4:W-:Y:S01]  /*4790*/  STS [R186+0x10000], R33 ;  /* 0x01000021ba007388 */ /* 0x0009e20000000800 */
[----:B-1----:R-:W-:Y:S02]  /*47a0*/  F2FP.RELU.BF16.PACK_AB R37, R110, R109 ;  /* 0x0000006d6e25723e */ /* 0x002fe400000018ff */
[----:B--2---:R-:W-:Y:S03]  /*47b0*/  F2FP.RELU.BF16.PACK_AB R35, R124, R120 ;  /* 0x000000787c23723e */ /* 0x004fe600000018ff */
[----:B------:R-:W-:Y:S01]  /*47c0*/  STS [R186+0x10400], R37 ;  /* 0x01040025ba007388 */ /* 0x000fe20000000800 */
[----:B---3--:R-:W-:Y:S02]  /*47d0*/  F2FP.RELU.BF16.PACK_AB R34, R125, R178 ;  /* 0x000000b27d22723e */ /* 0x008fe400000018ff */
[----:B----4-:R-:W-:Y:S03]  /*47e0*/  F2FP.RELU.BF16.PACK_AB R32, R116, R126 ;  /* 0x0000007e7420723e */ /* 0x010fe600000018ff */
[----:B------:R-:W-:Y:S01]  /*47f0*/  STS [R187+0x12000], R34 ;  /* 0x01200022bb007388 */ /* 0x000fe20000000800 */
[----:B------:R-:W-:Y:S03]  /*4800*/  F2FP.RELU.BF16.PACK_AB R33, R111, R128 ;  /* 0x000000806f21723e */ /* 0x000fe600000018ff */
        /* <DEDUP_REMOVED lines=37> */
[-C--:B------:R-:W-:Y:S07]  /*4a60*/  HMMA.16816.F32.BF16 R60, R104, R162.reuse, R60 ;  /* 0x000000a2683c723c */ /* 0x080fee000004183c */
[----:B------:R-:W-:Y:S01]  /*4a70*/  IMAD.U32 R106, RZ, RZ, UR14 ;  /* 0x0000000eff6a7e24 */ /* 0x000fe2000f8e00ff */
[----:B------:R-:W-:Y:S01]  /*4a80*/  HMMA.16816.F32.BF16 R64, R100, R162, R64 ;  /* 0x000000a26440723c */ /* 0x000fe20000041840 */
[----:B------:R-:W-:Y:S03]  /*4a90*/  IMAD.U32 R107, RZ, RZ, UR11 ;  /* 0x0000000bff6b7e24 */ /* 0x000fe6000f8e00ff */
[C---:B------:R-:W-:Y:S04]  /*4aa0*/  LEA R104, P0, R179.reuse, R106, 0x2 ;  /* 0x0000006ab3687211 */ /* 0x040fe800078010ff */
[----:B------:R-:W-:Y:S04]  /*4ab0*/  LEA.HI.X.SX32 R105, R179, R107, 0x2, P0 ;  /* 0x0000006bb3697211 */ /* 0x000fe800000f16ff */
[C---:B------:R-:W-:Y:S01]  /*4ac0*/  LEA R206, P0, R193.reuse, R206, 0x2 ;  /* 0x000000cec1ce7211 */ /* 0x040fe200078010ff */
[----:B------:R1:W2:Y:S03]  /*4ad0*/  LDG.E R106, [R104.64] ;  /* 0x0000001e686a7981 */ /* 0x0002a6000c1e1900 */
[----:B------:R-:W-:Y:S01]  /*4ae0*/  LEA.HI.X.SX32 R207, R193, R207, 0x2, P0 ;  /* 0x000000cfc1cf7211 */ /* 0x000fe200000f16ff */
[----:B------:R1:W3:Y:S01]  /*4af0*/  LDG.E R101, [R104.64+0x20] ;  /* 0x0000201e68657981 */ /* 0x0002e2000c1e1900 */
[----:B------:R-:W-:Y:S03]  /*4b00*/  FSETP.GE.FTZ.AND P0, PT, R228, RZ, PT ;  /* 0x000000ffe400720b */ /* 0x000fe60003f16000 */
[----:B------:R1:W4:Y:S04]  /*4b10*/  LDG.E R107, [R104.64+0x100] ;  /* 0x0001001e686b7981 */ /* 0x000328000c1e1900 */
[----:B-1----:R-:W4:Y:S01]  /*4b20*/  LDG.E R105, [R104.64+0x120] ;  /* 0x0001201e68697981 */ /* 0x002f22000c1e1900 */
[C---:B--2---:R-:W-:Y:S02]  /*4b30*/  FADD.FTZ R16, -R106.reuse, R16 ;  /* 0x000000106a107221 */ /* 0x044fe40000010100 */
[C---:B------:R-:W-:Y:S02]  /*4b40*/  FADD.FTZ R33, -R106.reuse, R33 ;  /* 0x000000216a217221 */ /* 0x040fe40000010100 */
[----:B------:R-:W-:Y:S01]  /*4b50*/  FADD.FTZ R17, -R106, R17 ;  /* 0x000000116a117221 */ /* 0x000fe20000010100 */
[-C--:B------:R-:W-:Y:S01]  /*4b60*/  FSEL R16, R16, R106.reuse, P2 ;  /* 0x0000006a10107208 */ /* 0x080fe20001000000 */
[C---:B------:R-:W-:Y:S01]  /*4b70*/  FADD.FTZ R20, -R106.reuse, R20 ;  /* 0x000000146a147221 */ /* 0x040fe20000010100 */
[----:B------:R-:W-:Y:S01]  /*4b80*/  FSETP.GE.FTZ.AND P2, PT, R241, RZ, PT ;  /* 0x000000fff100720b */ /* 0x000fe20003f56000 */
[C---:B------:R-:W-:Y:S01]  /*4b90*/  FADD.FTZ R5, -R106.reuse, R5 ;  /* 0x000000056a057221 */ /* 0x040fe20000010100 */
[-C--:B------:R-:W-:Y:S01]  /*4ba0*/  FSEL R17, R17, R106.reuse, P1 ;  /* 0x0000006a11117208 */ /* 0x080fe20000800000 */
[C---:B------:R-:W-:Y:S01]  /*4bb0*/  FADD.FTZ R36, -R106.reuse, R36 ;  /* 0x000000246a247221 */ /* 0x040fe20000010100 */
[-C--:B------:R-:W-:Y:S01]  /*4bc0*/  FSEL R33, R33, R106.reuse, P2 ;  /* 0x0000006a21217208 */ /* 0x080fe20001000000 */
[----:B------:R-:W-:Y:S01]  /*4bd0*/  FADD.FTZ R37, -R106, R37 ;  /* 0x000000256a257221 */ /* 0x000fe20000010100 */
[----:B------:R-:W-:Y:S01]  /*4be0*/  FSETP.GE.FTZ.AND P1, PT, R244, RZ, PT ;  /* 0x000000fff400720b */ /* 0x000fe20003f36000 */
[----:B------:R-:W-:Y:S01]  /*4bf0*/  FADD.FTZ R32, -R106, R32 ;  /* 0x000000206a207221 */ /* 0x000fe20000010100 */
[-C--:B------:R-:W-:Y:S01]  /*4c00*/  FSEL R20, R20, R106.reuse, P0 ;  /* 0x0000006a14147208 */ /* 0x080fe20000000000 */
[----:B------:R-:W-:Y:S01]  /*4c10*/  FMUL.FTZ R33, R241, R33 ;  /* 0x00000021f1217220 */ /* 0x000fe20000410000 */
[----:B------:R-:W-:Y:S01]  /*4c20*/  FSETP.GE.FTZ.AND P0, PT, R245, RZ, PT ;  /* 0x000000fff500720b */ /* 0x000fe20003f16000 */
[C---:B------:R-:W-:Y:S01]  /*4c30*/  FADD.FTZ R241, -R106.reuse, R48 ;  /* 0x000000306af17221 */ /* 0x040fe20000010100 */
[-C--:B------:R-:W-:Y:S01]  /*4c40*/  FSEL R5, R5, R106.reuse, P3 ;  /* 0x0000006a05057208 */ /* 0x080fe20001800000 */
[----:B------:R-:W-:Y:S01]  /*4c50*/  FADD.FTZ R53, -R106, R53 ;  /* 0x000000356a357221 */ /* 0x000fe20000010100 */
[----:B------:R-:W-:Y:S01]  /*4c60*/  FSETP.GE.FTZ.AND P3, PT, R240, RZ, PT ;  /* 0x000000fff000720b */ /* 0x000fe20003f76000 */
[----:B------:R-:W-:Y:S01]  /*4c70*/  FADD.FTZ R103, -R106, R4 ;  /* 0x000000046a677221 */ /* 0x000fe20000010100 */
[-C--:B------:R-:W-:Y:S01]  /*4c80*/  FSEL R36, R36, R106.reuse, P1 ;  /* 0x0000006a24247208 */ /* 0x080fe20000800000 */
[C---:B------:R-:W-:Y:S01]  /*4c90*/  FADD.FTZ R21, -R106.reuse, R21 ;  /* 0x000000156a157221 */ /* 0x040fe20000010100 */
[----:B------:R-:W-:Y:S01]  /*4ca0*/  FSETP.GE.FTZ.AND P1, PT, R121, RZ, PT ;  /* 0x000000ff7900720b */ /* 0x000fe20003f36000 */
[----:B------:R-:W-:Y:S01]  /*4cb0*/  FADD.FTZ R49, -R106, R49 ;  /* 0x000000316a317221 */ /* 0x000fe20000010100 */
[----:B------:R-:W-:Y:S01]  /*4cc0*/  FSEL R37, R37, R106, P0 ;  /* 0x0000006a25257208 */ /* 0x000fe20000000000 */
[----:B------:R-:W-:Y:S01]  /*4cd0*/  FMUL.FTZ R36, R244, R36 ;  /* 0x00000024f4247220 */ /* 0x000fe20000410000 */
[----:B------:R-:W-:Y:S01]  /*4ce0*/  FSETP.GE.FTZ.AND P0, PT, R113, RZ, PT ;  /* 0x000000ff7100720b */ /* 0x000fe20003f16000 */
[----:B---3--:R-:W-:Y:S01]  /*4cf0*/  FADD.FTZ R244, -R101, R7 ;  /* 0x0000000765f47221 */ /* 0x008fe20000010100 */
        /* <DEDUP_REMOVED lines=8> */
[-C--:B------:R-:W-:Y:S01]  /*4d80*/  FSEL R240, R53, R106.reuse, P1 ;  /* 0x0000006a35f07208 */ /* 0x080fe20000800000 */
[----:B------:R-:W-:Y:S01]  /*4d90*/  FADD.FTZ R53, -R106, R64 ;  /* 0x000000406a357221 */ /* 0x000fe20000010100 */
[-C--:B------:R-:W-:Y:S01]  /*4da0*/  FSEL R103, R103, R106.reuse, P4 ;  /* 0x0000006a67677208 */ /* 0x080fe20002000000 */
[----:B------:R-:W-:Y:S01]  /*4db0*/  FADD.FTZ R34, -R101, R34 ;  /* 0x0000002265227221 */ /* 0x000fe20000010100 */
[----:B------:R-:W-:Y:S01]  /*4dc0*/  FSETP.GE.FTZ.AND P4, PT, R229, RZ, PT ;  /* 0x000000ffe500720b */ /* 0x000fe20003f96000 */
[C---:B------:R-:W-:Y:S01]  /*4dd0*/  FADD.FTZ R38, -R101.reuse, R38 ;  /* 0x0000002665267221 */ /* 0x040fe20000010100 */
[----:B------:R-:W-:Y:S01]  /*4de0*/  FSETP.GE.FTZ.AND P3, PT, R122, RZ, PT ;  /* 0x000000ff7a00720b */ /* 0x000fe20003f76000 */
[----:B------:R-:W-:Y:S01]  /*4df0*/  FADD.FTZ R50, -R101, R50 ;  /* 0x0000003265327221 */ /* 0x000fe20000010100 */
[----:B------:R-:W-:Y:S01]  /*4e00*/  FSETP.GE.FTZ.AND P1, PT, R127, RZ, PT ;  /* 0x000000ff7f00720b */ /* 0x000fe20003f36000 */
[----:B------:R-:W-:Y:S01]  /*4e10*/  FADD.FTZ R54, -R101, R54 ;  /* 0x0000003665367221 */ /* 0x000fe20000010100 */
[----:B------:R-:W-:Y:S01]  /*4e20*/  FSEL R52, R241, R106, P2 ;  /* 0x0000006af1347208 */ /* 0x000fe20001000000 */
[----:B------:R-:W-:Y:S01]  /*4e30*/  FMUL.FTZ R241, R131, R240 ;  /* 0x000000f083f17220 */ /* 0x000fe20000410000 */
[-C--:B------:R-:W-:Y:S01]  /*4e40*/  FSEL R21, R21, R106.reuse, P4 ;  /* 0x0000006a15157208 */ /* 0x080fe20002000000 */
[----:B------:R-:W-:Y:S01]  /*4e50*/  FADD.FTZ R240, -R101, R6 ;  /* 0x0000000665f07221 */ /* 0x000fe20000010100 */
[-C--:B------:R-:W-:Y:S01]  /*4e60*/  FSEL R49, R49, R106.reuse, P3 ;  /* 0x0000006a31317208 */ /* 0x080fe20001800000 */
[----:B------:R-:W-:Y:S01]  /*4e70*/  FADD.FTZ R66, -R101, R66 ;  /* 0x0000004265427221 */ /* 0x000fe20000010100 */
[----:B------:R-:W-:Y:S01]  /*4e80*/  FSEL R64, R53, R106, P1 ;  /* 0x0000006a35407208 */ /* 0x000fe20000800000 */
[----:B------:R-:W-:Y:S01]  /*4e90*/  @P0 FADD.FTZ R106, -R106, R65 ;  /* 0x000000416a6a0221 */ /* 0x000fe20000010100 */
[----:B------:R-:W-:Y:S01]  /*4ea0*/  FSETP.GE.FTZ.AND P1, PT, R214, RZ, PT ;  /* 0x000000ffd600720b */ /* 0x000fe20003f36000 */
[----:B----4-:R-:W-:Y:S01]  /*4eb0*/  FADD.FTZ R44, -R107, R44 ;  /* 0x0000002c6b2c7221 */ /* 0x010fe20000010100 */
[----:B------:R-:W-:Y:S01]  /*4ec0*/  FSETP.GE.FTZ.AND P0, PT, R215, RZ, PT ;  /* 0x000000ffd700720b */ /* 0x000fe20003f16000 */
[----:B------:R-:W-:Y:S01]  /*4ed0*/  FADD.FTZ R40, -R107, R40 ;  /* 0x000000286b287221 */ /* 0x000fe20000010100 */
        /* <DEDUP_REMOVED lines=22> */
[----:B------:R-:W-:Y:S01]  /*5040*/  FSEL R35, R34, R101, P1 ;  /* 0x0000006522237208 */ /* 0x000fe20000800000 */
[----:B------:R-:W-:Y:S01]  /*5050*/  FADD.FTZ R34, -R101, R39 ;  /* 0x0000002765227221 */ /* 0x000fe20000010100 */
[----:B------:R-:W-:Y:S01]  /*5060*/  FSETP.GE.FTZ.AND P1, PT, R246, RZ, PT ;  /* 0x000000fff600720b */ /* 0x000fe20003f36000 */
[----:B------:R-:W-:Y:S01]  /*5070*/  FADD.FTZ R230, -R107, R8 ;  /* 0x000000086be67221 */ /* 0x000fe20000010100 */
        /* <DEDUP_REMOVED lines=13> */
[C---:B------:R-:W-:Y:S01]  /*5150*/  FADD.FTZ R42, -R105.reuse, R42 ;  /* 0x0000002a692a7221 */ /* 0x040fe20000010100 */
[-C--:B------:R-:W-:Y:S01]  /*5160*/  FSEL R34, R34, R101.reuse, P0 ;  /* 0x0000006522227208 */ /* 0x080fe20000000000 */
[C---:B------:R-:W-:Y:S01]  /*5170*/  FADD.FTZ R46, -R105.reuse, R46 ;  /* 0x0000002e692e7221 */ /* 0x040fe20000010100 */
[----:B------:R-:W-:Y:S01]  /*5180*/  FSETP.GE.FTZ.AND P0, PT, R130, RZ, PT ;  /* 0x000000ff8200720b */ /* 0x000fe20003f16000 */
[C---:B------:R-:W-:Y:S01]  /*5190*/  FADD.FTZ R58, -R105.reuse, R58 ;  /* 0x0000003a693a7221 */ /* 0x040fe20000010100 */
[----:B------:R-:W-:Y:S01]  /*51a0*/  FSETP.GE.FTZ.AND P4, PT, R114, RZ, PT ;  /* 0x000000ff7200720b */ /* 0x000fe20003f96000 */
        /* <DEDUP_REMOVED lines=8> */
[----:B------:R-:W-:Y:S01]  /*5230*/  FMUL.FTZ R224, R224, R16 ;  /* 0x00000010e0e07220 */ /* 0x000fe20000410000 */
[-C--:B------:R-:W-:Y:S01]  /*5240*/  FSEL R55, R54, R101.reuse, P4 ;  /* 0x0000006536377208 */ /* 0x080fe20002000000 */
[----:B------:R-:W-:Y:S01]  /*5250*/  FADD.FTZ R54, -R107, R9 ;  /* 0x000000096b367221 */ /* 0x000fe20000010100 */
[----:B------:R-:W-:Y:S01]  /*5260*/  FSEL R38, R38, R101, P3 ;  /* 0x0000006526267208 */ /* 0x000fe20001800000 */
[----:B------:R-:W-:Y:S01]  /*5270*/  FMUL.FTZ R225, R225, R17 ;  /* 0x00000011e1e17220 */ /* 0x000fe20000410000 */
[----:B------:R-:W-:Y:S01]  /*5280*/  FSEL R66, R66, R101, P2 ;  /* 0x0000006542427208 */ /* 0x000fe20001000000 */
[----:B------:R-:W-:Y:S01]  /*5290*/  @P1 FADD.FTZ R101, -R101, R67 ;  /* 0x0000004365651221 */ /* 0x000fe20000010100 */
        /* <DEDUP_REMOVED lines=14> */
[-C--:B------:R-:W-:Y:S01]  /*5380*/  FSEL R246, R246, R107.reuse, P0 ;  /* 0x0000006bf6f67208 */ /* 0x080fe20000000000 */
[----:B------:R-:W-:Y:S01]  /*5390*/  FMUL.FTZ R230, R221, R230 ;  /* 0x000000e6dde67220 */ /* 0x000fe20000410000 */
[----:B------:R-:W-:Y:S01]  /*53a0*/  FSETP.GE.FTZ.AND P0, PT, R252, RZ, PT ;  /* 0x000000fffc00720b */ /* 0x000fe20003f16000 */
[----:B------:R-:W-:Y:S01]  /*53b0*/  FMUL.FTZ R52, R129, R52 ;  /* 0x0000003481347220 */ /* 0x000fe20000410000 */
[-C--:B------:R-:W-:Y:S01]  /*53c0*/  FSEL R243, R216, R107.reuse, P3 ;  /* 0x0000006bd8f37208 */ /* 0x080fe20001800000 */
[----:B------:R-:W-:Y:S01]  /*53d0*/  FADD.FTZ R216, -R107, R28 ;  /* 0x0000001c6bd87221 */ /* 0x000fe20000010100 */
        /* <DEDUP_REMOVED lines=12> */
[----:B------:R-:W-:Y:S01]  /*54a0*/  FSETP.GE.FTZ.AND P1, PT, R249, RZ, PT ;  /* 0x000000fff900720b */ /* 0x000fe20003f36000 */
[C---:B------:R-:W-:Y:S01]  /*54b0*/  FADD.FTZ R44, -R107.reuse, R57 ;  /* 0x000000396b2c7221 */ /* 0x040fe20000010100 */
[-C--:B------:R-:W-:Y:S01]  /*54c0*/  FSEL R217, R40, R107.reuse, P2 ;  /* 0x0000006b28d97208 */ /* 0x080fe20001000000 */
[----:B------:R-:W-:Y:S01]  /*54d0*/  FADD.FTZ R40, -R107, R45 ;  /* 0x0000002d6b287221 */ /* 0x000fe20000010100 */
[----:B------:R-:W-:Y:S01]  /*54e0*/  FSETP.GE.FTZ.AND P2, PT, R178, RZ, PT ;  /* 0x000000ffb200720b */ /* 0x000fe20003f56000 */
[----:B------:R-:W-:Y:S01]  /*54f0*/  FMUL.FTZ R246, R233, R246 ;  /* 0x000000f6e9f67220 */ /* 0x000fe20000410000 */
[----:B------:R-:W-:Y:S01]  /*5500*/  FSETP.GE.FTZ.AND P4, PT, R236, RZ, PT ;  /* 0x000000ffec00720b */ /* 0x000fe20003f96000 */
[----:B------:R-:W-:Y:S01]  /*5510*/  FMUL.FTZ R64, R127, R64 ;  /* 0x000000407f407220 */ /* 0x000fe20000410000 */
[-C--:B------:R-:W-:Y:S01]  /*5520*/  FSEL R220, R220, R107.reuse, P3 ;  /* 0x0000006bdcdc7208 */ /* 0x080fe20001800000 */
[----:B------:R-:W-:Y:S01]  /*5530*/  FMUL.FTZ R53, R113, R106 ;  /* 0x0000006a71357220 */ /* 0x000fe20000410000 */
[-C--:B------:R-:W-:Y:S01]  /*5540*/  FSEL R232, R232, R107.reuse, P1 ;  /* 0x0000006be8e87208 */ /* 0x080fe20000800000 */
[----:B------:R-:W-:Y:S01]  /*5550*/  FMUL.FTZ R226, R231, R226 ;  /* 0x000000e2e7e27220 */ /* 0x000fe20000410000 */
[----:B------:R-:W-:Y:S01]  /*5560*/  FSETP.GE.FTZ.AND P3, PT, R117, RZ, PT ;  /* 0x000000ff7500720b */ /* 0x000fe20003f76000 */
[----:B------:R-:W-:Y:S01]  /*5570*/  FMUL.FTZ R220, R237, R220 ;  /* 0x000000dceddc7220 */ /* 0x000fe20000410000 */
[----:B------:R-:W-:Y:S01]  /*5580*/  FSETP.GE.FTZ.AND P1, PT, R125, RZ, PT ;  /* 0x000000ff7d00720b */ /* 0x000fe20003f36000 */
[----:B------:R-:W-:Y:S01]  /*5590*/  FMUL.FTZ R34, R247, R34 ;  /* 0x00000022f7227220 */ /* 0x000fe20000410000 */
[-C--:B------:R-:W-:Y:S01]  /*55a0*/  FSEL R45, R56, R107.reuse, P2 ;  /* 0x0000006b382d7208 */ /* 0x080fe20001000000 */
[----:B------:R-:W-:Y:S01]  /*55b0*/  FADD.FTZ R56, -R105, R10 ;  /* 0x0000000a69387221 */ /* 0x000fe20000010100 */
[----:B------:R-:W-:Y:S01]  /*55c0*/  FSETP.GE.FTZ.AND P2, PT, R120, RZ, PT ;  /* 0x000000ff7800720b */ /* 0x000fe20003f56000 */
[----:B------:R-:W-:Y:S01]  /*55d0*/  FMUL.FTZ R50, R123, R50 ;  /* 0x000000327b327220 */ /* 0x000fe20000410000 */
[-C--:B------:R-:W-:Y:S01]  /*55e0*/  FSEL R41, R216, R107.reuse, P4 ;  /* 0x0000006bd8297208 */ /* 0x080fe20002000000 */
[----:B------:R-:W-:Y:S01]  /*55f0*/  FADD.FTZ R216, -R105, R14 ;  /* 0x0000000e69d87221 */ /* 0x000fe20000010100 */
[----:B------:R-:W-:Y:S01]  /*5600*/  FSEL R40, R40, R107, P3 ;  /* 0x0000006b28287208 */ /* 0x000fe20001800000 */
[----:B------:R-:W-:Y:S01]  /*5610*/  FMUL.FTZ R51, R130, R51 ;  /* 0x0000003382337220 */ /* 0x000fe20000410000 */
[----:B------:R-:W-:Y:S01]  /*5620*/  FSEL R44, R44, R107, P1 ;  /* 0x0000006b2c2c7208 */ /* 0x000fe20000800000 */
[----:B------:R-:W-:Y:S01]  /*5630*/  FMUL.FTZ R41, R236, R41 ;  /* 0x00000029ec297220 */ /* 0x000fe20000410000 */
[----:B------:R-:W-:Y:S01]  /*5640*/  FSEL R57, R60, R107, P2 ;  /* 0x0000006b3c397208 */ /* 0x000fe20001000000 */
[----:B------:R-:W-:Y:S01]  /*5650*/  @P0 FADD.FTZ R107, -R107, R61 ;  /* 0x0000003d6b6b0221 */ /* 0x000fe20000010100 */
[----:B------:R-:W-:Y:S01]  /*5660*/  FSETP.GE.FTZ.AND P1, PT, R218, RZ, PT ;  /* 0x000000ffda00720b */ /* 0x000fe20003f36000 */
[C---:B------:R-:W-:Y:S01]  /*5670*/  FADD.FTZ R60, -R105.reuse, R11 ;  /* 0x0000000b693c7221 */ /* 0x040fe20000010100 */
[----:B------:R-:W-:Y:S01]  /*5680*/  FSETP.GE.FTZ.AND P0, PT, R222, RZ, PT ;  /* 0x000000ffde00720b */ /* 0x000fe20003f16000 */
[C---:B------:R-:W-:Y:S01]  /*5690*/  FADD.FTZ R236, -R105.reuse, R15 ;  /* 0x0000000f69ec7221 */ /* 0x040fe20000010100 */
[----:B------:R-:W-:Y:S01]  /*56a0*/  FSEL R61, R56, R105, P1 ;  /* 0x00000069383d7208 */ /* 0x000fe20000800000 */
        /* <DEDUP_REMOVED lines=13> */
[-C--:B------:R-:W-:Y:S01]  /*5780*/  FSEL R60, R60, R105.reuse, P1 ;  /* 0x000000693c3c7208 */ /* 0x080fe20000800000 */
[----:B------:R-:W-:Y:S01]  /*5790*/  FMUL.FTZ R242, R235, R242 ;  /* 0x000000f2ebf27220 */ /* 0x000fe20000410000 */
        /* <DEDUP_REMOVED lines=15> */
[C---:B------:R-:W-:Y:S01]  /*5890*/  FADD.FTZ R42, -R105.reuse, R47 ;  /* 0x0000002f692a7221 */ /* 0x040fe20000010100 */
        /* <DEDUP_REMOVED lines=10> */
[----:B------:R-:W-:Y:S01]  /*5940*/  PLOP3.LUT P0, PT, PT, PT, UP2, 0x80, 0x0 ;  /* 0x000000000000781c */ /* 0x000fe20003f0f028 */
[----:B------:R-:W-:Y:S01]  /*5950*/  FMUL.FTZ R57, R120, R57 ;  /* 0x0000003978397220 */ /* 0x000fe20000410000 */
[C---:B------:R-:W-:Y:S01]  /*5960*/  FSETP.GE.FTZ.AND P3, PT, R239.reuse, RZ, PT ;  /* 0x000000ffef00720b */ /* 0x040fe20003f76000 */
[----:B------:R-:W-:Y:S01]  /*5970*/  FMUL.FTZ R56, R124, R107 ;  /* 0x0000006b7c387220 */ /* 0x000fe20000410000 */
[----:B------:R-:W-:Y:S01]  /*5980*/  FSETP.GE.FTZ.AND P4, PT, R126, RZ, PT ;  /* 0x000000ff7e00720b */ /* 0x000fe20003f96000 */
        /* <DEDUP_REMOVED lines=8> */
[----:B------:R-:W-:Y:S01]  /*5a10*/  FMUL.FTZ R222, R251, R222 ;  /* 0x000000defbde7220 */ /* 0x000fe20000410000 */
[----:B------:R-:W-:Y:S01]  /*5a20*/  FSEL R59, R46, R105, P3 ;  /* 0x000000692e3b7208 */ /* 0x000fe20001800000 */
[----:B------:R-:W-:Y:S01]  /*5a30*/  FMUL.FTZ R235, R118, R235 ;  /* 0x000000eb76eb7220 */ /* 0x000fe20000410000 */
[----:B------:R-:W-:Y:S01]  /*5a40*/  FSEL R237, R62, R105, P2 ;  /* 0x000000693eed7208 */ /* 0x000fe20001000000 */
[----:B------:R-:W-:Y:S02]  /*5a50*/  @P1 FADD.FTZ R105, -R105, R63 ;  /* 0x0000003f69691221 */ /* 0x000fe40000010100 */
        /* <DEDUP_REMOVED lines=14> */
[----:B------:R-:W-:Y:S02]  /*5b40*/  LEA R6, P1, R7, R210, 0x7 ;  /* 0x000000d207067211 */ /* 0x000fe400078238ff */
        /* <DEDUP_REMOVED lines=9> */
.L_x_518:
        /* <DEDUP_REMOVED lines=66> */
[----:B-1----:R-:W-:Y:S04]  /*6000*/  LDSM.16.MT88.4 R4, [R173+0x10000] ;  /* 0x01000000ad04783b */ /* 0x002fe80000004200 */
        /* <DEDUP_REMOVED lines=71> */
.L_x_519:
[----:B------:R-:W-:Y:S01]  /*6480*/  LDSM.16.M88.4 R20, [R172] ;  /* 0x00000000ac14783b */ /* 0x000fe20000000200 */
[----:B------:R-:W-:Y:S03]  /*6490*/  UIADD3 UR6, UR8, -0x1, URZ ;  /* 0xffffffff08067890 */ /* 0x000fe6000fffe03f */
[----:B------:R-:W2:Y:S04]  /*64a0*/  LDSM.16.MT88.4 R16, [R52+0x6000] ;  /* 0x006000003410783b */ /* 0x000ea80000004200 */
        /* <DEDUP_REMOVED lines=43> */
[----:B------:R-:W-:Y:S01]  /*6760*/  @P0 IADD3 R41, R179, -0x80, RZ ;  /* 0xffffff80b3290810 */ /* 0x000fe20007ffe0ff */
[-C--:B------:R-:W-:Y:S01]  /*6770*/  HMMA.16816.F32.BF16 R12, R32, R42.reuse, R12 ;  /* 0x0000002a200c723c */ /* 0x080fe2000004180c */
[----:B------:R-:W1:Y:S07]  /*6780*/  LDSM.16.M88.4 R32, [R165+0x6000] ;  /* 0x00600000a520783b */ /* 0x000e6e0000000200 */
[----:B------:R-:W-:Y:S07]  /*6790*/  HMMA.16816.F32.BF16 R16, R36, R42, R16 ;  /* 0x0000002a2410723c */ /* 0x000fee0000041810 */
[----:B------:R-:W-:Y:S01]  /*67a0*/  @P0 IMAD.WIDE R42, R41, R192, UR12 ;  /* 0x0000000c292a0e25 */ /* 0x000fe2000f8e02c0 */
[-C--:B--2---:R-:W-:Y:S04]  /*67b0*/  HMMA.16816.F32.BF16 R4, R20, R48.reuse, R4 ;  /* 0x000000301404723c */ /* 0x084fe80000041804 */
[----:B------:R2:W5:Y:S01]  /*67c0*/  @P0 LDG.E R198, [R42.64] ;  /* 0x000000042ac60981 */ /* 0x000562000c1e1900 */
[----:B------:R-:W-:Y:S02]  /*67d0*/  IMAD.U32 R39, RZ, RZ, UR29 ;  /* 0x0000001dff277e24 */ /* 0x000fe4000f8e00ff */
[----:B------:R-:W-:Y:S01]  /*67e0*/  IMAD.U32 R37, RZ, RZ, UR29 ;  /* 0x0000001dff257e24 */ /* 0x000fe2000f8e00ff */
[C---:B---3--:R-:W-:Y:S01]  /*67f0*/  HMMA.16816.F32.BF16 R8, R44.reuse, R48, R8 ;  /* 0x000000302c08723c */ /* 0x048fe20000041808 */
[----:B------:R2:W5:Y:S04]  /*6800*/  @P0 LDG.E R197, [R42.64+0x20] ;  /* 0x000020042ac50981 */ /* 0x000568000c1e1900 */
[----:B------:R2:W5:Y:S03]  /*6810*/  @P0 LDG.E R196, [R42.64+0x100] ;  /* 0x000100042ac40981 */ /* 0x000566000c1e1900 */
[-C--:B------:R-:W-:Y:S01]  /*6820*/  HMMA.16816.F32.BF16 R12, R44, R50.reuse, R12 ;  /* 0x000000322c0c723c */ /* 0x080fe2000004180c */
[----:B------:R2:W5:Y:S07]  /*6830*/  @P0 LDG.E R195, [R42.64+0x120] ;  /* 0x000120042ac30981 */ /* 0x00056e000c1e1900 */
[----:B------:R-:W-:Y:S01]  /*6840*/  HMMA.16816.F32.BF16 R16, R20, R50, R16 ;  /* 0x000000321410723c */ /* 0x000fe20000041810 */
[----:B------:R-:W-:Y:S07]  /*6850*/  LDSM.16.MT88.4 R20, [R173+0xc000] ;  /* 0x00c00000ad14783b */ /* 0x000fee0000004200 */
[-C--:B----4-:R-:W-:Y:S08]  /*6860*/  HMMA.16816.F32.BF16 R4, R24, R28.reuse, R4 ;  /* 0x0000001c1804723c */ /* 0x090ff00000041804 */
[C---:B-1----:R-:W-:Y:S07]  /*6870*/  HMMA.16816.F32.BF16 R8, R32.reuse, R28, R8 ;  /* 0x0000001c2008723c */ /* 0x042fee0000041808 */
[-C--:B------:R-:W-:Y:S01]  /*6880*/  LEA R28, P2, R39, R206.reuse, 0x2 ;  /* 0x000000ce271c7211 */ /* 0x080fe200078410ff */
[-C--:B------:R-:W-:Y:S01]  /*6890*/  HMMA.16816.F32.BF16 R12, R32, R30.reuse, R12 ;  /* 0x0000001e200c723c */ /* 0x080fe2000004180c */
[----:B------:R-:W-:Y:S03]  /*68a0*/  IMAD.U32 R29, RZ, RZ, UR28 ;  /* 0x0000001cff1d7e24 */ /* 0x000fe6000f8e00ff */
[----:B------:R-:W-:Y:S03]  /*68b0*/  IMAD.U32 R39, RZ, RZ, UR27 ;  /* 0x0000001bff277e24 */ /* 0x000fe6000f8e00ff */
[----:B------:R-:W-:Y:S01]  /*68c0*/  RED.E.ADD.F32.FTZ.RN.STRONG.GPU [R206.64], R4 ;  /* 0x00000004ce00798e */ /* 0x000fe2000c10e784 */
[----:B------:R-:W-:Y:S01]  /*68d0*/  HMMA.16816.F32.BF16 R16, R24, R30, R16 ;  /* 0x0000001e1810723c */ /* 0x000fe20000041810 */
[----:B------:R-:W-:Y:S03]  /*68e0*/  IMAD.U32 R33, RZ, RZ, UR28 ;  /* 0x0000001cff217e24 */ /* 0x000fe6000f8e00ff */
[-C--:B------:R-:W-:Y:S01]  /*68f0*/  LEA R32, P1, R29, R206.reuse, 0x2 ;  /* 0x000000ce1d207211 */ /* 0x080fe200078210ff */
[----:B------:R-:W-:Y:S01]  /*6900*/  IMAD.U32 R35, RZ, RZ, UR26 ;  /* 0x0000001aff237e24 */ /* 0x000fe2000f8e00ff */
[-C--:B------:R-:W-:Y:S01]  /*6910*/  LEA.HI.X.SX32 R29, R37, R207.reuse, 0x2, P2 ;  /* 0x000000cf251d7211 */ /* 0x080fe200010f16ff */
[----:B------:R-:W-:Y:S01]  /*6920*/  IMAD.U32 R25, RZ, RZ, UR27 ;  /* 0x0000001bff197e24 */ /* 0x000fe2000f8e00ff */
[-C--:B------:R-:W-:Y:S01]  /*6930*/  LEA.HI.X.SX32 R33, R33, R207.reuse, 0x2, P1 ;  /* 0x000000cf21217211 */ /* 0x080fe200008f16ff */
[----:B------:R-:W-:Y:S02]  /*6940*/  IMAD.U32 R37, RZ, RZ, UR26 ;  /* 0x0000001aff257e24 */ /* 0x000fe4000f8e00ff */
        /* <DEDUP_REMOVED lines=8> */
[----:B------:R-:W-:Y:S01]  /*69d0*/  IMAD.U32 R27, RZ, RZ, UR24 ;  /* 0x00000018ff1b7e24 */ /* 0x000fe2000f8e00ff */
[-C--:B------:R-:W-:Y:S01]  /*69e0*/  LEA.HI.X.SX32 R35, R35, R207.reuse, 0x2, P2 ;  /* 0x000000cf23237211 */ /* 0x080fe200010f16ff */
[----:B------:R-:W-:Y:S01]  /*69f0*/  RED.E.ADD.F32.FTZ.RN.STRONG.GPU [R36.64], R7 ;  /* 0x000000072400798e */ /* 0x000fe2000c10e784 */
[-C--:B------:R-:W-:Y:S01]  /*6a00*/  LEA.HI.X.SX32 R39, R25, R207.reuse, 0x2, P1 ;  /* 0x000000cf19277211 */ /* 0x080fe200008f16ff */
[----:B------:R-:W-:Y:S02]  /*6a10*/  IMAD.U32 R31, RZ, RZ, UR23 ;  /* 0x00000017ff1f7e24 */ /* 0x000fe4000f8e00ff */
[----:B------:R4:W-:Y:S01]  /*6a20*/  RED.E.ADD.F32.FTZ.RN.STRONG.GPU [R34.64], R8 ;  /* 0x000000082200798e */ /* 0x0009e2000c10e784 */
[----:B------:R-:W-:Y:S03]  /*6a30*/  IMAD.U32 R25, RZ, RZ, UR21 ;  /* 0x00000015ff197e24 */ /* 0x000fe6000f8e00ff */
[----:B------:R2:W-:Y:S01]  /*6a40*/  RED.E.ADD.F32.FTZ.RN.STRONG.GPU [R38.64], R9 ;  /* 0x000000092600798e */ /* 0x0005e2000c10e784 */
[----:B-1----:R-:W-:Y:S02]  /*6a50*/  IMAD.U32 R5, RZ, RZ, UR24 ;  /* 0x00000018ff057e24 */ /* 0x002fe4000f8e00ff */
[----:B------:R-:W-:Y:S01]  /*6a60*/  IMAD.U32 R29, RZ, RZ, UR22 ;  /* 0x00000016ff1d7e24 */ /* 0x000fe2000f8e00ff */
[-C--:B---3--:R-:W-:Y:S01]  /*6a70*/  LEA R32, P0, R27, R206.reuse, 0x2 ;  /* 0x000000ce1b207211 */ /* 0x088fe200078010ff */
[----:B------:R-:W-:Y:S03]  /*6a80*/  IMAD.U32 R27, RZ, RZ, UR23 ;  /* 0x00000017ff1b7e24 */ /* 0x000fe6000f8e00ff */
[-C--:B------:R-:W-:Y:S01]  /*6a90*/  LEA.HI.X.SX32 R33, R5, R207.reuse, 0x2, P0 ;  /* 0x000000cf05217211 */ /* 0x080fe200000f16ff */
[----:B------:R-:W-:Y:S01]  /*6aa0*/  IMAD.U32 R5, RZ, RZ, UR20 ;  /* 0x00000014ff057e24 */ /* 0x000fe2000f8e00ff */
[-C--:B------:R-:W-:Y:S01]  /*6ab0*/  LEA R28, P0, R27, R206.reuse, 0x2 ;  /* 0x000000ce1b1c7211 */ /* 0x080fe200078010ff */
[----:B------:R-:W-:Y:S02]  /*6ac0*/  IMAD.U32 R27, RZ, RZ, UR22 ;  /* 0x00000016ff1b7e24 */ /* 0x000fe4000f8e00ff */
[----:B------:R1:W-:Y:S01]  /*6ad0*/  RED.E.ADD.F32.FTZ.RN.STRONG.GPU [R32.64], R10 ;  /* 0x0000000a2000798e */ /* 0x0003e2000c10e784 */
[-C--:B----4-:R-:W-:Y:S01]  /*6ae0*/  LEA R34, P2, R29, R206.reuse, 0x2 ;  /* 0x000000ce1d227211 */ /* 0x090fe200078410ff */
[----:B------:R-:W-:Y:S01]  /*6af0*/  IMAD.U32 R7, RZ, RZ, UR21 ;  /* 0x00000015ff077e24 */ /* 0x000fe2000f8e00ff */
[-C--:B------:R-:W-:Y:S01]  /*6b00*/  LEA.HI.X.SX32 R29, R31, R207.reuse, 0x2, P0 ;  /* 0x000000cf1f1d7211 */ /* 0x080fe200000f16ff */
[----:B------:R-:W-:Y:S01]  /*6b10*/  IMAD.U32 R31, RZ, RZ, UR19 ;  /* 0x00000013ff1f7e24 */ /* 0x000fe2000f8e00ff */
[-C--:B--2---:R-:W-:Y:S01]  /*6b20*/  LEA R38, P1, R25, R206.reuse, 0x2 ;  /* 0x000000ce19267211 */ /* 0x084fe200078210ff */
[----:B------:R-:W-:Y:S01]  /*6b30*/  IMAD.U32 R9, RZ, RZ, UR20 ;  /* 0x00000014ff097e24 */ /* 0x000fe2000f8e00ff */
[-C--:B------:R-:W-:Y:S01]  /*6b40*/  LEA.HI.X.SX32 R35, R27, R207.reuse, 0x2, P2 ;  /* 0x000000cf1b237211 */ /* 0x080fe200010f16ff */
[----:B------:R2:W-:Y:S01]  /*6b50*/  RED.E.ADD.F32.FTZ.RN.STRONG.GPU [R28.64], R11 ;  /* 0x0000000b1c00798e */ /* 0x0005e2000c10e784 */
[-C--:B------:R-:W-:Y:S01]  /*6b60*/  LEA R36, P0, R5, R206.reuse, 0x2 ;  /* 0x000000ce05247211 */ /* 0x080fe200078010ff */
[----:B------:R-:W-:Y:S01]  /*6b70*/  IMAD.U32 R5, RZ, RZ, UR19 ;  /* 0x00000013ff057e24 */ /* 0x000fe2000f8e00ff */
[-C--:B------:R-:W-:Y:S01]  /*6b80*/  LEA.HI.X.SX32 R39, R7, R207.reuse, 0x2, P1 ;  /* 0x000000cf07277211 */ /* 0x080fe200008f16ff */
[----:B------:R3:W-:Y:S01]  /*6b90*/  RED.E.ADD.F32.FTZ.RN.STRONG.GPU [R34.64], R16 ;  /* 0x000000102200798e */ /* 0x0007e2000c10e784 */
[-C--:B------:R-:W-:Y:S01]  /*6ba0*/  LEA.HI.X.SX32 R37, R9, R207.reuse, 0x2, P0 ;  /* 0x000000cf09257211 */ /* 0x080fe200000f16ff */
[----:B------:R-:W-:Y:S01]  /*6bb0*/  IMAD.U32 R7, RZ, RZ, UR18 ;  /* 0x00000012ff077e24 */ /* 0x000fe2000f8e00ff */
[-C--:B------:R-:W-:Y:S01]  /*6bc0*/  LEA R30, P0, R5, R206.reuse, 0x2 ;  /* 0x000000ce051e7211 */ /* 0x080fe200078010ff */
[----:B------:R4:W-:Y:S01]  /*6bd0*/  RED.E.ADD.F32.FTZ.RN.STRONG.GPU [R38.64], R17 ;  /* 0x000000112600798e */ /* 0x0009e2000c10e784 */
[----:B------:R-:W-:Y:S02]  /*6be0*/  IMAD.U32 R27, RZ, RZ, UR17 ;  /* 0x00000011ff1b7e24 */ /* 0x000fe4000f8e00ff */
[----:B------:R-:W-:Y:S01]  /*6bf0*/  IMAD.U32 R9, RZ, RZ, UR15 ;  /* 0x0000000fff097e24 */ /* 0x000fe2000f8e00ff */
[----:B------:R4:W-:Y:S01]  /*6c00*/  RED.E.ADD.F32.FTZ.RN.STRONG.GPU [R36.64], R18 ;  /* 0x000000122400798e */ /* 0x0009e2000c10e784 */
[-C--:B------:R-:W-:Y:S01]  /*6c10*/  LEA.HI.X.SX32 R31, R31, R207.reuse, 0x2, P0 ;  /* 0x000000cf1f1f7211 */ /* 0x080fe200000f16ff */
[----:B------:R-:W-:Y:S02]  /*6c20*/  IMAD.U32 R25, RZ, RZ, UR16 ;  /* 0x00000010ff197e24 */ /* 0x000fe4000f8e00ff */
[----:B------:R-:W-:Y:S02]  /*6c30*/  IMAD.U32 R5, RZ, RZ, UR15 ;  /* 0x0000000fff057e24 */ /* 0x000fe4000f8e00ff */
[----:B------:R-:W-:Y:S01]  /*6c40*/  RED.E.ADD.F32.FTZ.RN.STRONG.GPU [R30.64], R19 ;  /* 0x000000131e00798e */ /* 0x000fe2000c10e784 */
[----:B-1----:R-:W-:Y:S01]  /*6c50*/  IMAD.U32 R33, RZ, RZ, UR16 ;  /* 0x00000010ff217e24 */ /* 0x002fe2000f8e00ff */
[-C--:B------:R-:W-:Y:S02]  /*6c60*/  LEA R32, P1, R25, R206.reuse, 0x2 ;  /* 0x000000ce19207211 */ /* 0x080fe400078210ff */
[----:B------:R-:W-:Y:S02]  /*6c70*/  LDSM.16.MT88.4 R16, [R173+0x8800] ;  /* 0x00880000ad10783b */ /* 0x000fe40000004200 */
[-C--:B------:R-:W-:Y:S02]  /*6c80*/  LEA.HI.X.SX32 R33, R33, R207.reuse, 0x2, P1 ;  /* 0x000000cf21217211 */ /* 0x080fe400008f16ff */
[----:B------:R-:W-:Y:S01]  /*6c90*/  ISETP.LT.AND P1, PT, RZ, UR8, PT ;  /* 0x00000008ff007c0c */ /* 0x000fe2000bf21270 */
[----:B--2---:R-:W-:Y:S02]  /*6ca0*/  IMAD.U32 R29, RZ, RZ, UR18 ;  /* 0x00000012ff1d7e24 */ /* 0x004fe4000f8e00ff */
[----:B------:R-:W-:Y:S01]  /*6cb0*/  IMAD.U32 R11, RZ, RZ, UR17 ;  /* 0x00000011ff0b7e24 */ /* 0x000fe2000f8e00ff */
[-C--:B---3--:R-:W-:Y:S04]  /*6cc0*/  LEA R34, P3, R7, R206.reuse, 0x2 ;  /* 0x000000ce07227211 */ /* 0x088fe800078610ff */
[-C--:B------:R-:W-:Y:S02]  /*6cd0*/  LEA.HI.X.SX32 R35, R29, R207.reuse, 0x2, P3 ;  /* 0x000000cf1d237211 */ /* 0x080fe400018f16ff */
[-C--:B----4-:R-:W-:Y:S01]  /*6ce0*/  LEA R38, P0, R9, R206.reuse, 0x2 ;  /* 0x000000ce09267211 */ /* 0x090fe200078010ff */
[----:B------:R-:W-:Y:S01]  /*6cf0*/  LDSM.16.MT88.4 R28, [R173+0xc800] ;  /* 0x00c80000ad1c783b */ /* 0x000fe20000004200 */
[----:B------:R-:W-:Y:S02]  /*6d00*/  LEA R36, P2, R27, R206, 0x2 ;  /* 0x000000ce1b247211 */ /* 0x000fe400078410ff */
[-C--:B------:R-:W-:Y:S01]  /*6d10*/  LEA.HI.X.SX32 R39, R5, R207.reuse, 0x2, P0 ;  /* 0x000000cf05277211 */ /* 0x080fe200000f16ff */
[----:B------:R-:W-:Y:S01]  /*6d20*/  RED.E.ADD.F32.FTZ.RN.STRONG.GPU [R34.64], R12 ;  /* 0x0000000c2200798e */ /* 0x000fe2000c10e784 */
[----:B------:R-:W-:Y:S03]  /*6d30*/  LEA.HI.X.SX32 R37, R11, R207, 0x2, P2 ;  /* 0x000000cf0b257211 */ /* 0x000fe600010f16ff */
[----:B------:R-:W-:Y:S04]  /*6d40*/  LDSM.16.MT88.4 R4, [R173+0x8000] ;  /* 0x00800000ad04783b */ /* 0x000fe80000004200 */
[----:B------:R-:W1:Y:S04]  /*6d50*/  LDSM.16.MT88.4 R8, [R169] ;  /* 0x00000000a908783b */ /* 0x000e680000004200 */
[----:B------:R-:W-:Y:S04]  /*6d60*/  RED.E.ADD.F32.FTZ.RN.STRONG.GPU [R36.64], R13 ;  /* 0x0000000d2400798e */ /* 0x000fe8000c10e784 */
[----:B------:R-:W-:Y:S04]  /*6d70*/  RED.E.ADD.F32.FTZ.RN.STRONG.GPU [R32.64], R14 ;  /* 0x0000000e2000798e */ /* 0x000fe8000c10e784 */
[----:B------:R-:W-:Y:S01]  /*6d80*/  RED.E.ADD.F32.FTZ.RN.STRONG.GPU [R38.64], R15 ;  /* 0x0000000f2600798e */ /* 0x000fe2000c10e784 */
[----:B------:R-:W-:Y:S02]  /*6d90*/  ULOP3.LUT UR4, UR8, 0x1, URZ, 0xc0, !UPT ;  /* 0x0000000108047892 */ /* 0x000fe4000f8ec03f */
[----:B------:R-:W-:Y:S01]  /*6da0*/  @UP2 UIADD3 UR5, UP1, UR12, -0x200, URZ ;  /* 0xfffffe000c052890 */ /* 0x000fe2000ff3e03f */
[----:B------:R-:W2:Y:S01]  /*6db0*/  LDSM.16.MT88.4 R24, [R169+0x400] ;  /* 0x00040000a918783b */ /* 0x000ea20000004200 */
[----:B------:R-:W-:Y:S02]  /*6dc0*/  UISETP.NE.U32.AND UP0, UPT, UR4, 0x1, UPT ;  /* 0x000000010400788c */ /* 0x000fe4000bf05070 */
[----:B------:R-:W-:Y:S01]  /*6dd0*/  @UP2 UIADD3.X UR4, UR13, -0x1, URZ, UP1, !UPT ;  /* 0xffffffff0d042890 */ /* 0x000fe20008ffe43f */
[----:B------:R-:W-:Y:S01]  /*6de0*/  LDSM.16.MT88.4 R12, [R169+0x800] ;  /* 0x00080000a90c783b */ /* 0x000fe20000004200 */
[----:B------:R-:W-:Y:S02]  /*6df0*/  UMOV UR8, UR6 ;  /* 0x0000000600087c82 */ /* 0x000fe40008000000 */
[----:B------:R-:W-:Y:S01]  /*6e00*/  PLOP3.LUT P0, PT, PT, PT, UP0, 0x80, 0x0 ;  /* 0x000000000000781c */ /* 0x000fe20003f0f008 */
[----:B------:R-:W-:Y:S01]  /*6e10*/  LDSM.16.MT88.4 R32, [R173+0xd000] ;  /* 0x00d00000ad20783b */ /* 0x000fe20000004200 */
[----:B------:R-:W-:Y:S02]  /*6e20*/  @UP2 UIADD3 UR14, UP0, UR14, -0x200, URZ ;  /* 0xfffffe000e0e2890 */ /* 0x000fe4000ff1e03f */
[----:B------:R-:W-:Y:S02]  /*6e30*/  @UP2 UMOV UR12, UR5 ;  /* 0x00000005000c2c82 */ /* 0x000fe40008000000 */
[----:B------:R-:W-:Y:S02]  /*6e40*/  @UP2 UIADD3.X UR11, UR11, -0x1, URZ, UP0, !UPT ;  /* 0xffffffff0b0b2890 */ /* 0x000fe400087fe43f */
[----:B------:R-:W-:Y:S01]  /*6e50*/  @UP2 UMOV UR13, UR4 ;  /* 0x00000004000d2c82 */ /* 0x000fe20008000000 */
[-C--:B-1----:R-:W-:Y:S08]  /*6e60*/  HMMA.16816.F32.BF16 R84, R4, R8.reuse, R84 ;  /* 0x000000080454723c */ /* 0x082ff00000041854 */
[C---:B------:R-:W-:Y:S08]  /*6e70*/  HMMA.16816.F32.BF16 R88, R20.reuse, R8, R88 ;  /* 0x000000081458723c */ /* 0x040ff00000041858 */
[-C--:B------:R-:W-:Y:S01]  /*6e80*/  HMMA.16816.F32.BF16 R92, R20, R10.reuse, R92 ;  /* 0x0000000a145c723c */ /* 0x080fe2000004185c */
[----:B------:R-:W1:Y:S07]  /*6e90*/  LDSM.16.MT88.4 R20, [R173+0x9000] ;  /* 0x00900000ad14783b */ /* 0x000e6e0000004200 */
[----:B------:R-:W-:Y:S01]  /*6ea0*/  HMMA.16816.F32.BF16 R96, R4, R10, R96 ;  /* 0x0000000a0460723c */ /* 0x000fe20000041860 */
[----:B------:R-:W-:Y:S04]  /*6eb0*/  LDSM.16.MT88.4 R4, [R173+0x9800] ;  /* 0x00980000ad04783b */ /* 0x000fe80000004200 */
[----:B------:R-:W3:Y:S03]  /*6ec0*/  LDSM.16.MT88.4 R8, [R169+0xc00] ;  /* 0x000c0000a908783b */ /* 0x000ee60000004200 */
[-C--:B--2---:R-:W-:Y:S08]  /*6ed0*/  HMMA.16816.F32.BF16 R84, R16, R24.reuse, R84 ;  /* 0x000000181054723c */ /* 0x084ff00000041854 */
[C---:B------:R-:W-:Y:S08]  /*6ee0*/  HMMA.16816.F32.BF16 R88, R28.reuse, R24, R88 ;  /* 0x000000181c58723c */ /* 0x040ff00000041858 */
[-C--:B------:R-:W-:Y:S01]  /*6ef0*/  HMMA.16816.F32.BF16 R92, R28, R26.reuse, R92 ;  /* 0x0000001a1c5c723c */ /* 0x080fe2000004185c */
[----:B------:R-:W2:Y:S07]  /*6f00*/  LDSM.16.MT88.4 R28, [R173+0xd800] ;  /* 0x00d80000ad1c783b */ /* 0x000eae0000004200 */
[----:B------:R-:W-:Y:S01]  /*6f10*/  HMMA.16816.F32.BF16 R96, R16, R26, R96 ;  /* 0x0000001a1060723c */ /* 0x000fe20000041860 */
[----:B------:R-:W-:Y:S04]  /*6f20*/  LDSM.16.MT88.4 R16, [R173+0xa000] ;  /* 0x00a00000ad10783b */ /* 0x000fe80000004200 */
[----:B------:R-:W4:Y:S03]  /*6f30*/  LDSM.16.MT88.4 R24, [R169+0x1000] ;  /* 0x00100000a918783b */ /* 0x000f260000004200 */
[-C--:B-1----:R-:W-:Y:S08]  /*6f40*/  HMMA.16816.F32.BF16 R84, R20, R12.reuse, R84 ;  /* 0x0000000c1454723c */ /* 0x082ff00000041854 */
[C---:B------:R-:W-:Y:S08]  /*6f50*/  HMMA.16816.F32.BF16 R88, R32.reuse, R12, R88 ;  /* 0x0000000c2058723c */ /* 0x040ff00000041858 */
[-C--:B------:R-:W-:Y:S01]  /*6f60*/  HMMA.16816.F32.BF16 R92, R32, R14.reuse, R92 ;  /* 0x0000000e205c723c */ /* 0x080fe2000004185c */
[----:B------:R-:W1:Y:S07]  /*6f70*/  LDSM.16.MT88.4 R32, [R173+0xe000] ;  /* 0x00e00000ad20783b */ /* 0x000e6e0000004200 */
[----:B------:R-:W-:Y:S01]  /*6f80*/  HMMA.16816.F32.BF16 R96, R20, R14, R96 ;  /* 0x0000000e1460723c */ /* 0x000fe20000041860 */
[----:B------:R-:W-:Y:S04]  /*6f90*/  LDSM.16.MT88.4 R12, [R173+0xa800] ;  /* 0x00a80000ad0c783b */ /* 0x000fe80000004200 */
[----:B------:R-:W1:Y:S03]  /*6fa0*/  LDSM.16.MT88.4 R20, [R169+0x1400] ;  /* 0x00140000a914783b */ /* 0x000e660000004200 */
[-C--:B---3--:R-:W-:Y:S08]  /*6fb0*/  HMMA.16816.F32.BF16 R84, R4, R8.reuse, R84 ;  /* 0x000000080454723c */ /* 0x088ff00000041854 */
[C---:B--2---:R-:W-:Y:S08]  /*6fc0*/  HMMA.16816.F32.BF16 R88, R28.reuse, R8, R88 ;  /* 0x000000081c58723c */ /* 0x044ff00000041858 */
[-C--:B------:R-:W-:Y:S01]  /*6fd0*/  HMMA.16816.F32.BF16 R92, R28, R10.reuse, R92 ;  /* 0x0000000a1c5c723c */ /* 0x080fe2000004185c */
[----:B------:R-:W2:Y:S07]  /*6fe0*/  LDSM.16.MT88.4 R28, [R173+0xe800] ;  /* 0x00e80000ad1c783b */ /* 0x000eae0000004200 */
[----:B------:R-:W-:Y:S01]  /*6ff0*/  HMMA.16816.F32.BF16 R96, R4, R10, R96 ;  /* 0x0000000a0460723c */ /* 0x000fe20000041860 */
[----:B------:R-:W-:Y:S04]  /*7000*/  LDSM.16.MT88.4 R4, [R173+0xb000] ;  /* 0x00b00000ad04783b */ /* 0x000fe80000004200 */
[----:B------:R-:W3:Y:S03]  /*7010*/  LDSM.16.MT88.4 R8, [R169+0x1800] ;  /* 0x00180000a908783b */ /* 0x000ee60000004200 */
[-C--:B----4-:R-:W-:Y:S08]  /*7020*/  HMMA.16816.F32.BF16 R84, R16, R24.reuse, R84 ;  /* 0x000000181054723c */ /* 0x090ff00000041854 */
[C---:B-1----:R-:W-:Y:S08]  /*7030*/  HMMA.16816.F32.BF16 R88, R32.reuse, R24, R88 ;  /* 0x000000182058723c */ /* 0x042ff00000041858 */
[-C--:B------:R-:W-:Y:S01]  /*7040*/  HMMA.16816.F32.BF16 R92, R32, R26.reuse, R92 ;  /* 0x0000001a205c723c */ /* 0x080fe2000004185c */
[----:B------:R-:W1:Y:S07]  /*7050*/  LDSM.16.MT88.4 R32, [R173+0xf000] ;  /* 0x00f00000ad20783b */ /* 0x000e6e0000004200 */
[----:B------:R-:W-:Y:S01]  /*7060*/  HMMA.16816.F32.BF16 R96, R16, R26, R96 ;  /* 0x0000001a1060723c */ /* 0x000fe20000041860 */
[----:B------:R-:W-:Y:S04]  /*7070*/  LDSM.16.MT88.4 R16, [R173+0xb800] ;  /* 0x00b80000ad10783b */ /* 0x000fe80000004200 */
[----:B------:R-:W4:Y:S03]  /*7080*/  LDSM.16.MT88.4 R24, [R169+0x1c00] ;  /* 0x001c0000a918783b */ /* 0x000f260000004200 */
[-C--:B------:R-:W-:Y:S08]  /*7090*/  HMMA.16816.F32.BF16 R84, R12, R20.reuse, R84 ;  /* 0x000000140c54723c */ /* 0x080ff00000041854 */
[C---:B--2---:R-:W-:Y:S08]  /*70a0*/  HMMA.16816.F32.BF16 R88, R28.reuse, R20, R88 ;  /* 0x000000141c58723c */ /* 0x044ff00000041858 */
[-C--:B------:R-:W-:Y:S01]  /*70b0*/  HMMA.16816.F32.BF16 R92, R28, R22.reuse, R92 ;  /* 0x000000161c5c723c */ /* 0x080fe2000004185c */
[----:B------:R-:W2:Y:S07]  /*70c0*/  LDSM.16.MT88.4 R28, [R173+0xf800] ;  /* 0x00f80000ad1c783b */ /* 0x000eae0000004200 */
[----:B------:R-:W-:Y:S08]  /*70d0*/  HMMA.16816.F32.BF16 R96, R12, R22, R96 ;  /* 0x000000160c60723c */ /* 0x000ff00000041860 */
[-C--:B---3--:R-:W-:Y:S08]  /*70e0*/  HMMA.16816.F32.BF16 R84, R4, R8.reuse, R84 ;  /* 0x000000080454723c */ /* 0x088ff00000041854 */
[C---:B-1----:R-:W-:Y:S08]  /*70f0*/  HMMA.16816.F32.BF16 R88, R32.reuse, R8, R88 ;  /* 0x000000082058723c */ /* 0x042ff00000041858 */
[-C--:B------:R-:W-:Y:S08]  /*7100*/  HMMA.16816.F32.BF16 R92, R32, R10.reuse, R92 ;  /* 0x0000000a205c723c */ /* 0x080ff0000004185c */
[----:B------:R-:W-:Y:S07]  /*7110*/  HMMA.16816.F32.BF16 R96, R4, R10, R96 ;  /* 0x0000000a0460723c */ /* 0x000fee0000041860 */
[C---:B------:R-:W-:Y:S01]  /*7120*/  IADD3 R4, R169.reuse, -0x2000, RZ ;  /* 0xffffe000a9047810 */ /* 0x040fe20007ffe0ff */
[-C--:B----4-:R-:W-:Y:S05]  /*7130*/  HMMA.16816.F32.BF16 R84, R16, R24.reuse, R84 ;  /* 0x000000181054723c */ /* 0x090fea0000041854 */
[----:B------:R-:W-:Y:S03]  /*7140*/  @P0 IADD3 R4, R169, 0x2000, RZ ;  /* 0x00002000a9040810 */ /* 0x000fe60007ffe0ff */
[C---:B--2---:R-:W-:Y:S04]  /*7150*/  HMMA.16816.F32.BF16 R88, R28.reuse, R24, R88 ;  /* 0x000000181c58723c */ /* 0x044fe80000041858 */
[----:B------:R-:W-:Y:S04]  /*7160*/  IMAD.MOV.U32 R169, RZ, RZ, R4 ;  /* 0x000000ffffa97224 */ /* 0x000fe800078e0004 */
[-C--:B------:R-:W-:Y:S08]  /*7170*/  HMMA.16816.F32.BF16 R92, R28, R26.reuse, R92 ;  /* 0x0000001a1c5c723c */ /* 0x080ff0000004185c */
[----:B------:R-:W-:Y:S01]  /*7180*/  HMMA.16816.F32.BF16 R96, R16, R26, R96 ;  /* 0x0000001a1060723c */ /* 0x000fe20000041860 */
[----:B------:R-:W-:-:S07]  /*7190*/  @P1 BRA `(.L_x_520) ;  /* 0xffffb0b000001947 */ /* 0x000fce000383ffff */
.L_x_517:
[----:B------:R-:W-:Y:S07]  /*71a0*/  @!UPT UIADD3 URZ, URZ, URZ, URZ ;  /* 0x0000003f3f3ff290 */ /* 0x000fee000fffe03f */
[----:B------:R-:W2:Y:S01]  /*71b0*/  S2R R0, SR_TID.X ;  /* 0x0000000000007919 */ /* 0x000ea20000002100 */
[----:B------:R-:W-:Y:S01]  /*71c0*/  FMUL.FTZ R84, R84, c[0x0][0x2e0] ;  /* 0x0000b80054547a20 */ /* 0x000fe20000410000 */
[----:B------:R-:W-:Y:S01]  /*71d0*/  SHF.L.U32 R22, R181, 0x1, RZ ;  /* 0x00000001b5167819 */ /* 0x000fe200000006ff */
[----:B------:R-:W-:Y:S01]  /*71e0*/  FMUL.FTZ R85, R85, c[0x0][0x2e0] ;  /* 0x0000b80055557a20 */ /* 0x000fe20000410000 */
[----:B------:R-:W-:Y:S01]  /*71f0*/  BAR.SYNC.DEFER_BLOCKING 0x0 ;  /* 0x0000000000007b1d */ /* 0x000fe20000010000 */
[----:B------:R-:W-:Y:S01]  /*7200*/  FMUL.FTZ R86, R86, c[0x0][0x2e0] ;  /* 0x0000b80056567a20 */ /* 0x000fe20000410000 */
[----:B------:R-:W-:Y:S01]  /*7210*/  MOV R26, UR32 ;  /* 0x00000020001a7c02 */ /* 0x000fe20008000f00 */
[----:B------:R-:W-:Y:S01]  /*7220*/  FMUL.FTZ R87, R87, c[0x0][0x2e0] ;  /* 0x0000b80057577a20 */ /* 0x000fe20000410000 */
[----:B------:R-:W-:Y:S01]  /*7230*/  F2FP.BF16.PACK_AB R85, R85, R84 ;  /* 0x000000545555723e */ /* 0x000fe200000010ff */
[----:B------:R-:W-:Y:S01]  /*7240*/  FMUL.FTZ R96, R96, c[0x0][0x2e0] ;  /* 0x0000b80060607a20 */ /* 0x000fe20000410000 */
[----:B------:R-:W4:Y:S01]  /*7250*/  S2R R2, SR_CTAID.Y ;  /* 0x0000000000027919 */ /* 0x000f220000002600 */
[----:B------:R-:W-:Y:S01]  /*7260*/  FMUL.FTZ R97, R97, c[0x0][0x2e0] ;  /* 0x0000b80061617a20 */ /* 0x000fe20000410000 */
[----:B------:R-:W-:Y:S01]  /*7270*/  F2FP.BF16.PACK_AB R87, R87, R86 ;  /* 0x000000565757723e */ /* 0x000fe200000010ff */
[----:B------:R-:W-:Y:S01]  /*7280*/  FMUL.FTZ R98, R98, c[0x0][0x2e0] ;  /* 0x0000b80062627a20 */ /* 0x000fe20000410000 */
[----:B------:R-:W-:Y:S01]  /*7290*/  MOV R24, UR32 ;  /* 0x0000002000187c02 */ /* 0x000fe20008000f00 */
[----:B------:R-:W-:Y:S01]  /*72a0*/  FMUL.FTZ R99, R99, c[0x0][0x2e0] ;  /* 0x0000b80063637a20 */ /* 0x000fe20000410000 */
[----:B------:R-:W-:Y:S01]  /*72b0*/  F2FP.BF16.PACK_AB R96, R97, R96 ;  /* 0x000000606160723e */ /* 0x000fe200000010ff */
[----:B------:R-:W-:Y:S01]  /*72c0*/  FMUL.FTZ R88, R88, c[0x0][0x2e0] ;  /* 0x0000b80058587a20 */ /* 0x000fe20000410000 */
[----:B------:R-:W-:Y:S01]  /*72d0*/  ULDC.64 UR4, c[0x0][0x3a0] ;  /* 0x0000e80000047ab9 */ /* 0x000fe20000000a00 */
[----:B------:R-:W-:Y:S01]  /*72e0*/  FMUL.FTZ R89, R89, c[0x0][0x2e0] ;  /* 0x0000b80059597a20 */ /* 0x000fe20000410000 */
[----:B------:R-:W-:Y:S01]  /*72f0*/  F2FP.BF16.PACK_AB R98, R99, R98 ;  /* 0x000000626362723e */ /* 0x000fe200000010ff */
[----:B------:R-:W-:Y:S01]  /*7300*/  FMUL.FTZ R90, R90, c[0x0][0x2e0] ;  /* 0x0000b8005a5a7a20 */ /* 0x000fe20000410000 */
[----:B------:R-:W-:Y:S01]  /*7310*/  ULDC.64 UR6, c[0x0][0x3a8] ;  /* 0x0000ea0000067ab9 */ /* 0x000fe20000000a00 */
[----:B------:R-:W-:Y:S01]  /*7320*/  FMUL.FTZ R91, R91, c[0x0][0x2e0] ;  /* 0x0000b8005b5b7a20 */ /* 0x000fe20000410000 */
[----:B--2---:R-:W-:Y:S01]  /*7330*/  SHF.R.S32.HI R5, RZ, 0x1f, R0 ;  /* 0x0000001fff057819 */ /* 0x004fe20000011400 */
        /* <DEDUP_REMOVED lines=8> */
[----:B------:R-:W-:Y:S01]  /*73c0*/  FMUL.FTZ R68, R68, c[0x0][0x2dc] ;  /* 0x0000b70044447a20 */ /* 0x000fe20000410000 */
[----:B------:R-:W-:Y:S01]  /*73d0*/  F2FP.BF16.PACK_AB R92, R93, R92 ;  /* 0x0000005c5d5c723e */ /* 0x000fe200000010ff */
[----:B------:R-:W-:Y:S01]  /*73e0*/  FMUL.FTZ R69, R69, c[0x0][0x2dc] ;  /* 0x0000b70045457a20 */ /* 0x000fe20000410000 */
[----:B------:R-:W-:Y:S01]  /*73f0*/  F2FP.BF16.PACK_AB R94, R95, R94 ;  /* 0x0000005e5f5e723e */ /* 0x000fe200000010ff */
[----:B------:R-:W-:Y:S01]  /*7400*/  FMUL.FTZ R70, R70, c[0x0][0x2dc] ;  /* 0x0000b70046467a20 */ /* 0x000fe20000410000 */
[----:B------:R-:W-:Y:S01]  /*7410*/  SHF.R.S32.HI R5, RZ, 0x2, R5 ;  /* 0x00000002ff057819 */ /* 0x000fe20000011405 */
        /* <DEDUP_REMOVED lines=26> */
[----:B------:R-:W-:Y:S01]  /*75c0*/  IMAD.WIDE.U32 R8, R5, c[0x0][0x3a0], RZ ;  /* 0x0000e80005087a25 */ /* 0x000fe200078e00ff */
[----:B------:R-:W-:Y:S01]  /*75d0*/  SHF.R.S32.HI R4, RZ, 0x1f, R5 ;  /* 0x0000001fff047819 */ /* 0x000fe20000011405 */
[----:B------:R-:W-:Y:S01]  /*75e0*/  STS [R189+0x1000], R92 ;  /* 0x0010005cbd007388 */ /* 0x000fe20000000800 */
[----:B------:R-:W-:Y:S01]  /*75f0*/  F2FP.BF16.PACK_AB R78, R79, R78 ;  /* 0x0000004e4f4e723e */ /* 0x000fe200000010ff */
[----:B------:R-:W-:Y:S01]  /*7600*/  UIMAD UR4, UR33, UR4, URZ ;  /* 0x00000004210472a4 */ /* 0x000fe2000f8e023f */
[----:B------:R-:W-:Y:S01]  /*7610*/  IADD3 R7, -R7, R0, RZ ;  /* 0x0000000007077210 */ /* 0x000fe20007ffe1ff */
[----:B------:R-:W-:Y:S01]  /*7620*/  STS [R189+0x1200], R94 ;  /* 0x0012005ebd007388 */ /* 0x000fe20000000800 */
[C---:B------:R-:W-:Y:S01]  /*7630*/  IMAD R0, R4.reuse, c[0x0][0x3a0], RZ ;  /* 0x0000e80004007a24 */ /* 0x040fe200078e02ff */
[----:B----4-:R-:W-:Y:S01]  /*7640*/  SHF.R.S32.HI R11, RZ, 0x1f, R2 ;  /* 0x0000001fff0b7819 */ /* 0x010fe20000011402 */
[----:B------:R-:W-:Y:S01]  /*7650*/  IMAD R6, R4, c[0x0][0x3a8], RZ ;  /* 0x0000ea0004067a24 */ /* 0x000fe200078e02ff */
[----:B------:R-:W-:Y:S01]  /*7660*/  STS [R190+0x2000], R69 ;  /* 0x00200045be007388 */ /* 0x000fe20000000800 */
[----:B------:R-:W-:Y:S01]  /*7670*/  IMAD R15, R5, c[0x0][0x3a4], R0 ;  /* 0x0000e900050f7a24 */ /* 0x000fe200078e0200 */
[----:B------:R-:W-:Y:S01]  /*7680*/  SHF.L.U32 R32, R7, 0x3, RZ ;  /* 0x0000000307207819 */ /* 0x000fe200000006ff */
[----:B------:R-:W-:Y:S01]  /*7690*/  IMAD R6, R5, c[0x0][0x3ac], R6 ;  /* 0x0000eb0005067a24 */ /* 0x000fe200078e0206 */
[----:B------:R-:W-:Y:S01]  /*76a0*/  STS [R190+0x2200], R71 ;  /* 0x00220047be007388 */ /* 0x000fe20000000800 */
[----:B------:R-:W-:Y:S01]  /*76b0*/  IMAD R13, R11, c[0x0][0x388], RZ ;  /* 0x0000e2000b0d7a24 */ /* 0x000fe200078e02ff */
[----:B------:R-:W-:Y:S01]  /*76c0*/  IADD3 R9, R9, R15, RZ ;  /* 0x0000000f09097210 */ /* 0x000fe20007ffe0ff */
[----:B------:R-:W-:Y:S01]  /*76d0*/  IMAD.WIDE.U32 R14, R5, c[0x0][0x3a8], RZ ;  /* 0x0000ea00050e7a25 */ /* 0x000fe200078e00ff */
[----:B------:R-:W-:Y:S01]  /*76e0*/  STS [R189+0x2000], R80 ;  /* 0x00200050bd007388 */ /* 0x000fe20000000800 */
[--C-:B------:R-:W-:Y:S01]  /*76f0*/  SHF.R.S32.HI R33, RZ, 0x1f, R32.reuse ;  /* 0x0000001fff217819 */ /* 0x100fe20000011420 */
[----:B------:R-:W-:Y:S01]  /*7700*/  UIMAD UR6, UR33, UR6, URZ ;  /* 0x00000006210672a4 */ /* 0x000fe2000f8e023f */
[----:B------:R-:W-:Y:S01]  /*7710*/  IMAD R11, R11, c[0x0][0x390], RZ ;  /* 0x0000e4000b0b7a24 */ /* 0x000fe200078e02ff */
[----:B------:R-:W-:Y:S01]  /*7720*/  STS [R189+0x2200], R82 ;  /* 0x00220052bd007388 */ /* 0x000fe20000000800 */
[----:B------:R-:W-:Y:S01]  /*7730*/  IADD3 R7, R15, R6, RZ ;  /* 0x000000060f077210 */ /* 0x000fe20007ffe0ff */
[C---:B------:R-:W-:Y:S01]  /*7740*/  IMAD R5, R2.reuse, c[0x0][0x38c], R13 ;  /* 0x0000e30002057a24 */ /* 0x040fe200078e020d */
[----:B------:R-:W-:Y:S01]  /*7750*/  MOV R6, R14 ;  /* 0x0000000e00067202 */ /* 0x000fe20000000f00 */
[----:B------:R-:W-:Y:S01]  /*7760*/  STS [R190+0x3000], R73 ;  /* 0x00300049be007388 */ /* 0x000fe20000000800 */
[----:B------:R-:W-:Y:S01]  /*7770*/  IMAD.WIDE.U32 R30, R2, c[0x0][0x388], R32 ;  /* 0x0000e200021e7a25 */ /* 0x000fe200078e0020 */
[----:B------:R-:W-:-:S02]  /*7780*/  UIMAD UR4, UR32, UR5, UR4 ;  /* 0x00000005200472a4 */ /* 0x000fc4000f8e0204 */
[----:B------:R-:W-:Y:S01]  /*7790*/  STS [R190+0x3200], R75 ;  /* 0x0032004bbe007388 */ /* 0x000fe20000000800 */
[----:B------:R-:W-:Y:S01]  /*77a0*/  IMAD R28, R2, c[0x0][0x394], R11 ;  /* 0x0000e500021c7a24 */ /* 0x000fe200078e020b */
[----:B------:R-:W-:Y:S01]  /*77b0*/  IADD3 R31, R31, R5, RZ ;  /* 0x000000051f1f7210 */ /* 0x000fe20007ffe0ff */
[----:B------:R-:W-:Y:S01]  /*77c0*/  IMAD.WIDE.U32 R26, R26, c[0x0][0x3a0], R8 ;  /* 0x0000e8001a1a7a25 */ /* 0x000fe200078e0008 */
[----:B------:R-:W-:Y:S01]  /*77d0*/  STS [R189+0x3000], R76 ;  /* 0x0030004cbd007388 */ /* 0x000fe20000000800 */
[----:B------:R-:W-:Y:S02]  /*77e0*/  UIMAD UR32, UR32, UR7, UR6 ;  /* 0x00000007202072a4 */ /* 0x000fe4000f8e0206 */
[----:B------:R-:W-:Y:S01]  /*77f0*/  IMAD.WIDE.U32 R24, R24, c[0x0][0x3a8], R6 ;  /* 0x0000ea0018187a25 */ /* 0x000fe200078e0006 */
[----:B------:R-:W-:Y:S03]  /*7800*/  STS [R189+0x3200], R78 ;  /* 0x0032004ebd007388 */ /* 0x000fe60000000800 */
[----:B------:R-:W-:Y:S01]  /*7810*/  IMAD.WIDE.U32 R32, R2, c[0x0][0x390], R32 ;  /* 0x0000e40002207a25 */ /* 0x000fe200078e0020 */
[----:B------:R-:W-:Y:S04]  /*7820*/  BAR.SYNC.DEFER_BLOCKING 0x0 ;  /* 0x0000000000007b1d */ /* 0x000fe80000010000 */
[----:B------:R-:W-:-:S02]  /*7830*/  IADD3 R29, R33, R28, RZ ;  /* 0x0000001c211d7210 */ /* 0x000fc40007ffe0ff */
[----:B------:R-:W2:Y:S01]  /*7840*/  S2R R0, SR_CTAID.Z ;  /* 0x0000000000007919 */ /* 0x000ea20000002700 */
[----:B------:R-:W-:-:S03]  /*7850*/  MOV R28, R32 ;  /* 0x00000020001c7202 */ /* 0x000fc60000000f00 */
[----:B------:R-:W4:Y:S04]  /*7860*/  LDS.128 R16, [R22+0x6000] ;  /* 0x0060000016107984 */ /* 0x000f280000000c00 */
[----:B------:R-:W3:Y:S01]  /*7870*/  LDS.128 R12, [R22+0x7000] ;  /* 0x00700000160c7984 */ /* 0x000ee20000000c00 */
[----:B--2---:R-:W-:Y:S01]  /*7880*/  SHF.R.S32.HI R21, RZ, 0x1f, R0 ;  /* 0x0000001fff157819 */ /* 0x004fe20000011400 */
[----:B------:R-:W-:Y:S02]  /*7890*/  IMAD.WIDE.U32 R28, R0, c[0x0][0x3c0], R28 ;  /* 0x0000f000001c7a25 */ /* 0x000fe400078e001c */
[----:B------:R-:W2:Y:S02]  /*78a0*/  LDS.128 R8, [R22+0x8000] ;  /* 0x0080000016087984 */ /* 0x000ea40000000c00 */
[----:B------:R-:W-:-:S02]  /*78b0*/  IMAD R23, R21, c[0x0][0x3b8], RZ ;  /* 0x0000ee0015177a24 */ /* 0x000fc400078e02ff */
[----:B------:R1:W2:Y:S01]  /*78c0*/  LDS.128 R4, [R22+0x9000] ;  /* 0x0090000016047984 */ /* 0x0002a20000000c00 */
[----:B------:R-:W-:Y:S02]  /*78d0*/  IMAD R21, R21, c[0x0][0x3c0], RZ ;  /* 0x0000f00015157a24 */ /* 0x000fe400078e02ff */
[C---:B------:R-:W-:Y:S02]  /*78e0*/  IMAD R20, R0.reuse, c[0x0][0x3bc], R23 ;  /* 0x0000ef0000147a24 */ /* 0x040fe400078e0217 */
[----:B------:R-:W-:Y:S01]  /*78f0*/  IMAD R2, R0, c[0x0][0x3c4], R21 ;  /* 0x0000f10000027a24 */ /* 0x000fe200078e0215 */
[----:B------:R-:W-:Y:S01]  /*7900*/  IADD3 R21, P0, R28, R24, RZ ;  /* 0x000000181c157210 */ /* 0x000fe20007f1e0ff */
[----:B------:R-:W-:-:S03]  /*7910*/  IMAD.WIDE.U32 R30, R0, c[0x0][0x3b8], R30 ;  /* 0x0000ee00001e7a25 */ /* 0x000fc600078e001e */
[----:B------:R-:W-:Y:S02]  /*7920*/  IADD3 R2, R29, R2, RZ ;  /* 0x000000021d027210 */ /* 0x000fe40007ffe0ff */
[----:B------:R-:W-:Y:S02]  /*7930*/  IADD3 R0, R31, R20, RZ ;  /* 0x000000141f007210 */ /* 0x000fe40007ffe0ff */
[----:B------:R-:W-:Y:S02]  /*7940*/  IADD3 R20, P1, R30, R26, RZ ;  /* 0x0000001a1e147210 */ /* 0x000fe40007f3e0ff */
[----:B------:R-:W-:Y:S02]  /*7950*/  IADD3.X R2, R2, UR32, R25, P0, !PT ;  /* 0x0000002002027c10 */ /* 0x000fe400087fe419 */
[----:B------:R-:W-:Y:S02]  /*7960*/  LEA R26, P0, R21, c[0x0][0x348], 0x1 ;  /* 0x0000d200151a7a11 */ /* 0x000fe400078008ff */
[----:B------:R-:W-:-:S02]  /*7970*/  IADD3.X R23, R0, UR4, R27, P1, !PT ;  /* 0x0000000400177c10 */ /* 0x000fc40008ffe41b */
[C---:B------:R-:W-:Y:S02]  /*7980*/  LEA R24, P1, R20.reuse, c[0x0][0x340], 0x1 ;  /* 0x0000d00014187a11 */ /* 0x040fe400078208ff */
[----:B------:R-:W-:Y:S02]  /*7990*/  MOV R0, c[0x0][0x3a0] ;  /* 0x0000e80000007a02 */ /* 0x000fe40000000f00 */
[----:B------:R-:W-:Y:S02]  /*79a0*/  LEA.HI.X R27, R21, c[0x0][0x34c], R2, 0x1, P0 ;  /* 0x0000d300151b7a11 */ /* 0x000fe400000f0c02 */
[----:B------:R-:W-:Y:S02]  /*79b0*/  MOV R21, c[0x0][0x3a8] ;  /* 0x0000ea0000157a02 */ /* 0x000fe40000000f00 */
[----:B------:R-:W-:Y:S02]  /*79c0*/  LEA.HI.X R25, R20, c[0x0][0x344], R23, 0x1, P1 ;  /* 0x0000d10014197a11 */ /* 0x000fe400008f0c17 */
[----:B------:R-:W-:-:S02]  /*79d0*/  MOV R23, c[0x0][0x3a4] ;  /* 0x0000e90000177a02 */ /* 0x000fc40000000f00 */
[C---:B-1----:R-:W-:Y:S01]  /*79e0*/  LEA R22, P1, R0.reuse, R24, 0x7 ;  /* 0x0000001800167211 */ /* 0x042fe200078238ff */
[----:B----4-:R1:W-:Y:S01]  /*79f0*/  STG.E.128 [R24.64], R16 ;  /* 0x0000001018007986 */ /* 0x0103e2000c101d3a */
[----:B------:R-:W-:Y:S02]  /*7a00*/  MOV R2, c[0x0][0x3ac] ;  /* 0x0000eb0000027a02 */ /* 0x000fe40000000f00 */
[C---:B------:R-:W-:Y:S02]  /*7a10*/  LEA R20, P0, R21.reuse, R26, 0x7 ;  /* 0x0000001a15147211 */ /* 0x040fe400078038ff */
[----:B------:R-:W-:Y:S02]  /*7a20*/  LEA.HI.X R23, R0, R25, R23, 0x7, P1 ;  /* 0x0000001900177211 */ /* 0x000fe400008f3c17 */
[----:B------:R-:W-:-:S03]  /*7a30*/  LEA.HI.X R21, R21, R27, R2, 0x7, P0 ;  /* 0x0000001b15157211 */ /* 0x000fc600000f3c02 */
[----:B---3--:R1:W-:Y:S04]  /*7a40*/  STG.E.128 [R22.64], R12 ;  /* 0x0000000c16007986 */ /* 0x0083e8000c101d3a */
[----:B--2---:R1:W-:Y:S04]  /*7a50*/  STG.E.128 [R26.64], R8 ;  /* 0x000000081a007986 */ /* 0x0043e8000c101d3a */
[----:B------:R1:W-:Y:S02]  /*7a60*/  STG.E.128 [R20.64], R4 ;  /* 0x0000000414007986 */ /* 0x0003e4000c101d3a */
.L_x_514:
        /* <DEDUP_REMOVED lines=11> */
.L_x_521:
[----:B------:R-:W-:Y:S05]  /*7b20*/  EXIT ;  /* 0x000000000000794d */ /* 0x000fea0003800000 */
.L_x_523:
        /* <DEDUP_REMOVED lines=13> */
.L_x_1338:


//--------------------- .text._ZN5flash44flash_bwd_dq_dk_dv_loop_seqk_parallel_kernelI23Flash_bwd_kernel_traitsILi32ELi128ELi128ELi8ELi4ELi4ELi4ELb1ELb0EN7cutlass10bfloat16_tE19Flash_kernel_traitsILi32ELi128ELi128ELi8ES3_EELb0ELb0ELb0ELb0ELb1ELb1ELb1EEEvNS_16Flash_bwd_paramsE --------------------------
	.section	.text._ZN5flash44flash_bwd_dq_dk_dv_loop_seqk_parallel_kernelI23Flash_bwd_kernel_traitsILi32ELi128ELi128ELi8ELi4ELi4ELi4ELb1ELb0EN7cutlass10bfloat16_tE19Flash_kernel_traitsILi32ELi128ELi128ELi8ES3_EELb0ELb0ELb0ELb0ELb1ELb1ELb1EEEvNS_16Flash_bwd_paramsE,"ax",@progbits
	.sectioninfo	@"SHI_REGISTERS=255"
	.align	128
        .global         _ZN5flash44flash_bwd_dq_dk_dv_loop_seqk_parallel_kernelI23Flash_bwd_kernel_traitsILi32ELi128ELi128ELi8ELi4ELi4ELi4ELb1ELb0EN7cutlass10bfloat16_tE19Flash_kernel_traitsILi32ELi128ELi128ELi8ES3_EELb0ELb0ELb0ELb0ELb1ELb1ELb1EEEvNS_16Flash_bwd_paramsE
        .type           _ZN5flash44flash_bwd_dq_dk_dv_loop_seqk_parallel_kernelI23Flash_bwd_kernel_traitsILi32ELi128ELi128ELi8ELi4ELi4ELi4ELb1ELb0EN7cutlass10bfloat16_tE19Flash_kernel_traitsILi32ELi128ELi128ELi8ES3_EELb0ELb0ELb0ELb0ELb1ELb1ELb1EEEvNS_16Flash_bwd_paramsE,@function
        .size           _ZN5flash44flash_bwd_dq_dk_dv_loop_seqk_parallel_kernelI23Flash_bwd_kernel_traitsILi32ELi128ELi128ELi8ELi4ELi4ELi4ELb1ELb0EN7cutlass10bfloat16_tE19Flash_kernel_traitsILi32ELi128ELi128ELi8ES3_EELb0ELb0ELb0ELb0ELb1ELb1ELb1EEEvNS_16Flash_bwd_paramsE,(.L_x_1339 - _ZN5flash44flash_bwd_dq_dk_dv_loop_seqk_parallel_kernelI23Flash_bwd_kernel_traitsILi32ELi128ELi128ELi8ELi4ELi4ELi4ELb1ELb0EN7cutlass10bfloat16_tE19Flash_kernel_traitsILi32ELi128ELi128ELi8ES3_EELb0ELb0ELb0ELb0ELb1ELb1ELb1EEEvNS_16Flash_bwd_paramsE)
        .other          _ZN5flash44flash_bwd_dq_dk_dv_loop_seqk_parallel_kernelI23Flash_bwd_kernel_traitsILi32ELi128ELi128ELi8ELi4ELi4ELi4ELb1ELb0EN7cutlass10bfloat16_tE19Flash_kernel_traitsILi32ELi128ELi128ELi8ES3_EELb0ELb0ELb0ELb0ELb1ELb1ELb1EEEvNS_16Flash_bwd_paramsE,@"STO_CUDA_ENTRY STV_DEFAULT"
_ZN5flash44flash_bwd_dq_dk_dv_loop_seqk_parallel_kernelI23Flash_bwd_kernel_traitsILi32ELi128ELi128ELi8ELi4ELi4ELi4ELb1ELb0EN7cutlass10bfloat16_tE19Flash_kernel_traitsILi32ELi128ELi128ELi8ES3_EELb0ELb0ELb0ELb0ELb1ELb1ELb1EEEvNS_16Flash_bwd_paramsE:
.text._ZN5flash44flash_bwd_dq_dk_dv_loop_seqk_parallel_kernelI23Flash_bwd_kernel_traitsILi32ELi128ELi128ELi8ELi4ELi4ELi4ELb1ELb0EN7cutlass10bfloat16_tE19Flash_kernel_traitsILi32ELi128ELi128ELi8ES3_EELb0ELb0ELb0ELb0ELb1ELb1ELb1EEEvNS_16Flash_bwd_paramsE:
        /* <DEDUP_REMOVED lines=12> */
[----:B------:R-:W-:Y:S01]  /*00c0*/  IMAD.MOV.U32 R215, RZ, RZ, -0x10 ;  /* 0xfffffff0ffd77424 */ /* 0x000fe200078e00ff */
[----:B------:R-:W-:Y:S01]  /*00d0*/  ULDC UR46, c[0x0][0x22c] ;  /* 0x00008b00002e7ab9 */ /* 0x000fe20000000800 */
[----:B------:R-:W-:Y:S01]  /*00e0*/  IMAD.MOV.U32 R157, RZ, RZ, 0x20 ;  /* 0x00000020ff9d7424 */ /* 0x000fe200078e00ff */
        /* <DEDUP_REMOVED lines=20> */
[----:B------:R-:W-:Y:S01]  /*0230*/  LOP3.LUT R7, R2, 0xfffffffc, RZ, 0xc0, !PT ;  /* 0xfffffffc02077812 */ /* 0x000fe200078ec0ff */
[----:B------:R-:W-:Y:S01]  /*0240*/  USHF.L.U32 UR26, UR51, 0x3, URZ ;  /* 0x00000003331a7899 */ /* 0x000fe2000800063f */
[----:B------:R-:W-:Y:S01]  /*0250*/  LOP3.LUT R5, R0, 0xffffffe0, RZ, 0xc0, !PT ;  /* 0xffffffe000057812 */ /* 0x000fe200078ec0ff */
[----:B------:R-:W-:Y:S01]  /*0260*/  USHF.L.U32 UR25, UR51, 0x4, URZ ;  /* 0x0000000433197899 */ /* 0x000fe2000800063f */
[CC--:B------:R-:W-:Y:S01]  /*0270*/  LEA.HI R4, R3.reuse, R8.reuse, RZ, 0x4 ;  /* 0x0000000803047211 */ /* 0x0c0fe200078f20ff */
[C---:B------:R-:W-:Y:S01]  /*0280*/  IMAD.IADD R17, R8.reuse, 0x1, -R7 ;  /* 0x0000000108117824 */ /* 0x040fe200078e0a07 */
[----:B------:R-:W-:Y:S01]  /*0290*/  LEA.HI R15, R3, R8, RZ, 0x7 ;  /* 0x00000008030f7211 */ /* 0x000fe200078f38ff */
[----:B------:R-:W-:Y:S01]  /*02a0*/  IMAD.IADD R11, R8, 0x1, -R5 ;  /* 0x00000001080b7824 */ /* 0x000fe200078e0a05 */
[----:B------:R-:W-:Y:S01]  /*02b0*/  LOP3.LUT R3, R150, 0xfffffff8, RZ, 0xc0, !PT ;  /* 0xfffffff896037812 */ /* 0x000fe200078ec0ff */
[----:B------:R-:W-:Y:S01]  /*02c0*/  UIMAD UR24, UR51, 0x18, URZ ;  /* 0x00000018331878a4 */ /* 0x000fe2000f8e023f */
[----:B------:R-:W-:Y:S01]  /*02d0*/  SHF.R.S32.HI R9, RZ, 0x3, R150 ;  /* 0x00000003ff097819 */ /* 0x000fe20000011496 */
[----:B------:R-:W-:Y:S01]  /*02e0*/  USHF.L.U32 UR23, UR51, 0x5, URZ ;  /* 0x0000000533177899 */ /* 0x000fe2000800063f */
[----:B------:R-:W-:Y:S01]  /*02f0*/  LOP3.LUT R6, R4, 0xfffffff0, RZ, 0xc0, !PT ;  /* 0xfffffff004067812 */ /* 0x000fe200078ec0ff */
[C---:B------:R-:W-:Y:S01]  /*0300*/  IMAD.IADD R13, R8.reuse, 0x1, -R3 ;  /* 0x00000001080d7824 */ /* 0x040fe200078e0a03 */
[--C-:B------:R-:W-:Y:S01]  /*0310*/  SHF.R.S32.HI R7, RZ, 0x5, R0.reuse ;  /* 0x00000005ff077819 */ /* 0x100fe20000011400 */
[----:B------:R-:W-:Y:S01]  /*0320*/  IMAD.SHL.U32 R9, R9, 0x40, RZ ;  /* 0x0000004009097824 */ /* 0x000fe200078e00ff */
[----:B------:R-:W-:Y:S01]  /*0330*/  SHF.R.S32.HI R5, RZ, 0x1f, R0 ;  /* 0x0000001fff057819 */ /* 0x000fe20000011400 */
[----:B------:R-:W-:Y:S01]  /*0340*/  IMAD.IADD R6, R8, 0x1, -R6 ;  /* 0x0000000108067824 */ /* 0x000fe200078e0a06 */
[--C-:B------:R-:W-:Y:S01]  /*0350*/  SHF.R.S32.HI R0, RZ, 0x2, R2.reuse ;  /* 0x00000002ff007819 */ /* 0x100fe20000011402 */
[----:B------:R-:W-:Y:S01]  /*0360*/  UIMAD UR22, UR51, 0x28, URZ ;  /* 0x00000028331678a4 */ /* 0x000fe2000f8e023f */
[----:B------:R-:W-:Y:S01]  /*0370*/  SHF.R.S32.HI R3, RZ, 0x1f, R2 ;  /* 0x0000001fff037819 */ /* 0x000fe20000011402 */
[----:B------:R-:W-:Y:S01]  /*0380*/  UIMAD UR21, UR51, 0x30, URZ ;  /* 0x00000030331578a4 */ /* 0x000fe2000f8e023f */
[----:B------:R-:W-:Y:S01]  /*0390*/  SHF.R.S32.HI R10, RZ, 0x4, R4 ;  /* 0x00000004ff0a7819 */ /* 0x000fe20000011404 */
[----:B------:R-:W-:Y:S01]  /*03a0*/  UIMAD UR20, UR51, 0x38, URZ ;  /* 0x00000038331478a4 */ /* 0x000fe2000f8e023f */
[-C--:B------:R-:W-:Y:S01]  /*03b0*/  LEA.HI R8, R2, R0.reuse, RZ, 0x1 ;  /* 0x0000000002087211 */ /* 0x080fe200078f08ff */
[----:B------:R-:W-:Y:S01]  /*03c0*/  USHF.L.U32 UR19, UR51, 0x6, URZ ;  /* 0x0000000633137899 */ /* 0x000fe2000800063f */
[----:B------:R-:W-:Y:S01]  /*03d0*/  LEA.HI R3, R3, R0, RZ, 0x3 ;  /* 0x0000000003037211 */ /* 0x000fe200078f18ff */
[----:B------:R-:W-:Y:S01]  /*03e0*/  UIMAD UR18, UR51, 0x48, URZ ;  /* 0x00000048331278a4 */ /* 0x000fe2000f8e023f */
[----:B------:R-:W-:Y:S01]  /*03f0*/  LEA.HI R12, R5, R7, RZ, 0x2 ;  /* 0x00000007050c7211 */ /* 0x000fe200078f10ff */
[----:B------:R-:W-:Y:S01]  /*0400*/  IMAD.SHL.U32 R5, R17, 0x8, RZ ;  /* 0x0000000811057824 */ /* 0x000fe200078e00ff */
[----:B------:R-:W-:Y:S01]  /*0410*/  LOP3.LUT R2, R9, 0xc0, RZ, 0xc0, !PT ;  /* 0x000000c009027812 */ /* 0x000fe200078ec0ff */
[----:B------:R-:W-:Y:S01]  /*0420*/  UIMAD UR17, UR51, 0x50, URZ ;  /* 0x00000050331178a4 */ /* 0x000fe2000f8e023f */
[----:B------:R-:W-:Y:S01]  /*0430*/  LEA.HI R9, R4, R10, RZ, 0x1 ;  /* 0x0000000a04097211 */ /* 0x000fe200078f08ff */
[----:B------:R-:W-:Y:S01]  /*0440*/  UIMAD UR16, UR51, 0x58, URZ ;  /* 0x00000058331078a4 */ /* 0x000fe2000f8e023f */
[----:B------:R-:W-:Y:S01]  /*0450*/  LOP3.LUT R4, R8, 0x7fffffe, RZ, 0xc0, !PT ;  /* 0x07fffffe08047812 */ /* 0x000fe200078ec0ff */
[----:B------:R-:W-:Y:S01]  /*0460*/  UIMAD UR15, UR51, 0x60, URZ ;  /* 0x00000060330f78a4 */ /* 0x000fe2000f8e023f */
[----:B------:R-:W-:Y:S01]  /*0470*/  LOP3.LUT R3, R3, 0xfffffff8, RZ, 0xc0, !PT ;  /* 0xfffffff803037812 */ /* 0x000fe200078ec0ff */
[----:B------:R-:W-:Y:S01]  /*0480*/  UIMAD UR14, UR51, 0x68, URZ ;  /* 0x00000068330e78a4 */ /* 0x000fe2000f8e023f */
[----:B------:R-:W-:Y:S01]  /*0490*/  LOP3.LUT R8, R2, 0x18, R5, 0xf8, !PT ;  /* 0x0000001802087812 */ /* 0x000fe200078ef805 */
[C---:B------:R-:W-:Y:S01]  /*04a0*/  IMAD.IADD R5, R0.reuse, 0x1, -R4 ;  /* 0x0000000100057824 */ /* 0x040fe200078e0a04 */
[----:B------:R-:W-:Y:S01]  /*04b0*/  SHF.R.U32.HI R2, RZ, 0x3, R2 ;  /* 0x00000003ff027819 */ /* 0x000fe20000011602 */
[----:B------:R-:W-:Y:S01]  /*04c0*/  IMAD.IADD R4, R0, 0x1, -R3 ;  /* 0x0000000100047824 */ /* 0x000fe200078e0a03 */
[----:B------:R-:W-:Y:S01]  /*04d0*/  LOP3.LUT R0, R12, 0xfffffffc, RZ, 0xc0, !PT ;  /* 0xfffffffc0c007812 */ /* 0x000fe200078ec0ff */
[----:B------:R-:W-:Y:S01]  /*04e0*/  UIMAD UR13, UR51, 0x70, URZ ;  /* 0x00000070330d78a4 */ /* 0x000fe2000f8e023f */
[----:B------:R-:W-:Y:S01]  /*04f0*/  LOP3.LUT R3, R8, R2, RZ, 0x3c, !PT ;  /* 0x0000000208037212 */ /* 0x000fe200078e3cff */
[----:B------:R-:W-:Y:S01]  /*0500*/  UIMAD UR12, UR51, 0x78, URZ ;  /* 0x00000078330c78a4 */ /* 0x000fe2000f8e023f */
[----:B------:R-:W-:Y:S01]  /*0510*/  LOP3.LUT R2, R9, 0xfffffffe, RZ, 0xc0, !PT ;  /* 0xfffffffe09027812 */ /* 0x000fe200078ec0ff */
[C---:B------:R-:W-:Y:S01]  /*0520*/  IMAD.IADD R162, R7.reuse, 0x1, -R0 ;  /* 0x0000000107a27824 */ /* 0x040fe200078e0a00 */
[----:B------:R-:W-:Y:S01]  /*0530*/  SHF.R.S32.HI R9, RZ, 0x1f, R11 ;  /* 0x0000001fff097819 */ /* 0x000fe2000001140b */
[----:B------:R-:W-:Y:S01]  /*0540*/  IMAD R0, R7, 0x8, R5 ;  /* 0x0000000807007824 */ /* 0x000fe200078e0205 */
[----:B------:R-:W-:Y:S01]  /*0550*/  LEA.HI R8, R13, R13, RZ, 0x1 ;  /* 0x0000000d0d087211 */ /* 0x000fe200078f08ff */
[----:B------:R-:W-:Y:S01]  /*0560*/  IMAD.IADD R14, R10, 0x1, -R2 ;  /* 0x000000010a0e7824 */ /* 0x000fe200078e0a02 */
[----:B------:R-:W-:Y:S01]  /*0570*/  LEA.HI R19, R9, R11, RZ, 0x2 ;  /* 0x0000000b09137211 */ /* 0x000fe200078f10ff */
[----:B------:R-:W-:Y:S01]  /*0580*/  IMAD.U32 R2, R0, 0x20, R3 ;  /* 0x0000002000027824 */ /* 0x000fe200078e0003 */
[----:B------:R-:W-:Y:S01]  /*0590*/  LOP3.LUT R0, R8, 0x3fffffe, RZ, 0xc0, !PT ;  /* 0x03fffffe08007812 */ /* 0x000fe200078ec0ff */
[----:B------:R-:W-:Y:S01]  /*05a0*/  IMAD.SHL.U32 R7, R17, 0x2, RZ ;  /* 0x0000000211077824 */ /* 0x000fe200078e00ff */
[----:B------:R-:W-:Y:S01]  /*05b0*/  SHF.R.S32.HI R11, RZ, 0x7, R15 ;  /* 0x00000007ff0b7819 */ /* 0x000fe2000001140f */
[----:B------:R-:W-:Y:S01]  /*05c0*/  USHF.R.S32.HI UR55, URZ, 0x1f, UR53 ;  /* 0x0000001f3f377899 */ /* 0x000fe20008011435 */
[----:B------:R-:W-:Y:S01]  /*05d0*/  SHF.R.S32.HI R9, RZ, 0x1f, R6 ;  /* 0x0000001fff097819 */ /* 0x000fe20000011406 */
[----:B------:R1:W-:Y:S01]  /*05e0*/  STL [R1+0x14], R2 ;  /* 0x0000140201007387 */ /* 0x0003e20000100800 */
[----:B------:R-:W-:Y:S01]  /*05f0*/  IMAD.IADD R3, R13, 0x1, -R0 ;  /* 0x000000010d037824 */ /* 0x000fe200078e0a00 */
[-C--:B------:R-:W-:Y:S01]  /*0600*/  LEA.HI R0, R6, R6.reuse, RZ, 0x1 ;  /* 0x0000000606007211 */ /* 0x080fe200078f08ff */
[----:B------:R-:W-:Y:S01]  /*0610*/  IMAD R221, R11, 0x2000, R7 ;  /* 0x000020000bdd7824 */ /* 0x000fe200078e0207 */
[----:B------:R-:W-:Y:S01]  /*0620*/  LEA.HI R9, R9, R6, RZ, 0x3 ;  /* 0x0000000609097211 */ /* 0x000fe200078f18ff */
[----:B------:R-:W-:Y:S01]  /*0630*/  ULDC.64 UR60, c[0x0][0x118] ;  /* 0x00004600003c7ab9 */ /* 0x000fe20000000a00 */
[----:B------:R-:W-:-:S02]  /*0640*/  SHF.R.S32.HI R5, RZ, 0x1, R0 ;  /* 0x00000001ff057819 */ /* 0x000fc40000011400 */
[C---:B------:R-:W-:Y:S02]  /*0650*/  LEA.HI R10, R4.reuse, R4, RZ, 0x1 ;  /* 0x00000004040a7211 */ /* 0x040fe400078f08ff */
[C---:B------:R-:W-:Y:S02]  /*0660*/  LOP3.LUT P5, RZ, R4.reuse, 0x2, RZ, 0xc0, !PT ;  /* 0x0000000204ff7812 */ /* 0x040fe400078ac0ff */
[----:B------:R-:W-:Y:S02]  /*0670*/  LOP3.LUT P4, RZ, R4, 0x4, RZ, 0xc0, !PT ;  /* 0x0000000404ff7812 */ /* 0x000fe4000788c0ff */
[----:B------:R-:W-:Y:S01]  /*0680*/  SEL R216, R157, 0xffffffe0, !P5 ;  /* 0xffffffe09dd87807 */ /* 0x000fe20006800000 */
[----:B-1----:R-:W-:-:S04]  /*0690*/  IMAD R2, R11, 0x8, R14 ;  /* 0x000000080b027824 */ /* 0x002fc800078e020e */
[----:B------:R-:W-:Y:S01]  /*06a0*/  IMAD R20, R2, 0x8, R3 ;  /* 0x0000000802147824 */ /* 0x000fe200078e0203 */
[----:B------:R-:W-:Y:S02]  /*06b0*/  LOP3.LUT R3, R0, 0x7fffffe, RZ, 0xc0, !PT ;  /* 0x07fffffe00037812 */ /* 0x000fe400078ec0ff */
[----:B------:R-:W-:Y:S02]  /*06c0*/  LOP3.LUT R2, R9, 0xfffffff8, RZ, 0xc0, !PT ;  /* 0xfffffff809027812 */ /* 0x000fe400078ec0ff */
[----:B------:R-:W-:Y:S01]  /*06d0*/  SHF.R.S32.HI R0, RZ, 0x1f, R0 ;  /* 0x0000001fff007819 */ /* 0x000fe20000011400 */
[C---:B------:R-:W-:Y:S02]  /*06e0*/  IMAD.IADD R15, R6.reuse, 0x1, -R3 ;  /* 0x00000001060f7824 */ /* 0x040fe400078e0a03 */
[----:B------:R-:W-:Y:S01]  /*06f0*/  IMAD.IADD R18, R6, 0x1, -R2 ;  /* 0x0000000106127824 */ /* 0x000fe200078e0a02 */
[----:B------:R-:W-:Y:S02]  /*0700*/  LEA.HI R0, R0, R5, RZ, 0x2 ;  /* 0x0000000500007211 */ /* 0x000fe400078f10ff */
[----:B------:R-:W-:-:S02]  /*0710*/  LOP3.LUT R2, R4, 0x1, RZ, 0xc0, !PT ;  /* 0x0000000104027812 */ /* 0x000fc400078ec0ff */
[----:B------:R-:W-:Y:S02]  /*0720*/  LOP3.LUT R0, R0, 0xfffffffc, RZ, 0xc0, !PT ;  /* 0xfffffffc00007812 */ /* 0x000fe400078ec0ff */
[----:B------:R-:W-:Y:S01]  /*0730*/  ISETP.NE.U32.AND P6, PT, R2, 0x1, PT ;  /* 0x000000010200780c */ /* 0x000fe20003fc5070 */
[----:B------:R-:W-:Y:S02]  /*0740*/  IMAD.SHL.U32 R2, R13, 0x40, RZ ;  /* 0x000000400d027824 */ /* 0x000fe400078e00ff */
[----:B------:R-:W-:Y:S01]  /*0750*/  IMAD.IADD R16, R5, 0x1, -R0 ;  /* 0x0000000105107824 */ /* 0x000fe200078e0a00 */
[----:B------:R-:W-:Y:S02]  /*0760*/  SHF.R.S32.HI R0, RZ, 0x1, R8 ;  /* 0x00000001ff007819 */ /* 0x000fe40000011408 */
[----:B------:R-:W-:Y:S02]  /*0770*/  LOP3.LUT R8, R2, 0x1c0, RZ, 0xc0, !PT ;  /* 0x000001c002087812 */ /* 0x000fe400078ec0ff */
[----:B------:R-:W-:Y:S01]  /*0780*/  LOP3.LUT R2, R10, 0x3fffffe, RZ, 0xc0, !PT ;  /* 0x03fffffe0a027812 */ /* 0x000fe200078ec0ff */
[C---:B------:R-:W-:Y:S01]  /*0790*/  IMAD.SHL.U32 R6, R0.reuse, 0x40, RZ ;  /* 0x0000004000067824 */ /* 0x040fe200078e00ff */
[----:B------:R-:W-:Y:S01]  /*07a0*/  LOP3.LUT P0, RZ, R0, 0x2, RZ, 0xc0, !PT ;  /* 0x0000000200ff7812 */ /* 0x000fe2000780c0ff */
[----:B------:R-:W-:Y:S01]  /*07b0*/  IMAD.SHL.U32 R0, R162, 0x10, RZ ;  /* 0x00000010a2007824 */ /* 0x000fe200078e00ff */
[----:B------:R-:W-:Y:S01]  /*07c0*/  SHF.R.S32.HI R5, RZ, 0x3, R9 ;  /* 0x00000003ff057819 */ /* 0x000fe20000011409 */
[C---:B------:R-:W-:Y:S01]  /*07d0*/  IMAD.IADD R12, R4.reuse, 0x1, -R2 ;  /* 0x00000001040c7824 */ /* 0x040fe200078e0a02 */
[----:B------:R-:W-:Y:S01]  /*07e0*/  SEL R215, R215, 0x10, !P6 ;  /* 0x00000010d7d77807 */ /* 0x000fe20007000000 */
        /* <DEDUP_REMOVED lines=9> */
[----:B------:R-:W-:-:S02]  /*0880*/  LEA.HI R2, R2, R2, RZ, 0x1d ;  /* 0x0000000202027211 */ /* 0x000fc400078fe8ff */
[--C-:B------:R-:W-:Y:S02]  /*0890*/  LOP3.LUT R3, R3, 0x8, R150.reuse, 0xf8, !PT ;  /* 0x0000000803037812 */ /* 0x100fe400078ef896 */
[----:B------:R-:W-:Y:S02]  /*08a0*/  LOP3.LUT R150, R0, 0x8, R150, 0xf8, !PT ;  /* 0x0000000800967812 */ /* 0x000fe400078ef896 */
[----:B------:R-:W-:Y:S01]  /*08b0*/  IADD3 R221, R2, R221, R4 ;  /* 0x000000dd02dd7210 */ /* 0x000fe20007ffe004 */
[----:B------:R-:W-:Y:S01]  /*08c0*/  IMAD.SHL.U32 R4, R14, 0x10, RZ ;  /* 0x000000100e047824 */ /* 0x000fe200078e00ff */
[----:B------:R-:W-:Y:S02]  /*08d0*/  SHF.R.U32.HI R0, RZ, 0x3, R0 ;  /* 0x00000003ff007819 */ /* 0x000fe40000011600 */
[----:B------:R-:W-:Y:S01]  /*08e0*/  SHF.R.U32.HI R2, RZ, 0x3, R8 ;  /* 0x00000003ff027819 */ /* 0x000fe20000011608 */
[----:B------:R-:W-:Y:S01]  /*08f0*/  IMAD.SHL.U32 R221, R221, 0x2, RZ ;  /* 0x00000002dddd7824 */ /* 0x000fe200078e00ff */
[----:B------:R-:W-:Y:S01]  /*0900*/  LOP3.LUT R150, R150, R0, RZ, 0x3c, !PT ;  /* 0x0000000096967212 */ /* 0x000fe200078e3cff */
[----:B------:R-:W-:Y:S01]  /*0910*/  IMAD R0, R162, 0x200, R7 ;  /* 0x00000200a2007824 */ /* 0x000fe200078e0207 */
[----:B------:R-:W-:Y:S01]  /*0920*/  LOP3.LUT R5, R3, R2, RZ, 0x3c, !PT ;  /* 0x0000000203057212 */ /* 0x000fe200078e3cff */
[----:B------:R-:W-:Y:S01]  /*0930*/  IMAD.IADD R219, R221, 0x1, R215 ;  /* 0x00000001dddb7824 */ /* 0x000fe200078e02d7 */
[----:B------:R-:W-:Y:S01]  /*0940*/  IADD3 R2, R19, -0x80, RZ ;  /* 0xffffff8013027810 */ /* 0x000fe20007ffe0ff */
[----:B------:R-:W-:Y:S01]  /*0950*/  IMAD R12, R12, 0x20, R0 ;  /* 0x000000200c0c7824 */ /* 0x000fe200078e0200 */
[----:B------:R-:W-:Y:S01]  /*0960*/  SHF.R.S32.HI R0, RZ, 0x1, R10 ;  /* 0x00000001ff007819 */ /* 0x000fe2000001140a */
[----:B------:R-:W-:Y:S01]  /*0970*/  IMAD.U32 R150, R20, 0x20, R150 ;  /* 0x0000002014967824 */ /* 0x000fe200078e0096 */
[----:B------:R-:W-:Y:S01]  /*0980*/  SHF.R.S32.HI R3, RZ, 0x1f, R2 ;  /* 0x0000001fff037819 */ /* 0x000fe20000011402 */
[--C-:B------:R-:W-:Y:S01]  /*0990*/  IMAD.IADD R220, R221, 0x1, R216.reuse ;  /* 0x00000001dddc7824 */ /* 0x100fe200078e02d8 */
[C---:B------:R-:W-:Y:S01]  /*09a0*/  LOP3.LUT P3, RZ, R0.reuse, 0x2, RZ, 0xc0, !PT ;  /* 0x0000000200ff7812 */ /* 0x040fe2000786c0ff */
[----:B------:R-:W-:Y:S01]  /*09b0*/  IMAD.SHL.U32 R0, R0, 0x40, RZ ;  /* 0x0000004000007824 */ /* 0x000fe200078e00ff */
[----:B------:R-:W-:Y:S01]  /*09c0*/  SHF.L.U64.HI R2, R2, 0x2, R3 ;  /* 0x0000000202027819 */ /* 0x000fe20000010203 */
[----:B------:R-:W-:Y:S01]  /*09d0*/  IMAD.IADD R218, R219, 0x1, R216 ;  /* 0x00000001dbda7824 */ /* 0x000fe200078e02d8 */
[----:B------:R-:W-:-:S02]  /*09e0*/  R2P PR, R18, 0x6 ;  /* 0x0000000612007804 */ /* 0x000fc40000000000 */
[----:B------:R-:W-:Y:S01]  /*09f0*/  LOP3.LUT R0, R0, 0xc0, RZ, 0xc0, !PT ;  /* 0x000000c000007812 */ /* 0x000fe200078ec0ff */
[----:B------:R1:W-:Y:S01]  /*0a00*/  STL [R1+0x24], R2 ;  /* 0x0000240201007387 */ /* 0x0003e20000100800 */
[C---:B------:R-:W-:Y:S02]  /*0a10*/  IADD3 R214, R221.reuse, 0x40, RZ ;  /* 0x00000040ddd67810 */ /* 0x040fe40007ffe0ff */
[----:B------:R-:W-:Y:S02]  /*0a20*/  SHF.R.U32.HI R3, RZ, 0x3, R0 ;  /* 0x00000003ff037819 */ /* 0x000fe40000011600 */
[----:B------:R-:W-:Y:S02]  /*0a30*/  @P4 IADD3 R214, R221, -0x40, RZ ;  /* 0xffffffc0ddd64810 */ /* 0x000fe40007ffe0ff */
[----:B------:R-:W-:Y:S02]  /*0a40*/  SEL R149, R157, 0xffffffe0, !P0 ;  /* 0xffffffe09d957807 */ /* 0x000fe40004000000 */
[----:B------:R-:W-:Y:S01]  /*0a50*/  SEL R152, R152, 0xffffffc0, !P2 ;  /* 0xffffffc098987807 */ /* 0x000fe20005000000 */
[----:B------:R-:W-:Y:S01]  /*0a60*/  IMAD.IADD R215, R215, 0x1, R214 ;  /* 0x00000001d7d77824 */ /* 0x000fe200078e02d6 */
[----:B------:R-:W-:Y:S01]  /*0a70*/  LOP3.LUT P0, RZ, R16, 0x2, RZ, 0xc0, !PT ;  /* 0x0000000210ff7812 */ /* 0x000fe2000780c0ff */
[----:B------:R-:W-:-:S02]  /*0a80*/  IMAD R149, R150, 0x2, R149 ;  /* 0x0000000296957824 */ /* 0x000fc400078e0295 */
[----:B------:R-:W-:Y:S01]  /*0a90*/  IMAD.IADD R217, R216, 0x1, R214 ;  /* 0x00000001d8d97824 */ /* 0x000fe200078e02d6 */
[----:B------:R-:W-:Y:S01]  /*0aa0*/  SEL R157, R157, 0xffffffe0, !P0 ;  /* 0xffffffe09d9d7807 */ /* 0x000fe20004000000 */
[----:B------:R-:W-:Y:S02]  /*0ab0*/  IMAD.SHL.U32 R150, R150, 0x2, RZ ;  /* 0x0000000296967824 */ /* 0x000fe400078e00ff */
[----:B------:R-:W-:Y:S02]  /*0ac0*/  IMAD.IADD R216, R216, 0x1, R215 ;  /* 0x00000001d8d87824 */ /* 0x000fe400078e02d7 */
[----:B-1----:R-:W-:-:S05]  /*0ad0*/  IMAD.SHL.U32 R2, R11, 0x8, RZ ;  /* 0x000000080b027824 */ /* 0x002fca00078e00ff */
[----:B------:R-:W-:-:S04]  /*0ae0*/  LOP3.LUT R2, R2, 0x8, RZ, 0xc0, !PT ;  /* 0x0000000802027812 */ /* 0x000fc800078ec0ff */
[----:B------:R-:W-:Y:S01]  /*0af0*/  LOP3.LUT R8, R3, R0, R2, 0x1e, !PT ;  /* 0x0000000003087212 */ /* 0x000fe200078e1e02 */
[----:B------:R-:W-:Y:S01]  /*0b00*/  IMAD.SHL.U32 R0, R18, 0x40, RZ ;  /* 0x0000004012007824 */ /* 0x000fe200078e00ff */
[----:B------:R-:W-:Y:S01]  /*0b10*/  LOP3.LUT R7, R2, 0x10, R4, 0xf8, !PT ;  /* 0x0000001002077812 */ /* 0x000fe200078ef804 */
        /* <DEDUP_REMOVED lines=18> */
[----:B------:R1:W-:Y:S01]  /*0c40*/  STL [R1+0x28], R9 ;  /* 0x0000280901007387 */ /* 0x0003e20000100800 */
[----:B------:R-:W-:Y:S01]  /*0c50*/  @P3 IADD3 R0, R9, -0x20, RZ ;  /* 0xffffffe009003810 */ /* 0x000fe20007ffe0ff */
[----:B------:R-:W-:Y:S01]  /*0c60*/  IMAD.IADD R162, R162, 0x1, R5 ;  /* 0x00000001a2a27824 */ /* 0x000fe200078e0205 */
[----:B------:R-:W-:Y:S01]  /*0c70*/  LEA R151, R151, 0x8000, 0x1 ;  /* 0x0000800097977811 */ /* 0x000fe200078e08ff */
[----:B------:R-:W-:Y:S02]  /*0c80*/  IMAD.SHL.U32 R2, R3, 0x2, RZ ;  /* 0x0000000203027824 */ /* 0x000fe400078e00ff */
[----:B------:R1:W-:Y:S01]  /*0c90*/  STL [R1+0x2c], R0 ;  /* 0x00002c0001007387 */ /* 0x0003e20000100800 */
[C---:B------:R-:W-:Y:S01]  /*0ca0*/  IADD3 R158, R151.reuse, 0x20, RZ ;  /* 0x00000020979e7810 */ /* 0x040fe20007ffe0ff */
[C---:B------:R-:W-:Y:S01]  /*0cb0*/  IMAD.IADD R153, R151.reuse, 0x1, R152 ;  /* 0x0000000197997824 */ /* 0x040fe200078e0298 */
[----:B------:R-:W-:-:S04]  /*0cc0*/  @P1 IADD3 R158, R151, -0x20, RZ ;  /* 0xffffffe0979e1810 */ /* 0x000fc80007ffe0ff */
[----:B------:R-:W-:Y:S01]  /*0cd0*/  IADD3 R161, R158, 0x2000, RZ ;  /* 0x000020009ea17810 */ /* 0x000fe20007ffe0ff */
[----:B------:R-:W-:Y:S01]  /*0ce0*/  IMAD.IADD R152, R152, 0x1, R158 ;  /* 0x0000000198987824 */ /* 0x000fe200078e029e */
[C---:B------:R-:W-:Y:S02]  /*0cf0*/  IADD3 R160, R158.reuse, 0x4000, RZ ;  /* 0x000040009ea07810 */ /* 0x040fe40007ffe0ff */
[----:B------:R-:W-:Y:S02]  /*0d00*/  IADD3 R159, R158, 0x6000, RZ ;  /* 0x000060009e9f7810 */ /* 0x000fe40007ffe0ff */
.L_x_532:
[----:B------:R-:W-:Y:S01]  /*0d10*/  ULDC.64 UR6, c[0x0][0x258] ;  /* 0x0000960000067ab9 */ /* 0x000fe20000000a00 */
[----:B------:R-:W-:Y:S01]  /*0d20*/  ISETP.NE.U32.AND P1, PT, RZ, c[0x0][0x250], PT ;  /* 0x00009400ff007a0c */ /* 0x000fe20003f25070 */
[----:B------:R-:W-:Y:S02]  /*0d30*/  UISETP.NE.U32.AND UP1, UPT, URZ, UR6, UPT ;  /* 0x000000063f00728c */ /* 0x000fe4000bf25070 */
[----:B------:R-:W-:Y:S01]  /*0d40*/  ULDC.64 UR8, c[0x0][0x258] ;  /* 0x0000960000087ab9 */ /* 0x000fe20000000a00 */
[----:B------:R-:W-:Y:S01]  /*0d50*/  ISETP.NE.AND.EX P1, PT, RZ, c[0x0][0x254], PT, P1 ;  /* 0x00009500ff007a0c */ /* 0x000fe20003f25310 */
[----:B------:R-:W-:-:S02]  /*0d60*/  UISETP.NE.AND.EX UP1, UPT, URZ, UR7, UPT, UP1 ;  /* 0x000000073f00728c */ /* 0x000fc4000bf25310 */
[----:B------:R-:W-:-:S04]  /*0d70*/  ULDC.64 UR28, c[0x0][0x118] ;  /* 0x00004600001c7ab9 */ /* 0x000fc80000000a00 */
[----:B------:R-:W-:-:S05]  /*0d80*/  PLOP3.LUT P0, PT, PT, PT, UP1, 0x80, 0x0 ;  /* 0x000000000000781c */ /* 0x000fca0003f0f018 */
[----:B------:R-:W-:Y:S01]  /*0d90*/  @UP1 UMOV UR6, 0x4 ;  /* 0x0000000400061882 */ /* 0x000fe20000000000 */
[----:B-1----:R-:W2:Y:S01]  /*0da0*/  @P1 S2R R7, SR_CTAID.Y ;  /* 0x0000000000071919 */ /* 0x002ea20000002600 */
[----:B------:R-:W-:-:S06]  /*0db0*/  @P1 IMAD.MOV.U32 R6, RZ, RZ, 0x4 ;  /* 0x00000004ff061424 */ /* 0x000fcc00078e00ff */
[----:B-1----:R-:W1:Y:S01]  /*0dc0*/  @P0 S2R R0, SR_CTAID.Y ;  /* 0x0000000000000919 */ /* 0x002e620000002600 */
[----:B--2---:R-:W-:-:S06]  /*0dd0*/  @P1 IMAD.WIDE R6, R7, R6, c[0x0][0x250] ;  /* 0x0000940007061625 */ /* 0x004fcc00078e0206 */
[----:B------:R-:W2:Y:S01]  /*0de0*/  @P1 LDG.E R6, [R6.64] ;  /* 0x0000001c06061981 */ /* 0x000ea2000c1e1900 */
[----:B-1----:R-:W1:Y:S02]  /*0df0*/  @P0 R2UR UR7, R0 ;  /* 0x00000000000703c2 */ /* 0x002e6400000e0000 */
[----:B-1----:R-:W-:Y:S02]  /*0e00*/  @UP1 UIMAD.WIDE UR6, UR7, UR6, UR8 ;  /* 0x00000006070612a5 */ /* 0x002fe4000f8e0208 */
[----:B------:R-:W-:Y:S02]  /*0e10*/  UMOV UR27, URZ ;  /* 0x0000003f001b7c82 */ /* 0x000fe40008000000 */
[----:B------:R-:W-:Y:S02]  /*0e20*/  ULDC.64 UR8, c[0x0][0x218] ;  /* 0x0000860000087ab9 */ /* 0x000fe40000000a00 */
[----:B------:R-:W-:Y:S02]  /*0e30*/  IMAD.U32 R4, RZ, RZ, UR6 ;  /* 0x00000006ff047e24 */ /* 0x000fe4000f8e00ff */
[----:B------:R-:W-:Y:S01]  /*0e40*/  IMAD.U32 R5, RZ, RZ, UR7 ;  /* 0x00000007ff057e24 */ /* 0x000fe2000f8e00ff */
[----:B------:R-:W-:-:S04]  /*0e50*/  ULDC.64 UR6, c[0x0][0x268] ;  /* 0x00009a0000067ab9 */ /* 0x000fc80000000a00 */
[----:B------:R-:W3:Y:S01]  /*0e60*/  @P0 LDG.E R0, [R4.64] ;  /* 0x0000001c04000981 */ /* 0x000ee2000c1e1900 */
[----:B------:R-:W-:-:S04]  /*0e70*/  @!UP1 UISETP.NE.U32.AND UP0, UPT, URZ, UR6, UPT ;  /* 0x000000063f00928c */ /* 0x000fc8000bf05070 */
[----:B------:R-:W-:-:S04]  /*0e80*/  @!UP1 UISETP.NE.AND.EX UP0, UPT, URZ, UR7, UPT, UP0 ;  /* 0x000000073f00928c */ /* 0x000fc8000bf05300 */
[----:B------:R-:W-:Y:S02]  /*0e90*/  @!UP1 USEL UR9, URZ, UR9, !UP0 ;  /* 0x000000093f099287 */ /* 0x000fe4000c000000 */
[----:B------:R-:W-:Y:S01]  /*0ea0*/  USHF.L.U32 UR6, UR41, 0x7, URZ ;  /* 0x0000000729067899 */ /* 0x000fe2000800063f */
[----:B--2---:R-:W1:Y:S08]  /*0eb0*/  @P1 R2UR UR27, R6 ;  /* 0x00000000061b13c2 */ /* 0x004e7000000e0000 */
[----:B---3--:R-:W1:Y:S02]  /*0ec0*/  @P0 R2UR UR10, R0 ;  /* 0x00000000000a03c2 */ /* 0x008e6400000e0000 */
[----:B-1----:R-:W-:-:S02]  /*0ed0*/  @UP1 UIADD3 UR7, UR10, -UR27, URZ ;  /* 0x8000001b0a071290 */ /* 0x002fc4000fffe03f */
[----:B------:R-:W-:-:S04]  /*0ee0*/  @!UP1 UIADD3 UR7, UR9, UR8, -UR27 ;  /* 0x0000000809079290 */ /* 0x000fc8000fffe81b */
[----:B------:R-:W-:-:S06]  /*0ef0*/  UISETP.GE.AND UP0, UPT, UR6, UR7, UPT ;  /* 0x000000070600728c */ /* 0x000fcc000bf06270 */
[----:B------:R-:W-:-:S13]  /*0f00*/  PLOP3.LUT P0, PT, PT, PT, UP0, 0x80, 0x0 ;  /* 0x000000000000781c */ /* 0x000fda0003f0f008 */
[----:B------:R-:W-:Y:S05]  /*0f10*/  @P0 BRA `(.L_x_524) ;  /* 0x000067d000000947 */ /* 0x000fea0003800000 */
        /* <DEDUP_REMOVED lines=46> */
[----:B------:R-:W-:Y:S01]  /*1200*/  @!UP0 UIMAD UR34, UR8, UR30, URZ ;  /* 0x0000001e082282a4 */ /* 0x000fe2000f8e023f */
[----:B------:R-:W-:Y:S01]  /*1210*/  IMAD.MOV.U32 R4, RZ, RZ, R3 ;  /* 0x000000ffff047224 */ /* 0x000fe200078e0003 */
[----:B------:R-:W-:Y:S02]  /*1220*/  USHF.R.S32.HI UR45, URZ, 0x1f, UR36 ;  /* 0x0000001f3f2d7899 */ /* 0x000fe40008011424 */
[----:B------:R-:W-:Y:S01]  /*1230*/  USHF.R.S32.HI UR11, URZ, 0x1f, UR10 ;  /* 0x0000001f3f0b7899 */ /* 0x000fe2000801140a */
[----:B------:R-:W-:-:S04]  /*1240*/  IMAD.HI.U32 R0, R0, R4, RZ ;  /* 0x0000000400007227 */ /* 0x000fc800078e00ff */
        /* <DEDUP_REMOVED lines=21> */
.L_x_525:
[----:B------:R-:W-:Y:S02]  /*13a0*/  ULDC UR7, c[0x0][0x1c0] ;  /* 0x0000700000077ab9 */ /* 0x000fe40000000800 */
[----:B------:R-:W-:Y:S02]  /*13b0*/  UIMAD UR7, UR33, UR7, UR32 ;  /* 0x00000007210772a4 */ /* 0x000fe4000f8e0220 */
[----:B------:R-:W-:Y:S02]  /*13c0*/  ULDC UR8, c[0x0][0x224] ;  /* 0x0000890000087ab9 */ /* 0x000fe40000000800 */
[----:B------:R-:W-:Y:S02]  /*13d0*/  UIMAD UR38, UR7, UR8, URZ ;  /* 0x00000008072672a4 */ /* 0x000fe4000f8e023f */
.L_x_526:
[----:B------:R-:W2:Y:S01]  /*13e0*/  LDL R26, [R1+0x14] ;  /* 0x00001400011a7983 */ /* 0x000ea20000100800 */
[----:B------:R-:W-:Y:S02]  /*13f0*/  ULDC.64 UR30, c[0x0][0x1a8] ;  /* 0x00006a00001e7ab9 */ /* 0x000fe40000000a00 */
[----:B------:R-:W-:Y:S01]  /*1400*/  ULDC.64 UR8, c[0x0][0x378] ;  /* 0x0000de0000087ab9 */ /* 0x000fe20000000a00 */
[----:B------:R-:W3:Y:S01]  /*1410*/  LDL R25, [R1+0x30] ;  /* 0x0000300001197983 */ /* 0x000ee20000100800 */
[----:B------:R-:W-:Y:S01]  /*1420*/  UIMAD UR30, UR37, UR30, URZ ;  /* 0x0000001e251e72a4 */ /* 0x000fe2000f8e023f */
[----:B------:R-:W-:Y:S01]  /*1430*/  IMAD R10, R17, c[0x0][0x1b8], RZ ;  /* 0x00006e00110a7a24 */ /* 0x000fe200078e02ff */
[----:B------:R-:W-:Y:S01]  /*1440*/  UIMAD UR7, UR37, UR8, URZ ;  /* 0x00000008250772a4 */ /* 0x000fe2000f8e023f */
[----:B------:R-:W1:Y:S01]  /*1450*/  S2R R23, SR_TID.X ;  /* 0x0000000000177919 */ /* 0x000e620000002100 */
[----:B------:R-:W-:Y:S01]  /*1460*/  UIMAD UR40, UR32, UR31, UR30 ;  /* 0x0000001f202872a4 */ /* 0x000fe2000f8e021e */
[----:B------:R-:W-:Y:S01]  /*1470*/  IMAD R10, R0, c[0x0][0x1bc], R10 ;  /* 0x00006f00000a7a24 */ /* 0x000fe200078e020a */
[----:B------:R-:W-:Y:S01]  /*1480*/  UIMAD UR39, UR32, UR9, UR7 ;  /* 0x00000009202772a4 */ /* 0x000fe2000f8e0207 */
[----:B------:R-:W4:Y:S01]  /*1490*/  S2R R14, SR_CTAID.Y ;  /* 0x00000000000e7919 */ /* 0x000f220000002600 */
[----:B------:R-:W-:-:S02]  /*14a0*/  ULDC.64 UR30, c[0x0][0x188] ;  /* 0x00006200001e7ab9 */ /* 0x000fc40000000a00 */
[----:B------:R-:W-:Y:S02]  /*14b0*/  ULDC.64 UR8, c[0x0][0x178] ;  /* 0x00005e0000087ab9 */ /* 0x000fe40000000a00 */
[----:B------:R-:W-:Y:S02]  /*14c0*/  UIMAD UR7, UR44, UR8, URZ ;  /* 0x000000082c0772a4 */ /* 0x000fe4000f8e023f */
[----:B------:R-:W-:Y:S02]  /*14d0*/  UIMAD UR30, UR44, UR30, URZ ;  /* 0x0000001e2c1e72a4 */ /* 0x000fe4000f8e023f */
[----:B------:R-:W-:Y:S02]  /*14e0*/  UIMAD UR37, UR33, UR9, UR7 ;  /* 0x00000009212572a4 */ /* 0x000fe4000f8e0207 */
[----:B------:R-:W-:Y:S02]  /*14f0*/  UIMAD UR31, UR33, UR31, UR30 ;  /* 0x0000001f211f72a4 */ /* 0x000fe4000f8e021e */
[----:B------:R-:W-:-:S02]  /*1500*/  ULDC.64 UR8, c[0x0][0x368] ;  /* 0x0000da0000087ab9 */ /* 0x000fc40000000a00 */
[----:B------:R-:W-:Y:S02]  /*1510*/  UIMAD UR7, UR44, UR8, URZ ;  /* 0x000000082c0772a4 */ /* 0x000fe4000f8e023f */
[----:B------:R-:W-:Y:S02]  /*1520*/  UIADD3 UR27, UP0, UR6, UR27, URZ ;  /* 0x0000001b061b7290 */ /* 0x000fe4000ff1e03f */
[----:B------:R-:W-:Y:S01]  /*1530*/  UIMAD UR32, UR33, UR9, UR7 ;  /* 0x00000009212072a4 */ /* 0x000fe2000f8e0207 */
[----:B-1----:R-:W-:Y:S01]  /*1540*/  SHF.R.S32.HI R24, RZ, 0x1f, R23 ;  /* 0x0000001fff187819 */ /* 0x002fe20000011417 */
[----:B------:R-:W-:Y:S02]  /*1550*/  UIADD3.X UR30, UR43, UR42, URZ, UP0, !UPT ;  /* 0x0000002a2b1e7290 */ /* 0x000fe400087fe43f */
[----:B------:R-:W-:Y:S01]  /*1560*/  IMAD.U32 R11, RZ, RZ, UR27 ;  /* 0x0000001bff0b7e24 */ /* 0x000fe2000f8e00ff */
[----:B------:R-:W-:Y:S01]  /*1570*/  LEA.HI R3, R24, R23, RZ, 0x2 ;  /* 0x0000001718037211 */ /* 0x000fe200078f10ff */
[----:B------:R-:W-:-:S02]  /*1580*/  ULDC.64 UR6, c[0x0][0x1a0] ;  /* 0x0000680000067ab9 */ /* 0x000fc40000000a00 */
[----:B------:R-:W-:Y:S01]  /*1590*/  UIMAD UR6, UR30, UR6, URZ ;  /* 0x000000061e0672a4 */ /* 0x000fe2000f8e023f */
[----:B------:R-:W-:Y:S01]  /*15a0*/  LOP3.LUT R4, R3, 0xfffffffc, RZ, 0xc0, !PT ;  /* 0xfffffffc03047812 */ /* 0x000fe200078ec0ff */
[----:B------:R-:W-:Y:S01]  /*15b0*/  ULDC.64 UR8, c[0x0][0x180] ;  /* 0x0000600000087ab9 */ /* 0x000fe20000000a00 */
[----:B------:R-:W-:Y:S01]  /*15c0*/  SHF.R.S32.HI R3, RZ, 0x2, R3 ;  /* 0x00000002ff037819 */ /* 0x000fe20000011403 */
[----:B------:R-:W-:Y:S02]  /*15d0*/  UIMAD UR6, UR27, UR7, UR6 ;  /* 0x000000071b0672a4 */ /* 0x000fe4000f8e0206 */
[----:B------:R-:W-:Y:S01]  /*15e0*/  IMAD.IADD R4, R23, 0x1, -R4 ;  /* 0x0000000117047824 */ /* 0x000fe200078e0a04 */
[----:B------:R-:W-:Y:S01]  /*15f0*/  SHF.R.S32.HI R20, RZ, 0x1f, R3 ;  /* 0x0000001fff147819 */ /* 0x000fe20000011403 */
[----:B------:R-:W-:Y:S01]  /*1600*/  IMAD.WIDE.U32 R12, R3, c[0x0][0x1a0], RZ ;  /* 0x00006800030c7a25 */ /* 0x000fe200078e00ff */
[----:B------:R-:W-:Y:S02]  /*1610*/  UIMAD UR8, UR44, UR8, URZ ;  /* 0x000000082c0872a4 */ /* 0x000fe4000f8e023f */
[----:B------:R-:W-:Y:S01]  /*1620*/  ULDC.64 UR42, c[0x0][0x200] ;  /* 0x00008000002a7ab9 */ /* 0x000fe20000000a00 */
[----:B------:R-:W-:Y:S01]  /*1630*/  IMAD.SHL.U32 R4, R4, 0x8, RZ ;  /* 0x0000000804047824 */ /* 0x000fe200078e00ff */
[----:B------:R-:W-:Y:S01]  /*1640*/  UIMAD UR8, UR33, UR9, UR8 ;  /* 0x00000009210872a4 */ /* 0x000fe2000f8e0208 */
[----:B------:R-:W-:-:S03]  /*1650*/  IMAD R6, R20, c[0x0][0x1a0], RZ ;  /* 0x0000680014067a24 */ /* 0x000fc600078e02ff */
[----:B------:R-:W-:Y:S01]  /*1660*/  SHF.R.S32.HI R5, RZ, 0x1f, R4 ;  /* 0x0000001fff057819 */ /* 0x000fe20000011404 */
[----:B------:R-:W-:-:S04]  /*1670*/  IMAD R6, R3, c[0x0][0x1a4], R6 ;  /* 0x0000690003067a24 */ /* 0x000fc800078e0206 */
[----:B----4-:R-:W-:-:S04]  /*1680*/  IMAD.WIDE.U32 R8, R14, c[0x0][0x188], R4 ;  /* 0x000062000e087a25 */ /* 0x010fc800078e0004 */
[----:B------:R-:W-:Y:S01]  /*1690*/  IMAD.IADD R7, R13, 0x1, R6 ;  /* 0x000000010d077824 */ /* 0x000fe200078e0206 */
[----:B------:R-:W-:Y:S01]  /*16a0*/  IADD3 R9, R9, UR31, RZ ;  /* 0x0000001f09097c10 */ /* 0x000fe2000fffe0ff */
[----:B------:R-:W-:-:S04]  /*16b0*/  IMAD.MOV.U32 R6, RZ, RZ, R12 ;  /* 0x000000ffff067224 */ /* 0x000fc800078e000c */
[----:B------:R-:W-:-:S04]  /*16c0*/  IMAD.WIDE.U32 R8, R0, c[0x0][0x1b8], R8 ;  /* 0x00006e0000087a25 */ /* 0x000fc800078e0008 */
[----:B------:R-:W-:-:S04]  /*16d0*/  IMAD.WIDE.U32 R6, R11, c[0x0][0x1a0], R6 ;  /* 0x000068000b067a25 */ /* 0x000fc800078e0006 */
[----:B------:R-:W-:Y:S01]  /*16e0*/  IMAD.IADD R9, R9, 0x1, R10 ;  /* 0x0000000109097824 */ /* 0x000fe200078e020a */
[----:B------:R-:W-:-:S04]  /*16f0*/  IADD3 R18, P1, R8, R6, RZ ;  /* 0x0000000608127210 */ /* 0x000fc80007f3e0ff */
[----:B------:R-:W-:Y:S01]  /*1700*/  IADD3.X R19, R9, UR6, R7, P1, !PT ;  /* 0x0000000609137c10 */ /* 0x000fe20008ffe407 */
[C-C-:B------:R-:W-:Y:S01]  /*1710*/  IMAD.WIDE.U32 R8, R14.reuse, c[0x0][0x368], R4.reuse ;  /* 0x0000da000e087a25 */ /* 0x140fe200078e0004 */
[----:B------:R-:W-:Y:S01]  /*1720*/  IADD3 R10, P1, R3, UR10, RZ ;  /* 0x0000000a030a7c10 */ /* 0x000fe2000ff3e0ff */
[----:B------:R-:W-:Y:S02]  /*1730*/  ULDC.64 UR6, c[0x0][0x198] ;  /* 0x0000660000067ab9 */ /* 0x000fe40000000a00 */
[--C-:B------:R-:W-:Y:S01]  /*1740*/  IMAD.WIDE.U32 R6, R14, c[0x0][0x180], R4.reuse ;  /* 0x000060000e067a25 */ /* 0x100fe200078e0004 */
[----:B------:R-:W-:Y:S01]  /*1750*/  IADD3.X R16, R20, UR11, RZ, P1, !PT ;  /* 0x0000000b14107c10 */ /* 0x000fe20008ffe4ff */
[----:B------:R-:W-:Y:S01]  /*1760*/  UIMAD UR6, UR30, UR6, URZ ;  /* 0x000000061e0672a4 */ /* 0x000fe2000f8e023f */
[----:B------:R-:W-:Y:S01]  /*1770*/  IADD3 R9, R9, UR32, RZ ;  /* 0x0000002009097c10 */ /* 0x000fe2000fffe0ff */
[----:B------:R-:W-:Y:S01]  /*1780*/  IMAD.WIDE.U32 R4, R10, c[0x0][0x190], R4 ;  /* 0x000064000a047a25 */ /* 0x000fe200078e0004 */
[----:B------:R-:W-:Y:S01]  /*1790*/  IADD3 R7, R7, UR8, RZ ;  /* 0x0000000807077c10 */ /* 0x000fe2000fffe0ff */
[----:B------:R-:W-:-:S02]  /*17a0*/  UIMAD UR6, UR27, UR7, UR6 ;  /* 0x000000071b0672a4 */ /* 0x000fc4000f8e0206 */
[C---:B------:R-:W-:Y:S01]  /*17b0*/  IMAD R11, R16.reuse, c[0x0][0x190], RZ ;  /* 0x00006400100b7a24 */ /* 0x040fe200078e02ff */
[----:B------:R-:W-:Y:S01]  /*17c0*/  UIADD3 UR8, UR10, UR34, URZ ;  /* 0x000000220a087290 */ /* 0x000fe2000fffe03f */
[----:B------:R-:W-:Y:S02]  /*17d0*/  IMAD R16, R16, c[0x0][0x370], RZ ;  /* 0x0000dc0010107a24 */ /* 0x000fe400078e02ff */
[C---:B------:R-:W-:Y:S01]  /*17e0*/  IMAD R11, R10.reuse, c[0x0][0x194], R11 ;  /* 0x000065000a0b7a24 */ /* 0x040fe200078e020b */
[----:B------:R-:W-:Y:S01]  /*17f0*/  UIMAD.WIDE UR8, UR8, UR59, UR42 ;  /* 0x0000003b080872a5 */ /* 0x000fe2000f8e022a */
[----:B------:R-:W-:-:S04]  /*1800*/  IMAD.WIDE.U32 R8, R10, c[0x0][0x370], R8 ;  /* 0x0000dc000a087a25 */ /* 0x000fc800078e0008 */
[----:B------:R-:W-:-:S04]  /*1810*/  IMAD.IADD R5, R5, 0x1, R11 ;  /* 0x0000000105057824 */ /* 0x000fc800078e020b */
[----:B------:R-:W-:-:S04]  /*1820*/  IMAD.WIDE.U32 R14, R14, c[0x0][0x178], R4 ;  /* 0x00005e000e0e7a25 */ /* 0x000fc800078e0004 */
[----:B------:R-:W-:Y:S01]  /*1830*/  IMAD R4, R20, c[0x0][0x198], RZ ;  /* 0x0000660014047a24 */ /* 0x000fe200078e02ff */
[----:B------:R-:W-:Y:S02]  /*1840*/  IADD3 R11, R15, UR37, RZ ;  /* 0x000000250f0b7c10 */ /* 0x000fe4000fffe0ff */
[----:B------:R-:W1:Y:S01]  /*1850*/  S2R R15, SR_CTAID.Z ;  /* 0x00000000000f7919 */ /* 0x000e620000002700 */
[C---:B------:R-:W-:Y:S02]  /*1860*/  IMAD R12, R3.reuse, c[0x0][0x19c], R4 ;  /* 0x00006700030c7a24 */ /* 0x040fe400078e0204 */
[----:B------:R-:W-:-:S04]  /*1870*/  IMAD.WIDE.U32 R4, R3, c[0x0][0x198], RZ ;  /* 0x0000660003047a25 */ /* 0x000fc800078e00ff */
[----:B------:R-:W-:Y:S01]  /*1880*/  IMAD R3, R17, c[0x0][0x1b0], RZ ;  /* 0x00006c0011037a24 */ /* 0x000fe200078e02ff */
[----:B------:R-:W-:Y:S01]  /*1890*/  IADD3 R5, R5, R12, RZ ;  /* 0x0000000c05057210 */ /* 0x000fe20007ffe0ff */
[----:B------:R-:W-:Y:S02]  /*18a0*/  IMAD.U32 R12, RZ, RZ, UR27 ;  /* 0x0000001bff0c7e24 */ /* 0x000fe4000f8e00ff */
[----:B------:R-:W-:Y:S02]  /*18b0*/  IMAD R3, R0, c[0x0][0x1b4], R3 ;  /* 0x00006d0000037a24 */ /* 0x000fe400078e0203 */
[----:B------:R-:W-:-:S04]  /*18c0*/  IMAD.WIDE.U32 R12, R12, c[0x0][0x198], R4 ;  /* 0x000066000c0c7a25 */ /* 0x000fc800078e0004 */
[----:B------:R-:W-:-:S04]  /*18d0*/  IMAD.WIDE.U32 R4, R0, c[0x0][0x1b0], R6 ;  /* 0x00006c0000047a25 */ /* 0x000fc800078e0006 */
[----:B------:R-:W-:Y:S01]  /*18e0*/  IMAD.IADD R3, R5, 0x1, R3 ;  /* 0x0000000105037824 */ /* 0x000fe200078e0203 */
[----:B------:R-:W-:Y:S01]  /*18f0*/  IADD3 R0, P1, R4, R12, RZ ;  /* 0x0000000c04007210 */ /* 0x000fe20007f3e0ff */
[----:B------:R-:W-:Y:S01]  /*1900*/  IMAD R6, R10, c[0x0][0x374], R16 ;  /* 0x0000dd000a067a24 */ /* 0x000fe200078e0210 */
[----:B------:R-:W-:Y:S01]  /*1910*/  LEA R4, P2, R18, c[0x0][0x170], 0x1 ;  /* 0x00005c0012047a11 */ /* 0x000fe200078408ff */
[----:B------:R-:W-:Y:S01]  /*1920*/  IMAD.MOV.U32 R10, RZ, RZ, R14 ;  /* 0x000000ffff0a7224 */ /* 0x000fe200078e000e */
[----:B------:R-:W-:Y:S01]  /*1930*/  IADD3.X R3, R3, UR6, R13, P1, !PT ;  /* 0x0000000603037c10 */ /* 0x000fe20008ffe40d */
[----:B------:R-:W-:Y:S01]  /*1940*/  IMAD.IADD R9, R9, 0x1, R6 ;  /* 0x0000000109097824 */ /* 0x000fe200078e0206 */
[----:B------:R-:W-:Y:S01]  /*1950*/  LEA R6, P1, R0, c[0x0][0x168], 0x1 ;  /* 0x00005a0000067a11 */ /* 0x000fe200078208ff */
[----:B------:R-:W-:Y:S01]  /*1960*/  ULEA.HI.SX32 UR6, UR35, 0xffffffff, 0x19 ;  /* 0xffffffff23067891 */ /* 0x000fe2000f8fca3f */
[----:B------:R-:W-:Y:S01]  /*1970*/  LEA.HI.X R5, R18, c[0x0][0x174], R19, 0x1, P2 ;  /* 0x00005d0012057a11 */ /* 0x000fe200010f0c13 */
[----:B------:R-:W-:Y:S01]  /*1980*/  IMAD.MOV.U32 R13, RZ, RZ, c[0x0][0x1a4] ;  /* 0x00006900ff0d7624 */ /* 0x000fe200078e00ff */
[----:B------:R-:W-:Y:S01]  /*1990*/  LEA.HI.X R7, R0, c[0x0][0x16c], R3, 0x1, P1 ;  /* 0x00005b0000077a11 */ /* 0x000fe200008f0c03 */
[----:B------:R-:W-:Y:S01]  /*19a0*/  IMAD.MOV.U32 R3, RZ, RZ, c[0x0][0x1a0] ;  /* 0x00006800ff037624 */ /* 0x000fe200078e00ff */
[----:B------:R-:W-:Y:S01]  /*19b0*/  MOV R0, c[0x0][0x198] ;  /* 0x0000660000007a02 */ /* 0x000fe20000000f00 */
[----:B------:R-:W-:Y:S01]  /*19c0*/  IMAD.MOV.U32 R16, RZ, RZ, c[0x0][0x19c] ;  /* 0x00006700ff107624 */ /* 0x000fe200078e00ff */
[----:B------:R-:W-:Y:S01]  /*19d0*/  ULEA.HI UR7, UR6, UR6, URZ, 0x1 ;  /* 0x0000000606077291 */ /* 0x000fe2000f8f083f */
[----:B-1----:R-:W-:Y:S01]  /*19e0*/  IMAD.WIDE.U32 R10, R15, c[0x0][0x1a8], R10 ;  /* 0x00006a000f0a7a25 */ /* 0x002fe200078e000a */
[----:B------:R-:W-:-:S02]  /*19f0*/  LEA R12, P2, R3, R4, 0x7 ;  /* 0x00000004030c7211 */ /* 0x000fc400078438ff */
[C---:B------:R-:W-:Y:S01]  /*1a00*/  LEA R14, P1, R0.reuse, R6, 0x7 ;  /* 0x00000006000e7211 */ /* 0x040fe200078238ff */
[----:B------:R-:W-:Y:S01]  /*1a10*/  IMAD.WIDE.U32 R8, R15, c[0x0][0x378], R8 ;  /* 0x0000de000f087a25 */ /* 0x000fe200078e0008 */
[----:B------:R-:W-:Y:S01]  /*1a20*/  @P0 BAR.SYNC.DEFER_BLOCKING 0x0 ;  /* 0x0000000000000b1d */ /* 0x000fe20000010000 */
[----:B------:R-:W-:Y:S01]  /*1a30*/  LEA.HI.X R13, R3, R5, R13, 0x7, P2 ;  /* 0x00000005030d7211 */ /* 0x000fe200010f3c0d */
[----:B------:R-:W-:Y:S01]  /*1a40*/  ULOP3.LUT UR7, UR7, 0xfffffffe, URZ, 0xc0, !UPT ;  /* 0xfffffffe07077892 */ /* 0x000fe2000f8ec03f */
[----:B------:R-:W-:Y:S02]  /*1a50*/  LEA.HI.X R15, R0, R7, R16, 0x7, P1 ;  /* 0x00000007000f7211 */ /* 0x000fe400008f3c10 */
[----:B------:R-:W-:Y:S01]  /*1a60*/  IADD3 R3, R11, UR40, RZ ;  /* 0x000000280b037c10 */ /* 0x000fe2000fffe0ff */
[----:B------:R-:W-:Y:S01]  /*1a70*/  UIADD3 UR7, UR6, -UR7, URZ ;  /* 0x8000000706077290 */ /* 0x000fe2000fffe03f */
[C---:B------:R-:W-:Y:S02]  /*1a80*/  LEA R238, P1, R10.reuse, c[0x0][0x160], 0x1 ;  /* 0x000058000aee7a11 */ /* 0x040fe400078208ff */
[----:B------:R-:W-:Y:S01]  /*1a90*/  IADD3 R9, R9, UR39, RZ ;  /* 0x0000002709097c10 */ /* 0x000fe2000fffe0ff */
[----:B------:R-:W-:Y:S01]  /*1aa0*/  UISETP.NE.AND UP0, UPT, UR7, 0x1, UPT ;  /* 0x000000010700788c */ /* 0x000fe2000bf05270 */
[----:B------:R-:W-:Y:S01]  /*1ab0*/  LEA.HI.X R239, R10, c[0x0][0x164], R3, 0x1, P1 ;  /* 0x000059000aef7a11 */ /* 0x000fe200008f0c03 */
[----:B------:R-:W-:Y:S01]  /*1ac0*/  IMAD.MOV.U32 R3, RZ, RZ, c[0x0][0x370] ;  /* 0x0000dc00ff037624 */ /* 0x000fe200078e00ff */
[----:B------:R-:W-:Y:S01]  /*1ad0*/  LEA R236, P0, R8, c[0x0][0x330], 0x1 ;  /* 0x0000cc0008ec7a11 */ /* 0x000fe200078008ff */
[----:B------:R-:W-:-:S03]  /*1ae0*/  UMOV UR7, UR9 ;  /* 0x0000000900077c82 */ /* 0x000fc60008000000 */
[----:B------:R-:W-:Y:S02]  /*1af0*/  LEA.HI.X R237, R8, c[0x0][0x334], R9, 0x1, P0 ;  /* 0x0000cd0008ed7a11 */ /* 0x000fe400000f0c09 */
[----:B------:R-:W-:Y:S02]  /*1b00*/  LEA R10, P0, R3, R236, 0x7 ;  /* 0x000000ec030a7211 */ /* 0x000fe400078038ff */
[----:B------:R-:W-:-:S04]  /*1b10*/  MOV R9, c[0x0][0x190] ;  /* 0x0000640000097a02 */ /* 0x000fc80000000f00 */
[----:B------:R-:W-:Y:S01]  /*1b20*/  LEA R8, P2, R9, R238, 0x7 ;  /* 0x000000ee09087211 */ /* 0x000fe200078438ff */
[----:B------:R-:W-:Y:S02]  /*1b30*/  ULDC UR32, c[0x0][0x224] ;  /* 0x0000890000207ab9 */ /* 0x000fe40000000800 */
[----:B------:R-:W-:Y:S02]  /*1b40*/  ULDC UR31, c[0x0][0x22c] ;  /* 0x00008b00001f7ab9 */ /* 0x000fe40000000800 */
[----:B------:R-:W-:Y:S02]  /*1b50*/  UIMAD.WIDE UR32, UR33, UR32, UR10 ;  /* 0x00000020212072a5 */ /* 0x000fe4000f8e020a */
[----:B------:R-:W-:-:S04]  /*1b60*/  UIMAD UR11, UR52, UR31, UR54 ;  /* 0x0000001f340b72a4 */ /* 0x000fc8000f8e0236 */
[----:B------:R-:W-:Y:S02]  /*1b70*/  UIADD3 UR11, UR47, UR11, URZ ;  /* 0x0000000b2f0b7290 */ /* 0x000fe4000fffe03f */
[----:B------:R-:W-:Y:S02]  /*1b80*/  UIADD3 UR10, UR10, UR38, URZ ;  /* 0x000000260a0a7290 */ /* 0x000fe4000fffe03f */
[----:B------:R-:W-:Y:S01]  /*1b90*/  ULDC.64 UR34, c[0x0][0x3c8] ;  /* 0x0000f20000227ab9 */ /* 0x000fe20000000a00 */
        /* <DEDUP_REMOVED lines=12> */
[----:B--2---:R-:W-:-:S05]  /*1c60*/  IMAD.SHL.U32 R0, R26, 0x2, RZ ;  /* 0x000000021a007824 */ /* 0x004fca00078e00ff */
[----:B------:R-:W-:Y:S01]  /*1c70*/  @!PT LDS RZ, [RZ] ;  /* 0x00000000fffff984 */ /* 0x000fe20000000800 */
[----:B------:R-:W-:Y:S01]  /*1c80*/  @!PT LDS RZ, [RZ] ;  /* 0x00000000fffff984 */ /* 0x000fe20000000800 */
[----:B------:R-:W-:Y:S01]  /*1c90*/  @!PT LDS RZ, [RZ] ;  /* 0x00000000fffff984 */ /* 0x000fe20000000800 */
[----:B------:R1:W-:Y:S04]  /*1ca0*/  LDGSTS.E.BYPASS.LTC128B.128 [R0+0x8000], [R4.64] ;  /* 0x0800000004007fae */ /* 0x0003e8000b901d5c */
[----:B------:R2:W-:Y:S04]  /*1cb0*/  LDGSTS.E.BYPASS.LTC128B.128 [R0+0x9000], [R12.64] ;  /* 0x090000000c007fae */ /* 0x0005e8000b901d5c */
[----:B------:R-:W0:Y:S04]  /*1cc0*/  LDGDEPBAR ;  /* 0x00000000000079af */ /* 0x000e280000000000 */
[----:B------:R4:W-:Y:S01]  /*1cd0*/  LDGSTS.E.BYPASS.LTC128B.128 [R0+0x4000], [R236.64] ;  /* 0x04000000ec007fae */ /* 0x0009e2000b901d5c */
[----:B-1----:R-:W-:-:S02]  /*1ce0*/  IMAD.MOV.U32 R4, RZ, RZ, c[0x0][0x374] ;  /* 0x0000dd00ff047624 */ /* 0x002fc400078e00ff */
[----:B--2---:R-:W-:-:S03]  /*1cf0*/  IMAD.MOV.U32 R12, RZ, RZ, c[0x0][0x194] ;  /* 0x00006500ff0c7624 */ /* 0x004fc600078e00ff */
[----:B------:R-:W-:Y:S01]  /*1d00*/  LEA.HI.X R11, R3, R237, R4, 0x7, P0 ;  /* 0x000000ed030b7211 */ /* 0x000fe200000f3c04 */
[----:B---3--:R-:W-:Y:S01]  /*1d10*/  IMAD.SHL.U32 R4, R25, 0x4, RZ ;  /* 0x0000000419047824 */ /* 0x008fe200078e00ff */
[----:B------:R-:W-:Y:S02]  /*1d20*/  IADD3 R3, R26, 0x1000, RZ ;  /* 0x000010001a037810 */ /* 0x000fe40007ffe0ff */
[----:B------:R-:W-:Y:S01]  /*1d30*/  PLOP3.LUT P0, PT, PT, PT, UP0, 0x80, 0x0 ;  /* 0x000000000000781c */ /* 0x000fe20003f0f008 */
[----:B------:R1:W-:Y:S01]  /*1d40*/  LDGSTS.E.BYPASS.LTC128B.128 [R0+0x5000], [R10.64] ;  /* 0x050000000a007fae */ /* 0x0003e2000b901d5c */
[----:B------:R-:W-:Y:S02]  /*1d50*/  LEA.HI.X R9, R9, R239, R12, 0x7, P2 ;  /* 0x000000ef09097211 */ /* 0x000fe400010f3c0c */
[----:B------:R-:W-:Y:S02]  /*1d60*/  SEL R3, R3, R26, !P0 ;  /* 0x0000001a03037207 */ /* 0x000fe40004000000 */
[----:B------:R-:W-:-:S02]  /*1d70*/  SHF.R.S32.HI R13, RZ, 0x1f, R25 ;  /* 0x0000001fff0d7819 */ /* 0x000fc40000011419 */
[----:B------:R-:W-:Y:S01]  /*1d80*/  IADD3 R4, P1, R4, UR8, RZ ;  /* 0x0000000804047c10 */ /* 0x000fe2000ff3e0ff */
[----:B------:R-:W-:Y:S01]  /*1d90*/  IMAD.SHL.U32 R12, R3, 0x2, RZ ;  /* 0x00000002030c7824 */ /* 0x000fe200078e00ff */
[----:B------:R-:W-:-:S04]  /*1da0*/  SHF.L.U64.HI R5, R25, 0x2, R13 ;  /* 0x0000000219057819 */ /* 0x000fc8000001020d */
[----:B------:R2:W-:Y:S01]  /*1db0*/  LDGSTS.E.BYPASS.LTC128B.128 [R12], [R238.64] ;  /* 0x00000000ee0c7fae */ /* 0x0005e2000b901d5c */
[----:B------:R-:W-:-:S03]  /*1dc0*/  IADD3.X R5, R5, UR7, RZ, P1, !PT ;  /* 0x0000000705057c10 */ /* 0x000fc60008ffe4ff */
[----:B------:R3:W-:Y:S04]  /*1dd0*/  LDGSTS.E.BYPASS.LTC128B.128 [R12+0x1000], [R8.64] ;  /* 0x01000000080c7fae */ /* 0x0007e8000b901d5c */
[----:B------:R4:W-:Y:S04]  /*1de0*/  LDGSTS.E.BYPASS.LTC128B.128 [R0+0x6000], [R6.64] ;  /* 0x0600000006007fae */ /* 0x0009e8000b901d5c */
[----:B------:R4:W-:Y:S04]  /*1df0*/  LDGSTS.E.BYPASS.LTC128B.128 [R0+0x7000], [R14.64] ;  /* 0x070000000e007fae */ /* 0x0009e8000b901d5c */
[----:B------:R-:W0:Y:S04]  /*1e00*/  LDGDEPBAR ;  /* 0x00000000000079af */ /* 0x000e280000000000 */
[----:B-1----:R1:W5:Y:S04]  /*1e10*/  LDG.E R10, [R4.64+0x100] ;  /* 0x0001001c040a7981 */ /* 0x002368000c1e1900 */
[----:B------:R1:W5:Y:S04]  /*1e20*/  LDG.E R11, [R4.64+0x120] ;  /* 0x0001201c040b7981 */ /* 0x000368000c1e1900 */
[----:B---3--:R1:W5:Y:S04]  /*1e30*/  LDG.E R8, [R4.64] ;  /* 0x0000001c04087981 */ /* 0x008368000c1e1900 */
[----:B------:R1:W5:Y:S01]  /*1e40*/  LDG.E R9, [R4.64+0x20] ;  /* 0x0000201c04097981 */ /* 0x000362000c1e1900 */
[----:B----4-:R-:W-:Y:S01]  /*1e50*/  LEA.HI R0, R24, R23, RZ, 0x5 ;  /* 0x0000001718007211 */ /* 0x010fe200078f28ff */
[----:B------:R-:W-:Y:S01]  /*1e60*/  UIADD3 UR9, UP0, UR32, UR49, URZ ;  /* 0x0000003120097290 */ /* 0x000fe2000ff1e03f */
[----:B------:R-:W-:Y:S01]  /*1e70*/  IMAD.U32 R6, RZ, RZ, UR46 ;  /* 0x0000002eff067e24 */ /* 0x000fe2000f8e00ff */
[----:B------:R-:W-:-:S04]  /*1e80*/  DEPBAR.LE SB0, 0x1 ;  /* 0x000080400000791a */ /* 0x000fc80000000000 */
[----:B------:R-:W-:Y:S01]  /*1e90*/  LOP3.LUT R3, R0, 0xffffffe0, RZ, 0xc0, !PT ;  /* 0xffffffe000037812 */ /* 0x000fe200078ec0ff */
[----:B-1----:R-:W-:Y:S01]  /*1ea0*/  IMAD.U32 R4, RZ, RZ, UR36 ;  /* 0x00000024ff047e24 */ /* 0x002fe2000f8e00ff */
[----:B------:R-:W-:-:S03]  /*1eb0*/  SHF.R.S32.HI R0, RZ, 0x5, R0 ;  /* 0x00000005ff007819 */ /* 0x000fc60000011400 */
[----:B------:R-:W-:Y:S01]  /*1ec0*/  IMAD.IADD R3, R23, 0x1, -R3 ;  /* 0x0000000117037824 */ /* 0x000fe200078e0a03 */
[----:B------:R-:W-:Y:S01]  /*1ed0*/  UIADD3.X UR32, UR33, UR48, URZ, UP0, !UPT ;  /* 0x0000003021207290 */ /* 0x000fe200087fe43f */
[----:B------:R-:W-:Y:S02]  /*1ee0*/  BAR.SYNC.DEFER_BLOCKING 0x0 ;  /* 0x0000000000007b1d */ /* 0x000fe40000010000 */
[----:B------:R-:W-:Y:S01]  /*1ef0*/  IMAD R0, R0, UR51, R3 ;  /* 0x0000003300007c24 */ /* 0x000fe2000f8e0203 */
[----:B------:R-:W-:-:S04]  /*1f00*/  MOV R3, UR45 ;  /* 0x0000002d00037c02 */ /* 0x000fc80008000f00 */
[----:B------:R-:W-:Y:S02]  /*1f10*/  IADD3 R4, P2, P1, R0, UR53, R4 ;  /* 0x0000003500047c10 */ /* 0x000fe4000f95e004 */
[----:B------:R-:W-:-:S04]  /*1f20*/  SHF.R.S32.HI R0, RZ, 0x1f, R0 ;  /* 0x0000001fff007819 */ /* 0x000fc80000011400 */
[----:B------:R-:W-:Y:S02]  /*1f30*/  IADD3.X R0, R0, UR55, R3, P2, P1 ;  /* 0x0000003700007c10 */ /* 0x000fe400097e2403 */
[----:B------:R-:W-:Y:S01]  /*1f40*/  IADD3 R4, P1, R4, R22, RZ ;  /* 0x0000001604047210 */ /* 0x000fe20007f3e0ff */
[----:B------:R-:W-:-:S04]  /*1f50*/  UIMAD UR11, UR11, UR9, URZ ;  /* 0x000000090b0b72a4 */ /* 0x000fc8000f8e023f */
[----:B------:R-:W-:Y:S01]  /*1f60*/  IMAD.X R5, R0, 0x1, R21, P1 ;  /* 0x0000000100057824 */ /* 0x000fe200008e0615 */
[----:B------:R-:W-:-:S03]  /*1f70*/  UIMAD UR11, UR32, UR46, UR11 ;  /* 0x0000002e200b72a4 */ /* 0x000fc6000f8e020b */
[----:B------:R-:W-:Y:S01]  /*1f80*/  IMAD.WIDE.U32 R4, R6, UR9, R4 ;  /* 0x0000000906047c25 */ /* 0x000fe2000f8e0004 */
[----:B------:R-:W-:Y:S01]  /*1f90*/  UISETP.GE.AND UP0, UPT, UR58, 0x1, UPT ;  /* 0x000000013a00788c */ /* 0x000fe2000bf06270 */
[----:B------:R2:W1:Y:S03]  /*1fa0*/  LDSM.16.M88.4 R116, [R150+0x8000] ;  /* 0x008000009674783b */ /* 0x0004660000000200 */
[----:B------:R-:W-:Y:S01]  /*1fb0*/  IADD3 R0, R5, UR11, RZ ;  /* 0x0000000b05007c10 */ /* 0x000fe2000fffe0ff */
[----:B------:R-:W-:Y:S01]  /*1fc0*/  IMAD.U32 R7, RZ, RZ, UR47 ;  /* 0x0000002fff077e24 */ /* 0x000fe2000f8e00ff */
[C---:B------:R-:W-:Y:S01]  /*1fd0*/  LEA R164, P1, R4.reuse, c[0x0][0x350], 0x2 ;  /* 0x0000d40004a47a11 */ /* 0x040fe200078210ff */
[----:B------:R2:W3:Y:S03]  /*1fe0*/  LDSM.16.M88.4 R120, [R150+0x8400] ;  /* 0x008400009678783b */ /* 0x0004e60000000200 */
[----:B------:R-:W-:Y:S01]  /*1ff0*/  LEA.HI.X R165, R4, c[0x0][0x354], R0, 0x2, P1 ;  /* 0x0000d50004a57a11 */ /* 0x000fe200008f1400 */
[----:B------:R2:W4:Y:S01]  /*2000*/  LDSM.16.M88.4 R124, [R150+0x8800] ;  /* 0x00880000967c783b */ /* 0x0005220000000200 */
[----:B------:R-:W-:Y:S01]  /*2010*/  PLOP3.LUT P1, PT, PT, PT, UP0, 0x80, 0x0 ;  /* 0x000000000000781c */ /* 0x000fe20003f2f008 */
[----:B------:R-:W-:-:S02]  /*2020*/  UIMAD.WIDE UR10, UR10, UR59, UR34 ;  /* 0x0000003b0a0a72a5 */ /* 0x000fc4000f8e0222 */
[----:B------:R2:W1:Y:S01]  /*2030*/  LDSM.16.M88.4 R128, [R150+0x8c00] ;  /* 0x008c00009680783b */ /* 0x0004620000000200 */
[----:B------:R-:W-:-:S03]  /*2040*/  CS2R R74, SRZ ;  /* 0x00000000004a7805 */ /* 0x000fc6000001ff00 */
[----:B------:R2:W1:Y:S01]  /*2050*/  LDSM.16.M88.4 R132, [R149+0x8000] ;  /* 0x008000009584783b */ /* 0x0004620000000200 */
[----:B------:R-:W-:-:S03]  /*2060*/  CS2R R72, SRZ ;  /* 0x0000000000487805 */ /* 0x000fc6000001ff00 */
[----:B------:R2:W1:Y:S01]  /*2070*/  LDSM.16.M88.4 R136, [R149+0x8400] ;  /* 0x008400009588783b */ /* 0x0004620000000200 */
[----:B------:R-:W-:-:S03]  /*2080*/  CS2R R70, SRZ ;  /* 0x0000000000467805 */ /* 0x000fc6000001ff00 */
[----:B------:R2:W1:Y:S01]  /*2090*/  LDSM.16.M88.4 R140, [R149+0x8800] ;  /* 0x00880000958c783b */ /* 0x0004620000000200 */
[----:B------:R-:W-:-:S03]  /*20a0*/  CS2R R68, SRZ ;  /* 0x0000000000447805 */ /* 0x000fc6000001ff00 */
[----:B------:R2:W1:Y:S01]  /*20b0*/  LDSM.16.M88.4 R144, [R149+0x8c00] ;  /* 0x008c00009590783b */ /* 0x0004620000000200 */
[----:B------:R-:W-:Y:S05]  /*20c0*/  @!P1 BRA `(.L_x_527) ;  /* 0x00004e5000009947 */ /* 0x000fea0003800000 */
[----:B------:R2:W-:Y:S01]  /*20d0*/  STL [R1], R12 ;  /* 0x0000000c01007387 */ /* 0x0005e20000100800 */
[----:B------:R-:W-:Y:S01]  /*20e0*/  IADD3 R3, R156, 0x1000, RZ ;  /* 0x000010009c037810 */ /* 0x000fe20007ffe0ff */
[----:B------:R-:W-:Y:S01]  /*20f0*/  IMAD.MOV.U32 R95, RZ, RZ, RZ ;  /* 0x000000ffff5f7224 */ /* 0x000fe200078e00ff */
[----:B------:R-:W-:Y:S01]  /*2100*/  IADD3 R0, R162, 0x1000, RZ ;  /* 0x00001000a2007810 */ /* 0x000fe20007ffe0ff */
[----:B-----5:R2:W-:Y:S01]  /*2110*/  STL [R1+0x10], R8 ;  /* 0x0000100801007387 */ /* 0x0205e20000100800 */
[----:B------:R-:W-:Y:S01]  /*2120*/  SEL R3, R3, R156, !P0 ;  /* 0x0000009c03037207 */ /* 0x000fe20004000000 */
[----:B------:R-:W-:Y:S01]  /*2130*/  UMOV UR9, UR11 ;  /* 0x0000000b00097c82 */ /* 0x000fe20008000000 */
[----:B------:R-:W-:Y:S01]  /*2140*/  SEL R0, R0, R162, !P0 ;  /* 0x000000a200007207 */ /* 0x000fe20004000000 */
[----:B------:R2:W-:Y:S02]  /*2150*/  STL [R1+0xc], R9 ;  /* 0x00000c0901007387 */ /* 0x0005e40000100800 */
[----:B------:R-:W-:-:S02]  /*2160*/  IMAD.SHL.U32 R3, R3, 0x2, RZ ;  /* 0x0000000203037824 */ /* 0x000fc400078e00ff */
[----:B------:R2:W-:Y:S01]  /*2170*/  STL [R1+0x8], R10 ;  /* 0x0000080a01007387 */ /* 0x0005e20000100800 */
[----:B------:R-:W-:-:S03]  /*2180*/  IMAD.SHL.U32 R148, R0, 0x2, RZ ;  /* 0x0000000200947824 */ /* 0x000fc600078e00ff */
[----:B------:R2:W-:Y:S04]  /*2190*/  STL [R1+0x4], R11 ;  /* 0x0000040b01007387 */ /* 0x0005e80000100800 */
[C---:B------:R-:W-:Y:S01]  /*21a0*/  IADD3 R0, R25.reuse, -0x80, RZ ;  /* 0xffffff8019007810 */ /* 0x040fe20007ffe0ff */
[C---:B------:R-:W-:Y:S01]  /*21b0*/  IMAD.SHL.U32 R4, R25.reuse, 0x4, RZ ;  /* 0x0000000419047824 */ /* 0x040fe200078e00ff */
[----:B------:R-:W-:Y:S01]  /*21c0*/  SHF.L.U64.HI R5, R25, 0x2, R13 ;  /* 0x0000000219057819 */ /* 0x000fe2000001020d */
[----:B------:R-:W-:Y:S01]  /*21d0*/  IMAD.SHL.U32 R154, R162, 0x2, RZ ;  /* 0x00000002a29a7824 */ /* 0x000fe200078e00ff */
[----:B------:R-:W-:-:S03]  /*21e0*/  SHF.L.U32 R0, R0, 0x2, RZ ;  /* 0x0000000200007819 */ /* 0x000fc600000006ff */
[----:B------:R2:W-:Y:S01]  /*21f0*/  STL [R1+0x20], R5 ;  /* 0x0000200501007387 */ /* 0x0005e20000100800 */
[----:B------:R-:W-:-:S03]  /*2200*/  IMAD.IADD R155, R154, 0x1, R157 ;  /* 0x000000019a9b7824 */ /* 0x000fc600078e029d */
[----:B------:R2:W-:Y:S04]  /*2210*/  STL [R1+0x1c], R4 ;  /* 0x00001c0401007387 */ /* 0x0005e80000100800 */
[----:B------:R2:W-:Y:S02]  /*2220*/  STL [R1+0x18], R0 ;  /* 0x0000180001007387 */ /* 0x0005e40000100800 */
.L_x_530:
[----:B--2---:R-:W2:Y:S01]  /*2230*/  LDL R0, [R1+0x10] ;  /* 0x0000100001007983 */ /* 0x004ea20000100800 */
[----:B------:R-:W-:Y:S01]  /*2240*/  IADD3 R112, R157, R148, RZ ;  /* 0x000000949d707210 */ /* 0x000fe20007ffe0ff */
[----:B------:R-:W-:Y:S02]  /*2250*/  UISETP.GE.AND UP2, UPT, UR6, 0x1, UPT ;  /* 0x000000010600788c */ /* 0x000fe4000bf46270 */
[----:B----4-:R-:W4:Y:S04]  /*2260*/  LDL R163, [R1+0x8] ;  /* 0x0000080001a37983 */ /* 0x010f280000100800 */
[----:B---3--:R-:W3:Y:S01]  /*2270*/  LDL R166, [R1+0xc] ;  /* 0x00000c0001a67983 */ /* 0x008ee20000100800 */
        /* <DEDUP_REMOVED lines=49> */
[----:B-1----:R-:W4:Y:S04]  /*2590*/  LDL R3, [R1+0x1c] ;  /* 0x00001c0001037983 */ /* 0x002f280000100800 */
[----:B------:R-:W4:Y:S01]  /*25a0*/  LDL R2, [R1+0x4] ;  /* 0x0000040001027983 */ /* 0x000f220000100800 */
[----:B------:R-:W-:Y:S04]  /*25b0*/  DEPBAR.LE SB0, 0x0 ;  /* 0x000080000000791a */ /* 0x000fe80000000000 */
[----:B------:R-:W-:Y:S08]  /*25c0*/  BAR.SYNC.DEFER_BLOCKING 0x0 ;  /* 0x0000000000007b1d */ /* 0x000ff00000010000 */
[----:B------:R-:W-:Y:S08]  /*25d0*/  LDSM.16.M88.4 R64, [R148] ;  /* 0x000000009440783b */ /* 0x000ff00000000200 */
[----:B------:R-:W1:Y:S08]  /*25e0*/  LDSM.16.M88.4 R16, [R150+0x6000] ;  /* 0x006000009610783b */ /* 0x000e700000000200 */
[----:B------:R-:W3:Y:S08]  /*25f0*/  LDSM.16.M88.4 R60, [R148+0x1000] ;  /* 0x00100000943c783b */ /* 0x000ef00000000200 */
[----:B------:R-:W3:Y:S08]  /*2600*/  LDSM.16.M88.4 R32, [R150+0x6400] ;  /* 0x006400009620783b */ /* 0x000ef00000000200 */
[----:B------:R-:W3:Y:S08]  /*2610*/  LDSM.16.M88.4 R48, [R150+0x6800] ;  /* 0x006800009630783b */ /* 0x000ef00000000200 */
[----:B------:R-:W3:Y:S01]  /*2620*/  LDSM.16.M88.4 R100, [R150+0x6c00] ;  /* 0x006c00009664783b */ /* 0x000ee20000000200 */
[----:B--2---:R-:W-:Y:S01]  /*2630*/  FSETP.NEU.FTZ.AND P0, PT, R0, -INF , PT ;  /* 0xff8000000000780b */ /* 0x004fe20003f1d000 */
[-C--:B-1----:R-:W-:Y:S06]  /*2640*/  HMMA.16816.F32.BF16 R4, R64, R16.reuse, RZ ;  /* 0x000000104004723c */ /* 0x082fec00000418ff */
[----:B------:R-:W-:Y:S02]  /*2650*/  LDSM.16.M88.4 R104, [R112] ;  /* 0x000000007068783b */ /* 0x000fe40000000200 */
[C---:B---3--:R-:W-:Y:S06]  /*2660*/  HMMA.16816.F32.BF16 R8, R60.reuse, R16, RZ ;  /* 0x000000103c08723c */ /* 0x048fec00000418ff */
        /* <DEDUP_REMOVED lines=26> */
[----:B------:R2:W-:Y:S01]  /*2810*/  MUFU.TANH R81, R10 ;  /* 0x0000000a00517308 */ /* 0x0005e20000002400 */
        /* <DEDUP_REMOVED lines=12> */
[----:B------:R-:W-:Y:S02]  /*28e0*/  FMUL.FTZ R19, R19, c[0x0][0x2ec] ;  /* 0x0000bb0013137a20 */ /* 0x000fe40000410000 */
[----:B--2---:R-:W-:Y:S05]  /*28f0*/  FMUL.FTZ R10, R0, 1.4426950216293334961 ;  /* 0x3fb8aa3b000a7820 */ /* 0x004fea0000410000 */
[----:B------:R-:W-:Y:S02]  /*2900*/  FSEL R10, R10, RZ, P0 ;  /* 0x000000ff0a0a7208 */ /* 0x000fe40000000000 */
[----:B------:R-:W-:Y:S01]  /*2910*/  MUFU.TANH R95, R12 ;  /* 0x0000000c005f7308 */ /* 0x000fe20000002400 */
[----:B------:R-:W-:Y:S02]  /*2920*/  FSETP.NEU.FTZ.AND P0, PT, R166, -INF , PT ;  /* 0xff800000a600780b */ /* 0x000fe40003f1d000 */
[--C-:B-1----:R-:W-:Y:S02]  /*2930*/  FFMA.FTZ R0, R234, c[0x0][0x23c], -R10.reuse ;  /* 0x00008f00ea007a23 */ /* 0x102fe4000001080a */
[----:B----4-:R-:W-:Y:S05]  /*2940*/  FMUL.FTZ R8, R163, 1.4426950216293334961 ;  /* 0x3fb8aa3ba3087820 */ /* 0x010fea0000410000 */
[----:B------:R3:W-:Y:S10]  /*2950*/  MUFU.EX2 R191, R0 ;  /* 0x0000000000bf7308 */ /* 0x0007f40000000800 */
[----:B------:R-:W-:Y:S10]  /*2960*/  MUFU.TANH R79, R14 ;  /* 0x0000000e004f7308 */ /* 0x000ff40000002400 */
[----:B------:R-:W1:Y:S01]  /*2970*/  MUFU.TANH R236, R6 ;  /* 0x0000000600ec7308 */ /* 0x000e620000002400 */
[----:B---3--:R-:W-:Y:S09]  /*2980*/  FFMA.FTZ R0, R231, c[0x0][0x23c], -R10 ;  /* 0x00008f00e7007a23 */ /* 0x008ff2000001080a */
[----:B------:R-:W-:Y:S10]  /*2990*/  MUFU.TANH R78, R15 ;  /* 0x0000000f004e7308 */ /* 0x000ff40000002400 */
[----:B------:R2:W-:Y:S10]  /*29a0*/  MUFU.TANH R162, R7 ;  /* 0x0000000700a27308 */ /* 0x0005f40000002400 */
[----:B------:R-:W-:Y:S10]  /*29b0*/  MUFU.TANH R80, R11 ;  /* 0x0000000b00507308 */ /* 0x000ff40000002400 */
[----:B------:R3:W4:Y:S01]  /*29c0*/  MUFU.TANH R96, R9 ;  /* 0x0000000900607308 */ /* 0x0007220000002400 */
[----:B--2---:R-:W2:Y:S09]  /*29d0*/  LDSM.16.M88.4 R4, [R149+0x6400] ;  /* 0x006400009504783b */ /* 0x004eb20000000200 */
[----:B------:R1:W-:Y:S10]  /*29e0*/  MUFU.EX2 R188, R0 ;  /* 0x0000000000bc7308 */ /* 0x0003f40000000800 */
[----:B------:R-:W2:Y:S01]  /*29f0*/  MUFU.TANH R94, R13 ;  /* 0x0000000d005e7308 */ /* 0x000ea20000002400 */
[----:B---3--:R-:W-:Y:S05]  /*2a00*/  FMUL.FTZ R9, R166, 1.4426950216293334961 ;  /* 0x3fb8aa3ba6097820 */ /* 0x008fea0000410000 */
[----:B------:R-:W-:Y:S04]  /*2a10*/  FSEL R9, R9, RZ, P0 ;  /* 0x000000ff09097208 */ /* 0x000fe80000000000 */
[----:B------:R-:W3:Y:S01]  /*2a20*/  MUFU.TANH R239, R16 ;  /* 0x0000001000ef7308 */ /* 0x000ee20000002400 */
[----:B------:R-:W-:Y:S01]  /*2a30*/  FSETP.NEU.FTZ.AND P0, PT, R163, -INF , PT ;  /* 0xff800000a300780b */ /* 0x000fe20003f1d000 */
[--C-:B-1----:R-:W-:Y:S03]  /*2a40*/  FFMA.FTZ R0, R236, c[0x0][0x23c], -R9.reuse ;  /* 0x00008f00ec007a23 */ /* 0x102fe60000010809 */
[----:B------:R-:W-:Y:S02]  /*2a50*/  FSEL R8, R8, RZ, P0 ;  /* 0x000000ff08087208 */ /* 0x000fe40000000000 */
[----:B------:R-:W-:Y:S03]  /*2a60*/  FSETP.NEU.FTZ.AND P0, PT, R2, -INF , PT ;  /* 0xff8000000200780b */ /* 0x000fe60003f1d000 */
[----:B------:R1:W-:Y:S01]  /*2a70*/  MUFU.EX2 R205, R0 ;  /* 0x0000000000cd7308 */ /* 0x0003e20000000800 */
[--C-:B----4-:R-:W-:Y:S01]  /*2a80*/  FFMA.FTZ R11, R96, c[0x0][0x23c], -R8.reuse ;  /* 0x00008f00600b7a23 */ /* 0x110fe20000010808 */
[-C--:B--2---:R-:W-:Y:S08]  /*2a90*/  HMMA.16816.F32.BF16 R20, R104, R4.reuse, R20 ;  /* 0x000000046814723c */ /* 0x084ff00000041814 */
[----:B------:R-:W2:Y:S01]  /*2aa0*/  MUFU.TANH R238, R17 ;  /* 0x0000001100ee7308 */ /* 0x000ea20000002400 */
[C---:B------:R-:W-:Y:S07]  /*2ab0*/  HMMA.16816.F32.BF16 R24, R112.reuse, R4, R24 ;  /* 0x000000047018723c */ /* 0x040fee0000041818 */
[--C-:B------:R-:W-:Y:S02]  /*2ac0*/  FFMA.FTZ R4, R95, c[0x0][0x23c], -R8.reuse ;  /* 0x00008f005f047a23 */ /* 0x100fe40000010808 */
[----:B------:R-:W2:Y:S01]  /*2ad0*/  MUFU.TANH R161, R18 ;  /* 0x0000001200a17308 */ /* 0x000ea20000002400 */
[-C--:B------:R-:W-:Y:S03]  /*2ae0*/  HMMA.16816.F32.BF16 R28, R112, R6.reuse, R28 ;  /* 0x00000006701c723c */ /* 0x080fe6000004181c */
[--C-:B-1----:R-:W-:Y:S02]  /*2af0*/  FFMA.FTZ R0, R162, c[0x0][0x23c], -R9.reuse ;  /* 0x00008f00a2007a23 */ /* 0x102fe40000010809 */
[----:B------:R-:W-:Y:S03]  /*2b00*/  FMUL.FTZ R20, R20, c[0x0][0x2ec] ;  /* 0x0000bb0014147a20 */ /* 0x000fe60000410000 */
[C---:B------:R-:W-:Y:S01]  /*2b10*/  HMMA.16816.F32.BF16 R32, R104.reuse, R6, R32 ;  /* 0x000000066820723c */ /* 0x040fe20000041820 */
[----:B------:R1:W-:Y:S03]  /*2b20*/  MUFU.EX2 R204, R0 ;  /* 0x0000000000cc7308 */ /* 0x0003e60000000800 */
[----:B------:R-:W-:Y:S02]  /*2b30*/  FMUL.FTZ R22, R22, c[0x0][0x2ec] ;  /* 0x0000bb0016167a20 */ /* 0x000fe40000410000 */
[----:B------:R-:W-:Y:S02]  /*2b40*/  FMUL.FTZ R23, R23, c[0x0][0x2ec] ;  /* 0x0000bb0017177a20 */ /* 0x000fe40000410000 */
[----:B------:R-:W-:Y:S03]  /*2b50*/  FMUL.FTZ R5, R24, c[0x0][0x2ec] ;  /* 0x0000bb0018057a20 */ /* 0x000fe60000410000 */
        /* <DEDUP_REMOVED lines=9> */
[--C-:B-1----:R-:W-:Y:S02]  /*2bf0*/  FFMA.FTZ R0, R97, c[0x0][0x23c], -R8.reuse ;  /* 0x00008f0061007a23 */ /* 0x102fe40000010808 */
[----:B------:R-:W-:Y:S02]  /*2c00*/  FMUL.FTZ R35, R35, c[0x0][0x2ec] ;  /* 0x0000bb0023237a20 */ /* 0x000fe40000410000 */
[----:B------:R-:W-:Y:S01]  /*2c10*/  FMUL.FTZ R21, R21, c[0x0][0x2ec] ;  /* 0x0000bb0015157a20 */ /* 0x000fe20000410000 */
[----:B------:R1:W-:Y:S01]  /*2c20*/  MUFU.EX2 R223, R0 ;  /* 0x0000000000df7308 */ /* 0x0003e20000000800 */
[----:B------:R-:W-:Y:S02]  /*2c30*/  FMUL.FTZ R33, R33, c[0x0][0x2ec] ;  /* 0x0000bb0021217a20 */ /* 0x000fe40000410000 */
[----:B------:R-:W-:Y:S02]  /*2c40*/  FMUL.FTZ R32, R32, c[0x0][0x2ec] ;  /* 0x0000bb0020207a20 */ /* 0x000fe40000410000 */
[----:B--2---:R-:W-:Y:S05]  /*2c50*/  FFMA.FTZ R4, R94, c[0x0][0x23c], -R8 ;  /* 0x00008f005e047a23 */ /* 0x004fea0000010808 */
[----:B------:R-:W-:Y:S10]  /*2c60*/  MUFU.TANH R74, R31 ;  /* 0x0000001f004a7308 */ /* 0x000ff40000002400 */
[----:B------:R2:W-:Y:S01]  /*2c70*/  MUFU.EX2 R212, R4 ;  /* 0x0000000400d47308 */ /* 0x0005e20000000800 */
[----:B-1----:R-:W-:Y:S02]  /*2c80*/  FMUL.FTZ R0, R2, 1.4426950216293334961 ;  /* 0x3fb8aa3b02007820 */ /* 0x002fe40000410000 */
[----:B------:R-:W4:Y:S03]  /*2c90*/  LDL R2, [R1+0x20] ;  /* 0x0000200001027983 */ /* 0x000f260000100800 */
[----:B------:R-:W-:Y:S04]  /*2ca0*/  FSEL R0, R0, RZ, P0 ;  /* 0x000000ff00007208 */ /* 0x000fe80000000000 */
[----:B------:R-:W-:Y:S10]  /*2cb0*/  MUFU.TANH R77, R26 ;  /* 0x0000001a004d7308 */ /* 0x000ff40000002400 */
[----:B------:R-:W-:Y:S01]  /*2cc0*/  MUFU.TANH R160, R19 ;  /* 0x0000001300a07308 */ /* 0x000fe20000002400 */
[--C-:B--2---:R-:W-:Y:S09]  /*2cd0*/  FFMA.FTZ R4, R79, c[0x0][0x23c], -R0.reuse ;  /* 0x00008f004f047a23 */ /* 0x104ff20000010800 */
[----:B------:R-:W-:Y:S10]  /*2ce0*/  MUFU.TANH R76, R27 ;  /* 0x0000001b004c7308 */ /* 0x000ff40000002400 */
[----:B------:R1:W-:Y:S10]  /*2cf0*/  MUFU.EX2 R230, R4 ;  /* 0x0000000400e67308 */ /* 0x0003f40000000800 */
[----:B------:R2:W-:Y:S10]  /*2d00*/  MUFU.EX2 R222, R11 ;  /* 0x0000000b00de7308 */ /* 0x0005f40000000800 */
[----:B------:R-:W-:Y:S01]  /*2d10*/  MUFU.TANH R237, R20 ;  /* 0x0000001400ed7308 */ /* 0x000fe20000002400 */
[--C-:B-1----:R-:W-:Y:S09]  /*2d20*/  FFMA.FTZ R4, R78, c[0x0][0x23c], -R0.reuse ;  /* 0x00008f004e047a23 */ /* 0x102ff20000010800 */
[----:B------:R3:W-:Y:S01]  /*2d30*/  MUFU.EX2 R229, R4 ;  /* 0x0000000400e57308 */ /* 0x0007e20000000800 */
[----:B--2---:R-:W-:Y:S09]  /*2d40*/  FFMA.FTZ R11, R81, c[0x0][0x23c], -R0 ;  /* 0x00008f00510b7a23 */ /* 0x004ff20000010800 */
[----:B------:R1:W-:Y:S10]  /*2d50*/  MUFU.EX2 R233, R11 ;  /* 0x0000000b00e97308 */ /* 0x0003f40000000800 */
[----:B------:R-:W-:Y:S01]  /*2d60*/  MUFU.TANH R93, R5 ;  /* 0x00000005005d7308 */ /* 0x000fe20000002400 */
[----:B---3--:R-:W-:Y:S09]  /*2d70*/  FFMA.FTZ R4, R239, c[0x0][0x23c], -R10 ;  /* 0x00008f00ef047a23 */ /* 0x008ff2000001080a */
[----:B------:R2:W-:Y:S01]  /*2d80*/  MUFU.EX2 R181, R4 ;  /* 0x0000000400b57308 */ /* 0x0005e20000000800 */
[----:B-1----:R-:W-:Y:S09]  /*2d90*/  FFMA.FTZ R11, R80, c[0x0][0x23c], -R0 ;  /* 0x00008f00500b7a23 */ /* 0x002ff20000010800 */
[----:B------:R1:W-:Y:S10]  /*2da0*/  MUFU.EX2 R232, R11 ;  /* 0x0000000b00e87308 */ /* 0x0003f40000000800 */
[----:B------:R-:W3:Y:S01]  /*2db0*/  MUFU.TANH R228, R21 ;  /* 0x0000001500e47308 */ /* 0x000ee20000002400 */
[--C-:B--2---:R-:W-:Y:S09]  /*2dc0*/  FFMA.FTZ R4, R238, c[0x0][0x23c], -R10.reuse ;  /* 0x00008f00ee047a23 */ /* 0x104ff2000001080a */
[----:B------:R2:W-:Y:S01]  /*2dd0*/  MUFU.EX2 R180, R4 ;  /* 0x0000000400b47308 */ /* 0x0005e20000000800 */
[----:B-1----:R-:W-:Y:S09]  /*2de0*/  FMUL.FTZ R11, R28, c[0x0][0x2ec] ;  /* 0x0000bb001c0b7a20 */ /* 0x002ff20000410000 */
[----:B------:R3:W-:Y:S10]  /*2df0*/  MUFU.TANH R91, R11 ;  /* 0x0000000b005b7308 */ /* 0x0007f40000002400 */
[----:B------:R-:W-:Y:S01]  /*2e00*/  MUFU.TANH R90, R29 ;  /* 0x0000001d005a7308 */ /* 0x000fe20000002400 */
[--C-:B--2---:R-:W-:Y:S09]  /*2e10*/  FFMA.FTZ R4, R161, c[0x0][0x23c], -R9.reuse ;  /* 0x00008f00a1047a23 */ /* 0x104ff20000010809 */
[----:B------:R1:W-:Y:S01]  /*2e20*/  MUFU.EX2 R195, R4 ;  /* 0x0000000400c37308 */ /* 0x0003e20000000800 */
[--C-:B---3--:R-:W-:Y:S09]  /*2e30*/  FFMA.FTZ R11, R228, c[0x0][0x23c], -R10.reuse ;  /* 0x00008f00e40b7a23 */ /* 0x108ff2000001080a */
[----:B------:R-:W2:Y:S10]  /*2e40*/  MUFU.TANH R159, R22 ;  /* 0x00000016009f7308 */ /* 0x000eb40000002400 */
[----:B------:R2:W-:Y:S01]  /*2e50*/  MUFU.EX2 R176, R11 ;  /* 0x0000000b00b07308 */ /* 0x0005e20000000800 */
[--C-:B-1----:R-:W-:Y:S09]  /*2e60*/  FFMA.FTZ R4, R160, c[0x0][0x23c], -R9.reuse ;  /* 0x00008f00a0047a23 */ /* 0x102ff20000010809 */
[----:B------:R1:W-:Y:S10]  /*2e70*/  MUFU.EX2 R194, R4 ;  /* 0x0000000400c27308 */ /* 0x0003f40000000800 */
[----:B------:R-:W3:Y:S01]  /*2e80*/  MUFU.TANH R158, R23 ;  /* 0x00000017009e7308 */ /* 0x000ee20000002400 */
[--C-:B--2---:R-:W-:Y:S09]  /*2e90*/  FFMA.FTZ R11, R159, c[0x0][0x23c], -R9.reuse ;  /* 0x00008f009f0b7a23 */ /* 0x104ff20000010809 */
[----:B------:R3:W-:Y:S01]  /*2ea0*/  MUFU.EX2 R190, R11 ;  /* 0x0000000b00be7308 */ /* 0x0007e20000000800 */
[----:B-1----:R-:W-:Y:S09]  /*2eb0*/  FFMA.FTZ R4, R237, c[0x0][0x23c], -R10 ;  /* 0x00008f00ed047a23 */ /* 0x002ff2000001080a */
[----:B------:R1:W-:Y:S10]  /*2ec0*/  MUFU.EX2 R177, R4 ;  /* 0x0000000400b17308 */ /* 0x0003f40000000800 */
[----:B------:R-:W-:Y:S01]  /*2ed0*/  MUFU.TANH R250, R32 ;  /* 0x0000002000fa7308 */ /* 0x000fe20000002400 */
[--C-:B---3--:R-:W-:Y:S09]  /*2ee0*/  FFMA.FTZ R11, R158, c[0x0][0x23c], -R9.reuse ;  /* 0x00008f009e0b7a23 */ /* 0x108ff20000010809 */
[----:B------:R2:W-:Y:S01]  /*2ef0*/  MUFU.EX2 R189, R11 ;  /* 0x0000000b00bd7308 */ /* 0x0005e20000000800 */
[----:B-1----:R-:W1:Y:S09]  /*2f00*/  LDSM.16.M88.4 R4, [R149+0x6800] ;  /* 0x006800009504783b */ /* 0x002e720000000200 */
[----:B------:R-:W3:Y:S10]  /*2f10*/  MUFU.TANH R92, R25 ;  /* 0x00000019005c7308 */ /* 0x000ef40000002400 */
[----:B------:R-:W-:Y:S01]  /*2f20*/  MUFU.TANH R156, R34 ;  /* 0x00000022009c7308 */ /* 0x000fe20000002400 */
[--C-:B--2---:R-:W-:Y:S09]  /*2f30*/  FFMA.FTZ R11, R93, c[0x0][0x23c], -R8.reuse ;  /* 0x00008f005d0b7a23 */ /* 0x104ff20000010808 */
[----:B------:R3:W-:Y:S10]  /*2f40*/  MUFU.EX2 R207, R11 ;  /* 0x0000000b00cf7308 */ /* 0x0007f40000000800 */
[----:B------:R-:W2:Y:S01]  /*2f50*/  MUFU.TANH R249, R33 ;  /* 0x0000002100f97308 */ /* 0x000ea20000002400 */
[-C--:B-1----:R-:W-:Y:S09]  /*2f60*/  HMMA.16816.F32.BF16 R36, R104, R4.reuse, R36 ;  /* 0x000000046824723c */ /* 0x082ff20000041824 */
[----:B------:R-:W1:Y:S01]  /*2f70*/  MUFU.TANH R153, R35 ;  /* 0x0000002300997308 */ /* 0x000e620000002400 */
[C---:B------:R-:W-:Y:S04]  /*2f80*/  HMMA.16816.F32.BF16 R40, R112.reuse, R4, R40 ;  /* 0x000000047028723c */ /* 0x040fe80000041828 */
[--C-:B---3--:R-:W-:Y:S03]  /*2f90*/  FFMA.FTZ R11, R92, c[0x0][0x23c], -R8.reuse ;  /* 0x00008f005c0b7a23 */ /* 0x108fe60000010808 */
[----:B------:R-:W-:Y:S02]  /*2fa0*/  FFMA.FTZ R4, R91, c[0x0][0x23c], -R8 ;  /* 0x00008f005b047a23 */ /* 0x000fe40000010808 */
[----:B------:R3:W-:Y:S01]  /*2fb0*/  MUFU.EX2 R206, R11 ;  /* 0x0000000b00ce7308 */ /* 0x0007e20000000800 */
[-C--:B------:R-:W-:Y:S04]  /*2fc0*/  HMMA.16816.F32.BF16 R44, R112, R6.reuse, R44 ;  /* 0x00000006702c723c */ /* 0x080fe8000004182c */
[----:B------:R-:W-:Y:S04]  /*2fd0*/  FMUL.FTZ R36, R36, c[0x0][0x2ec] ;  /* 0x0000bb0024247a20 */ /* 0x000fe80000410000 */
[C---:B------:R-:W-:Y:S01]  /*2fe0*/  HMMA.16816.F32.BF16 R48, R104.reuse, R6, R48 ;  /* 0x000000066830723c */ /* 0x040fe20000041830 */
[----:B------:R1:W-:Y:S03]  /*2ff0*/  MUFU.EX2 R203, R4 ;  /* 0x0000000400cb7308 */ /* 0x0003e60000000800 */
[----:B------:R-:W-:Y:S02]  /*3000*/  FMUL.FTZ R37, R37, c[0x0][0x2ec] ;  /* 0x0000bb0025257a20 */ /* 0x000fe40000410000 */
[----:B------:R-:W-:Y:S02]  /*3010*/  FMUL.FTZ R38, R38, c[0x0][0x2ec] ;  /* 0x0000bb0026267a20 */ /* 0x000fe40000410000 */
[----:B------:R-:W-:Y:S03]  /*3020*/  FMUL.FTZ R42, R42, c[0x0][0x2ec] ;  /* 0x0000bb002a2a7a20 */ /* 0x000fe60000410000 */
[----:B------:R-:W-:Y:S01]  /*3030*/  MUFU.TANH R152, R38 ;  /* 0x0000002600987308 */ /* 0x000fe20000002400 */
[----:B------:R-:W-:Y:S02]  /*3040*/  FMUL.FTZ R5, R40, c[0x0][0x2ec] ;  /* 0x0000bb0028057a20 */ /* 0x000fe40000410000 */
[----:B------:R-:W-:Y:S02]  /*3050*/  FMUL.FTZ R43, R43, c[0x0][0x2ec] ;  /* 0x0000bb002b2b7a20 */ /* 0x000fe40000410000 */
[----:B------:R-:W-:Y:S02]  /*3060*/  FMUL.FTZ R39, R39, c[0x0][0x2ec] ;  /* 0x0000bb0027277a20 */ /* 0x000fe40000410000 */
[----:B---3--:R-:W-:Y:S02]  /*3070*/  FFMA.FTZ R11, R77, c[0x0][0x23c], -R0 ;  /* 0x00008f004d0b7a23 */ /* 0x008fe40000010800 */
[----:B------:R-:W-:Y:S01]  /*3080*/  FMUL.FTZ R41, R41, c[0x0][0x2ec] ;  /* 0x0000bb0029297a20 */ /* 0x000fe20000410000 */
[----:B------:R-:W-:Y:S01]  /*3090*/  MUFU.TANH R73, R42 ;  /* 0x0000002a00497308 */ /* 0x000fe20000002400 */
[----:B------:R-:W-:Y:S02]  /*30a0*/  FMUL.FTZ R45, R45, c[0x0][0x2ec] ;  /* 0x0000bb002d2d7a20 */ /* 0x000fe40000410000 */
[----:B------:R-:W-:Y:S02]  /*30b0*/  FMUL.FTZ R48, R48, c[0x0][0x2ec] ;  /* 0x0000bb0030307a20 */ /* 0x000fe40000410000 */
[----:B------:R-:W-:Y:S02]  /*30c0*/  FMUL.FTZ R46, R46, c[0x0][0x2ec] ;  /* 0x0000bb002e2e7a20 */ /* 0x000fe40000410000 */
[----:B-1----:R-:W-:Y:S02]  /*30d0*/  FFMA.FTZ R4, R90, c[0x0][0x23c], -R8 ;  /* 0x00008f005a047a23 */ /* 0x002fe40000010808 */
[----:B------:R-:W-:Y:S01]  /*30e0*/  FMUL.FTZ R47, R47, c[0x0][0x2ec] ;  /* 0x0000bb002f2f7a20 */ /* 0x000fe20000410000 */
[----:B------:R1:W-:Y:S01]  /*30f0*/  MUFU.EX2 R227, R11 ;  /* 0x0000000b00e37308 */ /* 0x0003e20000000800 */
[----:B------:R-:W-:Y:S02]  /*3100*/  FMUL.FTZ R49, R49, c[0x0][0x2ec] ;  /* 0x0000bb0031317a20 */ /* 0x000fe40000410000 */
[----:B------:R-:W-:Y:S02]  /*3110*/  FMUL.FTZ R50, R50, c[0x0][0x2ec] ;  /* 0x0000bb0032327a20 */ /* 0x000fe40000410000 */
[----:B------:R-:W-:Y:S05]  /*3120*/  FMUL.FTZ R51, R51, c[0x0][0x2ec] ;  /* 0x0000bb0033337a20 */ /* 0x000fea0000410000 */
[----:B------:R3:W-:Y:S10]  /*3130*/  MUFU.EX2 R202, R4 ;  /* 0x0000000400ca7308 */ /* 0x0007f40000000800 */
[----:B------:R-:W-:Y:S01]  /*3140*/  MUFU.TANH R72, R43 ;  /* 0x0000002b00487308 */ /* 0x000fe20000002400 */
[--C-:B-1----:R-:W-:Y:S09]  /*3150*/  FFMA.FTZ R11, R76, c[0x0][0x23c], -R0.reuse ;  /* 0x00008f004c0b7a23 */ /* 0x102ff20000010800 */
[----:B------:R-:W-:Y:S01]  /*3160*/  MUFU.TANH R89, R5 ;  /* 0x0000000500597308 */ /* 0x000fe20000002400 */
[--C-:B---3--:R-:W-:Y:S09]  /*3170*/  FFMA.FTZ R4, R75, c[0x0][0x23c], -R0.reuse ;  /* 0x00008f004b047a23 */ /* 0x108ff20000010800 */
[----:B------:R1:W-:Y:S10]  /*3180*/  MUFU.EX2 R225, R4 ;  /* 0x0000000400e17308 */ /* 0x0003f40000000800 */
[----:B------:R-:W-:Y:S10]  /*3190*/  MUFU.TANH R86, R45 ;  /* 0x0000002d00567308 */ /* 0x000ff40000002400 */
[----:B------:R-:W-:Y:S01]  /*31a0*/  MUFU.TANH R151, R39 ;  /* 0x0000002700977308 */ /* 0x000fe20000002400 */
[----:B-1----:R-:W-:Y:S09]  /*31b0*/  FFMA.FTZ R4, R74, c[0x0][0x23c], -R0 ;  /* 0x00008f004a047a23 */ /* 0x002ff20000010800 */
[----:B------:R1:W-:Y:S10]  /*31c0*/  MUFU.EX2 R224, R4 ;  /* 0x0000000400e07308 */ /* 0x0003f40000000800 */
[----:B------:R-:W-:Y:S10]  /*31d0*/  MUFU.TANH R71, R46 ;  /* 0x0000002e00477308 */ /* 0x000ff40000002400 */
[----:B------:R-:W-:Y:S01]  /*31e0*/  MUFU.TANH R88, R41 ;  /* 0x0000002900587308 */ /* 0x000fe20000002400 */
[--C-:B-1----:R-:W-:Y:S09]  /*31f0*/  FFMA.FTZ R4, R250, c[0x0][0x23c], -R10.reuse ;  /* 0x00008f00fa047a23 */ /* 0x102ff2000001080a */
[----:B------:R2:W-:Y:S10]  /*3200*/  MUFU.EX2 R173, R4 ;  /* 0x0000000400ad7308 */ /* 0x0005f40000000800 */
[----:B------:R-:W-:Y:S10]  /*3210*/  MUFU.TANH R70, R47 ;  /* 0x0000002f00467308 */ /* 0x000ff40000002400 */
[----:B------:R-:W-:Y:S01]  /*3220*/  MUFU.TANH R99, R50 ;  /* 0x0000003200637308 */ /* 0x000fe20000002400 */
[--C-:B--2---:R-:W-:Y:S09]  /*3230*/  FFMA.FTZ R4, R249, c[0x0][0x23c], -R10.reuse ;  /* 0x00008f00f9047a23 */ /* 0x104ff2000001080a */
[----:B------:R1:W-:Y:S10]  /*3240*/  MUFU.EX2 R172, R4 ;  /* 0x0000000400ac7308 */ /* 0x0003f40000000800 */
[----:B------:R-:W-:Y:S10]  /*3250*/  MUFU.TANH R98, R51 ;  /* 0x0000003300627308 */ /* 0x000ff40000002400 */
[----:B------:R2:W-:Y:S01]  /*3260*/  MUFU.EX2 R226, R11 ;  /* 0x0000000b00e27308 */ /* 0x0005e20000000800 */
[--C-:B-1----:R-:W-:Y:S09]  /*3270*/  FFMA.FTZ R4, R156, c[0x0][0x23c], -R9.reuse ;  /* 0x00008f009c047a23 */ /* 0x102ff20000010809 */
[----:B------:R1:W-:Y:S10]  /*3280*/  MUFU.EX2 R183, R4 ;  /* 0x0000000400b77308 */ /* 0x0003f40000000800 */
[----:B------:R-:W3:Y:S01]  /*3290*/  MUFU.TANH R248, R36 ;  /* 0x0000002400f87308 */ /* 0x000ee20000002400 */
[----:B--2---:R-:W-:Y:S09]  /*32a0*/  FMUL.FTZ R11, R44, c[0x0][0x2ec] ;  /* 0x0000bb002c0b7a20 */ /* 0x004ff20000410000 */
[----:B------:R-:W-:Y:S01]  /*32b0*/  MUFU.TANH R87, R11 ;  /* 0x0000000b00577308 */ /* 0x000fe20000002400 */
[--C-:B-1----:R-:W-:Y:S09]  /*32c0*/  FFMA.FTZ R4, R153, c[0x0][0x23c], -R9.reuse ;  /* 0x00008f0099047a23 */ /* 0x102ff20000010809 */
[----:B------:R3:W-:Y:S10]  /*32d0*/  MUFU.EX2 R182, R4 ;  /* 0x0000000400b67308 */ /* 0x0007f40000000800 */
[----:B------:R-:W1:Y:S10]  /*32e0*/  MUFU.TANH R247, R37 ;  /* 0x0000002500f77308 */ /* 0x000e740000002400 */
[----:B------:R-:W-:Y:S01]  /*32f0*/  MUFU.TANH R243, R49 ;  /* 0x0000003100f37308 */ /* 0x000fe20000002400 */
[--C-:B---3--:R-:W-:Y:S09]  /*3300*/  FFMA.FTZ R4, R248, c[0x0][0x23c], -R10.reuse ;  /* 0x00008f00f8047a23 */ /* 0x108ff2000001080a */
[----:B------:R2:W-:Y:S01]  /*3310*/  MUFU.EX2 R169, R4 ;  /* 0x0000000400a97308 */ /* 0x0005e20000000800 */
[----:B-1----:R-:W-:Y:S09]  /*3320*/  FFMA.FTZ R11, R247, c[0x0][0x23c], -R10 ;  /* 0x00008f00f70b7a23 */ /* 0x002ff2000001080a */
[----:B------:R1:W-:Y:S10]  /*3330*/  MUFU.EX2 R168, R11 ;  /* 0x0000000b00a87308 */ /* 0x0003f40000000800 */
[----:B------:R-:W-:Y:S01]  /*3340*/  MUFU.TANH R244, R48 ;  /* 0x0000003000f47308 */ /* 0x000fe20000002400 */
[----:B--2---:R-:W2:Y:S01]  /*3350*/  LDSM.16.M88.4 R4, [R149+0x6c00] ;  /* 0x006c00009504783b */ /* 0x004ea20000000200 */
[--C-:B-1----:R-:W-:Y:S08]  /*3360*/  FFMA.FTZ R11, R152, c[0x0][0x23c], -R9.reuse ;  /* 0x00008f00980b7a23 */ /* 0x102ff00000010809 */
[----:B------:R1:W-:Y:S02]  /*3370*/  MUFU.EX2 R179, R11 ;  /* 0x0000000b00b37308 */ /* 0x0003e40000000800 */
[--C-:B-1----:R-:W-:Y:S01]  /*3380*/  FFMA.FTZ R11, R151, c[0x0][0x23c], -R9.reuse ;  /* 0x00008f00970b7a23 */ /* 0x102fe20000010809 */
[-C--:B--2---:R-:W-:Y:S07]  /*3390*/  HMMA.16816.F32.BF16 R52, R104, R4.reuse, R52 ;  /* 0x000000046834723c */ /* 0x084fee0000041834 */
[----:B------:R1:W-:Y:S01]  /*33a0*/  MUFU.EX2 R178, R11 ;  /* 0x0000000b00b27308 */ /* 0x0003e20000000800 */
[C---:B------:R-:W-:Y:S07]  /*33b0*/  HMMA.16816.F32.BF16 R56, R112.reuse, R4, R56 ;  /* 0x000000047038723c */ /* 0x040fee0000041838 */
[--C-:B------:R-:W-:Y:S01]  /*33c0*/  FFMA.FTZ R4, R87, c[0x0][0x23c], -R8.reuse ;  /* 0x00008f0057047a23 */ /* 0x100fe20000010808 */
[-C--:B------:R-:W-:Y:S03]  /*33d0*/  HMMA.16816.F32.BF16 R60, R112, R6.reuse, R60 ;  /* 0x00000006703c723c */ /* 0x080fe6000004183c */
[----:B------:R2:W-:Y:S05]  /*33e0*/  MUFU.EX2 R193, R4 ;  /* 0x0000000400c17308 */ /* 0x0005ea0000000800 */
[----:B------:R-:W-:Y:S01]  /*33f0*/  FMUL.FTZ R52, R52, c[0x0][0x2ec] ;  /* 0x0000bb0034347a20 */ /* 0x000fe20000410000 */
[----:B------:R-:W-:Y:S04]  /*3400*/  HMMA.16816.F32.BF16 R64, R104, R6, R64 ;  /* 0x000000066840723c */ /* 0x000fe80000041840 */
[--C-:B-1----:R-:W-:Y:S01]  /*3410*/  FFMA.FTZ R11, R89, c[0x0][0x23c], -R8.reuse ;  /* 0x00008f00590b7a23 */ /* 0x102fe20000010808 */
[----:B------:R-:W1:Y:S01]  /*3420*/  MUFU.TANH R242, R52 ;  /* 0x0000003400f27308 */ /* 0x000e620000002400 */
[----:B------:R-:W-:Y:S01]  /*3430*/  FMUL.FTZ R53, R53, c[0x0][0x2ec] ;  /* 0x0000bb0035357a20 */ /* 0x000fe20000410000 */
[----:B------:R-:W-:Y:S01]  /*3440*/  F2FP.BF16.PACK_AB R7, R180, R181 ;  /* 0x000000b5b407723e */ /* 0x000fe200000010ff */
[----:B------:R-:W-:Y:S04]  /*3450*/  FMUL.FTZ R58, R58, c[0x0][0x2ec] ;  /* 0x0000bb003a3a7a20 */ /* 0x000fe80000410000 */
[----:B------:R-:W-:Y:S02]  /*3460*/  FMUL.FTZ R54, R54, c[0x0][0x2ec] ;  /* 0x0000bb0036367a20 */ /* 0x000fe40000410000 */
[----:B------:R-:W-:Y:S01]  /*3470*/  FMUL.FTZ R59, R59, c[0x0][0x2ec] ;  /* 0x0000bb003b3b7a20 */ /* 0x000fe20000410000 */
[----:B------:R3:W-:Y:S01]  /*3480*/  MUFU.EX2 R198, R11 ;  /* 0x0000000b00c67308 */ /* 0x0007e20000000800 */
[----:B------:R-:W-:Y:S02]  /*3490*/  FMUL.FTZ R55, R55, c[0x0][0x2ec] ;  /* 0x0000bb0037377a20 */ /* 0x000fe40000410000 */
[----:B--2---:R-:W-:Y:S02]  /*34a0*/  FFMA.FTZ R4, R86, c[0x0][0x23c], -R8 ;  /* 0x00008f0056047a23 */ /* 0x004fe40000010808 */
[----:B------:R-:W-:Y:S02]  /*34b0*/  FMUL.FTZ R57, R57, c[0x0][0x2ec] ;  /* 0x0000bb0039397a20 */ /* 0x000fe40000410000 */
[----:B------:R-:W-:Y:S02]  /*34c0*/  FMUL.FTZ R60, R60, c[0x0][0x2ec] ;  /* 0x0000bb003c3c7a20 */ /* 0x000fe40000410000 */
[----:B------:R-:W-:Y:S01]  /*34d0*/  FMUL.FTZ R61, R61, c[0x0][0x2ec] ;  /* 0x0000bb003d3d7a20 */ /* 0x000fe20000410000 */
[----:B------:R-:W-:Y:S01]  /*34e0*/  MUFU.TANH R69, R58 ;  /* 0x0000003a00457308 */ /* 0x000fe20000002400 */
[----:B------:R-:W-:Y:S02]  /*34f0*/  FMUL.FTZ R62, R62, c[0x0][0x2ec] ;  /* 0x0000bb003e3e7a20 */ /* 0x000fe40000410000 */
[----:B------:R-:W-:Y:S02]  /*3500*/  FMUL.FTZ R64, R64, c[0x0][0x2ec] ;  /* 0x0000bb0040407a20 */ /* 0x000fe40000410000 */
[----:B-1----:R-:W-:Y:S02]  /*3510*/  FFMA.FTZ R6, R242, c[0x0][0x23c], -R10 ;  /* 0x00008f00f2067a23 */ /* 0x002fe4000001080a */
[----:B------:R-:W-:Y:S02]  /*3520*/  FMUL.FTZ R65, R65, c[0x0][0x2ec] ;  /* 0x0000bb0041417a20 */ /* 0x000fe40000410000 */
[----:B------:R-:W-:Y:S01]  /*3530*/  FMUL.FTZ R66, R66, c[0x0][0x2ec] ;  /* 0x0000bb0042427a20 */ /* 0x000fe20000410000 */
[----:B------:R-:W-:Y:S01]  /*3540*/  MUFU.TANH R84, R57 ;  /* 0x0000003900547308 */ /* 0x000fe20000002400 */
[----:B------:R-:W-:Y:S02]  /*3550*/  FMUL.FTZ R67, R67, c[0x0][0x2ec] ;  /* 0x0000bb0043437a20 */ /* 0x000fe40000410000 */
[----:B------:R-:W-:Y:S02]  /*3560*/  FMUL.FTZ R63, R63, c[0x0][0x2ec] ;  /* 0x0000bb003f3f7a20 */ /* 0x000fe40000410000 */
[----:B---3--:R-:W-:Y:S05]  /*3570*/  FFMA.FTZ R11, R88, c[0x0][0x23c], -R8 ;  /* 0x00008f00580b7a23 */ /* 0x008fea0000010808 */
[----:B------:R1:W-:Y:S10]  /*3580*/  MUFU.EX2 R197, R11 ;  /* 0x0000000b00c57308 */ /* 0x0003f40000000800 */
[----:B------:R-:W-:Y:S10]  /*3590*/  MUFU.EX2 R114, R6 ;  /* 0x0000000600727308 */ /* 0x000ff40000000800 */
[----:B------:R-:W2:Y:S01]  /*35a0*/  MUFU.TANH R241, R53 ;  /* 0x0000003500f17308 */ /* 0x000ea20000002400 */
[----:B-1----:R-:W-:Y:S09]  /*35b0*/  FFMA.FTZ R11, R73, c[0x0][0x23c], -R0 ;  /* 0x00008f00490b7a23 */ /* 0x002ff20000010800 */
[----:B------:R-:W-:Y:S10]  /*35c0*/  MUFU.TANH R68, R59 ;  /* 0x0000003b00447308 */ /* 0x000ff40000002400 */
[----:B------:R-:W-:Y:S01]  /*35d0*/  MUFU.TANH R83, R60 ;  /* 0x0000003c00537308 */ /* 0x000fe20000002400 */
[----:B--2---:R-:W-:Y:S09]  /*35e0*/  FFMA.FTZ R6, R241, c[0x0][0x23c], -R10 ;  /* 0x00008f00f1067a23 */ /* 0x004ff2000001080a */
[----:B------:R1:W-:Y:S10]  /*35f0*/  MUFU.EX2 R211, R11 ;  /* 0x0000000b00d37308 */ /* 0x0003f40000000800 */
[----:B------:R-:W-:Y:S10]  /*3600*/  MUFU.EX2 R113, R6 ;  /* 0x0000000600717308 */ /* 0x000ff40000000800 */
[----:B------:R-:W2:Y:S01]  /*3610*/  MUFU.TANH R252, R54 ;  /* 0x0000003600fc7308 */ /* 0x000ea20000002400 */
[----:B-1----:R-:W-:Y:S09]  /*3620*/  FFMA.FTZ R11, R72, c[0x0][0x23c], -R0 ;  /* 0x00008f00480b7a23 */ /* 0x002ff20000010800 */
[----:B------:R-:W-:Y:S10]  /*3630*/  MUFU.TANH R82, R61 ;  /* 0x0000003d00527308 */ /* 0x000ff40000002400 */
[----:B------:R-:W1:Y:S01]  /*3640*/  MUFU.TANH R240, R64 ;  /* 0x0000004000f07308 */ /* 0x000e620000002400 */
[--C-:B--2---:R-:W-:Y:S09]  /*3650*/  FFMA.FTZ R6, R252, c[0x0][0x23c], -R9.reuse ;  /* 0x00008f00fc067a23 */ /* 0x104ff20000010809 */
[----:B------:R2:W-:Y:S10]  /*3660*/  MUFU.EX2 R210, R11 ;  /* 0x0000000b00d27308 */ /* 0x0005f40000000800 */
[----:B------:R-:W-:Y:S01]  /*3670*/  MUFU.EX2 R171, R6 ;  /* 0x0000000600ab7308 */ /* 0x000fe20000000800 */
[--C-:B-1----:R-:W-:Y:S09]  /*3680*/  FFMA.FTZ R12, R240, c[0x0][0x23c], -R10.reuse ;  /* 0x00008f00f00c7a23 */ /* 0x102ff2000001080a */
[----:B------:R-:W1:Y:S01]  /*3690*/  MUFU.TANH R251, R55 ;  /* 0x0000003700fb7308 */ /* 0x000e620000002400 */
[----:B--2---:R-:W-:Y:S09]  /*36a0*/  FMUL.FTZ R11, R56, c[0x0][0x2ec] ;  /* 0x0000bb00380b7a20 */ /* 0x004ff20000410000 */
[----:B------:R2:W3:Y:S10]  /*36b0*/  MUFU.TANH R85, R11 ;  /* 0x0000000b00557308 */ /* 0x0004f40000002400 */
[----:B------:R-:W3:Y:S01]  /*36c0*/  MUFU.TANH R235, R65 ;  /* 0x0000004100eb7308 */ /* 0x000ee20000002400 */
[--C-:B-1----:R-:W-:Y:S09]  /*36d0*/  FFMA.FTZ R6, R251, c[0x0][0x23c], -R9.reuse ;  /* 0x00008f00fb067a23 */ /* 0x102ff20000010809 */
[----:B------:R3:W-:Y:S01]  /*36e0*/  MUFU.EX2 R170, R6 ;  /* 0x0000000600aa7308 */ /* 0x0007e20000000800 */
[----:B--2---:R-:W-:Y:S09]  /*36f0*/  FFMA.FTZ R11, R244, c[0x0][0x23c], -R10 ;  /* 0x00008f00f40b7a23 */ /* 0x004ff2000001080a */
[----:B------:R-:W1:Y:S10]  /*3700*/  MUFU.TANH R246, R66 ;  /* 0x0000004200f67308 */ /* 0x000e740000002400 */
[----:B------:R-:W2:Y:S01]  /*3710*/  MUFU.TANH R245, R67 ;  /* 0x0000004300f57308 */ /* 0x000ea20000002400 */
[--C-:B---3--:R-:W-:Y:S09]  /*3720*/  FFMA.FTZ R6, R85, c[0x0][0x23c], -R8.reuse ;  /* 0x00008f0055067a23 */ /* 0x108ff20000010808 */
[----:B------:R3:W-:Y:S10]  /*3730*/  MUFU.EX2 R187, R6 ;  /* 0x0000000600bb7308 */ /* 0x0007f40000000800 */
[----:B------:R-:W-:Y:S10]  /*3740*/  MUFU.EX2 R112, R12 ;  /* 0x0000000c00707308 */ /* 0x000ff40000000800 */
[----:B------:R1:W-:Y:S01]  /*3750*/  MUFU.EX2 R192, R4 ;  /* 0x0000000400c07308 */ /* 0x0003e20000000800 */
[----:B---3--:R-:W-:Y:S09]  /*3760*/  FFMA.FTZ R6, R84, c[0x0][0x23c], -R8 ;  /* 0x00008f0054067a23 */ /* 0x008ff20000010808 */
[----:B------:R3:W-:Y:S10]  /*3770*/  MUFU.EX2 R186, R6 ;  /* 0x0000000600ba7308 */ /* 0x0007f40000000800 */
[----:B------:R2:W-:Y:S01]  /*3780*/  MUFU.EX2 R163, R11 ;  /* 0x0000000b00a37308 */ /* 0x0005e20000000800 */
[--C-:B-1----:R-:W-:Y:S09]  /*3790*/  FFMA.FTZ R4, R71, c[0x0][0x23c], -R0.reuse ;  /* 0x00008f0047047a23 */ /* 0x102ff20000010800 */
[----:B------:R1:W-:Y:S01]  /*37a0*/  MUFU.EX2 R209, R4 ;  /* 0x0000000400d17308 */ /* 0x0003e20000000800 */
[----:B---3--:R-:W-:Y:S09]  /*37b0*/  FFMA.FTZ R6, R69, c[0x0][0x23c], -R0 ;  /* 0x00008f0045067a23 */ /* 0x008ff20000010800 */
[----:B------:R3:W-:Y:S01]  /*37c0*/  MUFU.EX2 R201, R6 ;  /* 0x0000000600c97308 */ /* 0x0007e20000000800 */
[--C-:B--2---:R-:W-:Y:S02]  /*37d0*/  FFMA.FTZ R11, R243, c[0x0][0x23c], -R10.reuse ;  /* 0x00008f00f30b7a23 */ /* 0x104fe4000001080a */
[----:B------:R-:W-:Y:S07]  /*37e0*/  FFMA.FTZ R10, R235, c[0x0][0x23c], -R10 ;  /* 0x00008f00eb0a7a23 */ /* 0x000fee000001080a */
[----:B------:R2:W-:Y:S01]  /*37f0*/  MUFU.EX2 R111, R10 ;  /* 0x0000000a006f7308 */ /* 0x0005e20000000800 */
[--C-:B-1----:R-:W-:Y:S09]  /*3800*/  FFMA.FTZ R4, R70, c[0x0][0x23c], -R0.reuse ;  /* 0x00008f0046047a23 */ /* 0x102ff20000010800 */
[----:B------:R1:W-:Y:S01]  /*3810*/  MUFU.EX2 R115, R11 ;  /* 0x0000000b00737308 */ /* 0x0003e20000000800 */
[----:B---3--:R-:W-:Y:S09]  /*3820*/  FFMA.FTZ R6, R68, c[0x0][0x23c], -R0 ;  /* 0x00008f0044067a23 */ /* 0x008ff20000010800 */
[----:B------:R3:W-:Y:S01]  /*3830*/  MUFU.EX2 R200, R6 ;  /* 0x0000000600c87308 */ /* 0x0007e20000000800 */
[--C-:B--2---:R-:W-:Y:S09]  /*3840*/  FFMA.FTZ R10, R246, c[0x0][0x23c], -R9.reuse ;  /* 0x00008f00f60a7a23 */ /* 0x104ff20000010809 */
[----:B------:R2:W-:Y:S01]  /*3850*/  MUFU.EX2 R208, R4 ;  /* 0x0000000400d07308 */ /* 0x0005e20000000800 */
[--C-:B-1----:R-:W-:Y:S09]  /*3860*/  FFMA.FTZ R11, R99, c[0x0][0x23c], -R9.reuse ;  /* 0x00008f00630b7a23 */ /* 0x102ff20000010809 */
[----:B------:R1:W-:Y:S01]  /*3870*/  MUFU.EX2 R175, R11 ;  /* 0x0000000b00af7308 */ /* 0x0003e20000000800 */
[--C-:B---3--:R-:W-:Y:S02]  /*3880*/  FFMA.FTZ R6, R83, c[0x0][0x23c], -R8.reuse ;  /* 0x00008f0053067a23 */ /* 0x108fe40000010808 */
[----:B------:R-:W-:Y:S07]  /*3890*/  FFMA.FTZ R8, R82, c[0x0][0x23c], -R8 ;  /* 0x00008f0052087a23 */ /* 0x000fee0000010808 */
[----:B------:R-:W-:Y:S01]  /*38a0*/  MUFU.EX2 R185, R6 ;  /* 0x0000000600b97308 */ /* 0x000fe20000000800 */
[----:B--2---:R-:W-:Y:S04]  /*38b0*/  IADD3 R4, P0, R3, UR10, RZ ;  /* 0x0000000a03047c10 */ /* 0x004fe8000ff1e0ff */
[----:B----4-:R-:W-:Y:S05]  /*38c0*/  IADD3.X R5, R2, UR9, RZ, P0, !PT ;  /* 0x0000000902057c10 */ /* 0x010fea00087fe4ff */
[----:B------:R-:W2:Y:S01]  /*38d0*/  MUFU.TANH R3, R62 ;  /* 0x0000003e00037308 */ /* 0x000ea20000002400 */
[----:B------:R3:W4:Y:S01]  /*38e0*/  LDG.E R110, [R4.64] ;  /* 0x0000001c046e7981 */ /* 0x000722000c1e1900 */
[--C-:B-1----:R-:W-:Y:S02]  /*38f0*/  FFMA.FTZ R11, R98, c[0x0][0x23c], -R9.reuse ;  /* 0x00008f00620b7a23 */ /* 0x102fe40000010809 */
[----:B------:R-:W-:Y:S01]  /*3900*/  FFMA.FTZ R9, R245, c[0x0][0x23c], -R9 ;  /* 0x00008f00f5097a23 */ /* 0x000fe20000010809 */
[----:B------:R3:W3:Y:S05]  /*3910*/  LDG.E R109, [R4.64+0x20] ;  /* 0x0000201c046d7981 */ /* 0x0006ea000c1e1900 */
[----:B------:R-:W1:Y:S01]  /*3920*/  MUFU.TANH R2, R63 ;  /* 0x0000003f00027308 */ /* 0x000e620000002400 */
[----:B------:R3:W3:Y:S09]  /*3930*/  LDG.E R108, [R4.64+0x100] ;  /* 0x0001001c046c7981 */ /* 0x0006f2000c1e1900 */
[----:B------:R1:W1:Y:S01]  /*3940*/  MUFU.EX2 R174, R11 ;  /* 0x0000000b00ae7308 */ /* 0x0002620000000800 */
[--C-:B--2---:R-:W-:Y:S09]  /*3950*/  FFMA.FTZ R6, R3, c[0x0][0x23c], -R0.reuse ;  /* 0x00008f0003067a23 */ /* 0x104ff20000010800 */
[----:B------:R2:W-:Y:S01]  /*3960*/  MUFU.EX2 R184, R8 ;  /* 0x0000000800b87308 */ /* 0x0005e20000000800 */
[----:B-1----:R-:W-:Y:S09]  /*3970*/  FFMA.FTZ R0, R2, c[0x0][0x23c], -R0 ;  /* 0x00008f0002007a23 */ /* 0x002ff20000010800 */
[----:B------:R1:W-:Y:S01]  /*3980*/  MUFU.EX2 R199, R6 ;  /* 0x0000000600c77308 */ /* 0x0003e20000000800 */
[----:B------:R-:W-:Y:S05]  /*3990*/  F2FP.BF16.PACK_AB R11, R188, R191 ;  /* 0x000000bfbc0b723e */ /* 0x000fea00000010ff */
[----:B------:R1:W-:Y:S04]  /*39a0*/  STS [R221+0x10000], R11 ;  /* 0x0100000bdd007388 */ /* 0x0003e80000000800 */
[----:B------:R1:W-:Y:S01]  /*39b0*/  MUFU.EX2 R167, R10 ;  /* 0x0000000a00a77308 */ /* 0x0003e20000000800 */
[----:B--2---:R-:W-:Y:S05]  /*39c0*/  F2FP.BF16.PACK_AB R8, R204, R205 ;  /* 0x000000cdcc08723e */ /* 0x004fea00000010ff */
[----:B------:R2:W-:Y:S04]  /*39d0*/  STS [R221+0x10400], R8 ;  /* 0x01040008dd007388 */ /* 0x0005e80000000800 */
[----:B------:R2:W2:Y:S01]  /*39e0*/  MUFU.EX2 R166, R9 ;  /* 0x0000000900a67308 */ /* 0x0004a20000000800 */
[----:B------:R2:W-:Y:S01]  /*39f0*/  STS [R219+0x10000], R7 ;  /* 0x01000007db007388 */ /* 0x0005e20000000800 */
[----:B-1----:R-:W-:Y:S05]  /*3a00*/  F2FP.BF16.PACK_AB R6, R194, R195 ;  /* 0x000000c3c206723e */ /* 0x002fea00000010ff */
[----:B------:R1:W-:Y:S03]  /*3a10*/  STS [R219+0x10400], R6 ;  /* 0x01040006db007388 */ /* 0x0003e60000000800 */
[----:B------:R1:W1:Y:S01]  /*3a20*/  MUFU.EX2 R196, R0 ;  /* 0x0000000000c47308 */ /* 0x0002620000000800 */
[----:B------:R-:W-:Y:S02]  /*3a30*/  F2FP.BF16.PACK_AB R11, R222, R223 ;  /* 0x000000dfde0b723e */ /* 0x000fe400000010ff */
[----:B------:R-:W-:Y:S03]  /*3a40*/  F2FP.BF16.PACK_AB R10, R226, R227 ;  /* 0x000000e3e20a723e */ /* 0x000fe600000010ff */
[----:B------:R-:W-:Y:S01]  /*3a50*/  STS [R221+0x12000], R11 ;  /* 0x0120000bdd007388 */ /* 0x000fe20000000800 */
[----:B--2---:R-:W-:Y:S02]  /*3a60*/  F2FP.BF16.PACK_AB R8, R232, R233 ;  /* 0x000000e9e808723e */ /* 0x004fe400000010ff */
[----:B------:R-:W-:Y:S02]  /*3a70*/  F2FP.BF16.PACK_AB R9, R178, R179 ;  /* 0x000000b3b209723e */ /* 0x000fe400000010ff */
[----:B------:R-:W-:Y:S01]  /*3a80*/  F2FP.BF16.PACK_AB R7, R212, R213 ;  /* 0x000000d5d407723e */ /* 0x000fe200000010ff */
[----:B------:R2:W-:Y:S04]  /*3a90*/  STS [R221+0x12400], R8 ;  /* 0x01240008dd007388 */ /* 0x0005e80000000800 */
[----:B------:R2:W-:Y:S01]  /*3aa0*/  STS [R219+0x12000], R7 ;  /* 0x01200007db007388 */ /* 0x0005e20000000800 */
[----:B-1----:R-:W-:Y:S02]  /*3ab0*/  F2FP.BF16.PACK_AB R6, R229, R230 ;  /* 0x000000e6e506723e */ /* 0x002fe400000010ff */
[----:B------:R-:W-:Y:S03]  /*3ac0*/  F2FP.BF16.PACK_AB R0, R174, R175 ;  /* 0x000000afae00723e */ /* 0x000fe600000010ff */
[----:B------:R1:W-:Y:S01]  /*3ad0*/  STS [R219+0x12400], R6 ;  /* 0x01240006db007388 */ /* 0x0003e20000000800 */
[----:B--2---:R-:W-:Y:S02]  /*3ae0*/  F2FP.BF16.PACK_AB R8, R189, R190 ;  /* 0x000000bebd08723e */ /* 0x004fe400000010ff */
[----:B------:R-:W-:Y:S03]  /*3af0*/  F2FP.BF16.PACK_AB R7, R172, R173 ;  /* 0x000000adac07723e */ /* 0x000fe600000010ff */
[----:B------:R2:W-:Y:S01]  /*3b00*/  STS [R220+0x10400], R8 ;  /* 0x01040008dc007388 */ /* 0x0005e20000000800 */
[----:B-1----:R-:W-:Y:S05]  /*3b10*/  F2FP.BF16.PACK_AB R6, R176, R177 ;  /* 0x000000b1b006723e */ /* 0x002fea00000010ff */
[----:B------:R1:W-:Y:S04]  /*3b20*/  STS [R220+0x10000], R6 ;  /* 0x01000006dc007388 */ /* 0x0003e80000000800 */
[----:B------:R1:W-:Y:S01]  /*3b30*/  STS [R218+0x10000], R7 ;  /* 0x01000007da007388 */ /* 0x0003e20000000800 */
[----:B--2---:R-:W-:Y:S02]  /*3b40*/  F2FP.BF16.PACK_AB R8, R202, R203 ;  /* 0x000000cbca08723e */ /* 0x004fe400000010ff */
[----:B-1----:R-:W-:Y:S02]  /*3b50*/  F2FP.BF16.PACK_AB R6, R182, R183 ;  /* 0x000000b7b606723e */ /* 0x002fe400000010ff */
[----:B------:R-:W-:Y:S03]  /*3b60*/  F2FP.BF16.PACK_AB R7, R206, R207 ;  /* 0x000000cfce07723e */ /* 0x000fe600000010ff */
[----:B------:R1:W-:Y:S04]  /*3b70*/  STS [R218+0x10400], R6 ;  /* 0x01040006da007388 */ /* 0x0003e80000000800 */
[----:B------:R2:W-:Y:S04]  /*3b80*/  STS [R220+0x12000], R7 ;  /* 0x01200007dc007388 */ /* 0x0005e80000000800 */
[----:B------:R-:W-:Y:S04]  /*3b90*/  STS [R220+0x12400], R10 ;  /* 0x0124000adc007388 */ /* 0x000fe80000000800 */
[----:B------:R2:W-:Y:S01]  /*3ba0*/  STS [R218+0x12000], R8 ;  /* 0x01200008da007388 */ /* 0x0005e20000000800 */
[----:B-1----:R-:W-:Y:S02]  /*3bb0*/  F2FP.BF16.PACK_AB R6, R168, R169 ;  /* 0x000000a9a806723e */ /* 0x002fe400000010ff */
[----:B--2---:R-:W-:Y:S05]  /*3bc0*/  F2FP.BF16.PACK_AB R7, R224, R225 ;  /* 0x000000e1e007723e */ /* 0x004fea00000010ff */
[----:B------:R1:W-:Y:S01]  /*3bd0*/  STS [R218+0x12400], R7 ;  /* 0x01240007da007388 */ /* 0x0003e20000000800 */
[----:B------:R-:W-:Y:S03]  /*3be0*/  F2FP.BF16.PACK_AB R8, R197, R198 ;  /* 0x000000c6c508723e */ /* 0x000fe600000010ff */
[----:B------:R2:W-:Y:S04]  /*3bf0*/  STS [R214+0x10000], R6 ;  /* 0x01000006d6007388 */ /* 0x0005e80000000800 */
[----:B------:R2:W-:Y:S04]  /*3c00*/  STS [R214+0x10400], R9 ;  /* 0x01040009d6007388 */ /* 0x0005e80000000800 */
[----:B------:R2:W-:Y:S01]  /*3c10*/  STS [R215+0x10400], R0 ;  /* 0x01040000d7007388 */ /* 0x0005e20000000800 */
[----:B-1----:R-:W-:Y:S02]  /*3c20*/  F2FP.BF16.PACK_AB R7, R210, R211 ;  /* 0x000000d3d207723e */ /* 0x002fe400000010ff */
[----:B--2---:R-:W-:Y:S02]  /*3c30*/  F2FP.BF16.PACK_AB R6, R115, R163 ;  /* 0x000000a37306723e */ /* 0x004fe400000010ff */
[----:B------:R-:W-:Y:S03]  /*3c40*/  F2FP.BF16.PACK_AB R9, R192, R193 ;  /* 0x000000c1c009723e */ /* 0x000fe600000010ff */
        /* <DEDUP_REMOVED lines=16> */
[----:B------:R-:W-:Y:S01]  /*3d50*/  STS [R216+0x10400], R7 ;  /* 0x01040007d8007388 */ /* 0x000fe20000000800 */
[----:B------:R-:W-:Y:S03]  /*3d60*/  F2FP.BF16.PACK_AB R0, R196, R199 ;  /* 0x000000c7c400723e */ /* 0x000fe600000010ff */
[----:B------:R-:W-:Y:S04]  /*3d70*/  STS [R217+0x12000], R9 ;  /* 0x01200009d9007388 */ /* 0x000fe80000000800 */
[----:B------:R-:W-:Y:S04]  /*3d80*/  STS [R217+0x12400], R8 ;  /* 0x01240008d9007388 */ /* 0x000fe80000000800 */
[----:B------:R1:W-:Y:S04]  /*3d90*/  STS [R216+0x12400], R0 ;  /* 0x01240000d8007388 */ /* 0x0003e80000000800 */
[----:B------:R-:W-:Y:S04]  /*3da0*/  STS [R216+0x12000], R6 ;  /* 0x01200006d8007388 */ /* 0x000fe80000000800 */
[----:B------:R-:W3:Y:S08]  /*3db0*/  LDSM.16.M88.4 R64, [R154+0x4000] ;  /* 0x004000009a40783b */ /* 0x000ef00000000200 */
[----:B------:R-:W2:Y:S08]  /*3dc0*/  LDSM.16.M88.4 R60, [R154+0x5000] ;  /* 0x005000009a3c783b */ /* 0x000eb00000000200 */
[----:B------:R-:W2:Y:S08]  /*3dd0*/  LDSM.16.M88.4 R100, [R155+0x4000] ;  /* 0x004000009b64783b */ /* 0x000eb00000000200 */
[----:B-1----:R3:W4:Y:S04]  /*3de0*/  LDG.E R0, [R4.64+0x120] ;  /* 0x0001201c04007981 */ /* 0x002728000c1e1900 */
[----:B------:R-:W1:Y:S01]  /*3df0*/  LDSM.16.M88.4 R104, [R155+0x5000] ;  /* 0x005000009b68783b */ /* 0x000e620000000200 */
[-C--:B---3--:R-:W-:Y:S08]  /*3e00*/  HMMA.16816.F32.BF16 R4, R64, R116.reuse, RZ ;  /* 0x000000744004723c */ /* 0x088ff000000418ff */
        /* <DEDUP_REMOVED lines=21> */
[C---:B------:R-:W-:Y:S01]  /*3f60*/  FADD.FTZ R18, -R109.reuse, R18 ;  /* 0x000000126d127221 */ /* 0x040fe20000010100 */
[-C--:B------:R-:W-:Y:S03]  /*3f70*/  HMMA.16816.F32.BF16 R28, R104, R138.reuse, R28 ;  /* 0x0000008a681c723c */ /* 0x080fe6000004181c */
[C---:B------:R-:W-:Y:S05]  /*3f80*/  FADD.FTZ R19, -R109.reuse, R19 ;  /* 0x000000136d137221 */ /* 0x040fea0000010100 */
[C---:B------:R-:W-:Y:S08]  /*3f90*/  HMMA.16816.F32.BF16 R32, R100.reuse, R138, R32 ;  /* 0x0000008a6420723c */ /* 0x040ff00000041820 */
[-C--:B------:R-:W-:Y:S08]  /*3fa0*/  HMMA.16816.F32.BF16 R36, R100, R140.reuse, R36 ;  /* 0x0000008c6424723c */ /* 0x080ff00000041824 */
[C---:B------:R-:W-:Y:S08]  /*3fb0*/  HMMA.16816.F32.BF16 R40, R104.reuse, R140, R40 ;  /* 0x0000008c6828723c */ /* 0x040ff00000041828 */
[C---:B----4-:R-:W-:Y:S01]  /*3fc0*/  FADD.FTZ R33, -R110.reuse, R33 ;  /* 0x000000216e217221 */ /* 0x050fe20000010100 */
[-C--:B------:R-:W-:Y:S03]  /*3fd0*/  HMMA.16816.F32.BF16 R44, R104, R142.reuse, R44 ;  /* 0x0000008e682c723c */ /* 0x080fe6000004182c */
[C---:B------:R-:W-:Y:S02]  /*3fe0*/  FADD.FTZ R32, -R110.reuse, R32 ;  /* 0x000000206e207221 */ /* 0x040fe40000010100 */
[C---:B------:R-:W-:Y:S02]  /*3ff0*/  FADD.FTZ R35, -R109.reuse, R35 ;  /* 0x000000236d237221 */ /* 0x040fe40000010100 */
[C---:B------:R-:W-:Y:S01]  /*4000*/  FADD.FTZ R34, -R109.reuse, R34 ;  /* 0x000000226d227221 */ /* 0x040fe20000010100 */
[C---:B------:R-:W-:Y:S08]  /*4010*/  HMMA.16816.F32.BF16 R48, R100.reuse, R142, R48 ;  /* 0x0000008e6430723c */ /* 0x040ff00000041830 */
[-C--:B------:R-:W-:Y:S08]  /*4020*/  HMMA.16816.F32.BF16 R52, R100, R144.reuse, R52 ;  /* 0x000000906434723c */ /* 0x080ff00000041834 */
[C---:B------:R-:W-:Y:S08]  /*4030*/  HMMA.16816.F32.BF16 R56, R104.reuse, R144, R56 ;  /* 0x000000906838723c */ /* 0x040ff00000041838 */
[C---:B------:R-:W-:Y:S01]  /*4040*/  FADD.FTZ R49, -R110.reuse, R49 ;  /* 0x000000316e317221 */ /* 0x040fe20000010100 */
[-C--:B------:R-:W-:Y:S03]  /*4050*/  HMMA.16816.F32.BF16 R60, R104, R146.reuse, R60 ;  /* 0x00000092683c723c */ /* 0x080fe6000004183c */
[C---:B------:R-:W-:Y:S02]  /*4060*/  FADD.FTZ R48, -R110.reuse, R48 ;  /* 0x000000306e307221 */ /* 0x040fe40000010100 */
[C---:B------:R-:W-:Y:S02]  /*4070*/  FADD.FTZ R51, -R109.reuse, R51 ;  /* 0x000000336d337221 */ /* 0x040fe40000010100 */
[----:B------:R-:W-:Y:S01]  /*4080*/  FADD.FTZ R50, -R109, R50 ;  /* 0x000000326d327221 */ /* 0x000fe20000010100 */
[----:B------:R-:W-:Y:S01]  /*4090*/  HMMA.16816.F32.BF16 R64, R100, R146, R64 ;  /* 0x000000926440723c */ /* 0x000fe20000041840 */
[----:B------:R-:W-:Y:S05]  /*40a0*/  MOV R107, c[0x0][0x22c] ;  /* 0x00008b00006b7a02 */ /* 0x000fea0000000f00 */
[----:B------:R-:W-:Y:S02]  /*40b0*/  IMAD R107, R107, c[0x0][0x1c0], RZ ;  /* 0x000070006b6b7a24 */ /* 0x000fe400078e02ff */
[----:B------:R-:W-:Y:S04]  /*40c0*/  FADD.FTZ R102, -R110, R4 ;  /* 0x000000046e667221 */ /* 0x000fe80000010100 */
[----:B------:R-:W-:Y:S01]  /*40d0*/  FFMA.FTZ R101, -R234, R234, 1 ;  /* 0x3f800000ea657423 */ /* 0x000fe200000101ea */
[----:B------:R-:W-:Y:S01]  /*40e0*/  LEA R107, -R107, RZ, 0x7 ;  /* 0x000000ff6b6b7211 */ /* 0x000fe200078e39ff */
[----:B------:R-:W-:Y:S02]  /*40f0*/  FADD.FTZ R4, -R110, R5 ;  /* 0x000000056e047221 */ /* 0x000fe40000010100 */
[----:B------:R-:W-:Y:S01]  /*4100*/  FFMA.FTZ R100, -R231, R231, 1 ;  /* 0x3f800000e7647423 */ /* 0x000fe200000101e7 */
[----:B------:R-:W-:Y:S01]  /*4110*/  LEA R164, P0, R107, R164, 0x2 ;  /* 0x000000a46ba47211 */ /* 0x000fe200078010ff */
[----:B------:R-:W-:Y:S02]  /*4120*/  FMUL.FTZ R5, R191, R102 ;  /* 0x00000066bf057220 */ /* 0x000fe40000410000 */
[----:B------:R-:W-:Y:S01]  /*4130*/  FMUL.FTZ R101, R101, c[0x0][0x2ec] ;  /* 0x0000bb0065657a20 */ /* 0x000fe20000410000 */
[----:B------:R-:W-:Y:S01]  /*4140*/  LEA.HI.X.SX32 R165, R107, R165, 0x2, P0 ;  /* 0x000000a56ba57211 */ /* 0x000fe200000f16ff */
[----:B------:R-:W-:Y:S02]  /*4150*/  FMUL.FTZ R4, R188, R4 ;  /* 0x00000004bc047220 */ /* 0x000fe40000410000 */
[----:B------:R-:W-:Y:S02]  /*4160*/  FMUL.FTZ R100, R100, c[0x0][0x2ec] ;  /* 0x0000bb0064647a20 */ /* 0x000fe40000410000 */
[C---:B------:R-:W-:Y:S02]  /*4170*/  FADD.FTZ R102, -R110.reuse, R16 ;  /* 0x000000106e667221 */ /* 0x040fe40000010100 */
[C---:B------:R-:W-:Y:S02]  /*4180*/  FADD.FTZ R16, -R110.reuse, R17 ;  /* 0x000000116e107221 */ /* 0x040fe40000010100 */
[----:B------:R-:W-:Y:S02]  /*4190*/  FMUL.FTZ R234, R101, R5 ;  /* 0x0000000565ea7220 */ /* 0x000fe40000410000 */
[----:B------:R-:W-:Y:S02]  /*41a0*/  FADD.FTZ R5, -R110, R20 ;  /* 0x000000146e057221 */ /* 0x000fe40000010100 */
[----:B------:R-:W-:Y:S02]  /*41b0*/  FFMA.FTZ R20, -R238, R238, 1 ;  /* 0x3f800000ee147423 */ /* 0x000fe400000101ee */
[----:B------:R-:W-:Y:S02]  /*41c0*/  FMUL.FTZ R231, R100, R4 ;  /* 0x0000000464e77220 */ /* 0x000fe40000410000 */
[----:B------:R-:W-:Y:S02]  /*41d0*/  FMUL.FTZ R16, R180, R16 ;  /* 0x00000010b4107220 */ /* 0x000fe40000410000 */
[----:B------:R-:W-:Y:S02]  /*41e0*/  FADD.FTZ R4, -R110, R21 ;  /* 0x000000156e047221 */ /* 0x000fe40000010100 */
[----:B------:R-:W-:Y:S02]  /*41f0*/  FFMA.FTZ R21, -R239, R239, 1 ;  /* 0x3f800000ef157423 */ /* 0x000fe400000101ef */
[----:B------:R-:W-:Y:S01]  /*4200*/  FMUL.FTZ R20, R20, c[0x0][0x2ec] ;  /* 0x0000bb0014147a20 */ /* 0x000fe20000410000 */
[----:B------:R1:W5:Y:S01]  /*4210*/  LDL.LU R239, [R1+0xec] ;  /* 0x0000ec0001ef7983 */ /* 0x0003620000300800 */
[----:B------:R-:W-:Y:S02]  /*4220*/  FFMA.FTZ R101, -R228, R228, 1 ;  /* 0x3f800000e4657423 */ /* 0x000fe400000101e4 */
[----:B------:R-:W-:Y:S01]  /*4230*/  FMUL.FTZ R17, R181, R102 ;  /* 0x00000066b5117220 */ /* 0x000fe20000410000 */
[----:B------:R1:W5:Y:S01]  /*4240*/  LDL.LU R238, [R1+0xe8] ;  /* 0x0000e80001ee7983 */ /* 0x0003620000300800 */
[----:B------:R-:W-:Y:S02]  /*4250*/  FMUL.FTZ R4, R176, R4 ;  /* 0x00000004b0047220 */ /* 0x000fe40000410000 */
[----:B------:R-:W-:Y:S02]  /*4260*/  FMUL.FTZ R21, R21, c[0x0][0x2ec] ;  /* 0x0000bb0015157a20 */ /* 0x000fe40000410000 */
[----:B------:R-:W-:Y:S02]  /*4270*/  FFMA.FTZ R100, -R237, R237, 1 ;  /* 0x3f800000ed647423 */ /* 0x000fe400000101ed */
[----:B------:R-:W-:Y:S01]  /*4280*/  FMUL.FTZ R191, R20, R16 ;  /* 0x0000001014bf7220 */ /* 0x000fe20000410000 */
[----:B------:R1:W5:Y:S01]  /*4290*/  LDL.LU R237, [R1+0xe4] ;  /* 0x0000e40001ed7983 */ /* 0x0003620000300800 */
[----:B------:R-:W-:Y:S02]  /*42a0*/  FMUL.FTZ R16, R101, c[0x0][0x2ec] ;  /* 0x0000bb0065107a20 */ /* 0x000fe40000410000 */
[----:B------:R-:W-:Y:S02]  /*42b0*/  FFMA.FTZ R20, -R249, R249, 1 ;  /* 0x3f800000f9147423 */ /* 0x000fe400000101f9 */
[----:B------:R-:W-:Y:S02]  /*42c0*/  FMUL.FTZ R5, R177, R5 ;  /* 0x00000005b1057220 */ /* 0x000fe40000410000 */
[----:B------:R-:W-:Y:S02]  /*42d0*/  FMUL.FTZ R228, R21, R17 ;  /* 0x0000001115e47220 */ /* 0x000fe40000410000 */
[----:B------:R-:W-:Y:S02]  /*42e0*/  FMUL.FTZ R17, R100, c[0x0][0x2ec] ;  /* 0x0000bb0064117a20 */ /* 0x000fe40000410000 */
[----:B------:R-:W-:Y:S02]  /*42f0*/  FMUL.FTZ R181, R16, R4 ;  /* 0x0000000410b57220 */ /* 0x000fe40000410000 */
[----:B------:R-:W-:Y:S02]  /*4300*/  FMUL.FTZ R16, R172, R33 ;  /* 0x00000021ac107220 */ /* 0x000fe40000410000 */
[----:B------:R-:W-:Y:S02]  /*4310*/  FADD.FTZ R4, -R110, R37 ;  /* 0x000000256e047221 */ /* 0x000fe40000010100 */
[----:B------:R-:W-:Y:S02]  /*4320*/  FFMA.FTZ R21, -R250, R250, 1 ;  /* 0x3f800000fa157423 */ /* 0x000fe400000101fa */
[----:B------:R-:W-:Y:S02]  /*4330*/  FMUL.FTZ R20, R20, c[0x0][0x2ec] ;  /* 0x0000bb0014147a20 */ /* 0x000fe40000410000 */
[----:B------:R-:W-:Y:S02]  /*4340*/  FFMA.FTZ R33, -R247, R247, 1 ;  /* 0x3f800000f7217423 */ /* 0x000fe400000101f7 */
[----:B------:R-:W-:Y:S02]  /*4350*/  FMUL.FTZ R188, R17, R5 ;  /* 0x0000000511bc7220 */ /* 0x000fe40000410000 */
[----:B------:R-:W-:Y:S02]  /*4360*/  FMUL.FTZ R17, R173, R32 ;  /* 0x00000020ad117220 */ /* 0x000fe40000410000 */
[----:B------:R-:W-:Y:S02]  /*4370*/  FADD.FTZ R5, -R110, R36 ;  /* 0x000000246e057221 */ /* 0x000fe40000010100 */
[----:B------:R-:W-:Y:S02]  /*4380*/  FMUL.FTZ R4, R168, R4 ;  /* 0x00000004a8047220 */ /* 0x000fe40000410000 */
[----:B------:R-:W-:Y:S02]  /*4390*/  FMUL.FTZ R21, R21, c[0x0][0x2ec] ;  /* 0x0000bb0015157a20 */ /* 0x000fe40000410000 */
[----:B------:R-:W-:Y:S02]  /*43a0*/  FFMA.FTZ R32, -R248, R248, 1 ;  /* 0x3f800000f8207423 */ /* 0x000fe400000101f8 */
[----:B------:R-:W-:Y:S02]  /*43b0*/  FMUL.FTZ R177, R20, R16 ;  /* 0x0000001014b17220 */ /* 0x000fe40000410000 */
[----:B------:R-:W-:Y:S02]  /*43c0*/  FMUL.FTZ R16, R33, c[0x0][0x2ec] ;  /* 0x0000bb0021107a20 */ /* 0x000fe40000410000 */
[----:B------:R-:W-:Y:S02]  /*43d0*/  FFMA.FTZ R20, -R243, R243, 1 ;  /* 0x3f800000f3147423 */ /* 0x000fe400000101f3 */
[----:B------:R-:W-:Y:S02]  /*43e0*/  FMUL.FTZ R5, R169, R5 ;  /* 0x00000005a9057220 */ /* 0x000fe40000410000 */
[----:B------:R-:W-:Y:S02]  /*43f0*/  FMUL.FTZ R180, R21, R17 ;  /* 0x0000001115b47220 */ /* 0x000fe40000410000 */
[----:B------:R-:W-:Y:S02]  /*4400*/  FMUL.FTZ R17, R32, c[0x0][0x2ec] ;  /* 0x0000bb0020117a20 */ /* 0x000fe40000410000 */
[----:B------:R-:W-:Y:S02]  /*4410*/  FMUL.FTZ R173, R16, R4 ;  /* 0x0000000410ad7220 */ /* 0x000fe40000410000 */
[----:B------:R-:W-:Y:S02]  /*4420*/  FMUL.FTZ R4, R115, R49 ;  /* 0x0000003173047220 */ /* 0x000fe40000410000 */
[----:B------:R-:W-:Y:S02]  /*4430*/  FFMA.FTZ R21, -R244, R244, 1 ;  /* 0x3f800000f4157423 */ /* 0x000fe400000101f4 */
[----:B------:R-:W-:Y:S02]  /*4440*/  FMUL.FTZ R20, R20, c[0x0][0x2ec] ;  /* 0x0000bb0014147a20 */ /* 0x000fe40000410000 */
[----:B------:R-:W-:Y:S02]  /*4450*/  FMUL.FTZ R176, R17, R5 ;  /* 0x0000000511b07220 */ /* 0x000fe40000410000 */
        /* <DEDUP_REMOVED lines=12> */
[----:B------:R-:W-:Y:S02]  /*4520*/  FMUL.FTZ R5, R112, R64 ;  /* 0x0000004070057220 */ /* 0x000fe40000410000 */
[----:B------:R-:W-:Y:S02]  /*4530*/  FFMA.FTZ R33, -R242, R242, 1 ;  /* 0x3f800000f2217423 */ /* 0x000fe400000101f2 */
[----:B------:R-:W-:Y:S02]  /*4540*/  FMUL.FTZ R21, R21, c[0x0][0x2ec] ;  /* 0x0000bb0015157a20 */ /* 0x000fe40000410000 */
[----:B------:R-:W-:Y:S02]  /*4550*/  FMUL.FTZ R114, R20, R4 ;  /* 0x0000000414727220 */ /* 0x000fe40000410000 */
[----:B------:R-:W-:Y:S02]  /*4560*/  FADD.FTZ R4, -R109, R7 ;  /* 0x000000076d047221 */ /* 0x000fe40000010100 */
[----:B------:R-:W-:Y:S02]  /*4570*/  FFMA.FTZ R7, -R236, R236, 1 ;  /* 0x3f800000ec077423 */ /* 0x000fe400000101ec */
[----:B------:R-:W-:Y:S01]  /*4580*/  FADD.FTZ R16, -R110, R53 ;  /* 0x000000356e107221 */ /* 0x000fe20000010100 */
[----:B------:R1:W5:Y:S01]  /*4590*/  LDL.LU R236, [R1+0xe0] ;  /* 0x0000e00001ec7983 */ /* 0x0003620000300800 */
[----:B------:R-:W-:Y:S02]  /*45a0*/  FFMA.FTZ R32, -R241, R241, 1 ;  /* 0x3f800000f1207423 */ /* 0x000fe400000101f1 */
[----:B------:R-:W-:Y:S02]  /*45b0*/  FMUL.FTZ R33, R33, c[0x0][0x2ec] ;  /* 0x0000bb0021217a20 */ /* 0x000fe40000410000 */
[----:B------:R-:W-:Y:S02]  /*45c0*/  FMUL.FTZ R115, R21, R5 ;  /* 0x0000000515737220 */ /* 0x000fe40000410000 */
[----:B------:R-:W-:Y:S02]  /*45d0*/  FADD.FTZ R5, -R109, R6 ;  /* 0x000000066d057221 */ /* 0x000fe40000010100 */
[----:B------:R-:W-:Y:S02]  /*45e0*/  FFMA.FTZ R6, -R162, R162, 1 ;  /* 0x3f800000a2067423 */ /* 0x000fe400000101a2 */
[----:B------:R-:W-:Y:S01]  /*45f0*/  FMUL.FTZ R16, R113, R16 ;  /* 0x0000001071107220 */ /* 0x000fe20000410000 */
[----:B------:R1:W5:Y:S01]  /*4600*/  LDL.LU R162, [R1+0xdc] ;  /* 0x0000dc0001a27983 */ /* 0x0003620000300800 */
[----:B------:R-:W-:Y:S02]  /*4610*/  FMUL.FTZ R32, R32, c[0x0][0x2ec] ;  /* 0x0000bb0020207a20 */ /* 0x000fe40000410000 */
[----:B------:R-:W-:Y:S02]  /*4620*/  FMUL.FTZ R168, R33, R17 ;  /* 0x0000001121a87220 */ /* 0x000fe40000410000 */
        /* <DEDUP_REMOVED lines=9> */
[----:B------:R-:W-:Y:S02]  /*46c0*/  FMUL.FTZ R113, R7, R5 ;  /* 0x0000000507717220 */ /* 0x000fe40000410000 */
[----:B------:R-:W-:Y:S02]  /*46d0*/  FMUL.FTZ R7, R195, R18 ;  /* 0x00000012c3077220 */ /* 0x000fe40000410000 */
[----:B------:R-:W-:Y:S02]  /*46e0*/  FFMA.FTZ R18, -R159, R159, 1 ;  /* 0x3f8000009f127423 */ /* 0x000fe4000001019f */
[----:B------:R-:W-:Y:S01]  /*46f0*/  FMUL.FTZ R112, R6, R4 ;  /* 0x0000000406707220 */ /* 0x000fe20000410000 */
[----:B------:R1:W5:Y:S01]  /*4700*/  LDL.LU R159, [R1+0xd0] ;  /* 0x0000d000019f7983 */ /* 0x0003620000300800 */
[----:B------:R-:W-:Y:S02]  /*4710*/  FMUL.FTZ R6, R194, R19 ;  /* 0x00000013c2067220 */ /* 0x000fe40000410000 */
[----:B------:R-:W-:Y:S02]  /*4720*/  FADD.FTZ R4, -R109, R23 ;  /* 0x000000176d047221 */ /* 0x000fe40000010100 */
[----:B------:R-:W-:Y:S02]  /*4730*/  FMUL.FTZ R17, R17, c[0x0][0x2ec] ;  /* 0x0000bb0011117a20 */ /* 0x000fe40000410000 */
[----:B------:R-:W-:Y:S02]  /*4740*/  FMUL.FTZ R16, R16, c[0x0][0x2ec] ;  /* 0x0000bb0010107a20 */ /* 0x000fe40000410000 */
[----:B------:R-:W-:Y:S02]  /*4750*/  FFMA.FTZ R19, -R158, R158, 1 ;  /* 0x3f8000009e137423 */ /* 0x000fe4000001019e */
[----:B------:R-:W-:Y:S01]  /*4760*/  FADD.FTZ R5, -R109, R22 ;  /* 0x000000166d057221 */ /* 0x000fe20000010100 */
[----:B------:R1:W5:Y:S01]  /*4770*/  LDL.LU R158, [R1+0xcc] ;  /* 0x0000cc00019e7983 */ /* 0x0003620000300800 */
[----:B------:R-:W-:Y:S02]  /*4780*/  FMUL.FTZ R4, R189, R4 ;  /* 0x00000004bd047220 */ /* 0x000fe40000410000 */
[----:B------:R-:W-:Y:S02]  /*4790*/  FMUL.FTZ R111, R17, R7 ;  /* 0x00000007116f7220 */ /* 0x000fe40000410000 */
[----:B------:R-:W-:Y:S02]  /*47a0*/  FMUL.FTZ R110, R16, R6 ;  /* 0x00000006106e7220 */ /* 0x000fe40000410000 */
[----:B------:R-:W-:Y:S02]  /*47b0*/  FMUL.FTZ R6, R19, c[0x0][0x2ec] ;  /* 0x0000bb0013067a20 */ /* 0x000fe40000410000 */
[----:B------:R-:W-:Y:S02]  /*47c0*/  FFMA.FTZ R17, -R156, R156, 1 ;  /* 0x3f8000009c117423 */ /* 0x000fe4000001019c */
[----:B------:R-:W-:Y:S01]  /*47d0*/  FFMA.FTZ R16, -R153, R153, 1 ;  /* 0x3f80000099107423 */ /* 0x000fe20000010199 */
[----:B------:R1:W5:Y:S01]  /*47e0*/  LDL.LU R156, [R1+0xc8] ;  /* 0x0000c800019c7983 */ /* 0x0003620000300800 */
[----:B------:R-:W-:Y:S02]  /*47f0*/  FMUL.FTZ R5, R190, R5 ;  /* 0x00000005be057220 */ /* 0x000fe40000410000 */
[----:B------:R-:W-:Y:S01]  /*4800*/  FMUL.FTZ R7, R18, c[0x0][0x2ec] ;  /* 0x0000bb0012077a20 */ /* 0x000fe20000410000 */
[----:B------:R1:W5:Y:S01]  /*4810*/  LDL.LU R153, [R1+0xc4] ;  /* 0x0000c40001997983 */ /* 0x0003620000300800 */
[----:B------:R-:W-:Y:S02]  /*4820*/  FMUL.FTZ R106, R6, R4 ;  /* 0x00000004066a7220 */ /* 0x000fe40000410000 */
[----:B------:R-:W-:Y:S02]  /*4830*/  FMUL.FTZ R6, R182, R35 ;  /* 0x00000023b6067220 */ /* 0x000fe40000410000 */
[----:B------:R-:W-:Y:S02]  /*4840*/  FADD.FTZ R4, -R109, R39 ;  /* 0x000000276d047221 */ /* 0x000fe40000010100 */
        /* <DEDUP_REMOVED lines=8> */
[----:B------:R-:W-:Y:S01]  /*48d0*/  FMUL.FTZ R104, R16, R6 ;  /* 0x0000000610687220 */ /* 0x000fe20000410000 */
[----:B------:R1:W5:Y:S01]  /*48e0*/  LDL.LU R152, [R1+0xc0] ;  /* 0x0000c00001987983 */ /* 0x0003620000300800 */
[----:B------:R-:W-:Y:S02]  /*48f0*/  FMUL.FTZ R6, R19, c[0x0][0x2ec] ;  /* 0x0000bb0013067a20 */ /* 0x000fe40000410000 */
[----:B------:R-:W-:Y:S01]  /*4900*/  FFMA.FTZ R16, -R98, R98, 1 ;  /* 0x3f80000062107423 */ /* 0x000fe20000010162 */
[----:B------:R1:W5:Y:S01]  /*4910*/  LDL.LU R151, [R1+0xbc] ;  /* 0x0000bc0001977983 */ /* 0x0003620000300800 */
[----:B------:R-:W-:Y:S02]  /*4920*/  FMUL.FTZ R5, R179, R5 ;  /* 0x00000005b3057220 */ /* 0x000fe40000410000 */
[----:B------:R-:W-:Y:S02]  /*4930*/  FMUL.FTZ R105, R17, R7 ;  /* 0x0000000711697220 */ /* 0x000fe40000410000 */
[----:B------:R-:W-:Y:S02]  /*4940*/  FMUL.FTZ R7, R18, c[0x0][0x2ec] ;  /* 0x0000bb0012077a20 */ /* 0x000fe40000410000 */
[----:B------:R-:W-:Y:S02]  /*4950*/  FMUL.FTZ R102, R6, R4 ;  /* 0x0000000406667220 */ /* 0x000fe40000410000 */
[----:B------:R-:W-:Y:S02]  /*4960*/  FMUL.FTZ R4, R174, R51 ;  /* 0x00000033ae047220 */ /* 0x000fe40000410000 */
[----:B------:R-:W-:Y:S02]  /*4970*/  FFMA.FTZ R17, -R99, R99, 1 ;  /* 0x3f80000063117423 */ /* 0x000fe40000010163 */
[----:B------:R-:W-:Y:S01]  /*4980*/  FMUL.FTZ R16, R16, c[0x0][0x2ec] ;  /* 0x0000bb0010107a20 */ /* 0x000fe20000410000 */
[----:B------:R1:W5:Y:S01]  /*4990*/  LDL.LU R99, [R1+0xb8] ;  /* 0x0000b80001637983 */ /* 0x0003620000300800 */
[----:B------:R-:W-:Y:S02]  /*49a0*/  FMUL.FTZ R103, R7, R5 ;  /* 0x0000000507677220 */ /* 0x000fe40000410000 */
[----:B------:R-:W-:Y:S01]  /*49b0*/  FMUL.FTZ R5, R175, R50 ;  /* 0x00000032af057220 */ /* 0x000fe20000410000 */
[----:B------:R1:W5:Y:S01]  /*49c0*/  LDL.LU R98, [R1+0xb4] ;  /* 0x0000b40001627983 */ /* 0x0003620000300800 */
        /* <DEDUP_REMOVED lines=9> */
[C---:B------:R-:W-:Y:S02]  /*4a60*/  FADD.FTZ R7, -R109.reuse, R54 ;  /* 0x000000366d077221 */ /* 0x040fe40000010100 */
[----:B------:R-:W-:Y:S02]  /*4a70*/  FADD.FTZ R6, -R109, R55 ;  /* 0x000000376d067221 */ /* 0x000fe40000010100 */
[----:B------:R-:W-:Y:S02]  /*4a80*/  FMUL.FTZ R5, R167, R66 ;  /* 0x00000042a7057220 */ /* 0x000fe40000410000 */
[----:B------:R-:W-:Y:S02]  /*4a90*/  FFMA.FTZ R19, -R252, R252, 1 ;  /* 0x3f800000fc137423 */ /* 0x000fe400000101fc */
[----:B------:R-:W-:Y:S02]  /*4aa0*/  FFMA.FTZ R18, -R251, R251, 1 ;  /* 0x3f800000fb127423 */ /* 0x000fe400000101fb */
[----:B------:R-:W-:Y:S02]  /*4ab0*/  FMUL.FTZ R17, R17, c[0x0][0x2ec] ;  /* 0x0000bb0011117a20 */ /* 0x000fe40000410000 */
[----:B------:R-:W-:Y:S02]  /*4ac0*/  FMUL.FTZ R55, R16, R4 ;  /* 0x0000000410377220 */ /* 0x000fe40000410000 */
[----:B------:R-:W-:Y:S02]  /*4ad0*/  FADD.FTZ R4, -R108, R13 ;  /* 0x0000000d6c047221 */ /* 0x000fe40000010100 */
[----:B------:R-:W-:Y:S02]  /*4ae0*/  FFMA.FTZ R13, -R97, R97, 1 ;  /* 0x3f800000610d7423 */ /* 0x000fe40000010161 */
[----:B------:R-:W-:Y:S01]  /*4af0*/  FMUL.FTZ R7, R171, R7 ;  /* 0x00000007ab077220 */ /* 0x000fe20000410000 */
[----:B------:R1:W5:Y:S01]  /*4b00*/  LDL.LU R97, [R1+0xb0] ;  /* 0x0000b00001617983 */ /* 0x0003620000300800 */
[----:B------:R-:W-:Y:S02]  /*4b10*/  FMUL.FTZ R6, R170, R6 ;  /* 0x00000006aa067220 */ /* 0x000fe40000410000 */
[----:B------:R-:W-:Y:S02]  /*4b20*/  FMUL.FTZ R19, R19, c[0x0][0x2ec] ;  /* 0x0000bb0013137a20 */ /* 0x000fe40000410000 */
[----:B------:R-:W-:Y:S02]  /*4b30*/  FMUL.FTZ R18, R18, c[0x0][0x2ec] ;  /* 0x0000bb0012127a20 */ /* 0x000fe40000410000 */
[----:B------:R-:W-:Y:S02]  /*4b40*/  FMUL.FTZ R64, R17, R5 ;  /* 0x0000000511407220 */ /* 0x000fe40000410000 */
[----:B------:R-:W-:Y:S02]  /*4b50*/  FADD.FTZ R5, -R108, R12 ;  /* 0x0000000c6c057221 */ /* 0x000fe40000010100 */
[----:B------:R-:W-:Y:S02]  /*4b60*/  FFMA.FTZ R12, -R96, R96, 1 ;  /* 0x3f800000600c7423 */ /* 0x000fe40000010160 */
[----:B------:R-:W-:Y:S01]  /*4b70*/  FMUL.FTZ R66, R19, R7 ;  /* 0x0000000713427220 */ /* 0x000fe20000410000 */
[----:B------:R1:W5:Y:S01]  /*4b80*/  LDL.LU R96, [R1+0xac] ;  /* 0x0000ac0001607983 */ /* 0x0003620000300800 */
[----:B------:R-:W-:Y:S02]  /*4b90*/  FMUL.FTZ R65, R18, R6 ;  /* 0x0000000612417220 */ /* 0x000fe40000410000 */
[C---:B------:R-:W-:Y:S02]  /*4ba0*/  FADD.FTZ R7, -R108.reuse, R8 ;  /* 0x000000086c077221 */ /* 0x040fe40000010100 */
[----:B------:R-:W-:Y:S02]  /*4bb0*/  FADD.FTZ R6, -R108, R9 ;  /* 0x000000096c067221 */ /* 0x000fe40000010100 */
[----:B------:R-:W-:Y:S02]  /*4bc0*/  FFMA.FTZ R9, -R95, R95, 1 ;  /* 0x3f8000005f097423 */ /* 0x000fe4000001015f */
[----:B------:R-:W-:Y:S01]  /*4bd0*/  FMUL.FTZ R7, R223, R7 ;  /* 0x00000007df077220 */ /* 0x000fe20000410000 */
[----:B------:R1:W5:Y:S01]  /*4be0*/  LDL.LU R95, [R1+0xa8] ;  /* 0x0000a800015f7983 */ /* 0x0003620000300800 */
[----:B------:R-:W-:Y:S02]  /*4bf0*/  FFMA.FTZ R8, -R94, R94, 1 ;  /* 0x3f8000005e087423 */ /* 0x000fe4000001015e */
[----:B------:R-:W-:Y:S01]  /*4c00*/  FMUL.FTZ R13, R13, c[0x0][0x2ec] ;  /* 0x0000bb000d0d7a20 */ /* 0x000fe20000410000 */
[----:B------:R1:W5:Y:S01]  /*4c10*/  LDL.LU R94, [R1+0xa4] ;  /* 0x0000a400015e7983 */ /* 0x0003620000300800 */
[----:B------:R-:W-:Y:S02]  /*4c20*/  FMUL.FTZ R6, R222, R6 ;  /* 0x00000006de067220 */ /* 0x000fe40000410000 */
[----:B------:R-:W-:Y:S02]  /*4c30*/  FMUL.FTZ R12, R12, c[0x0][0x2ec] ;  /* 0x0000bb000c0c7a20 */ /* 0x000fe40000410000 */
[----:B------:R-:W-:Y:S02]  /*4c40*/  FMUL.FTZ R54, R13, R7 ;  /* 0x000000070d367220 */ /* 0x000fe40000410000 */
        /* <DEDUP_REMOVED lines=8> */
[----:B------:R-:W-:Y:S02]  /*4cd0*/  FMUL.FTZ R8, R8, c[0x0][0x2ec] ;  /* 0x0000bb0008087a20 */ /* 0x000fe40000410000 */
[----:B------:R-:W-:Y:S02]  /*4ce0*/  FMUL.FTZ R20, R9, R5 ;  /* 0x0000000509147220 */ /* 0x000fe40000410000 */
[----:B------:R-:W-:Y:S02]  /*4cf0*/  FADD.FTZ R7, -R108, R24 ;  /* 0x000000186c077221 */ /* 0x000fe40000010100 */
[----:B------:R-:W-:Y:S02]  /*4d00*/  FFMA.FTZ R9, -R91, R91, 1 ;  /* 0x3f8000005b097423 */ /* 0x000fe4000001015b */
[----:B------:R-:W-:Y:S01]  /*4d10*/  FMUL.FTZ R19, R8, R4 ;  /* 0x0000000408137220 */ /* 0x000fe20000410000 */
[----:B------:R1:W5:Y:S01]  /*4d20*/  LDL.LU R91, [R1+0x98] ;  /* 0x00009800015b7983 */ /* 0x0003620000300800 */
[----:B------:R-:W-:Y:S02]  /*4d30*/  FADD.FTZ R6, -R108, R25 ;  /* 0x000000196c067221 */ /* 0x000fe40000010100 */
[----:B------:R-:W-:Y:S02]  /*4d40*/  FMUL.FTZ R7, R207, R7 ;  /* 0x00000007cf077220 */ /* 0x000fe40000410000 */
[----:B------:R-:W-:Y:S02]  /*4d50*/  FFMA.FTZ R8, -R90, R90, 1 ;  /* 0x3f8000005a087423 */ /* 0x000fe4000001015a */
[----:B------:R-:W-:Y:S01]  /*4d60*/  FMUL.FTZ R13, R13, c[0x0][0x2ec] ;  /* 0x0000bb000d0d7a20 */ /* 0x000fe20000410000 */
[----:B------:R1:W5:Y:S01]  /*4d70*/  LDL.LU R90, [R1+0x94] ;  /* 0x00009400015a7983 */ /* 0x0003620000300800 */
[----:B------:R-:W-:Y:S02]  /*4d80*/  FADD.FTZ R5, -R108, R28 ;  /* 0x0000001c6c057221 */ /* 0x000fe40000010100 */
[----:B------:R-:W-:Y:S02]  /*4d90*/  FMUL.FTZ R6, R206, R6 ;  /* 0x00000006ce067220 */ /* 0x000fe40000410000 */
[----:B------:R-:W-:Y:S02]  /*4da0*/  FMUL.FTZ R12, R12, c[0x0][0x2ec] ;  /* 0x0000bb000c0c7a20 */ /* 0x000fe40000410000 */
[----:B------:R-:W-:Y:S02]  /*4db0*/  FMUL.FTZ R53, R13, R7 ;  /* 0x000000070d357220 */ /* 0x000fe40000410000 */
[----:B------:R-:W-:Y:S02]  /*4dc0*/  FFMA.FTZ R13, -R89, R89, 1 ;  /* 0x3f800000590d7423 */ /* 0x000fe40000010159 */
[----:B------:R-:W-:Y:S01]  /*4dd0*/  FADD.FTZ R4, -R108, R29 ;  /* 0x0000001d6c047221 */ /* 0x000fe20000010100 */
        /* <DEDUP_REMOVED lines=46> */
[----:B------:R-:W-:Y:S02]  /*50c0*/  FADD.FTZ R6, -R0, R11 ;  /* 0x0000000b00067221 */ /* 0x000fe40000010100 */
[----:B------:R-:W-:Y:S02]  /*50d0*/  FFMA.FTZ R11, -R81, R81, 1 ;  /* 0x3f800000510b7423 */ /* 0x000fe40000010151 */
[----:B------:R-:W-:Y:S01]  /*50e0*/  FADD.FTZ R4, -R108, R61 ;  /* 0x0000003d6c047221 */ /* 0x000fe20000010100 */
[----:B------:R1:W5:Y:S01]  /*50f0*/  LDL.LU R81, [R1+0x70] ;  /* 0x0000700001517983 */ /* 0x0003620000300800 */
[----:B------:R-:W-:Y:S02]  /*5100*/  FMUL.FTZ R5, R185, R5 ;  /* 0x00000005b9057220 */ /* 0x000fe40000410000 */
        /* <DEDUP_REMOVED lines=85> */
[C---:B------:R-:W-:Y:S02]  /*5660*/  FADD.FTZ R4, -R0.reuse, R62 ;  /* 0x0000003e00047221 */ /* 0x040fe40000010100 */
[----:B------:R-:W-:Y:S02]  /*5670*/  FADD.FTZ R0, -R0, R63 ;  /* 0x0000003f00007221 */ /* 0x000fe40000010100 */
[----:B------:R-:W-:Y:S02]  /*5680*/  FMUL.FTZ R6, R201, R6 ;  /* 0x00000006c9067220 */ /* 0x000fe40000410000 */
[----:B------:R-:W-:Y:S02]  /*5690*/  FMUL.FTZ R5, R200, R5 ;  /* 0x00000005c8057220 */ /* 0x000fe40000410000 */
[----:B------:R-:W-:Y:S02]  /*56a0*/  FMUL.FTZ R4, R199, R4 ;  /* 0x00000004c7047220 */ /* 0x000fe40000410000 */
        /* <DEDUP_REMOVED lines=10> */
[----:B-1----:R-:W2:Y:S01]  /*5750*/  LDL.LU R24, [R1] ;  /* 0x0000000001187983 */ /* 0x002ea20000300800 */
[----:B------:R-:W-:Y:S01]  /*5760*/  IMAD.MOV.U32 R5, RZ, RZ, c[0x0][0x190] ;  /* 0x00006400ff057624 */ /* 0x000fe200078e00ff */
[----:B------:R-:W-:Y:S01]  /*5770*/  ULOP3.LUT UR11, UR6, 0x1, URZ, 0xc0, !UPT ;  /* 0x00000001060b7892 */ /* 0x000fe2000f8ec03f */
[----:B------:R-:W-:Y:S02]  /*5780*/  IMAD.MOV.U32 R6, RZ, RZ, c[0x0][0x194] ;  /* 0x00006500ff067624 */ /* 0x000fe400078e00ff */
[C---:B------:R-:W-:Y:S01]  /*5790*/  IMAD.U32 R0, R5.reuse, -0x80, RZ ;  /* 0xffffff8005007824 */ /* 0x040fe200078e00ff */
[----:B------:R-:W-:Y:S04]  /*57a0*/  UISETP.NE.U32.AND UP0, UPT, UR11, 0x1, UPT ;  /* 0x000000010b00788c */ /* 0x000fe8000bf05070 */
[C---:B-----5:R-:W-:Y:S01]  /*57b0*/  LEA R4, P0, R0.reuse, R238, 0x1 ;  /* 0x000000ee00047211 */ /* 0x060fe200078008ff */
[----:B------:R-:W-:Y:S03]  /*57c0*/  USEL UR11, UR50, 0x2000, !UP0 ;  /* 0x00002000320b7887 */ /* 0x000fe6000c000000 */
[----:B------:R-:W-:Y:S01]  /*57d0*/  LEA.HI.X.SX32 R0, R0, R239, 0x1, P0 ;  /* 0x000000ef00007211 */ /* 0x000fe200000f0eff */
[----:B------:R-:W-:Y:S02]  /*57e0*/  IMAD.MOV.U32 R238, RZ, RZ, R4 ;  /* 0x000000ffffee7224 */ /* 0x000fe400078e0004 */
[----:B------:R-:W-:Y:S02]  /*57f0*/  IADD3 R148, R148, UR11, RZ ;  /* 0x0000000b94947c10 */ /* 0x000fe4000fffe0ff */
[----:B------:R-:W-:Y:S01]  /*5800*/  IMAD.MOV.U32 R239, RZ, RZ, R0 ;  /* 0x000000ffffef7224 */ /* 0x000fe200078e0000 */
[C---:B------:R-:W-:Y:S04]  /*5810*/  LEA R4, P0, R5.reuse, R238, 0x7 ;  /* 0x000000ee05047211 */ /* 0x040fe800078038ff */
[----:B------:R-:W-:Y:S02]  /*5820*/  LEA.HI.X R5, R5, R239, R6, 0x7, P0 ;  /* 0x000000ef05057211 */ /* 0x000fe400000f3c06 */
[----:B--2---:R-:W-:Y:S05]  /*5830*/  IADD3 R24, R24, UR11, RZ ;  /* 0x0000000b18187c10 */ /* 0x004fea000fffe0ff */
[----:B------:R-:W-:Y:S01]  /*5840*/  @!PT LDS RZ, [RZ] ;  /* 0x00000000fffff984 */ /* 0x000fe20000000800 */
[----:B------:R-:W-:Y:S01]  /*5850*/  @!PT LDS RZ, [RZ] ;  /* 0x00000000fffff984 */ /* 0x000fe20000000800 */
[----:B------:R-:W-:Y:S01]  /*5860*/  @!PT LDS RZ, [RZ] ;  /* 0x00000000fffff984 */ /* 0x000fe20000000800 */
[----:B------:R1:W-:Y:S04]  /*5870*/  LDGSTS.E.BYPASS.LTC128B.128 [R24], [R238.64] ;  /* 0x00000000ee187fae */ /* 0x0003e8000b901d44 */
[----:B------:R1:W-:Y:S04]  /*5880*/  LDGSTS.E.BYPASS.LTC128B.128 [R24+0x1000], [R4.64] ;  /* 0x0100000004187fae */ /* 0x0003e8000b901d44 */
[----:B------:R1:W-:Y:S04]  /*5890*/  STL [R1], R24 ;  /* 0x0000001801007387 */ /* 0x0003e80000100800 */
[----:B------:R-:W0:Y:S02]  /*58a0*/  LDGDEPBAR ;  /* 0x00000000000079af */ /* 0x000e240000000000 */
.L_x_528:
[----:B-1----:R-:W-:Y:S02]  /*58b0*/  F2FP.BF16.PACK_AB R32, R231, R234 ;  /* 0x000000eae720723e */ /* 0x002fe400000010ff */
        /* <DEDUP_REMOVED lines=123> */
[----:B------:R-:W2:Y:S01]  /*6070*/  LDL R42, [R1+0x14] ;  /* 0x00001400012a7983 */ /* 0x000ea20000100800 */
[----:B------:R-:W-:Y:S02]  /*6080*/  IMAD.MOV.U32 R7, RZ, RZ, c[0x0][0x370] ;  /* 0x0000dc00ff077624 */ /* 0x000fe400078e00ff */
[----:B------:R-:W-:Y:S02]  /*6090*/  IMAD.MOV.U32 R8, RZ, RZ, c[0x0][0x374] ;  /* 0x0000dd00ff087624 */ /* 0x000fe400078e00ff */
[C---:B------:R-:W-:Y:S05]  /*60a0*/  IMAD.U32 R4, R7.reuse, -0x80, RZ ;  /* 0xffffff8007047824 */ /* 0x040fea00078e00ff */
[C---:B------:R-:W-:Y:S04]  /*60b0*/  LEA R5, P0, R4.reuse, R236, 0x1 ;  /* 0x000000ec04057211 */ /* 0x040fe800078008ff */
[----:B------:R-:W-:Y:S02]  /*60c0*/  LEA.HI.X.SX32 R4, R4, R237, 0x1, P0 ;  /* 0x000000ed04047211 */ /* 0x000fe400000f0eff */
[----:B------:R-:W-:Y:S03]  /*60d0*/  MOV R236, R5 ;  /* 0x0000000500ec7202 */ /* 0x000fe60000000f00 */
[----:B------:R-:W-:Y:S01]  /*60e0*/  IMAD.MOV.U32 R237, RZ, RZ, R4 ;  /* 0x000000ffffed7224 */ /* 0x000fe200078e0004 */
[C---:B------:R-:W-:Y:S04]  /*60f0*/  LEA R4, P0, R7.reuse, R236, 0x7 ;  /* 0x000000ec07047211 */ /* 0x040fe800078038ff */
[----:B------:R-:W-:Y:S02]  /*6100*/  LEA.HI.X R5, R7, R237, R8, 0x7, P0 ;  /* 0x000000ed07057211 */ /* 0x000fe400000f3c08 */
[----:B--2---:R-:W-:Y:S05]  /*6110*/  SHF.L.U32 R6, R42, 0x1, RZ ;  /* 0x000000012a067819 */ /* 0x004fea00000006ff */
[----:B------:R-:W-:Y:S01]  /*6120*/  @!PT LDS RZ, [RZ] ;  /* 0x00000000fffff984 */ /* 0x000fe20000000800 */
[----:B------:R-:W-:Y:S01]  /*6130*/  @!PT LDS RZ, [RZ] ;  /* 0x00000000fffff984 */ /* 0x000fe20000000800 */
[----:B------:R-:W-:Y:S01]  /*6140*/  @!PT LDS RZ, [RZ] ;  /* 0x00000000fffff984 */ /* 0x000fe20000000800 */
[----:B------:R1:W-:Y:S04]  /*6150*/  LDGSTS.E.BYPASS.LTC128B.128 [R6+0x4000], [R236.64] ;  /* 0x04000000ec067fae */ /* 0x0003e8000b901d44 */
[----:B------:R1:W-:Y:S04]  /*6160*/  LDGSTS.E.BYPASS.LTC128B.128 [R6+0x5000], [R4.64] ;  /* 0x0500000004067fae */ /* 0x0003e8000b901d44 */
[----:B------:R-:W0:Y:S02]  /*6170*/  LDGDEPBAR ;  /* 0x00000000000079af */ /* 0x000e240000000000 */
.L_x_529:
[----:B------:R-:W2:Y:S01]  /*6180*/  LDL R57, [R1+0x18] ;  /* 0x0000180001397983 */ /* 0x000ea20000100800 */
[----:B------:R-:W-:Y:S03]  /*6190*/  ULOP3.LUT UR11, UR6, 0x1, URZ, 0xc0, !UPT ;  /* 0x00000001060b7892 */ /* 0x000fe6000f8ec03f */
[----:B------:R-:W3:Y:S01]  /*61a0*/  LDL R56, [R1+0x24] ;  /* 0x0000240001387983 */ /* 0x000ee20000100800 */
[----:B------:R-:W-:Y:S02]  /*61b0*/  UISETP.NE.U32.AND UP0, UPT, UR11, 0x1, UPT ;  /* 0x000000010b00788c */ /* 0x000fe4000bf05070 */
[----:B------:R-:W-:Y:S01]  /*61c0*/  UIADD3 UR11, UR6, -0x1, URZ ;  /* 0xffffffff060b7890 */ /* 0x000fe2000fffe03f */
[----:B------:R4:W5:Y:S04]  /*61d0*/  LDL R52, [R1+0x4] ;  /* 0x0000040001347983 */ /* 0x0009680000100800 */
[----:B------:R4:W3:Y:S04]  /*61e0*/  LDL R53, [R1+0x8] ;  /* 0x0000080001357983 */ /* 0x0008e80000100800 */
[----:B------:R4:W4:Y:S04]  /*61f0*/  LDL R54, [R1+0xc] ;  /* 0x00000c0001367983 */ /* 0x0009280000100800 */
        /* <DEDUP_REMOVED lines=45> */
[C---:B-1----:R-:W-:Y:S08]  /*64d0*/  HMMA.16816.F32.BF16 R8, R32.reuse, R40, R8 ;  /* 0x000000282008723c */ /* 0x042ff00000041808 */
[-C--:B------:R-:W-:Y:S01]  /*64e0*/  HMMA.16816.F32.BF16 R12, R32, R42.reuse, R12 ;  /* 0x0000002a200c723c */ /* 0x080fe2000004180c */
[----:B------:R-:W1:Y:S03]  /*64f0*/  LDSM.16.M88.4 R32, [R152+0x6000] ;  /* 0x006000009820783b */ /* 0x000e660000000200 */
[----:B------:R-:W-:Y:S04]  /*6500*/  IMAD.U32 R0, RZ, RZ, UR25 ;  /* 0x00000019ff007e24 */ /* 0x000fe8000f8e00ff */
[----:B------:R-:W-:Y:S08]  /*6510*/  HMMA.16816.F32.BF16 R16, R36, R42, R16 ;  /* 0x0000002a2410723c */ /* 0x000ff00000041810 */
[-C--:B------:R-:W-:Y:S08]  /*6520*/  HMMA.16816.F32.BF16 R4, R20, R48.reuse, R4 ;  /* 0x000000301404723c */ /* 0x080ff00000041804 */
[C---:B------:R-:W-:Y:S08]  /*6530*/  HMMA.16816.F32.BF16 R8, R44.reuse, R48, R8 ;  /* 0x000000302c08723c */ /* 0x040ff00000041808 */
[-C--:B------:R-:W-:Y:S08]  /*6540*/  HMMA.16816.F32.BF16 R12, R44, R50.reuse, R12 ;  /* 0x000000322c0c723c */ /* 0x080ff0000004180c */
[----:B------:R-:W-:Y:S07]  /*6550*/  HMMA.16816.F32.BF16 R16, R20, R50, R16 ;  /* 0x000000321410723c */ /* 0x000fee0000041810 */
[----:B------:R-:W-:Y:S01]  /*6560*/  IMAD.U32 R22, RZ, RZ, UR26 ;  /* 0x0000001aff167e24 */ /* 0x000fe2000f8e00ff */
[-C--:B--2---:R-:W-:Y:S01]  /*6570*/  HMMA.16816.F32.BF16 R4, R24, R28.reuse, R4 ;  /* 0x0000001c1804723c */ /* 0x084fe20000041804 */
[----:B------:R-:W-:Y:S04]  /*6580*/  IMAD.U32 R23, RZ, RZ, UR26 ;  /* 0x0000001aff177e24 */ /* 0x000fe8000f8e00ff */
[-C--:B------:R-:W-:Y:S03]  /*6590*/  LEA R22, P1, R22, R164.reuse, 0x2 ;  /* 0x000000a416167211 */ /* 0x080fe600078210ff */
[C---:B-1----:R-:W-:Y:S04]  /*65a0*/  HMMA.16816.F32.BF16 R8, R32.reuse, R28, R8 ;  /* 0x0000001c2008723c */ /* 0x042fe80000041808 */
[----:B------:R-:W-:Y:S01]  /*65b0*/  @P2 IADD3 R20, P0, R57, UR8, RZ ;  /* 0x0000000839142c10 */ /* 0x000fe2000ff1e0ff */
[----:B------:R-:W-:Y:S01]  /*65c0*/  @UP2 UIADD3 UR8, UP1, UR8, -0x200, URZ ;  /* 0xfffffe0008082890 */ /* 0x000fe2000ff3e03f */
[-C--:B------:R-:W-:Y:S01]  /*65d0*/  LEA.HI.X.SX32 R23, R23, R165.reuse, 0x2, P1 ;  /* 0x000000a517177211 */ /* 0x080fe200008f16ff */
[----:B------:R-:W-:Y:S01]  /*65e0*/  IMAD.U32 R28, RZ, RZ, UR25 ;  /* 0x00000019ff1c7e24 */ /* 0x000fe2000f8e00ff */
[-C--:B------:R-:W-:Y:S01]  /*65f0*/  HMMA.16816.F32.BF16 R12, R32, R30.reuse, R12 ;  /* 0x0000001e200c723c */ /* 0x080fe2000004180c */
[----:B------:R-:W-:Y:S03]  /*6600*/  LDSM.16.MT88.4 R32, [R2+0xd000] ;  /* 0x00d000000220783b */ /* 0x000fe60000004200 */
[----:B---3--:R-:W-:Y:S01]  /*6610*/  @P2 IADD3.X R21, R56, UR7, RZ, P0, !PT ;  /* 0x0000000738152c10 */ /* 0x008fe200087fe4ff */
[----:B------:R-:W-:Y:S01]  /*6620*/  @UP2 UIADD3.X UR7, UR7, -0x1, URZ, UP1, !UPT ;  /* 0xffffffff07072890 */ /* 0x000fe20008ffe43f */
[-C--:B------:R-:W-:Y:S02]  /*6630*/  LEA R28, P0, R28, R164.reuse, 0x2 ;  /* 0x000000a41c1c7211 */ /* 0x080fe400078010ff */
[----:B------:R-:W-:Y:S01]  /*6640*/  HMMA.16816.F32.BF16 R16, R24, R30, R16 ;  /* 0x0000001e1810723c */ /* 0x000fe20000041810 */
[----:B-----5:R1:W2:Y:S03]  /*6650*/  @P2 LDG.E R52, [R20.64+0x120] ;  /* 0x0001200414342981 */ /* 0x0202a6000c1e1900 */
[-C--:B------:R-:W-:Y:S01]  /*6660*/  LEA.HI.X.SX32 R29, R0, R165.reuse, 0x2, P0 ;  /* 0x000000a5001d7211 */ /* 0x080fe200000f16ff */
[----:B------:R1:W3:Y:S01]  /*6670*/  @P2 LDG.E R53, [R20.64+0x100] ;  /* 0x0001000414352981 */ /* 0x0002e2000c1e1900 */
[----:B------:R-:W-:Y:S02]  /*6680*/  IMAD.U32 R0, RZ, RZ, UR24 ;  /* 0x00000018ff007e24 */ /* 0x000fe4000f8e00ff */
[----:B------:R-:W-:Y:S01]  /*6690*/  IMAD.U32 R24, RZ, RZ, UR24 ;  /* 0x00000018ff187e24 */ /* 0x000fe2000f8e00ff */
[----:B----4-:R1:W4:Y:S04]  /*66a0*/  @P2 LDG.E R54, [R20.64+0x20] ;  /* 0x0000200414362981 */ /* 0x010328000c1e1900 */
[----:B------:R1:W5:Y:S01]  /*66b0*/  @P2 LDG.E R55, [R20.64] ;  /* 0x0000000414372981 */ /* 0x000362000c1e1900 */
[-C--:B------:R-:W-:Y:S03]  /*66c0*/  LEA R24, P0, R24, R164.reuse, 0x2 ;  /* 0x000000a418187211 */ /* 0x080fe600078010ff */
[----:B------:R1:W-:Y:S01]  /*66d0*/  RED.E.ADD.F32.FTZ.RN.STRONG.GPU [R164.64], R4 ;  /* 0x00000004a400798e */ /* 0x0003e2000c10e784 */
[-C--:B------:R-:W-:Y:S01]  /*66e0*/  LEA.HI.X.SX32 R25, R0, R165.reuse, 0x2, P0 ;  /* 0x000000a500197211 */ /* 0x080fe200000f16ff */
[----:B------:R-:W-:Y:S02]  /*66f0*/  IMAD.U32 R0, RZ, RZ, UR21 ;  /* 0x00000015ff007e24 */ /* 0x000fe4000f8e00ff */
[----:B------:R1:W-:Y:S04]  /*6700*/  RED.E.ADD.F32.FTZ.RN.STRONG.GPU [R22.64], R5 ;  /* 0x000000051600798e */ /* 0x0003e8000c10e784 */
[----:B------:R1:W-:Y:S04]  /*6710*/  RED.E.ADD.F32.FTZ.RN.STRONG.GPU [R28.64], R6 ;  /* 0x000000061c00798e */ /* 0x0003e8000c10e784 */
[----:B------:R1:W-:Y:S04]  /*6720*/  RED.E.ADD.F32.FTZ.RN.STRONG.GPU [R24.64], R7 ;  /* 0x000000071800798e */ /* 0x0003e8000c10e784 */
[----:B------:R-:W-:Y:S04]  /*6730*/  LDSM.16.MT88.4 R24, [R2+0xc800] ;  /* 0x00c800000218783b */ /* 0x000fe80000004200 */
[----:B------:R-:W-:Y:S01]  /*6740*/  LDSM.16.MT88.4 R28, [R3+0x800] ;  /* 0x00080000031c783b */ /* 0x000fe20000004200 */
[----:B-1----:R-:W-:Y:S05]  /*6750*/  IMAD.U32 R20, RZ, RZ, UR22 ;  /* 0x00000016ff147e24 */ /* 0x002fea000f8e00ff */
[-C--:B------:R-:W-:Y:S01]  /*6760*/  LEA R20, P1, R20, R164.reuse, 0x2 ;  /* 0x000000a414147211 */ /* 0x080fe200078210ff */
[----:B------:R-:W-:Y:S02]  /*6770*/  IMAD.U32 R4, RZ, RZ, UR21 ;  /* 0x00000015ff047e24 */ /* 0x000fe4000f8e00ff */
[----:B------:R-:W-:Y:S03]  /*6780*/  IMAD.U32 R22, RZ, RZ, UR23 ;  /* 0x00000017ff167e24 */ /* 0x000fe6000f8e00ff */
[-C--:B------:R-:W-:Y:S01]  /*6790*/  LEA R4, P0, R4, R164.reuse, 0x2 ;  /* 0x000000a404047211 */ /* 0x080fe200078010ff */
[----:B------:R-:W-:Y:S02]  /*67a0*/  IMAD.U32 R5, RZ, RZ, UR22 ;  /* 0x00000016ff057e24 */ /* 0x000fe4000f8e00ff */
[----:B------:R-:W-:Y:S03]  /*67b0*/  IMAD.U32 R6, RZ, RZ, UR23 ;  /* 0x00000017ff067e24 */ /* 0x000fe6000f8e00ff */
[-C--:B------:R-:W-:Y:S01]  /*67c0*/  LEA.HI.X.SX32 R21, R5, R165.reuse, 0x2, P1 ;  /* 0x000000a505157211 */ /* 0x080fe200008f16ff */
[----:B------:R-:W-:Y:S01]  /*67d0*/  IMAD.U32 R7, RZ, RZ, UR19 ;  /* 0x00000013ff077e24 */ /* 0x000fe2000f8e00ff */
[-C--:B------:R-:W-:Y:S01]  /*67e0*/  LEA.HI.X.SX32 R5, R0, R165.reuse, 0x2, P0 ;  /* 0x000000a500057211 */ /* 0x080fe200000f16ff */
[----:B------:R-:W-:Y:S01]  /*67f0*/  IMAD.U32 R0, RZ, RZ, UR20 ;  /* 0x00000014ff007e24 */ /* 0x000fe2000f8e00ff */
[----:B--2---:R-:W-:Y:S04]  /*6800*/  @P2 STL [R1+0x4], R52 ;  /* 0x0000043401002387 */ /* 0x004fe80000100800 */
[----:B---3--:R-:W-:Y:S04]  /*6810*/  @P2 STL [R1+0x8], R53 ;  /* 0x0000083501002387 */ /* 0x008fe80000100800 */
[----:B----4-:R-:W-:Y:S04]  /*6820*/  @P2 STL [R1+0xc], R54 ;  /* 0x00000c3601002387 */ /* 0x010fe80000100800 */
[----:B-----5:R-:W-:Y:S01]  /*6830*/  @P2 STL [R1+0x10], R55 ;  /* 0x0000103701002387 */ /* 0x020fe20000100800 */
[-C--:B------:R-:W-:Y:S04]  /*6840*/  LEA R22, P2, R22, R164.reuse, 0x2 ;  /* 0x000000a416167211 */ /* 0x080fe800078410ff */
[-C--:B------:R-:W-:Y:S01]  /*6850*/  LEA.HI.X.SX32 R23, R6, R165.reuse, 0x2, P2 ;  /* 0x000000a506177211 */ /* 0x080fe200010f16ff */
[----:B------:R-:W-:Y:S04]  /*6860*/  IMAD.U32 R6, RZ, RZ, UR18 ;  /* 0x00000012ff067e24 */ /* 0x000fe8000f8e00ff */
[----:B------:R1:W-:Y:S01]  /*6870*/  RED.E.ADD.F32.FTZ.RN.STRONG.GPU [R22.64], R8 ;  /* 0x000000081600798e */ /* 0x0003e2000c10e784 */
[-C--:B------:R-:W-:Y:S03]  /*6880*/  LEA R6, P1, R6, R164.reuse, 0x2 ;  /* 0x000000a406067211 */ /* 0x080fe600078210ff */
[----:B------:R2:W-:Y:S04]  /*6890*/  RED.E.ADD.F32.FTZ.RN.STRONG.GPU [R20.64], R9 ;  /* 0x000000091400798e */ /* 0x0005e8000c10e784 */
[----:B------:R3:W-:Y:S01]  /*68a0*/  RED.E.ADD.F32.FTZ.RN.STRONG.GPU [R4.64], R10 ;  /* 0x0000000a0400798e */ /* 0x0007e2000c10e784 */
[----:B-1----:R-:W-:Y:S02]  /*68b0*/  IMAD.U32 R8, RZ, RZ, UR19 ;  /* 0x00000013ff087e24 */ /* 0x002fe4000f8e00ff */
[----:B--2---:R-:W-:Y:S03]  /*68c0*/  IMAD.U32 R20, RZ, RZ, UR20 ;  /* 0x00000014ff147e24 */ /* 0x004fe6000f8e00ff */
[-C--:B------:R-:W-:Y:S01]  /*68d0*/  LEA R8, P2, R8, R164.reuse, 0x2 ;  /* 0x000000a408087211 */ /* 0x080fe200078410ff */
[----:B---3--:R-:W-:Y:S01]  /*68e0*/  IMAD.U32 R5, RZ, RZ, UR18 ;  /* 0x00000012ff057e24 */ /* 0x008fe2000f8e00ff */
[-C--:B------:R-:W-:Y:S01]  /*68f0*/  LEA R20, P0, R20, R164.reuse, 0x2 ;  /* 0x000000a414147211 */ /* 0x080fe200078010ff */
[----:B------:R-:W-:Y:S01]  /*6900*/  IMAD.U32 R4, RZ, RZ, UR17 ;  /* 0x00000011ff047e24 */ /* 0x000fe2000f8e00ff */
[-C--:B------:R-:W-:Y:S01]  /*6910*/  LEA.HI.X.SX32 R9, R7, R165.reuse, 0x2, P2 ;  /* 0x000000a507097211 */ /* 0x080fe200010f16ff */
[----:B------:R-:W-:Y:S01]  /*6920*/  IMAD.U32 R10, RZ, RZ, UR15 ;  /* 0x0000000fff0a7e24 */ /* 0x000fe2000f8e00ff */
[-C--:B------:R-:W-:Y:S01]  /*6930*/  LEA.HI.X.SX32 R21, R0, R165.reuse, 0x2, P0 ;  /* 0x000000a500157211 */ /* 0x080fe200000f16ff */
[----:B------:R-:W-:Y:S01]  /*6940*/  IMAD.U32 R0, RZ, RZ, UR17 ;  /* 0x00000011ff007e24 */ /* 0x000fe2000f8e00ff */
[-C--:B------:R-:W-:Y:S02]  /*6950*/  LEA.HI.X.SX32 R7, R5, R165.reuse, 0x2, P1 ;  /* 0x000000a505077211 */ /* 0x080fe400008f16ff */
[-C--:B------:R-:W-:Y:S01]  /*6960*/  LEA R4, P0, R4, R164.reuse, 0x2 ;  /* 0x000000a404047211 */ /* 0x080fe200078010ff */
[----:B------:R1:W-:Y:S01]  /*6970*/  RED.E.ADD.F32.FTZ.RN.STRONG.GPU [R20.64], R11 ;  /* 0x0000000b1400798e */ /* 0x0003e2000c10e784 */
[-C--:B------:R-:W-:Y:S02]  /*6980*/  LEA R10, P3, R10, R164.reuse, 0x2 ;  /* 0x000000a40a0a7211 */ /* 0x080fe400078610ff */
[-C--:B------:R-:W-:Y:S01]  /*6990*/  LEA.HI.X.SX32 R5, R0, R165.reuse, 0x2, P0 ;  /* 0x000000a500057211 */ /* 0x080fe200000f16ff */
[----:B------:R2:W-:Y:S01]  /*69a0*/  RED.E.ADD.F32.FTZ.RN.STRONG.GPU [R8.64], R16 ;  /* 0x000000100800798e */ /* 0x0005e2000c10e784 */
[----:B------:R-:W-:Y:S03]  /*69b0*/  IMAD.U32 R0, RZ, RZ, UR16 ;  /* 0x00000010ff007e24 */ /* 0x000fe6000f8e00ff */
[----:B------:R3:W-:Y:S04]  /*69c0*/  RED.E.ADD.F32.FTZ.RN.STRONG.GPU [R6.64], R17 ;  /* 0x000000110600798e */ /* 0x0007e8000c10e784 */
[----:B------:R4:W-:Y:S04]  /*69d0*/  RED.E.ADD.F32.FTZ.RN.STRONG.GPU [R4.64], R18 ;  /* 0x000000120400798e */ /* 0x0009e8000c10e784 */
[----:B------:R-:W-:Y:S01]  /*69e0*/  LDSM.16.MT88.4 R20, [R3+0x400] ;  /* 0x000400000314783b */ /* 0x000fe20000004200 */
[----:B-1----:R-:W-:Y:S02]  /*69f0*/  IMAD.U32 R11, RZ, RZ, UR15 ;  /* 0x0000000fff0b7e24 */ /* 0x002fe4000f8e00ff */
[----:B--2---:R-:W-:Y:S03]  /*6a00*/  IMAD.U32 R16, RZ, RZ, UR16 ;  /* 0x00000010ff107e24 */ /* 0x004fe6000f8e00ff */
[-C--:B------:R-:W-:Y:S01]  /*6a10*/  LEA.HI.X.SX32 R11, R11, R165.reuse, 0x2, P3 ;  /* 0x000000a50b0b7211 */ /* 0x080fe200018f16ff */
[----:B------:R-:W-:Y:S02]  /*6a20*/  IMAD.U32 R8, RZ, RZ, UR14 ;  /* 0x0000000eff087e24 */ /* 0x000fe4000f8e00ff */
[----:B---3--:R-:W-:Y:S01]  /*6a30*/  IMAD.U32 R6, RZ, RZ, UR13 ;  /* 0x0000000dff067e24 */ /* 0x008fe2000f8e00ff */
[-C--:B------:R-:W-:Y:S01]  /*6a40*/  LEA R16, P0, R16, R164.reuse, 0x2 ;  /* 0x000000a410107211 */ /* 0x080fe200078010ff */
[----:B------:R-:W-:Y:S01]  /*6a50*/  IMAD.U32 R9, RZ, RZ, UR14 ;  /* 0x0000000eff097e24 */ /* 0x000fe2000f8e00ff */
[-C--:B------:R-:W-:Y:S01]  /*6a60*/  LEA R8, P2, R8, R164.reuse, 0x2 ;  /* 0x000000a408087211 */ /* 0x080fe200078410ff */
[----:B----4-:R-:W-:Y:S01]  /*6a70*/  IMAD.U32 R4, RZ, RZ, UR12 ;  /* 0x0000000cff047e24 */ /* 0x010fe2000f8e00ff */
[-C--:B------:R-:W-:Y:S01]  /*6a80*/  LEA.HI.X.SX32 R17, R0, R165.reuse, 0x2, P0 ;  /* 0x000000a500117211 */ /* 0x080fe200000f16ff */
[----:B------:R-:W-:Y:S01]  /*6a90*/  IMAD.U32 R7, RZ, RZ, UR13 ;  /* 0x0000000dff077e24 */ /* 0x000fe2000f8e00ff */
[-C--:B------:R-:W-:Y:S01]  /*6aa0*/  LEA R6, P1, R6, R164.reuse, 0x2 ;  /* 0x000000a406067211 */ /* 0x080fe200078210ff */
[----:B------:R-:W-:Y:S01]  /*6ab0*/  IMAD.U32 R5, RZ, RZ, UR12 ;  /* 0x0000000cff057e24 */ /* 0x000fe2000f8e00ff */
[-C--:B------:R-:W-:Y:S01]  /*6ac0*/  LEA.HI.X.SX32 R9, R9, R165.reuse, 0x2, P2 ;  /* 0x000000a509097211 */ /* 0x080fe200010f16ff */
[----:B------:R-:W-:Y:S01]  /*6ad0*/  RED.E.ADD.F32.FTZ.RN.STRONG.GPU [R16.64], R19 ;  /* 0x000000131000798e */ /* 0x000fe2000c10e784 */
[----:B------:R-:W-:Y:S02]  /*6ae0*/  LEA R4, P0, R4, R164, 0x2 ;  /* 0x000000a404047211 */ /* 0x000fe400078010ff */
[-C--:B------:R-:W-:Y:S01]  /*6af0*/  LEA.HI.X.SX32 R7, R7, R165.reuse, 0x2, P1 ;  /* 0x000000a507077211 */ /* 0x080fe200008f16ff */
[----:B------:R-:W-:Y:S01]  /*6b00*/  RED.E.ADD.F32.FTZ.RN.STRONG.GPU [R10.64], R12 ;  /* 0x0000000c0a00798e */ /* 0x000fe2000c10e784 */
[----:B------:R-:W-:Y:S02]  /*6b10*/  LEA.HI.X.SX32 R5, R5, R165, 0x2, P0 ;  /* 0x000000a505057211 */ /* 0x000fe400000f16ff */
[----:B------:R-:W-:Y:S01]  /*6b20*/  PLOP3.LUT P0, PT, PT, PT, UP0, 0x80, 0x0 ;  /* 0x000000000000781c */ /* 0x000fe20003f0f008 */
[----:B------:R-:W-:Y:S01]  /*6b30*/  RED.E.ADD.F32.FTZ.RN.STRONG.GPU [R8.64], R13 ;  /* 0x0000000d0800798e */ /* 0x000fe2000c10e784 */
[----:B------:R-:W-:Y:S01]  /*6b40*/  ISETP.LT.AND P1, PT, RZ, UR6, PT ;  /* 0x00000006ff007c0c */ /* 0x000fe2000bf21270 */
[----:B------:R-:W-:Y:S01]  /*6b50*/  @UP2 UIADD3 UR10, UP0, UR10, -0x200, URZ ;  /* 0xfffffe000a0a2890 */ /* 0x000fe2000ff1e03f */
[C---:B------:R-:W-:Y:S01]  /*6b60*/  IADD3 R0, R3.reuse, -0x2000, RZ ;  /* 0xffffe00003007810 */ /* 0x040fe20007ffe0ff */
[----:B------:R-:W-:Y:S01]  /*6b70*/  RED.E.ADD.F32.FTZ.RN.STRONG.GPU [R6.64], R14 ;  /* 0x0000000e0600798e */ /* 0x000fe2000c10e784 */
[----:B------:R-:W-:Y:S02]  /*6b80*/  UMOV UR6, UR11 ;  /* 0x0000000b00067c82 */ /* 0x000fe40008000000 */
[----:B------:R-:W-:Y:S01]  /*6b90*/  @UP2 UIADD3.X UR9, UR9, -0x1, URZ, UP0, !UPT ;  /* 0xffffffff09092890 */ /* 0x000fe200087fe43f */
[----:B------:R-:W-:Y:S04]  /*6ba0*/  LDSM.16.MT88.4 R8, [R3] ;  /* 0x000000000308783b */ /* 0x000fe80000004200 */
[----:B------:R-:W-:Y:S01]  /*6bb0*/  RED.E.ADD.F32.FTZ.RN.STRONG.GPU [R4.64], R15 ;  /* 0x0000000f0400798e */ /* 0x000fe2000c10e784 */
[----:B------:R-:W-:Y:S03]  /*6bc0*/  @P0 IADD3 R0, R3, 0x2000, RZ ;  /* 0x0000200003000810 */ /* 0x000fe60007ffe0ff */
[----:B------:R-:W1:Y:S04]  /*6bd0*/  LDSM.16.MT88.4 R4, [R2+0x8000] ;  /* 0x008000000204783b */ /* 0x000e680000004200 */
[----:B------:R-:W2:Y:S04]  /*6be0*/  LDSM.16.MT88.4 R12, [R2+0xc000] ;  /* 0x00c00000020c783b */ /* 0x000ea80000004200 */
[----:B------:R-:W3:Y:S01]  /*6bf0*/  LDSM.16.MT88.4 R16, [R2+0x8800] ;  /* 0x008800000210783b */ /* 0x000ee20000004200 */
[-C--:B-1----:R-:W-:Y:S08]  /*6c00*/  HMMA.16816.F32.BF16 R84, R4, R8.reuse, R84 ;  /* 0x000000080454723c */ /* 0x082ff00000041854 */
[C---:B--2---:R-:W-:Y:S08]  /*6c10*/  HMMA.16816.F32.BF16 R88, R12.reuse, R8, R88 ;  /* 0x000000080c58723c */ /* 0x044ff00000041858 */
[-C--:B------:R-:W-:Y:S01]  /*6c20*/  HMMA.16816.F32.BF16 R92, R12, R10.reuse, R92 ;  /* 0x0000000a0c5c723c */ /* 0x080fe2000004185c */
[----:B------:R-:W1:Y:S07]  /*6c30*/  LDSM.16.MT88.4 R12, [R2+0x9000] ;  /* 0x00900000020c783b */ /* 0x000e6e0000004200 */
[----:B------:R-:W-:Y:S01]  /*6c40*/  HMMA.16816.F32.BF16 R96, R4, R10, R96 ;  /* 0x0000000a0460723c */ /* 0x000fe20000041860 */
[----:B------:R-:W-:Y:S04]  /*6c50*/  LDSM.16.MT88.4 R4, [R2+0x9800] ;  /* 0x009800000204783b */ /* 0x000fe80000004200 */
[----:B------:R-:W2:Y:S03]  /*6c60*/  LDSM.16.MT88.4 R8, [R3+0xc00] ;  /* 0x000c00000308783b */ /* 0x000ea60000004200 */
[-C--:B---3--:R-:W-:Y:S08]  /*6c70*/  HMMA.16816.F32.BF16 R84, R16, R20.reuse, R84 ;  /* 0x000000141054723c */ /* 0x088ff00000041854 */
[C---:B------:R-:W-:Y:S08]  /*6c80*/  HMMA.16816.F32.BF16 R88, R24.reuse, R20, R88 ;  /* 0x000000141858723c */ /* 0x040ff00000041858 */
[-C--:B------:R-:W-:Y:S01]  /*6c90*/  HMMA.16816.F32.BF16 R92, R24, R22.reuse, R92 ;  /* 0x00000016185c723c */ /* 0x080fe2000004185c */
[----:B------:R-:W3:Y:S07]  /*6ca0*/  LDSM.16.MT88.4 R24, [R2+0xd800] ;  /* 0x00d800000218783b */ /* 0x000eee0000004200 */
        /* <DEDUP_REMOVED lines=9> */
[----:B------:R-:W-:Y:S03]  /*6d40*/  LDSM.16.MT88.4 R28, [R2+0xe800] ;  /* 0x00e80000021c783b */ /* 0x000fe60000004200 */
[-C--:B--2---:R-:W-:Y:S08]  /*6d50*/  HMMA.16816.F32.BF16 R84, R4, R8.reuse, R84 ;  /* 0x000000080454723c */ /* 0x084ff00000041854 */
[C---:B---3--:R-:W-:Y:S08]  /*6d60*/  HMMA.16816.F32.BF16 R88, R24.reuse, R8, R88 ;  /* 0x000000081858723c */ /* 0x048ff00000041858 */
        /* <DEDUP_REMOVED lines=11> */
[----:B------:R4:W5:Y:S03]  /*6e20*/  LDSM.16.MT88.4 R20, [R3+0x1c00] ;  /* 0x001c00000314783b */ /* 0x0009660000004200 */
[-C--:B--2---:R-:W-:Y:S08]  /*6e30*/  HMMA.16816.F32.BF16 R84, R12, R24.reuse, R84 ;  /* 0x000000180c54723c */ /* 0x084ff00000041854 */
[C---:B------:R-:W-:Y:S08]  /*6e40*/  HMMA.16816.F32.BF16 R88, R28.reuse, R24, R88 ;  /* 0x000000181c58723c */ /* 0x040ff00000041858 */
[-C--:B------:R-:W-:Y:S01]  /*6e50*/  HMMA.16816.F32.BF16 R92, R28, R26.reuse, R92 ;  /* 0x0000001a1c5c723c */ /* 0x080fe2000004185c */
[----:B------:R-:W2:Y:S03]  /*6e60*/  LDSM.16.MT88.4 R28, [R2+0xf800] ;  /* 0x00f80000021c783b */ /* 0x000ea60000004200 */
[----:B----4-:R-:W-:Y:S04]  /*6e70*/  IMAD.MOV.U32 R3, RZ, RZ, R0 ;  /* 0x000000ffff037224 */ /* 0x010fe800078e0000 */
[----:B------:R-:W-:Y:S08]  /*6e80*/  HMMA.16816.F32.BF16 R96, R12, R26, R96 ;  /* 0x0000001a0c60723c */ /* 0x000ff00000041860 */
[-C--:B---3--:R-:W-:Y:S08]  /*6e90*/  HMMA.16816.F32.BF16 R84, R4, R8.reuse, R84 ;  /* 0x000000080454723c */ /* 0x088ff00000041854 */
[C---:B-1----:R-:W-:Y:S08]  /*6ea0*/  HMMA.16816.F32.BF16 R88, R32.reuse, R8, R88 ;  /* 0x000000082058723c */ /* 0x042ff00000041858 */
[-C--:B------:R-:W-:Y:S08]  /*6eb0*/  HMMA.16816.F32.BF16 R92, R32, R10.reuse, R92 ;  /* 0x0000000a205c723c */ /* 0x080ff0000004185c */
[----:B------:R-:W-:Y:S08]  /*6ec0*/  HMMA.16816.F32.BF16 R96, R4, R10, R96 ;  /* 0x0000000a0460723c */ /* 0x000ff00000041860 */
[-C--:B-----5:R-:W-:Y:S08]  /*6ed0*/  HMMA.16816.F32.BF16 R84, R16, R20.reuse, R84 ;  /* 0x000000141054723c */ /* 0x0a0ff00000041854 */
[C---:B--2---:R-:W-:Y:S08]  /*6ee0*/  HMMA.16816.F32.BF16 R88, R28.reuse, R20, R88 ;  /* 0x000000141c58723c */ /* 0x044ff00000041858 */
[-C--:B------:R-:W-:Y:S08]  /*6ef0*/  HMMA.16816.F32.BF16 R92, R28, R22.reuse, R92 ;  /* 0x000000161c5c723c */ /* 0x080ff0000004185c */
[----:B------:R-:W-:Y:S01]  /*6f00*/  HMMA.16816.F32.BF16 R96, R16, R22, R96 ;  /* 0x000000161060723c */ /* 0x000fe20000041860 */
[----:B------:R-:W-:-:S07]  /*6f10*/  @P1 BRA `(.L_x_530) ;  /* 0xffffb31000001947 */ /* 0x000fce000383ffff */
.L_x_527:
[----:B--2---:R-:W2:Y:S04]  /*6f20*/  LDL R13, [R1+0x28] ;  /* 0x00002800010d7983 */ /* 0x004ea80000100800 */
[----:B----4-:R-:W4:Y:S04]  /*6f30*/  LDL R16, [R1+0x2c] ;  /* 0x00002c0001107983 */ /* 0x010f280000100800 */
[----:B---3--:R-:W3:Y:S04]  /*6f40*/  LDL R15, [R1+0x14] ;  /* 0x00001400010f7983 */ /* 0x008ee80000100800 */
[----:B-----5:R-:W1:Y:S01]  /*6f50*/  S2R R11, SR_TID.X ;  /* 0x00000000000b7919 */ /* 0x020e620000002100 */
[----:B------:R-:W-:Y:S01]  /*6f60*/  FMUL.FTZ R84, R84, c[0x0][0x2e0] ;  /* 0x0000b80054547a20 */ /* 0x000fe20000410000 */
[----:B------:R-:W-:Y:S01]  /*6f70*/  F2FP.BF16.PACK_AB R68, R69, R68 ;  /* 0x000000444544723e */ /* 0x000fe200000010ff */
[----:B------:R-:W-:-:S02]  /*6f80*/  FMUL.FTZ R7, R85, c[0x0][0x2e0] ;  /* 0x0000b80055077a20 */ /* 0x000fc40000410000 */
[----:B------:R-:W-:Y:S02]  /*6f90*/  FMUL.FTZ R86, R86, c[0x0][0x2e0] ;  /* 0x0000b80056567a20 */ /* 0x000fe40000410000 */
[----:B------:R-:W-:Y:S02]  /*6fa0*/  FMUL.FTZ R6, R87, c[0x0][0x2e0] ;  /* 0x0000b80057067a20 */ /* 0x000fe40000410000 */
[----:B------:R-:W-:Y:S02]  /*6fb0*/  FMUL.FTZ R96, R96, c[0x0][0x2e0] ;  /* 0x0000b80060607a20 */ /* 0x000fe40000410000 */
[----:B------:R-:W-:Y:S01]  /*6fc0*/  FMUL.FTZ R3, R97, c[0x0][0x2e0] ;  /* 0x0000b80061037a20 */ /* 0x000fe20000410000 */
[----:B------:R-:W2:Y:S01]  /*6fd0*/  S2R R12, SR_CTAID.Y ;  /* 0x00000000000c7919 */ /* 0x000ea20000002600 */
[----:B------:R-:W-:Y:S02]  /*6fe0*/  FMUL.FTZ R98, R98, c[0x0][0x2e0] ;  /* 0x0000b80062627a20 */ /* 0x000fe40000410000 */
[----:B------:R-:W-:Y:S01]  /*6ff0*/  FMUL.FTZ R0, R99, c[0x0][0x2e0] ;  /* 0x0000b80063007a20 */ /* 0x000fe20000410000 */
[----:B------:R-:W-:Y:S01]  /*7000*/  F2FP.BF16.PACK_AB R7, R7, R84 ;  /* 0x000000540707723e */ /* 0x000fe200000010ff */
[----:B------:R-:W-:Y:S01]  /*7010*/  BAR.SYNC.DEFER_BLOCKING 0x0 ;  /* 0x0000000000007b1d */ /* 0x000fe20000010000 */
[----:B------:R-:W-:Y:S01]  /*7020*/  FMUL.FTZ R88, R88, c[0x0][0x2e0] ;  /* 0x0000b80058587a20 */ /* 0x000fe20000410000 */
[----:B------:R-:W-:Y:S01]  /*7030*/  F2FP.BF16.PACK_AB R6, R6, R86 ;  /* 0x000000560606723e */ /* 0x000fe200000010ff */
[----:B------:R-:W-:Y:S01]  /*7040*/  FMUL.FTZ R5, R89, c[0x0][0x2e0] ;  /* 0x0000b80059057a20 */ /* 0x000fe20000410000 */
[----:B------:R-:W-:Y:S01]  /*7050*/  F2FP.BF16.PACK_AB R3, R3, R96 ;  /* 0x000000600303723e */ /* 0x000fe200000010ff */
[----:B------:R-:W-:-:S02]  /*7060*/  FMUL.FTZ R90, R90, c[0x0][0x2e0] ;  /* 0x0000b8005a5a7a20 */ /* 0x000fc40000410000 */
[----:B------:R-:W-:Y:S01]  /*7070*/  FMUL.FTZ R4, R91, c[0x0][0x2e0] ;  /* 0x0000b8005b047a20 */ /* 0x000fe20000410000 */
[----:B-1----:R-:W-:Y:S01]  /*7080*/  SHF.R.S32.HI R10, RZ, 0x1f, R11 ;  /* 0x0000001fff0a7819 */ /* 0x002fe2000001140b */
[----:B------:R-:W-:Y:S01]  /*7090*/  FMUL.FTZ R92, R92, c[0x0][0x2e0] ;  /* 0x0000b8005c5c7a20 */ /* 0x000fe20000410000 */
[----:B------:R-:W-:Y:S01]  /*70a0*/  F2FP.BF16.PACK_AB R0, R0, R98 ;  /* 0x000000620000723e */ /* 0x000fe200000010ff */
[----:B------:R-:W-:Y:S01]  /*70b0*/  FMUL.FTZ R9, R93, c[0x0][0x2e0] ;  /* 0x0000b8005d097a20 */ /* 0x000fe20000410000 */
[----:B------:R-:W-:Y:S01]  /*70c0*/  LEA.HI R10, R10, R11, RZ, 0x2 ;  /* 0x0000000b0a0a7211 */ /* 0x000fe200078f10ff */
[----:B------:R-:W-:Y:S02]  /*70d0*/  FMUL.FTZ R94, R94, c[0x0][0x2e0] ;  /* 0x0000b8005e5e7a20 */ /* 0x000fe40000410000 */
[----:B------:R-:W-:Y:S01]  /*70e0*/  FMUL.FTZ R8, R95, c[0x0][0x2e0] ;  /* 0x0000b8005f087a20 */ /* 0x000fe20000410000 */
[----:B------:R-:W-:Y:S02]  /*70f0*/  F2FP.BF16.PACK_AB R5, R5, R88 ;  /* 0x000000580505723e */ /* 0x000fe400000010ff */
[----:B------:R-:W-:-:S02]  /*7100*/  F2FP.BF16.PACK_AB R70, R71, R70 ;  /* 0x000000464746723e */ /* 0x000fc400000010ff */
[----:B------:R-:W-:Y:S02]  /*7110*/  F2FP.BF16.PACK_AB R80, R81, R80 ;  /* 0x000000505150723e */ /* 0x000fe400000010ff */
[----:B------:R-:W-:Y:S02]  /*7120*/  F2FP.BF16.PACK_AB R82, R83, R82 ;  /* 0x000000525352723e */ /* 0x000fe400000010ff */
[----:B------:R-:W-:Y:S02]  /*7130*/  F2FP.BF16.PACK_AB R72, R73, R72 ;  /* 0x000000484948723e */ /* 0x000fe400000010ff */
[----:B------:R-:W-:Y:S02]  /*7140*/  F2FP.BF16.PACK_AB R74, R75, R74 ;  /* 0x0000004a4b4a723e */ /* 0x000fe400000010ff */
[----:B------:R-:W-:Y:S02]  /*7150*/  F2FP.BF16.PACK_AB R76, R77, R76 ;  /* 0x0000004c4d4c723e */ /* 0x000fe400000010ff */
[----:B------:R-:W-:Y:S01]  /*7160*/  F2FP.BF16.PACK_AB R78, R79, R78 ;  /* 0x0000004e4f4e723e */ /* 0x000fe200000010ff */
[----:B------:R-:W1:Y:S01]  /*7170*/  S2R R14, SR_CTAID.Z ;  /* 0x00000000000e7919 */ /* 0x000e620000002700 */
[----:B------:R-:W-:Y:S01]  /*7180*/  F2FP.BF16.PACK_AB R4, R4, R90 ;  /* 0x0000005a0404723e */ /* 0x000fe200000010ff */
[----:B------:R-:W-:Y:S01]  /*7190*/  ULDC.64 UR6, c[0x0][0x3a0] ;  /* 0x0000e80000067ab9 */ /* 0x000fe20000000a00 */
[----:B------:R-:W-:Y:S01]  /*71a0*/  F2FP.BF16.PACK_AB R9, R9, R92 ;  /* 0x0000005c0909723e */ /* 0x000fe200000010ff */
[----:B------:R-:W-:Y:S01]  /*71b0*/  ULDC.64 UR8, c[0x0][0x3a8] ;  /* 0x0000ea0000087ab9 */ /* 0x000fe20000000a00 */
[----:B------:R-:W-:Y:S01]  /*71c0*/  F2FP.BF16.PACK_AB R8, R8, R94 ;  /* 0x0000005e0808723e */ /* 0x000fe200000010ff */
[----:B------:R-:W-:-:S02]  /*71d0*/  UIMAD UR6, UR30, UR6, URZ ;  /* 0x000000061e0672a4 */ /* 0x000fc4000f8e023f */
[----:B------:R-:W-:Y:S02]  /*71e0*/  UIMAD UR30, UR30, UR8, URZ ;  /* 0x000000081e1e72a4 */ /* 0x000fe4000f8e023f */
[----:B------:R-:W-:Y:S01]  /*71f0*/  UIMAD UR6, UR27, UR7, UR6 ;  /* 0x000000071b0672a4 */ /* 0x000fe2000f8e0206 */
[----:B--2---:R-:W-:Y:S04]  /*7200*/  STS [R13], R7 ;  /* 0x000000070d007388 */ /* 0x004fe80000000800 */
[----:B------:R-:W-:Y:S04]  /*7210*/  STS [R13+0x200], R6 ;  /* 0x000200060d007388 */ /* 0x000fe80000000800 */
[----:B----4-:R2:W-:Y:S04]  /*7220*/  STS [R16], R3 ;  /* 0x0000000310007388 */ /* 0x0105e80000000800 */
[----:B------:R4:W-:Y:S04]  /*7230*/  STS [R16+0x200], R0 ;  /* 0x0002000010007388 */ /* 0x0009e80000000800 */
[----:B------:R1:W-:Y:S04]  /*7240*/  STS [R13+0x1000], R5 ;  /* 0x001000050d007388 */ /* 0x0003e80000000800 */
[----:B------:R3:W-:Y:S04]  /*7250*/  STS [R13+0x1200], R4 ;  /* 0x001200040d007388 */ /* 0x0007e80000000800 */
[----:B------:R-:W-:Y:S04]  /*7260*/  STS [R16+0x1000], R9 ;  /* 0x0010000910007388 */ /* 0x000fe80000000800 */
[----:B------:R3:W-:Y:S01]  /*7270*/  STS [R16+0x1200], R8 ;  /* 0x0012000810007388 */ /* 0x0007e20000000800 */
[----:B--2---:R-:W-:-:S02]  /*7280*/  LOP3.LUT R3, R10, 0xfffffffc, RZ, 0xc0, !PT ;  /* 0xfffffffc0a037812 */ /* 0x004fc400078ec0ff */
[----:B----4-:R-:W-:Y:S01]  /*7290*/  SHF.R.S32.HI R0, RZ, 0x2, R10 ;  /* 0x00000002ff007819 */ /* 0x010fe2000001140a */
[----:B------:R-:W-:Y:S03]  /*72a0*/  STS [R13+0x2000], R68 ;  /* 0x002000440d007388 */ /* 0x000fe60000000800 */
[----:B-1----:R-:W-:Y:S01]  /*72b0*/  SHF.R.S32.HI R5, RZ, 0x1f, R0 ;  /* 0x0000001fff057819 */ /* 0x002fe20000011400 */
[----:B------:R-:W-:Y:S01]  /*72c0*/  STS [R13+0x2200], R70 ;  /* 0x002200460d007388 */ /* 0x000fe20000000800 */
[----:B---3--:R-:W-:-:S03]  /*72d0*/  IADD3 R4, -R3, R11, RZ ;  /* 0x0000000b03047210 */ /* 0x008fc60007ffe1ff */
[----:B------:R-:W-:Y:S01]  /*72e0*/  STS [R16+0x2000], R80 ;  /* 0x0020005010007388 */ /* 0x000fe20000000800 */
[----:B------:R-:W-:-:S03]  /*72f0*/  IMAD R3, R5, c[0x0][0x3a0], RZ ;  /* 0x0000e80005037a24 */ /* 0x000fc600078e02ff */
[----:B------:R-:W-:Y:S01]  /*7300*/  STS [R16+0x2200], R82 ;  /* 0x0022005210007388 */ /* 0x000fe20000000800 */
[----:B------:R-:W-:-:S03]  /*7310*/  IMAD R3, R0, c[0x0][0x3a4], R3 ;  /* 0x0000e90000037a24 */ /* 0x000fc600078e0203 */
[----:B------:R-:W-:Y:S01]  /*7320*/  STS [R13+0x3000], R72 ;  /* 0x003000480d007388 */ /* 0x000fe20000000800 */
[----:B------:R-:W-:-:S03]  /*7330*/  IMAD.WIDE.U32 R8, R0, c[0x0][0x3a0], RZ ;  /* 0x0000e80000087a25 */ /* 0x000fc600078e00ff */
[----:B------:R1:W-:Y:S01]  /*7340*/  STS [R13+0x3200], R74 ;  /* 0x0032004a0d007388 */ /* 0x0003e20000000800 */
[----:B------:R-:W-:Y:S01]  /*7350*/  SHF.R.S32.HI R10, RZ, 0x1f, R12 ;  /* 0x0000001fff0a7819 */ /* 0x000fe2000001140c */
[----:B------:R-:W-:Y:S02]  /*7360*/  IMAD R5, R5, c[0x0][0x3a8], RZ ;  /* 0x0000ea0005057a24 */ /* 0x000fe400078e02ff */
[----:B------:R-:W-:Y:S01]  /*7370*/  STS [R16+0x3000], R76 ;  /* 0x0030004c10007388 */ /* 0x000fe20000000800 */
[----:B------:R-:W-:-:S03]  /*7380*/  SHF.L.U32 R4, R4, 0x3, RZ ;  /* 0x0000000304047819 */ /* 0x000fc600000006ff */
[----:B------:R-:W-:Y:S01]  /*7390*/  STS [R16+0x3200], R78 ;  /* 0x0032004e10007388 */ /* 0x000fe20000000800 */
[----:B------:R-:W-:Y:S02]  /*73a0*/  IMAD.IADD R9, R9, 0x1, R3 ;  /* 0x0000000109097824 */ /* 0x000fe400078e0203 */
[C---:B------:R-:W-:Y:S02]  /*73b0*/  IMAD R3, R0.reuse, c[0x0][0x3ac], R5 ;  /* 0x0000eb0000037a24 */ /* 0x040fe400078e0205 */
[----:B------:R-:W-:Y:S01]  /*73c0*/  IMAD.WIDE.U32 R6, R0, c[0x0][0x3a8], RZ ;  /* 0x0000ea0000067a25 */ /* 0x000fe200078e00ff */
[----:B------:R-:W-:-:S04]  /*73d0*/  SHF.R.S32.HI R5, RZ, 0x1f, R4 ;  /* 0x0000001fff057819 */ /* 0x000fc80000011404 */
[----:B------:R-:W-:Y:S01]  /*73e0*/  IADD3 R7, R7, R3, RZ ;  /* 0x0000000307077210 */ /* 0x000fe20007ffe0ff */
[C---:B-1----:R-:W-:Y:S02]  /*73f0*/  IMAD R13, R10.reuse, c[0x0][0x388], RZ ;  /* 0x0000e2000a0d7a24 */ /* 0x042fe400078e02ff */
[----:B------:R-:W-:Y:S01]  /*7400*/  IMAD R10, R10, c[0x0][0x390], RZ ;  /* 0x0000e4000a0a7a24 */ /* 0x000fe200078e02ff */
[----:B------:R-:W-:Y:S01]  /*7410*/  MOV R0, UR27 ;  /* 0x0000001b00007c02 */ /* 0x000fe20008000f00 */
[C---:B------:R-:W-:Y:S02]  /*7420*/  IMAD R13, R12.reuse, c[0x0][0x38c], R13 ;  /* 0x0000e3000c0d7a24 */ /* 0x040fe400078e020d */
[C---:B------:R-:W-:Y:S02]  /*7430*/  IMAD R3, R12.reuse, c[0x0][0x394], R10 ;  /* 0x0000e5000c037a24 */ /* 0x040fe400078e020a */
[----:B------:R-:W-:-:S04]  /*7440*/  IMAD.WIDE.U32 R10, R12, c[0x0][0x388], R4 ;  /* 0x0000e2000c0a7a25 */ /* 0x000fc800078e0004 */
[----:B------:R-:W-:-:S04]  /*7450*/  IMAD.WIDE.U32 R4, R12, c[0x0][0x390], R4 ;  /* 0x0000e4000c047a25 */ /* 0x000fc800078e0004 */
[----:B------:R-:W-:Y:S02]  /*7460*/  IMAD.U32 R12, RZ, RZ, UR27 ;  /* 0x0000001bff0c7e24 */ /* 0x000fe4000f8e00ff */
[----:B------:R-:W-:Y:S02]  /*7470*/  IMAD.IADD R11, R11, 0x1, R13 ;  /* 0x000000010b0b7824 */ /* 0x000fe400078e020d */
[----:B------:R-:W-:-:S04]  /*7480*/  IMAD.WIDE.U32 R12, R12, c[0x0][0x3a0], R8 ;  /* 0x0000e8000c0c7a25 */ /* 0x000fc800078e0008 */
[----:B------:R-:W-:Y:S01]  /*7490*/  IMAD.WIDE.U32 R8, R0, c[0x0][0x3a8], R6 ;  /* 0x0000ea0000087a25 */ /* 0x000fe200078e0006 */
[----:B------:R-:W-:Y:S01]  /*74a0*/  SHF.L.U32 R0, R15, 0x1, RZ ;  /* 0x000000010f007819 */ /* 0x000fe200000006ff */
[----:B------:R-:W-:Y:S01]  /*74b0*/  BAR.SYNC.DEFER_BLOCKING 0x0 ;  /* 0x0000000000007b1d */ /* 0x000fe20000010000 */
[----:B------:R-:W-:Y:S01]  /*74c0*/  SHF.R.S32.HI R6, RZ, 0x1f, R14 ;  /* 0x0000001fff067819 */ /* 0x000fe2000001140e */
[----:B------:R-:W-:-:S04]  /*74d0*/  IMAD.IADD R5, R5, 0x1, R3 ;  /* 0x0000000105057824 */ /* 0x000fc800078e0203 */
[----:B------:R-:W-:Y:S02]  /*74e0*/  IMAD R3, R6, c[0x0][0x3b8], RZ ;  /* 0x0000ee0006037a24 */ /* 0x000fe400078e02ff */
[----:B------:R-:W-:-:S04]  /*74f0*/  IMAD.WIDE.U32 R4, R14, c[0x0][0x3c0], R4 ;  /* 0x0000f0000e047a25 */ /* 0x000fc800078e0004 */
[----:B------:R-:W-:Y:S01]  /*7500*/  IMAD R3, R14, c[0x0][0x3bc], R3 ;  /* 0x0000ef000e037a24 */ /* 0x000fe200078e0203 */
[----:B------:R-:W1:Y:S04]  /*7510*/  LDS.128 R28, [R0+0x6000] ;  /* 0x00600000001c7984 */ /* 0x000e680000000c00 */
[----:B------:R-:W2:Y:S04]  /*7520*/  LDS.128 R24, [R0+0x7000] ;  /* 0x0070000000187984 */ /* 0x000ea80000000c00 */
[----:B------:R-:W3:Y:S04]  /*7530*/  LDS.128 R20, [R0+0x8000] ;  /* 0x0080000000147984 */ /* 0x000ee80000000c00 */
[----:B------:R4:W1:Y:S01]  /*7540*/  LDS.128 R16, [R0+0x9000] ;  /* 0x0090000000107984 */ /* 0x0008620000000c00 */
[----:B------:R-:W-:Y:S01]  /*7550*/  UIMAD UR27, UR27, UR9, UR30 ;  /* 0x000000091b1b72a4 */ /* 0x000fe2000f8e021e */
[----:B----4-:R-:W-:-:S02]  /*7560*/  IMAD R0, R6, c[0x0][0x3c0], RZ ;  /* 0x0000f00006007a24 */ /* 0x010fc400078e02ff */
[----:B------:R-:W-:-:S04]  /*7570*/  IMAD.WIDE.U32 R6, R14, c[0x0][0x3b8], R10 ;  /* 0x0000ee000e067a25 */ /* 0x000fc800078e000a */
[----:B------:R-:W-:Y:S01]  /*7580*/  IMAD R0, R14, c[0x0][0x3c4], R0 ;  /* 0x0000f1000e007a24 */ /* 0x000fe200078e0200 */
[----:B------:R-:W-:Y:S02]  /*7590*/  IADD3 R7, R7, R3, RZ ;  /* 0x0000000307077210 */ /* 0x000fe40007ffe0ff */
[----:B------:R-:W-:Y:S01]  /*75a0*/  IADD3 R3, P1, R6, R12, RZ ;  /* 0x0000000c06037210 */ /* 0x000fe20007f3e0ff */
[----:B------:R-:W-:Y:S01]  /*75b0*/  IMAD.IADD R5, R5, 0x1, R0 ;  /* 0x0000000105057824 */ /* 0x000fe200078e0200 */
[----:B------:R-:W-:Y:S02]  /*75c0*/  IADD3 R0, P0, R4, R8, RZ ;  /* 0x0000000804007210 */ /* 0x000fe40007f1e0ff */
[----:B------:R-:W-:Y:S02]  /*75d0*/  IADD3.X R12, R7, UR6, R13, P1, !PT ;  /* 0x00000006070c7c10 */ /* 0x000fe40008ffe40d */
[----:B------:R-:W-:Y:S02]  /*75e0*/  LEA R6, P1, R3, c[0x0][0x340], 0x1 ;  /* 0x0000d00003067a11 */ /* 0x000fe400078208ff */
[----:B------:R-:W-:-:S02]  /*75f0*/  IADD3.X R5, R5, UR27, R9, P0, !PT ;  /* 0x0000001b05057c10 */ /* 0x000fc400087fe409 */
[C---:B------:R-:W-:Y:S02]  /*7600*/  LEA R4, P0, R0.reuse, c[0x0][0x348], 0x1 ;  /* 0x0000d20000047a11 */ /* 0x040fe400078008ff */
[----:B------:R-:W-:Y:S02]  /*7610*/  LEA.HI.X R7, R3, c[0x0][0x344], R12, 0x1, P1 ;  /* 0x0000d10003077a11 */ /* 0x000fe400008f0c0c */
[----:B------:R-:W-:Y:S02]  /*7620*/  MOV R3, c[0x0][0x3a0] ;  /* 0x0000e80000037a02 */ /* 0x000fe40000000f00 */
[----:B------:R-:W-:Y:S01]  /*7630*/  LEA.HI.X R5, R0, c[0x0][0x34c], R5, 0x1, P0 ;  /* 0x0000d30000057a11 */ /* 0x000fe200000f0c05 */
[----:B------:R-:W-:Y:S01]  /*7640*/  IMAD.MOV.U32 R0, RZ, RZ, c[0x0][0x3a8] ;  /* 0x0000ea00ff007624 */ /* 0x000fe200078e00ff */
[----:B------:R-:W-:Y:S01]  /*7650*/  MOV R11, c[0x0][0x3a4] ;  /* 0x0000e900000b7a02 */ /* 0x000fe20000000f00 */
[----:B------:R-:W-:Y:S01]  /*7660*/  IMAD.MOV.U32 R9, RZ, RZ, c[0x0][0x3ac] ;  /* 0x0000eb00ff097624 */ /* 0x000fe200078e00ff */
[----:B------:R-:W-:-:S02]  /*7670*/  LEA R10, P1, R3, R6, 0x7 ;  /* 0x00000006030a7211 */ /* 0x000fc400078238ff */
[C---:B------:R-:W-:Y:S02]  /*7680*/  LEA R8, P0, R0.reuse, R4, 0x7 ;  /* 0x0000000400087211 */ /* 0x040fe400078038ff */
[----:B------:R-:W-:Y:S02]  /*7690*/  LEA.HI.X R11, R3, R7, R11, 0x7, P1 ;  /* 0x00000007030b7211 */ /* 0x000fe400008f3c0b */
[----:B------:R-:W-:Y:S01]  /*76a0*/  LEA.HI.X R9, R0, R5, R9, 0x7, P0 ;  /* 0x0000000500097211 */ /* 0x000fe200000f3c09 */
[----:B-1----:R1:W-:Y:S04]  /*76b0*/  STG.E.128 [R6.64], R28 ;  /* 0x0000001c06007986 */ /* 0x0023e8000c101d3c */
[----:B--2---:R1:W-:Y:S04]  /*76c0*/  STG.E.128 [R10.64], R24 ;  /* 0x000000180a007986 */ /* 0x0043e8000c101d3c */
[----:B---3--:R1:W-:Y:S04]  /*76d0*/  STG.E.128 [R4.64], R20 ;  /* 0x0000001404007986 */ /* 0x0083e8000c101d3c */
[----:B------:R1:W-:Y:S02]  /*76e0*/  STG.E.128 [R8.64], R16 ;  /* 0x0000001008007986 */ /* 0x0003e4000c101d3c */
.L_x_524:
        /* <DEDUP_REMOVED lines=11> */
.L_x_531:
[----:B------:R-:W-:Y:S05]  /*77a0*/  EXIT ;  /* 0x000000000000794d */ /* 0x000fea0003800000 */
.L_x_533:
        /* <DEDUP_REMOVED lines=13> */
.L_x_1339:


//--------------------- .text._ZN5flash44flash_bwd_dq_dk_dv_loop_seqk_parallel_kernelI23Flash_bwd_kernel_traitsILi32ELi128ELi128ELi8ELi4ELi4ELi4ELb1ELb0EN7cutlass10bfloat16_tE19Flash_kernel_traitsILi32ELi128ELi128ELi8ES3_EELb1ELb0ELb0ELb1ELb0ELb0ELb0EEEvNS_16Flash_bwd_paramsE --------------------------
	.section	.text._ZN5flash44flash_bwd_dq_dk_dv_loop_seqk_parallel_kernelI23Flash_bwd_kernel_traitsILi32ELi128ELi128ELi8ELi4ELi4ELi4ELb1ELb0EN7cutlass10bfloat16_tE19Flash_kernel_traitsILi32ELi128ELi128ELi8ES3_EELb1ELb0ELb0ELb1ELb0ELb0ELb0EEEvNS_16Flash_bwd_paramsE,"ax",@progbits
	.sectioninfo	@"SHI_REGISTERS=255"
	.align	128
        .global         _ZN5flash44flash_bwd_dq_dk_dv_loop_seqk_parallel_kernelI23Flash_bwd_kernel_traitsILi32ELi128ELi128ELi8ELi4ELi4ELi4ELb1ELb0EN7cutlass10bfloat16_tE19Flash_kernel_traitsILi32ELi128ELi128ELi8ES3_EELb1ELb0ELb0ELb1ELb0ELb0ELb0EEEvNS_16Flash_bwd_paramsE
        .type           _ZN5flash44flash_bwd_dq_dk_dv_loop_seqk_parallel_kernelI23Flash_bwd_kernel_traitsILi32ELi128ELi128ELi8ELi4ELi4ELi4ELb1ELb0EN7cutlass10bfloat16_tE19Flash_kernel_traitsILi32ELi128ELi128ELi8ES3_EELb1ELb0ELb0ELb1ELb0ELb0ELb0EEEvNS_16Flash_bwd_paramsE,@function
        .size           _ZN5flash44flash_bwd_dq_dk_dv_loop_seqk_parallel_kernelI23Flash_bwd_kernel_traitsILi32ELi128ELi128ELi8ELi4ELi4ELi4ELb1ELb0EN7cutlass10bfloat16_tE19Flash_kernel_traitsILi32ELi128ELi128ELi8ES3_EELb1ELb0ELb0ELb1ELb0ELb0ELb0EEEvNS_16Flash_bwd_paramsE,(.L_x_1340 - _ZN5flash44flash_bwd_dq_dk_dv_loop_seqk_parallel_kernelI23Flash_bwd_kernel_traitsILi32ELi128ELi128ELi8ELi4ELi4ELi4ELb1ELb0EN7cutlass10bfloat16_tE19Flash_kernel_traitsILi32ELi128ELi128ELi8ES3_EELb1ELb0ELb0ELb1ELb0ELb0ELb0EEEvNS_16Flash_bwd_paramsE)
        .other          _ZN5flash44flash_bwd_dq_dk_dv_loop_seqk_parallel_kernelI23Flash_bwd_kernel_traitsILi32ELi128ELi128ELi8ELi4ELi4ELi4ELb1ELb0EN7cutlass10bfloat16_tE19Flash_kernel_traitsILi32ELi128ELi128ELi8ES3_EELb1ELb0ELb0ELb1ELb0ELb0ELb0EEEvNS_16Flash_bwd_paramsE,@"STO_CUDA_ENTRY STV_DEFAULT"
_ZN5flash44flash_bwd_dq_dk_dv_loop_seqk_parallel_kernelI23Flash_bwd_kernel_traitsILi32ELi128ELi128ELi8ELi4ELi4ELi4ELb1ELb0EN7cutlass10bfloat16_tE19Flash_kernel_traitsILi32ELi128ELi128ELi8ES3_EELb1ELb0ELb0ELb1ELb0ELb0ELb0EEEvNS_16Flash_bwd_paramsE:
.text._ZN5flash44flash_bwd_dq_dk_dv_loop_seqk_parallel_kernelI23Flash_bwd_kernel_traitsILi32ELi128ELi128ELi8ELi4ELi4ELi4ELb1ELb0EN7cutlass10bfloat16_tE19Flash_kernel_traitsILi32ELi128ELi128ELi8ES3_EELb1ELb0ELb0ELb1ELb0ELb0ELb0EEEvNS_16Flash_bwd_paramsE:
        /* <DEDUP_REMOVED lines=25> */
[----:B------:R-:W-:Y:S02]  /*0190*/  ULDC UR14, c[0x0][0x1c0] ;  /* 0x00007000000e7ab9 */ /* 0x000fe40000000800 */
[----:B------:R4:W-:Y:S01]  /*01a0*/  STL [R1+0x44], R0 ;  /* 0x0000440001007387 */ /* 0x0009e20000100800 */
[----:B------:R-:W-:Y:S02]  /*01b0*/  ULDC.U8 UR9, c[0x0][0x328] ;  /* 0x0000ca0000097ab9 */ /* 0x000fe40000000000 */
[----:B------:R-:W-:Y:S02]  /*01c0*/  ULDC UR21, c[0x0][0x224] ;  /* 0x0000890000157ab9 */ /* 0x000fe40000000800 */
[----:B------:R-:W-:Y:S01]  /*01d0*/  UIMAD.WIDE UR54, UR60, UR54, URZ ;  /* 0x000000363c3672a5 */ /* 0x000fe2000f8e023f */
[----:B-1----:R-:W-:Y:S01]  /*01e0*/  SHF.R.S32.HI R6, RZ, 0x1f, R11 ;  /* 0x0000001fff067819 */ /* 0x002fe2000001140b */
[----:B------:R-:W-:-:S02]  /*01f0*/  ULDC UR8, c[0x0][0x1c0] ;  /* 0x0000700000087ab9 */ /* 0x000fc40000000800 */
[----:B--2---:R-:W-:Y:S01]  /*0200*/  UIMAD UR20, UR52, UR60, URZ ;  /* 0x0000003c341472a4 */ /* 0x004fe2000f8e023f */
[CC--:B------:R-:W-:Y:S01]  /*0210*/  LEA.HI R7, R6.reuse, R11.reuse, RZ, 0x2 ;  /* 0x0000000b06077211 */ /* 0x0c0fe200078f10ff */
[----:B------:R-:W-:Y:S01]  /*0220*/  ULOP3.LUT UR4, UR52, UR15, URZ, 0x3c, !UPT ;  /* 0x0000000f34047292 */ /* 0x000fe2000f8e3c3f */
[CC--:B------:R-:W-:Y:S01]  /*0230*/  LEA.HI R5, R6.reuse, R11.reuse, RZ, 0x5 ;  /* 0x0000000b06057211 */ /* 0x0c0fe200078f28ff */
[----:B------:R-:W-:Y:S01]  /*0240*/  UIMAD UR60, UR60, UR14, URZ ;  /* 0x0000000e3c3c72a4 */ /* 0x000fe2000f8e023f */
[--C-:B------:R-:W-:Y:S01]  /*0250*/  SHF.R.S32.HI R2, RZ, 0x1f, R7.reuse ;  /* 0x0000001fff027819 */ /* 0x100fe20000011407 */
[----:B------:R-:W-:Y:S01]  /*0260*/  UISETP.NE.AND UP2, UPT, UR9, URZ, UPT ;  /* 0x0000003f0900728c */ /* 0x000fe2000bf45270 */
[CC--:B------:R-:W-:Y:S01]  /*0270*/  LEA.HI R14, R6.reuse, R11.reuse, RZ, 0x7 ;  /* 0x0000000b060e7211 */ /* 0x0c0fe200078f38ff */
[----:B---3--:R-:W-:Y:S01]  /*0280*/  UIMAD.WIDE.U32 UR14, UR50, UR21, URZ ;  /* 0x00000015320e72a5 */ /* 0x008fe2000f8e003f */
[CC--:B------:R-:W-:Y:S01]  /*0290*/  LEA.HI R149, R6.reuse, R11.reuse, RZ, 0x3 ;  /* 0x0000000b06957211 */ /* 0x0c0fe200078f18ff */
[----:B------:R-:W-:Y:S01]  /*02a0*/  UIMAD UR5, UR50, UR8, UR52 ;  /* 0x00000008320572a4 */ /* 0x000fe2000f8e0234 */
[----:B------:R-:W-:Y:S01]  /*02b0*/  LEA.HI R6, R6, R11, RZ, 0x4 ;  /* 0x0000000b06067211 */ /* 0x000fe200078f20ff */
[----:B------:R-:W-:Y:S01]  /*02c0*/  USHF.L.U32 UR9, UR50, 0x7, URZ ;  /* 0x0000000732097899 */ /* 0x000fe2000800063f */
[----:B------:R-:W-:Y:S01]  /*02d0*/  LOP3.LUT R3, R7, 0xfffffffc, RZ, 0xc0, !PT ;  /* 0xfffffffc07037812 */ /* 0x000fe200078ec0ff */
[----:B------:R-:W-:Y:S01]  /*02e0*/  USHF.R.S32.HI UR8, URZ, 0x1f, UR52 ;  /* 0x0000001f3f087899 */ /* 0x000fe20008011434 */
[----:B------:R-:W-:Y:S01]  /*02f0*/  LOP3.LUT R4, R5, 0xffffffe0, RZ, 0xc0, !PT ;  /* 0xffffffe005047812 */ /* 0x000fe200078ec0ff */
[----:B------:R-:W-:Y:S01]  /*0300*/  ULDC.U8 UR13, c[0x0][0x3d0] ;  /* 0x0000f400000d7ab9 */ /* 0x000fe20000000000 */
[----:B----4-:R-:W-:Y:S01]  /*0310*/  SHF.R.S32.HI R0, RZ, 0x2, R7 ;  /* 0x00000002ff007819 */ /* 0x010fe20000011407 */
[C---:B------:R-:W-:Y:S01]  /*0320*/  IMAD.IADD R13, R11.reuse, 0x1, -R3 ;  /* 0x000000010b0d7824 */ /* 0x040fe200078e0a03 */
        /* <DEDUP_REMOVED lines=19> */
[----:B------:R-:W-:Y:S01]  /*0460*/  @UP2 UIMAD UR13, UR50, UR17, URZ ;  /* 0x00000011320d22a4 */ /* 0x000fe2000f8e023f */
[----:B------:R-:W-:Y:S01]  /*0470*/  LEA.HI R5, R6, R2, RZ, 0x1 ;  /* 0x0000000206057211 */ /* 0x000fe200078f08ff */
[----:B------:R-:W-:Y:S01]  /*0480*/  IMAD.U32 R6, RZ, RZ, UR4 ;  /* 0x00000004ff067e24 */ /* 0x000fe2000f8e00ff */
[----:B------:R-:W-:Y:S01]  /*0490*/  LEA.HI R18, R10, R4, RZ, 0x2 ;  /* 0x000000040a127211 */ /* 0x000fe200078f10ff */
[----:B------:R-:W-:Y:S01]  /*04a0*/  USHF.R.S32.HI UR7, URZ, 0x1f, UR21 ;  /* 0x0000001f3f077899 */ /* 0x000fe20008011415 */
[----:B------:R-:W-:Y:S01]  /*04b0*/  LEA.HI R4, R3, R0, RZ, 0x2 ;  /* 0x0000000003047211 */ /* 0x000fe200078f10ff */
[----:B------:R-:W-:Y:S01]  /*04c0*/  ULDC UR16, c[0x0][0x1c0] ;  /* 0x0000700000107ab9 */ /* 0x000fe20000000800 */
[----:B------:R-:W-:Y:S01]  /*04d0*/  LOP3.LUT R3, R5, 0xfffffffe, RZ, 0xc0, !PT ;  /* 0xfffffffe05037812 */ /* 0x000fe200078ec0ff */
[----:B------:R-:W-:Y:S01]  /*04e0*/  UIMAD UR4, UR50, UR16, UR52 ;  /* 0x00000010320472a4 */ /* 0x000fe2000f8e0234 */
[----:B------:R-:W-:Y:S01]  /*04f0*/  SHF.R.S32.HI R5, RZ, 0x3, R149 ;  /* 0x00000003ff057819 */ /* 0x000fe20000011495 */
[----:B------:R-:W-:Y:S01]  /*0500*/  ULDC UR18, c[0x0][0x1c0] ;  /* 0x0000700000127ab9 */ /* 0x000fe20000000800 */
[----:B------:R-:W-:Y:S01]  /*0510*/  LOP3.LUT R4, R4, 0xfffffffc, RZ, 0xc0, !PT ;  /* 0xfffffffc04047812 */ /* 0x000fe200078ec0ff */
[----:B------:R-:W-:Y:S01]  /*0520*/  IMAD.IADD R12, R2, 0x1, -R3 ;  /* 0x00000001020c7824 */ /* 0x000fe200078e0a03 */
[----:B------:R-:W-:Y:S01]  /*0530*/  SHF.R.S32.HI R20, RZ, 0x7, R14 ;  /* 0x00000007ff147819 */ /* 0x000fe2000001140e */
[----:B------:R-:W-:Y:S01]  /*0540*/  IMAD.SHL.U32 R2, R5, 0x40, RZ ;  /* 0x0000004005027824 */ /* 0x000fe200078e00ff */
[----:B------:R-:W-:Y:S01]  /*0550*/  SHF.R.S32.HI R10, RZ, 0x1f, R8 ;  /* 0x0000001fff0a7819 */ /* 0x000fe20000011408 */
[C---:B------:R-:W-:Y:S01]  /*0560*/  IMAD.IADD R19, R0.reuse, 0x1, -R4 ;  /* 0x0000000100137824 */ /* 0x040fe200078e0a04 */
[----:B------:R-:W-:Y:S01]  /*0570*/  LOP3.LUT P5, RZ, R7, 0x2, RZ, 0xc0, !PT ;  /* 0x0000000207ff7812 */ /* 0x000fe200078ac0ff */
[----:B------:R-:W-:Y:S01]  /*0580*/  IMAD R5, R0, 0x8, R9 ;  /* 0x0000000800057824 */ /* 0x000fe200078e0209 */
[----:B------:R-:W-:Y:S01]  /*0590*/  LEA.HI R9, R11, R11, RZ, 0x1 ;  /* 0x0000000b0b097211 */ /* 0x000fe200078f08ff */
[----:B------:R-:W-:Y:S01]  /*05a0*/  IMAD.U32 R0, RZ, RZ, UR20 ;  /* 0x00000014ff007e24 */ /* 0x000fe2000f8e00ff */
[----:B------:R-:W-:Y:S01]  /*05b0*/  STL [R1+0x10], R19 ;  /* 0x0000101301007387 */ /* 0x000fe20000100800 */
[----:B------:R-:W-:Y:S01]  /*05c0*/  LEA.HI R10, R10, R8, RZ, 0x3 ;  /* 0x000000080a0a7211 */ /* 0x000fe200078f18ff */
[----:B------:R-:W-:Y:S01]  /*05d0*/  USHF.L.U32 UR4, UR4, 0x5, URZ ;  /* 0x0000000504047899 */ /* 0x000fe2000800063f */
[----:B------:R-:W-:Y:S01]  /*05e0*/  LOP3.LUT P4, RZ, R7, 0x4, RZ, 0xc0, !PT ;  /* 0x0000000407ff7812 */ /* 0x000fe2000788c0ff */
[----:B------:R1:W-:Y:S01]  /*05f0*/  STL [R1+0x40], R0 ;  /* 0x0000400001007387 */ /* 0x0003e20000100800 */
[----:B------:R-:W-:Y:S01]  /*0600*/  USHF.L.U32 UR61, UR60, 0x7, URZ ;  /* 0x000000073c3d7899 */ /* 0x000fe2000800063f */
[----:B------:R-:W-:Y:S01]  /*0610*/  SEL R232, R157, 0xffffffe0, !P5 ;  /* 0xffffffe09de87807 */ /* 0x000fe20006800000 */
[----:B------:R-:W-:Y:S01]  /*0620*/  ULDC.U8 UR6, c[0x0][0x2d8] ;  /* 0x0000b60000067ab9 */ /* 0x000fe20000000000 */
[----:B------:R2:W-:Y:S01]  /*0630*/  STL [R1+0x3c], R6 ;  /* 0x00003c0601007387 */ /* 0x0005e20000100800 */
[----:B------:R-:W-:-:S02]  /*0640*/  ULDC.64 UR10, c[0x0][0x118] ;  /* 0x00004600000a7ab9 */ /* 0x000fc40000000a00 */
[----:B------:R-:W-:Y:S02]  /*0650*/  UIMAD.WIDE.U32 UR58, UR54, UR14, URZ ;  /* 0x0000000e363a72a5 */ /* 0x000fe4000f8e003f */
[----:B------:R-:W-:Y:S02]  /*0660*/  USHF.L.U32 UR44, UR60, 0x3, URZ ;  /* 0x000000033c2c7899 */ /* 0x000fe4000800063f */
[----:B------:R-:W-:Y:S02]  /*0670*/  USHF.L.U32 UR43, UR60, 0x4, URZ ;  /* 0x000000043c2b7899 */ /* 0x000fe4000800063f */
[----:B------:R-:W-:Y:S02]  /*0680*/  UIMAD UR42, UR60, 0x18, URZ ;  /* 0x000000183c2a78a4 */ /* 0x000fe4000f8e023f */
[----:B------:R-:W-:Y:S02]  /*0690*/  USHF.L.U32 UR41, UR60, 0x5, URZ ;  /* 0x000000053c297899 */ /* 0x000fe4000800063f */
[----:B------:R-:W-:-:S02]  /*06a0*/  UIMAD UR40, UR60, 0x28, URZ ;  /* 0x000000283c2878a4 */ /* 0x000fc4000f8e023f */
[----:B------:R-:W-:Y:S02]  /*06b0*/  UIMAD UR39, UR60, 0x30, URZ ;  /* 0x000000303c2778a4 */ /* 0x000fe4000f8e023f */
[----:B------:R-:W-:Y:S02]  /*06c0*/  UIMAD UR38, UR60, 0x38, URZ ;  /* 0x000000383c2678a4 */ /* 0x000fe4000f8e023f */
[----:B------:R-:W-:Y:S01]  /*06d0*/  USHF.L.U32 UR37, UR60, 0x6, URZ ;  /* 0x000000063c257899 */ /* 0x000fe2000800063f */
[----:B-1----:R-:W-:Y:S01]  /*06e0*/  LOP3.LUT R0, R2, 0xc0, RZ, 0xc0, !PT ;  /* 0x000000c002007812 */ /* 0x002fe200078ec0ff */
[----:B------:R-:W-:Y:S01]  /*06f0*/  UIMAD UR36, UR60, 0x48, URZ ;  /* 0x000000483c2478a4 */ /* 0x000fe2000f8e023f */
[----:B------:R-:W-:Y:S01]  /*0700*/  LOP3.LUT R2, R9, 0x7fffffe, RZ, 0xc0, !PT ;  /* 0x07fffffe09027812 */ /* 0x000fe200078ec0ff */
[----:B------:R-:W-:Y:S01]  /*0710*/  UIMAD UR35, UR60, 0x50, URZ ;  /* 0x000000503c2378a4 */ /* 0x000fe2000f8e023f */
[----:B------:R-:W-:Y:S01]  /*0720*/  SHF.R.U32.HI R4, RZ, 0x3, R0 ;  /* 0x00000003ff047819 */ /* 0x000fe20000011600 */
[----:B--2---:R-:W-:Y:S01]  /*0730*/  IMAD.SHL.U32 R6, R13, 0x2, RZ ;  /* 0x000000020d067824 */ /* 0x004fe200078e00ff */
[----:B------:R-:W-:Y:S01]  /*0740*/  LOP3.LUT R3, R0, 0x18, R246, 0xf8, !PT ;  /* 0x0000001800037812 */ /* 0x000fe200078ef8f6 */
[----:B------:R-:W-:Y:S01]  /*0750*/  IMAD.IADD R2, R11, 0x1, -R2 ;  /* 0x000000010b027824 */ /* 0x000fe200078e0a02 */
[----:B------:R-:W-:Y:S01]  /*0760*/  UIMAD UR34, UR60, 0x58, URZ ;  /* 0x000000583c2278a4 */ /* 0x000fe2000f8e023f */
[C---:B------:R-:W-:Y:S01]  /*0770*/  IMAD R0, R20.reuse, 0x8, R12 ;  /* 0x0000000814007824 */ /* 0x040fe200078e020c */
[----:B------:R-:W-:Y:S01]  /*0780*/  LOP3.LUT R3, R3, R4, RZ, 0x3c, !PT ;  /* 0x0000000403037212 */ /* 0x000fe200078e3cff */
[----:B------:R-:W-:Y:S01]  /*0790*/  IMAD R235, R20, 0x2000, R6 ;  /* 0x0000200014eb7824 */ /* 0x000fe200078e0206 */
[----:B------:R-:W-:Y:S01]  /*07a0*/  UIMAD UR33, UR60, 0x60, URZ ;  /* 0x000000603c2178a4 */ /* 0x000fe2000f8e023f */
[----:B------:R-:W-:Y:S01]  /*07b0*/  IMAD R17, R0, 0x8, R2 ;  /* 0x0000000800117824 */ /* 0x000fe200078e0202 */
[----:B------:R-:W-:Y:S01]  /*07c0*/  LEA.HI R0, R8, R8, RZ, 0x1 ;  /* 0x0000000808007211 */ /* 0x000fe200078f08ff */
[----:B------:R-:W-:Y:S01]  /*07d0*/  IMAD.U32 R2, R5, 0x20, R3 ;  /* 0x0000002005027824 */ /* 0x000fe200078e0003 */
[----:B------:R-:W-:Y:S01]  /*07e0*/  UIMAD UR32, UR60, 0x68, URZ ;  /* 0x000000683c2078a4 */ /* 0x000fe2000f8e023f */
[----:B------:R-:W-:Y:S01]  /*07f0*/  IMAD.U32 R5, RZ, RZ, UR8 ;  /* 0x00000008ff057e24 */ /* 0x000fe2000f8e00ff */
[----:B------:R-:W-:Y:S01]  /*0800*/  LOP3.LUT R4, R0, 0x7fffffe, RZ, 0xc0, !PT ;  /* 0x07fffffe00047812 */ /* 0x000fe200078ec0ff */
[----:B------:R-:W-:Y:S01]  /*0810*/  USHF.R.S32.HI UR8, URZ, 0x1f, UR50 ;  /* 0x0000001f3f087899 */ /* 0x000fe20008011432 */
[--C-:B------:R-:W-:Y:S01]  /*0820*/  SHF.R.S32.HI R3, RZ, 0x1, R0.reuse ;  /* 0x00000001ff037819 */ /* 0x100fe20000011400 */
[----:B------:R1:W-:Y:S01]  /*0830*/  STL [R1+0xc], R2 ;  /* 0x00000c0201007387 */ /* 0x0003e20000100800 */
[----:B------:R-:W-:Y:S01]  /*0840*/  SHF.R.S32.HI R0, RZ, 0x1f, R0 ;  /* 0x0000001fff007819 */ /* 0x000fe20000011400 */
[----:B------:R-:W-:Y:S01]  /*0850*/  IMAD.IADD R16, R8, 0x1, -R4 ;  /* 0x0000000108107824 */ /* 0x000fe200078e0a04 */
[----:B------:R-:W-:Y:S01]  /*0860*/  UIMAD UR31, UR60, 0x70, URZ ;  /* 0x000000703c1f78a4 */ /* 0x000fe2000f8e023f */
[----:B------:R-:W-:Y:S01]  /*0870*/  IMAD.U32 R4, RZ, RZ, UR14 ;  /* 0x0000000eff047e24 */ /* 0x000fe2000f8e00ff */
[----:B------:R-:W-:Y:S01]  /*0880*/  LEA.HI R0, R0, R3, RZ, 0x2 ;  /* 0x0000000300007211 */ /* 0x000fe200078f10ff */
[----:B------:R-:W-:Y:S01]  /*0890*/  IMAD.U32 R4, RZ, RZ, UR9 ;  /* 0x00000009ff047e24 */ /* 0x000fe2000f8e00ff */
[----:B------:R-:W-:Y:S01]  /*08a0*/  USHF.R.S32.HI UR9, URZ, 0x1f, UR52 ;  /* 0x0000001f3f097899 */ /* 0x000fe20008011434 */
[----:B------:R-:W-:Y:S01]  /*08b0*/  IMAD.U32 R4, RZ, RZ, UR8 ;  /* 0x00000008ff047e24 */ /* 0x000fe2000f8e00ff */
[----:B------:R-:W-:Y:S01]  /*08c0*/  LOP3.LUT R0, R0, 0xfffffffc, RZ, 0xc0, !PT ;  /* 0xfffffffc00007812 */ /* 0x000fe200078ec0ff */
[----:B------:R-:W-:Y:S01]  /*08d0*/  IMAD.U32 R5, RZ, RZ, UR15 ;  /* 0x0000000fff057e24 */ /* 0x000fe2000f8e00ff */
[----:B------:R-:W-:Y:S01]  /*08e0*/  UIMAD UR30, UR60, 0x78, URZ ;  /* 0x000000783c1e78a4 */ /* 0x000fe2000f8e023f */
[----:B------:R-:W-:Y:S01]  /*08f0*/  IMAD.SHL.U32 R4, R7, 0x40, RZ ;  /* 0x0000004007047824 */ /* 0x000fe200078e00ff */
[----:B------:R-:W-:Y:S01]  /*0900*/  UIADD3 UR29, -UR61, URZ, URZ ;  /* 0x0000003f3d1d7290 */ /* 0x000fe2000fffe13f */
[----:B------:R-:W-:Y:S01]  /*0910*/  IMAD.IADD R14, R3, 0x1, -R0 ;  /* 0x00000001030e7824 */ /* 0x000fe200078e0a00 */
[----:B------:R-:W-:Y:S01]  /*0920*/  UMOV UR57, 0xffffe000 ;  /* 0xffffe00000397882 */ /* 0x000fe20000000000 */
[----:B------:R-:W-:Y:S01]  /*0930*/  IMAD.U32 R0, RZ, RZ, UR8 ;  /* 0x00000008ff007e24 */ /* 0x000fe2000f8e00ff */
[----:B------:R-:W-:Y:S01]  /*0940*/  SHF.R.S32.HI R0, RZ, 0x1, R9 ;  /* 0x00000001ff007819 */ /* 0x000fe20000011409 */
[----:B------:R-:W-:Y:S01]  /*0950*/  IMAD.U32 R3, RZ, RZ, UR9 ;  /* 0x00000009ff037e24 */ /* 0x000fe2000f8e00ff */
[----:B------:R-:W-:Y:S01]  /*0960*/  LEA.HI R9, R7, R7, RZ, 0x1 ;  /* 0x0000000707097211 */ /* 0x000fe200078f08ff */
[----:B------:R-:W-:Y:S01]  /*0970*/  @!UP2 UIMAD UR8, UR50, UR18, UR52 ;  /* 0x000000123208a2a4 */ /* 0x000fe2000f8e0234 */
[----:B------:R-:W-:-:S02]  /*0980*/  LOP3.LUT P0, RZ, R0, 0x2, RZ, 0xc0, !PT ;  /* 0x0000000200ff7812 */ /* 0x000fc4000780c0ff */
[----:B------:R-:W-:Y:S02]  /*0990*/  SHF.R.S32.HI R3, RZ, 0x3, R10 ;  /* 0x00000003ff037819 */ /* 0x000fe4000001140a */
[----:B-1----:R-:W-:Y:S02]  /*09a0*/  LOP3.LUT R2, R10, 0xfffffff8, RZ, 0xc0, !PT ;  /* 0xfffffff80a027812 */ /* 0x002fe400078ec0ff */
[----:B------:R-:W-:Y:S01]  /*09b0*/  LOP3.LUT R4, R4, 0x1c0, RZ, 0xc0, !PT ;  /* 0x000001c004047812 */ /* 0x000fe200078ec0ff */
[----:B------:R-:W-:Y:S01]  /*09c0*/  IMAD R16, R3, 0x8, R16 ;  /* 0x0000000803107824 */ /* 0x000fe200078e0210 */
[----:B------:R-:W-:Y:S01]  /*09d0*/  SEL R150, R157, 0xffffffe0, !P0 ;  /* 0xffffffe09d967807 */ /* 0x000fe20004000000 */
[----:B------:R-:W-:Y:S01]  /*09e0*/  IMAD.IADD R15, R8, 0x1, -R2 ;  /* 0x00000001080f7824 */ /* 0x000fe200078e0a02 */
[----:B------:R-:W-:Y:S02]  /*09f0*/  LOP3.LUT R2, R7, 0x1, RZ, 0xc0, !PT ;  /* 0x0000000107027812 */ /* 0x000fe400078ec0ff */
[----:B------:R-:W-:-:S02]  /*0a00*/  LEA.HI R4, R4, R4, RZ, 0x1d ;  /* 0x0000000404047211 */ /* 0x000fc400078fe8ff */
[----:B------:R-:W-:Y:S01]  /*0a10*/  ISETP.NE.U32.AND P6, PT, R2, 0x1, PT ;  /* 0x000000010200780c */ /* 0x000fe20003fc5070 */
[----:B------:R-:W-:Y:S01]  /*0a20*/  IMAD.U32 R2, RZ, RZ, UR9 ;  /* 0x00000009ff027e24 */ /* 0x000fe2000f8e00ff */
[----:B------:R-:W-:Y:S01]  /*0a30*/  UIMAD UR9, UR5, UR19, URZ ;  /* 0x00000013050972a4 */ /* 0x000fe2000f8e023f */
[----:B------:R-:W-:Y:S01]  /*0a40*/  IMAD.SHL.U32 R2, R11, 0x40, RZ ;  /* 0x000000400b027824 */ /* 0x000fe200078e00ff */
[----:B------:R-:W-:Y:S01]  /*0a50*/  UIMAD UR5, UR7, UR50, URZ ;  /* 0x00000032070572a4 */ /* 0x000fe2000f8e023f */
[----:B------:R-:W-:Y:S01]  /*0a60*/  IMAD.SHL.U32 R11, R0, 0x40, RZ ;  /* 0x00000040000b7824 */ /* 0x000fe200078e00ff */
[----:B------:R-:W-:Y:S01]  /*0a70*/  @!UP2 UIMAD UR7, UR8, UR17, URZ ;  /* 0x000000110807a2a4 */ /* 0x000fe2000f8e023f */
[----:B------:R-:W-:Y:S01]  /*0a80*/  IMAD.SHL.U32 R0, R19, 0x10, RZ ;  /* 0x0000001013007824 */ /* 0x000fe200078e00ff */
[----:B------:R-:W-:Y:S02]  /*0a90*/  LOP3.LUT R8, R2, 0x1c0, RZ, 0xc0, !PT ;  /* 0x000001c002087812 */ /* 0x000fe400078ec0ff */
[----:B------:R-:W-:-:S02]  /*0aa0*/  LOP3.LUT R2, R9, 0x3fffffe, RZ, 0xc0, !PT ;  /* 0x03fffffe09027812 */ /* 0x000fc400078ec0ff */
[----:B------:R-:W-:Y:S02]  /*0ab0*/  LOP3.LUT R5, R8, 0x30, R0, 0xf8, !PT ;  /* 0x0000003008057812 */ /* 0x000fe400078ef800 */
[----:B------:R-:W-:Y:S01]  /*0ac0*/  SEL R231, R231, 0x10, !P6 ;  /* 0x00000010e7e77807 */ /* 0x000fe20007000000 */
[----:B------:R-:W-:Y:S01]  /*0ad0*/  IMAD.IADD R13, R7, 0x1, -R2 ;  /* 0x00000001070d7824 */ /* 0x000fe200078e0a02 */
[----:B------:R-:W-:Y:S01]  /*0ae0*/  LEA.HI.SX32 R7, R18, R0, 0x1e ;  /* 0x0000000012077211 */ /* 0x000fe200078ff2ff */
[----:B------:R-:W-:Y:S01]  /*0af0*/  IMAD.SHL.U32 R2, R19, 0x400, RZ ;  /* 0x0000040013027824 */ /* 0x000fe200078e00ff */
[----:B------:R-:W-:Y:S02]  /*0b00*/  LOP3.LUT R0, R11, 0xc0, RZ, 0xc0, !PT ;  /* 0x000000c00b007812 */ /* 0x000fe400078ec0ff */
[--C-:B------:R-:W-:Y:S01]  /*0b10*/  LOP3.LUT R5, R5, 0x8, R149.reuse, 0xf8, !PT ;  /* 0x0000000805057812 */ /* 0x100fe200078ef895 */
[----:B------:R-:W-:Y:S01]  /*0b20*/  IMAD R151, R3, 0x200, R2 ;  /* 0x0000020003977824 */ /* 0x000fe200078e0202 */
[----:B------:R-:W-:Y:S01]  /*0b30*/  LOP3.LUT R149, R0, 0x8, R149, 0xf8, !PT ;  /* 0x0000000800957812 */ /* 0x000fe200078ef895 */
[----:B------:R-:W-:Y:S01]  /*0b40*/  IMAD.U32 R3, RZ, RZ, UR9 ;  /* 0x00000009ff037e24 */ /* 0x000fe2000f8e00ff */
[----:B------:R-:W-:Y:S01]  /*0b50*/  SHF.R.U32.HI R0, RZ, 0x3, R0 ;  /* 0x00000003ff007819 */ /* 0x000fe20000011600 */
[----:B------:R-:W-:Y:S01]  /*0b60*/  STL [R1], R7 ;  /* 0x0000000701007387 */ /* 0x000fe20000100800 */
[----:B------:R-:W-:Y:S01]  /*0b70*/  IADD3 R235, R4, R235, R2 ;  /* 0x000000eb04eb7210 */ /* 0x000fe20007ffe002 */
[----:B------:R-:W-:Y:S01]  /*0b80*/  IMAD.SHL.U32 R4, R12, 0x10, RZ ;  /* 0x000000100c047824 */ /* 0x000fe200078e00ff */
[----:B------:R-:W-:Y:S01]  /*0b90*/  LOP3.LUT R149, R149, R0, RZ, 0x3c, !PT ;  /* 0x0000000095957212 */ /* 0x000fe200078e3cff */
[----:B------:R-:W-:Y:S01]  /*0ba0*/  IMAD.U32 R0, RZ, RZ, UR13 ;  /* 0x0000000dff007e24 */ /* 0x000fe2000f8e00ff */
[----:B------:R-:W-:Y:S01]  /*0bb0*/  SHF.R.U32.HI R2, RZ, 0x3, R8 ;  /* 0x00000003ff027819 */ /* 0x000fe20000011608 */
[----:B------:R-:W-:-:S02]  /*0bc0*/  IMAD.SHL.U32 R235, R235, 0x2, RZ ;  /* 0x00000002ebeb7824 */ /* 0x000fc400078e00ff */
[----:B------:R-:W-:Y:S01]  /*0bd0*/  IMAD.U32 R149, R17, 0x20, R149 ;  /* 0x0000002011957824 */ /* 0x000fe200078e0095 */
[----:B------:R1:W-:Y:S01]  /*0be0*/  STL [R1+0x38], R0 ;  /* 0x0000380001007387 */ /* 0x0003e20000100800 */
[----:B------:R-:W-:Y:S01]  /*0bf0*/  LOP3.LUT R5, R5, R2, RZ, 0x3c, !PT ;  /* 0x0000000205057212 */ /* 0x000fe200078e3cff */
[C---:B------:R-:W-:Y:S01]  /*0c00*/  IMAD.IADD R236, R235.reuse, 0x1, R231 ;  /* 0x00000001ebec7824 */ /* 0x040fe200078e02e7 */
[C---:B------:R-:W-:Y:S01]  /*0c10*/  IADD3 R230, R235.reuse, 0x40, RZ ;  /* 0x00000040ebe67810 */ /* 0x040fe20007ffe0ff */
[----:B------:R2:W-:Y:S01]  /*0c20*/  STL [R1+0x34], R3 ;  /* 0x0000340301007387 */ /* 0x0005e20000100800 */
[----:B------:R-:W-:Y:S01]  /*0c30*/  @P4 IADD3 R230, R235, -0x40, RZ ;  /* 0xffffffc0ebe64810 */ /* 0x000fe20007ffe0ff */
[----:B------:R-:W-:Y:S02]  /*0c40*/  IMAD.SHL.U32 R149, R149, 0x2, RZ ;  /* 0x0000000295957824 */ /* 0x000fe400078e00ff */
[----:B------:R-:W-:Y:S02]  /*0c50*/  IMAD.IADD R237, R235, 0x1, R232 ;  /* 0x00000001ebed7824 */ /* 0x000fe400078e02e8 */
[----:B------:R-:W-:-:S02]  /*0c60*/  IMAD.IADD R231, R231, 0x1, R230 ;  /* 0x00000001e7e77824 */ /* 0x000fc400078e02e6 */
[----:B------:R-:W-:Y:S02]  /*0c70*/  IMAD.IADD R234, R236, 0x1, R232 ;  /* 0x00000001ecea7824 */ /* 0x000fe400078e02e8 */
[C---:B------:R-:W-:Y:S02]  /*0c80*/  IMAD.IADD R233, R232.reuse, 0x1, R230 ;  /* 0x00000001e8e97824 */ /* 0x040fe400078e02e6 */
[----:B------:R-:W-:Y:S02]  /*0c90*/  IMAD.IADD R150, R149, 0x1, R150 ;  /* 0x0000000195967824 */ /* 0x000fe400078e0296 */
[----:B------:R-:W-:Y:S02]  /*0ca0*/  IMAD.IADD R232, R232, 0x1, R231 ;  /* 0x00000001e8e87824 */ /* 0x000fe400078e02e7 */
[----:B-1----:R-:W-:Y:S02]  /*0cb0*/  IMAD R0, R19, 0x200, R6 ;  /* 0x0000020013007824 */ /* 0x002fe400078e0206 */
[----:B--2---:R-:W-:Y:S01]  /*0cc0*/  IMAD.U32 R3, RZ, RZ, UR5 ;  /* 0x00000005ff037e24 */ /* 0x004fe2000f8e00ff */
[----:B------:R-:W-:Y:S01]  /*0cd0*/  UIMAD UR5, UR55, UR14, URZ ;  /* 0x0000000e370572a4 */ /* 0x000fe2000f8e023f */
[----:B------:R-:W-:-:S02]  /*0ce0*/  IMAD R13, R13, 0x20, R0 ;  /* 0x000000200d0d7824 */ /* 0x000fc400078e0200 */
[----:B------:R-:W-:Y:S01]  /*0cf0*/  IMAD.U32 R0, RZ, RZ, UR4 ;  /* 0x00000004ff007e24 */ /* 0x000fe2000f8e00ff */
[----:B------:R-:W-:Y:S01]  /*0d00*/  STL [R1+0x24], R3 ;  /* 0x0000240301007387 */ /* 0x000fe20000100800 */
[----:B------:R-:W-:Y:S01]  /*0d10*/  USHF.R.S32.HI UR4, URZ, 0x1f, UR4 ;  /* 0x0000001f3f047899 */ /* 0x000fe20008011404 */
[----:B------:R-:W-:Y:S01]  /*0d20*/  IMAD.U32 R2, RZ, RZ, UR5 ;  /* 0x00000005ff027e24 */ /* 0x000fe2000f8e00ff */
[----:B------:R-:W-:Y:S01]  /*0d30*/  USHF.R.S32.HI UR5, URZ, 0x1f, UR20 ;  /* 0x0000001f3f057899 */ /* 0x000fe20008011414 */
[----:B------:R1:W-:Y:S04]  /*0d40*/  STL [R1+0x20], R0 ;  /* 0x0000200001007387 */ /* 0x0003e80000100800 */
        /* <DEDUP_REMOVED lines=10> */
[----:B------:R-:W-:-:S02]  /*0df0*/  SHF.R.U32.HI R3, RZ, 0x3, R0 ;  /* 0x00000003ff037819 */ /* 0x000fc40000011600 */
[----:B------:R-:W-:Y:S02]  /*0e00*/  SEL R152, R152, 0xffffffc0, !P2 ;  /* 0xffffffc098987807 */ /* 0x000fe40005000000 */
[----:B------:R-:W-:Y:S01]  /*0e10*/  SEL R157, R157, 0xffffffe0, !P0 ;  /* 0xffffffe09d9d7807 */ /* 0x000fe20004000000 */
        /* <DEDUP_REMOVED lines=33> */
[----:B------:R3:W-:Y:S01]  /*1030*/  STL [R1+0x14], R4 ;  /* 0x0000140401007387 */ /* 0x0007e20000100800 */
[----:B------:R-:W-:Y:S01]  /*1040*/  IMAD.IADD R152, R152, 0x1, R158 ;  /* 0x0000000198987824 */ /* 0x000fe200078e029e */
[C---:B------:R-:W-:Y:S02]  /*1050*/  IADD3 R160, R158.reuse, 0x4000, RZ ;  /* 0x000040009ea07810 */ /* 0x040fe40007ffe0ff */
[----:B------:R-:W-:Y:S01]  /*1060*/  IADD3 R159, R158, 0x6000, RZ ;  /* 0x000060009e9f7810 */ /* 0x000fe20007ffe0ff */
[----:B-1----:R-:W-:Y:S01]  /*1070*/  IMAD.SHL.U32 R2, R3, 0x2, RZ ;  /* 0x0000000203027824 */ /* 0x002fe200078e00ff */
[C---:B--2---:R-:W-:Y:S02]  /*1080*/  IADD3 R0, R4.reuse, 0x20, RZ ;  /* 0x0000002004007810 */ /* 0x044fe40007ffe0ff */
[----:B------:R-:W-:-:S05]  /*1090*/  @P3 IADD3 R0, R4, -0x20, RZ ;  /* 0xffffffe004003810 */ /* 0x000fca0007ffe0ff */
[----:B------:R3:W-:Y:S02]  /*10a0*/  STL [R1+0x18], R0 ;  /* 0x0000180001007387 */ /* 0x0007e40000100800 */
.L_x_578:
        /* <DEDUP_REMOVED lines=28> */
[----:B---3--:R-:W-:Y:S02]  /*1270*/  MOV R4, UR8 ;  /* 0x0000000800047c02 */ /* 0x008fe40008000f00 */
[----:B------:R-:W-:Y:S02]  /*1280*/  PLOP3.LUT P1, PT, PT, PT, UP1, 0x80, 0x0 ;  /* 0x000000000000781c */ /* 0x000fe40003f2f018 */
[----:B------:R1:W3:Y:S01]  /*1290*/  @P2 LDG.E R3, [R6.64] ;  /* 0x0000003006032981 */ /* 0x0002e2000c1e1900 */
[----:B------:R-:W-:-:S10]  /*12a0*/  MOV R5, UR9 ;  /* 0x0000000900057c02 */ /* 0x000fd40008000f00 */
[----:B----4-:R-:W4:Y:S04]  /*12b0*/  @!P1 LDG.E R0, [R4.64] ;  /* 0x0000003004009981 */ /* 0x010f28000c1e1900 */
[----:B-1---5:R-:W5:Y:S01]  /*12c0*/  @P2 LDG.E R6, [R6.64+0x4] ;  /* 0x0000043006062981 */ /* 0x022f62000c1e1900 */
[----:B------:R-:W-:Y:S02]  /*12d0*/  UMOV UR4, 0xffffffff ;  /* 0xffffffff00047882 */ /* 0x000fe40000000000 */
[----:B------:R-:W-:Y:S02]  /*12e0*/  UMOV UR45, URZ ;  /* 0x0000003f002d7c82 */ /* 0x000fe40008000000 */
[----:B------:R-:W-:Y:S02]  /*12f0*/  UMOV UR47, 0xffffffff ;  /* 0xffffffff002f7882 */ /* 0x000fe40000000000 */
[----:B--2---:R1:W2:Y:S01]  /*1300*/  @P0 R2UR UR45, R8 ;  /* 0x00000000082d03c2 */ /* 0x0042a200000e0000 */
[----:B------:R-:W-:-:S07]  /*1310*/  ISETP.NE.U32.AND P0, PT, RZ, c[0x0][0x248], PT ;  /* 0x00009200ff007a0c */ /* 0x000fce0003f05070 */
[----:B---3--:R-:W3:Y:S01]  /*1320*/  @P2 R2UR UR4, R3 ;  /* 0x00000000030423c2 */ /* 0x008ee200000e0000 */
[----:B------:R-:W-:-:S07]  /*1330*/  ISETP.NE.AND.EX P0, PT, RZ, c[0x0][0x24c], PT, P0 ;  /* 0x00009300ff007a0c */ /* 0x000fce0003f05300 */
[----:B-----5:R-:W3:Y:S08]  /*1340*/  @P2 R2UR UR7, R6 ;  /* 0x00000000060723c2 */ /* 0x020ef000000e0000 */
[----:B----4-:R1:W4:Y:S01]  /*1350*/  @!P1 R2UR UR47, R0 ;  /* 0x00000000002f93c2 */ /* 0x01032200000e0000 */
[----:B---3--:R-:W-:-:S03]  /*1360*/  @UP6 UIADD3 UR20, UR7, -UR4, URZ ;  /* 0x8000000407146290 */ /* 0x008fc6000fffe03f */
        /* <DEDUP_REMOVED lines=10> */
.L_x_534:
        /* <DEDUP_REMOVED lines=58> */
.L_x_536:
        /* <DEDUP_REMOVED lines=18> */
.L_x_537:
[----:B------:R-:W2:Y:S01]  /*18d0*/  LDL R0, [R1+0x1c] ;  /* 0x00001c0001007983 */ /* 0x000ea20000100800 */
[----:B------:R-:W-:-:S03]  /*18e0*/  ULDC.64 UR14, c[0x0][0x370] ;  /* 0x0000dc00000e7ab9 */ /* 0x000fc60000000a00 */
[----:B------:R-:W3:Y:S04]  /*18f0*/  LDL R3, [R1+0x24] ;  /* 0x0000240001037983 */ /* 0x000ee80000100800 */
[----:B------:R-:W2:Y:S01]  /*1900*/  LDL R4, [R1+0x3c] ;  /* 0x00003c0001047983 */ /* 0x000ea20000100800 */
[----:B------:R-:W-:-:S04]  /*1910*/  @UP1 UIMAD.WIDE.U32 UR8, UR4, UR14, URZ ;  /* 0x0000000e040812a5 */ /* 0x000fc8000f8e003f */
[----:B------:R-:W-:-:S03]  /*1920*/  @UP1 UIMAD UR25, UR4, UR15, UR9 ;  /* 0x0000000f041912a4 */ /* 0x000fc6000f8e0209 */
[----:B------:R-:W-:Y:S02]  /*1930*/  @UP1 UMOV UR23, UR8 ;  /* 0x0000000800171c82 */ /* 0x000fe40008000000 */
[----:B------:R-:W-:Y:S02]  /*1940*/  ULDC.64 UR8, c[0x0][0x368] ;  /* 0x0000da0000087ab9 */ /* 0x000fe40000000a00 */
[----:B------:R-:W-:-:S04]  /*1950*/  @!UP1 UIMAD UR13, UR56, UR8, URZ ;  /* 0x00000008380d92a4 */ /* 0x000fc8000f8e023f */
[----:B------:R-:W-:Y:S02]  /*1960*/  @!UP1 UIMAD UR13, UR50, UR9, UR13 ;  /* 0x00000009320d92a4 */ /* 0x000fe4000f8e020d */
[----:B------:R-:W-:Y:S02]  /*1970*/  @!UP1 UIMAD.WIDE.U32 UR8, UR50, UR8, URZ ;  /* 0x00000008320892a5 */ /* 0x000fe4000f8e003f */
[----:B------:R-:W-:Y:S02]  /*1980*/  ULDC UR17, c[0x0][0x224] ;  /* 0x0000890000117ab9 */ /* 0x000fe40000000800 */
[----:B------:R-:W-:-:S03]  /*1990*/  UIMAD.WIDE.U32 UR14, UR50, UR17, URZ ;  /* 0x00000011320e72a5 */ /* 0x000fc6000f8e003f */
[----:B------:R-:W-:Y:S02]  /*19a0*/  @!UP1 UMOV UR23, UR8 ;  /* 0x0000000800179c82 */ /* 0x000fe40008000000 */
[----:B------:R-:W-:Y:S02]  /*19b0*/  @!UP1 UIADD3 UR25, UR9, UR13, URZ ;  /* 0x0000000d09199290 */ /* 0x000fe4000fffe03f */
[----:B------:R-:W-:Y:S01]  /*19c0*/  UIMAD UR13, UR55, UR4, URZ ;  /* 0x00000004370d72a4 */ /* 0x000fe2000f8e023f */
[----:B------:R-:W-:Y:S01]  /*19d0*/  IABS R6, c[0x0][0x1c8] ;  /* 0x0000720000067a13 */ /* 0x000fe20000000000 */
[----:B--2---:R1:W2:Y:S08]  /*19e0*/  R2UR UR16, R0 ;  /* 0x00000000001073c2 */ /* 0x0042b000000e0000 */
[----:B---3--:R3:W5:Y:S01]  /*19f0*/  R2UR UR19, R3 ;  /* 0x00000000031373c2 */ /* 0x00876200000e0000 */
[----:B-1----:R-:W4:Y:S04]  /*1a00*/  LDL R0, [R1+0x38] ;  /* 0x0000380001007983 */ /* 0x002f280000100800 */
[----:B---3--:R-:W3:Y:S01]  /*1a10*/  LDL R3, [R1+0x2c] ;  /* 0x00002c0001037983 */ /* 0x008ee20000100800 */
[----:B-----5:R-:W-:-:S02]  /*1a20*/  UIMAD UR8, UR56, UR17, UR19 ;  /* 0x00000011380872a4 */ /* 0x020fc4000f8e0213 */
[----:B------:R-:W1:Y:S02]  /*1a30*/  S2UR UR17, SR_CTAID.X ;  /* 0x00000000001179c3 */ /* 0x000e640000002500 */
[----:B------:R-:W-:-:S03]  /*1a40*/  UIADD3 UR8, UR15, UR8, URZ ;  /* 0x000000080f087290 */ /* 0x000fc6000fffe03f */
[----:B------:R-:W-:Y:S02]  /*1a50*/  ULDC.64 UR14, c[0x0][0x3d8] ;  /* 0x0000f600000e7ab9 */ /* 0x000fe40000000a00 */
[----:B--2---:R-:W-:-:S04]  /*1a60*/  UIMAD UR8, UR54, UR8, UR16 ;  /* 0x00000008360872a4 */ /* 0x004fc8000f8e0210 */
[----:B------:R-:W-:Y:S02]  /*1a70*/  UIADD3 UR16, UR59, UR8, URZ ;  /* 0x000000083b107290 */ /* 0x000fe4000fffe03f */
[----:B------:R-:W-:-:S04]  /*1a80*/  UIMAD.WIDE.U32 UR8, UR54, UR4, URZ ;  /* 0x00000004360872a5 */ /* 0x000fc8000f8e003f */
[----:B------:R-:W-:Y:S02]  /*1a90*/  @UP1 UIADD3 UR16, UR9, UR13, URZ ;  /* 0x0000000d09101290 */ /* 0x000fe4000fffe03f */
[----:B------:R-:W-:Y:S02]  /*1aa0*/  USEL UR24, UR58, UR8, !UP1 ;  /* 0x000000083a187287 */ /* 0x000fe4000c800000 */
[----:B-1----:R-:W-:Y:S01]  /*1ab0*/  UIMAD.WIDE.U32 UR8, UR17, UR14, URZ ;  /* 0x0000000e110872a5 */ /* 0x002fe2000f8e003f */
[----:B------:R1:W2:Y:S02]  /*1ac0*/  R2UR UR14, R4 ;  /* 0x00000000040e73c2 */ /* 0x0002a400000e0000 */
[----:B-1----:R-:W1:Y:S01]  /*1ad0*/  I2F.RP R4, R6 ;  /* 0x0000000600047306 */ /* 0x002e620000209400 */
[----:B------:R-:W-:Y:S02]  /*1ae0*/  USEL UR19, UR8, URZ, UP3 ;  /* 0x0000003f08137287 */ /* 0x000fe40009800000 */
[----:B------:R-:W-:-:S02]  /*1af0*/  UIMAD UR15, UR17, UR15, UR9 ;  /* 0x0000000f110f72a4 */ /* 0x000fc4000f8e0209 */
[----:B------:R-:W-:-:S03]  /*1b00*/  USHF.L.U64.HI UR8, UR50, 0x7, UR56 ;  /* 0x0000000732087899 */ /* 0x000fc60008010238 */
[----:B-1----:R-:W1:Y:S01]  /*1b10*/  MUFU.RCP R4, R4 ;  /* 0x0000000400047308 */ /* 0x002e620000001000 */
[----:B------:R-:W-:Y:S02]  /*1b20*/  USHF.L.U32 UR17, UR50, 0x7, URZ ;  /* 0x0000000732117899 */ /* 0x000fe4000800063f */
[----:B------:R-:W-:Y:S02]  /*1b30*/  USEL UR9, UR8, URZ, UP6 ;  /* 0x0000003f08097287 */ /* 0x000fe4000b000000 */
[----:B------:R-:W-:-:S04]  /*1b40*/  USEL UR8, UR17, URZ, UP6 ;  /* 0x0000003f11087287 */ /* 0x000fc8000b000000 */
[----:B------:R-:W-:Y:S01]  /*1b50*/  UIADD3 UR8, UP0, UR7, UR8, URZ ;  /* 0x0000000807087290 */ /* 0x000fe2000ff1e03f */
[----:B-1----:R-:W-:-:S03]  /*1b60*/  IADD3 R4, R4, 0xffffffe, RZ ;  /* 0x0ffffffe04047810 */ /* 0x002fc60007ffe0ff */
[----:B------:R-:W-:Y:S01]  /*1b70*/  UIADD3.X UR13, UR26, UR9, URZ, UP0, !UPT ;  /* 0x000000091a0d7290 */ /* 0x000fe200087fe43f */
[----:B------:R1:W5:Y:S01]  /*1b80*/  F2I.FTZ.U32.TRUNC.NTZ R5, R4 ;  /* 0x0000000400057305 */ /* 0x000362000021f000 */
[----:B------:R-:W-:-:S04]  /*1b90*/  UIMAD UR9, UR55, UR8, URZ ;  /* 0x00000008370972a4 */ /* 0x000fc8000f8e023f */
[----:B------:R-:W-:Y:S01]  /*1ba0*/  UIMAD UR13, UR54, UR13, UR9 ;  /* 0x0000000d360d72a4 */ /* 0x000fe2000f8e0209 */
[----:B-1----:R-:W-:Y:S01]  /*1bb0*/  IMAD.MOV.U32 R4, RZ, RZ, RZ ;  /* 0x000000ffff047224 */ /* 0x002fe200078e00ff */
[----:B------:R-:W-:-:S05]  /*1bc0*/  ISETP.NE.AND P1, PT, RZ, c[0x0][0x1c8], PT ;  /* 0x00007200ff007a0c */ /* 0x000fca0003f25270 */
[----:B----4-:R5:W1:Y:S08]  /*1bd0*/  R2UR UR9, R0 ;  /* 0x00000000000973c2 */ /* 0x010a7000000e0000 */
[----:B---3--:R3:W4:Y:S01]  /*1be0*/  R2UR UR17, R3 ;  /* 0x00000000031173c2 */ /* 0x00872200000e0000 */
[----:B-----5:R-:W-:-:S04]  /*1bf0*/  IMAD.MOV R0, RZ, RZ, -R5 ;  /* 0x000000ffff007224 */ /* 0x020fc800078e0a05 */
[----:B------:R-:W-:Y:S01]  /*1c00*/  IMAD R0, R0, R6, RZ ;  /* 0x0000000600007224 */ /* 0x000fe200078e02ff */
[----:B---3--:R-:W-:-:S03]  /*1c10*/  IABS R3, UR52 ;  /* 0x0000003400037c13 */ /* 0x008fc60008000000 */
        /* <DEDUP_REMOVED lines=12> */
[----:B------:R-:W-:Y:S01]  /*1ce0*/  @P2 IADD3 R4, R4, 0x1, RZ ;  /* 0x0000000104042810 */ /* 0x000fe20007ffe0ff */
[----:B------:R-:W-:-:S04]  /*1cf0*/  @UP2 UIMAD UR14, UR52, UR14, UR9 ;  /* 0x0000000e340e22a4 */ /* 0x000fc8000f8e0209 */
[----:B------:R-:W-:Y:S01]  /*1d00*/  @!P0 IMAD.MOV R4, RZ, RZ, -R4 ;  /* 0x000000ffff048224 */ /* 0x000fe200078e0a04 */
[----:B------:R-:W-:Y:S01]  /*1d10*/  PLOP3.LUT P0, PT, PT, PT, UP2, 0x80, 0x0 ;  /* 0x000000000000781c */ /* 0x000fe20003f0f028 */
[----:B------:R-:W-:Y:S02]  /*1d20*/  UIMAD.WIDE.U32 UR8, UR54, UR8, URZ ;  /* 0x00000008360872a5 */ /* 0x000fe4000f8e003f */
[----:B----4-:R-:W-:Y:S01]  /*1d30*/  @!UP2 UMOV UR14, UR17 ;  /* 0x00000011000eac82 */ /* 0x010fe20008000000 */
[----:B------:R-:W-:Y:S01]  /*1d40*/  @!P1 LOP3.LUT R4, RZ, c[0x0][0x1c8], RZ, 0x33, !PT ;  /* 0x00007200ff049a12 */ /* 0x000fe200078e33ff */
[----:B------:R-:W-:Y:S02]  /*1d50*/  USEL UR17, UR15, URZ, UP3 ;  /* 0x0000003f0f117287 */ /* 0x000fe40009800000 */
        /* <DEDUP_REMOVED lines=11> */
[----:B------:R-:W-:Y:S01]  /*1e10*/  ULDC.U8 UR6, c[0x0][0x2d8] ;  /* 0x0000b60000067ab9 */ /* 0x000fe20000000000 */
[----:B------:R-:W-:Y:S05]  /*1e20*/  BRA `(.L_x_539) ;  /* 0x0000003000007947 */ /* 0x000fea0003800000 */
.L_x_538:
[----:B------:R-:W2:Y:S02]  /*1e30*/  LDL R0, [R1+0x34] ;  /* 0x0000340001007983 */ /* 0x000ea40000100800 */
[----:B--2---:R1:W2:Y:S01]  /*1e40*/  R2UR UR4, R0 ;  /* 0x00000000000473c2 */ /* 0x0042a200000e0000 */
[----:B------:R-:W-:-:S07]  /*1e50*/  DEPBAR.LE SB1, 0x0, {2} ;  /* 0x000090040000791a */ /* 0x000fce0000000000 */
.L_x_539:
        /* <DEDUP_REMOVED lines=9> */
[----:B--2---:R-:W-:-:S03]  /*1ef0*/  UIADD3 UR8, UP5, UP4, UR8, UR61, UR6 ;  /* 0x0000003d08087290 */ /* 0x004fc6000fcbe006 */
[----:B------:R-:W-:Y:S01]  /*1f00*/  SHF.R.S32.HI R3, RZ, 0x2, R3 ;  /* 0x00000002ff037819 */ /* 0x000fe20000011403 */
[----:B------:R-:W-:Y:S02]  /*1f10*/  UIADD3 UR19, UP1, UP0, UR19, UR8, UR24 ;  /* 0x0000000813137290 */ /* 0x000fe4000f83e018 */
[----:B------:R-:W-:Y:S01]  /*1f20*/  USHF.R.S32.HI UR24, URZ, 0x1f, UR52 ;  /* 0x0000001f3f187899 */ /* 0x000fe20008011434 */
[----:B------:R-:W-:Y:S01]  /*1f30*/  SHF.R.S32.HI R18, RZ, 0x1f, R3 ;  /* 0x0000001fff127819 */ /* 0x000fe20000011403 */
[----:B------:R-:W-:-:S03]  /*1f40*/  ULDC.U8 UR6, c[0x0][0x2d8] ;  /* 0x0000b60000067ab9 */ /* 0x000fc60000000000 */
[----:B---3--:R1:W2:Y:S02]  /*1f50*/  R2UR UR8, R0 ;  /* 0x00000000000873c2 */ /* 0x0082a400000e0000 */
        /* <DEDUP_REMOVED lines=10> */
[----:B------:R-:W-:Y:S02]  /*2000*/  IMAD R0, R0, c[0x0][0x194], R5 ;  /* 0x0000650000007a24 */ /* 0x000fe400078e0205 */
        /* <DEDUP_REMOVED lines=10> */
[----:B------:R-:W-:Y:S01]  /*20b0*/  UMOV UR24, 0x4 ;  /* 0x0000000400187882 */ /* 0x000fe20000000000 */
        /* <DEDUP_REMOVED lines=11> */
[----:B------:R-:W-:Y:S01]  /*2170*/  ULEA.HI.SX32 UR7, UR46, 0xffffffff, 0x19 ;  /* 0xffffffff2e077891 */ /* 0x000fe2000f8fca3f */
        /* <DEDUP_REMOVED lines=8> */
[----:B------:R-:W-:Y:S02]  /*2200*/  ULDC.64 UR14, c[0x0][0x3c8] ;  /* 0x0000f200000e7ab9 */ /* 0x000fe40000000a00 */
[----:B------:R-:W-:Y:S01]  /*2210*/  IMAD R0, R18, c[0x0][0x370], RZ ;  /* 0x0000dc0012007a24 */ /* 0x000fe200078e02ff */
[----:B------:R-:W-:Y:S01]  /*2220*/  IADD3 R9, R9, UR16, RZ ;  /* 0x0000001009097c10 */ /* 0x000fe2000fffe0ff */
[C---:B------:R-:W-:Y:S01]  /*2230*/  IMAD.WIDE.U32 R6, R3.reuse, c[0x0][0x370], R6 ;  /* 0x0000dc0003067a25 */ /* 0x040fe200078e0006 */
[----:B------:R-:W-:Y:S01]  /*2240*/  ULDC.64 UR16, c[0x0][0x200] ;  /* 0x0000800000107ab9 */ /* 0x000fe20000000a00 */
[----:B------:R-:W-:Y:S01]  /*2250*/  LEA R12, P2, R8, c[0x0][0x160], 0x1 ;  /* 0x00005800080c7a11 */ /* 0x000fe200078408ff */
[----:B------:R-:W-:Y:S01]  /*2260*/  UIMAD.WIDE UR16, UR4, UR24, UR16 ;  /* 0x00000018041072a5 */ /* 0x000fe2000f8e0210 */
[----:B------:R-:W-:Y:S01]  /*2270*/  IMAD R0, R3, c[0x0][0x374], R0 ;  /* 0x0000dd0003007a24 */ /* 0x000fe200078e0200 */
[----:B------:R-:W-:Y:S01]  /*2280*/  LEA R10, P1, R6, c[0x0][0x330], 0x1 ;  /* 0x0000cc00060a7a11 */ /* 0x000fe200078208ff */
[----:B------:R-:W-:Y:S01]  /*2290*/  UIMAD.WIDE UR8, UR8, UR24, UR14 ;  /* 0x00000018080872a5 */ /* 0x000fe2000f8e020e */
[----:B------:R-:W-:Y:S01]  /*22a0*/  LEA.HI.X R13, R8, c[0x0][0x164], R9, 0x1, P2 ;  /* 0x00005900080d7a11 */ /* 0x000fe200010f0c09 */
[----:B------:R-:W-:-:S05]  /*22b0*/  IMAD.IADD R0, R7, 0x1, R0 ;  /* 0x0000000107007824 */ /* 0x000fca00078e0200 */
[----:B------:R-:W-:Y:S01]  /*22c0*/  LEA.HI.X R11, R6, c[0x0][0x334], R0, 0x1, P1 ;  /* 0x0000cd00060b7a11 */ /* 0x000fe200008f0c00 */
[----:B------:R-:W-:Y:S05]  /*22d0*/  @!P0 BRA `(.L_x_540) ;  /* 0x00008bb000008947 */ /* 0x000fea0003800000 */
[----:B------:R-:W2:Y:S01]  /*22e0*/  LDL R19, [R1+0xc] ;  /* 0x00000c0001137983 */ /* 0x000ea20000100800 */
        /* <DEDUP_REMOVED lines=13> */
[----:B------:R-:W-:Y:S01]  /*23c0*/  UMOV UR9, UR17 ;  /* 0x0000001100097c82 */ /* 0x000fe20008000000 */
[----:B------:R-:W-:Y:S01]  /*23d0*/  MOV R0, UR4 ;  /* 0x0000000400007c02 */ /* 0x000fe20008000f00 */
        /* <DEDUP_REMOVED lines=10> */
[----:B------:R-:W-:Y:S01]  /*2480*/  UISETP.NE.AND UP0, UPT, UR4, 0x1, UPT ;  /* 0x000000010400788c */ /* 0x000fe2000bf05270 */
[----:B------:R-:W-:Y:S01]  /*2490*/  IMAD.IADD R12, R7, 0x1, R5 ;  /* 0x00000001070c7824 */ /* 0x000fe200078e0205 */
[----:B------:R-:W-:-:S04]  /*24a0*/  UIMAD UR4, UR12, -0x80, UR5 ;  /* 0xffffff800c0478a4 */ /* 0x000fc8000f8e0205 */
[----:B------:R-:W-:Y:S02]  /*24b0*/  @P0 BAR.SYNC.DEFER_BLOCKING 0x0 ;  /* 0x0000000000000b1d */ /* 0x000fe40000010000 */
[----:B------:R-:W-:Y:S01]  /*24c0*/  ISETP.GE.AND P2, PT, R3, UR4, PT ;  /* 0x0000000403007c0c */ /* 0x000fe2000bf46270 */
[----:B--2---:R-:W-:-:S12]  /*24d0*/  IMAD.SHL.U32 R0, R19, 0x2, RZ ;  /* 0x0000000213007824 */ /* 0x004fd800078e00ff */
        /* <DEDUP_REMOVED lines=21> */
.L_x_542:
[----:B------:R-:W-:Y:S05]  /*2630*/  BSYNC B0 ;  /* 0x0000000000007941 */ /* 0x000fea0003800000 */
.L_x_541:
        /* <DEDUP_REMOVED lines=21> */
.L_x_544:
[----:B------:R-:W-:Y:S05]  /*2790*/  BSYNC B0 ;  /* 0x0000000000007941 */ /* 0x000fea0003800000 */
.L_x_543:
        /* <DEDUP_REMOVED lines=17> */
.L_x_546:
[----:B------:R-:W-:Y:S05]  /*28b0*/  BSYNC B0 ;  /* 0x0000000000007941 */ /* 0x000fea0003800000 */
.L_x_545:
        /* <DEDUP_REMOVED lines=15> */
.L_x_548:
[----:B------:R-:W-:Y:S05]  /*29b0*/  BSYNC B0 ;  /* 0x0000000000007941 */ /* 0x000fea0003800000 */
.L_x_547:
        /* <DEDUP_REMOVED lines=20> */
.L_x_550:
[----:B------:R-:W-:Y:S05]  /*2b00*/  BSYNC B0 ;  /* 0x0000000000007941 */ /* 0x000fea0003800000 */
.L_x_549:
        /* <DEDUP_REMOVED lines=20> */
.L_x_552:
[----:B------:R-:W-:Y:S05]  /*2c50*/  BSYNC B0 ;  /* 0x0000000000007941 */ /* 0x000fea0003800000 */
.L_x_551:
[----:B--2---:R-:W2:Y:S01]  /*2c60*/  LDL R12, [R1] ;  /* 0x00000000010c7983 */ /* 0x004ea20000100800 */
[----:B------:R-:W-:Y:S01]  /*2c70*/  ULDC.64 UR14, c[0x0][0x198] ;  /* 0x00006600000e7ab9 */ /* 0x000fe20000000a00 */
[----:B---3--:R-:W-:Y:S01]  /*2c80*/  IMAD.WIDE.U32 R6, R15, c[0x0][0x198], R246 ;  /* 0x000066000f067a25 */ /* 0x008fe200078e00f6 */
[----:B------:R-:W-:Y:S01]  /*2c90*/  UIMAD UR13, UR13, UR14, URZ ;  /* 0x0000000e0d0d72a4 */ /* 0x000fe2000f8e023f */
[----:B------:R-:W-:Y:S02]  /*2ca0*/  MOV R251, 0x7f800000 ;  /* 0x7f80000000fb7802 */ /* 0x000fe40000000f00 */
[----:B------:R-:W-:Y:S01]  /*2cb0*/  IMAD.MOV.U32 R252, RZ, RZ, 0x7f800000 ;  /* 0x7f800000fffc7424 */ /* 0x000fe200078e00ff */
[----:B------:R-:W-:Y:S01]  /*2cc0*/  UIMAD UR13, UR18, UR15, UR13 ;  /* 0x0000000f120d72a4 */ /* 0x000fe2000f8e020d */
[----:B------:R-:W-:Y:S01]  /*2cd0*/  IADD3 R8, P3, R6, UR21, RZ ;  /* 0x0000001506087c10 */ /* 0x000fe2000ff7e0ff */
[----:B------:R-:W-:Y:S01]  /*2ce0*/  IMAD.MOV.U32 R250, RZ, RZ, 0x7f800000 ;  /* 0x7f800000fffa7424 */ /* 0x000fe200078e00ff */
[----:B------:R-:W-:-:S02]  /*2cf0*/  MOV R245, 0x7f800000 ;  /* 0x7f80000000f57802 */ /* 0x000fc40000000f00 */
[----:B------:R-:W-:Y:S01]  /*2d00*/  MOV R10, 0x4 ;  /* 0x00000004000a7802 */ /* 0x000fe20000000f00 */
[----:B------:R-:W-:-:S05]  /*2d10*/  IMAD.U32 R5, RZ, RZ, UR13 ;  /* 0x0000000dff057e24 */ /* 0x000fca000f8e00ff */
[----:B------:R-:W-:Y:S02]  /*2d20*/  IADD3.X R9, R7, UR22, R5, P3, !PT ;  /* 0x0000001607097c10 */ /* 0x000fe40009ffe405 */
[C---:B--2---:R-:W-:Y:S02]  /*2d30*/  IADD3 R7, R12.reuse, 0x8, RZ ;  /* 0x000000080c077810 */ /* 0x044fe40007ffe0ff */
[C---:B------:R-:W-:Y:S02]  /*2d40*/  IADD3 R6, R12.reuse, 0x40, RZ ;  /* 0x000000400c067810 */ /* 0x040fe40007ffe0ff */
[----:B------:R-:W-:Y:S02]  /*2d50*/  ISETP.GE.AND P6, PT, R12, UR4, PT ;  /* 0x000000040c007c0c */ /* 0x000fe4000bfc6270 */
[----:B------:R-:W-:Y:S02]  /*2d60*/  ISETP.GE.AND P5, PT, R7, UR4, PT ;  /* 0x0000000407007c0c */ /* 0x000fe4000bfa6270 */
[----:B------:R-:W-:Y:S01]  /*2d70*/  ISETP.GE.AND P4, PT, R6, UR4, PT ;  /* 0x0000000406007c0c */ /* 0x000fe2000bf86270 */
[----:B------:R-:W-:Y:S01]  /*2d80*/  IMAD.MOV.U32 R6, RZ, RZ, 0x4 ;  /* 0x00000004ff067424 */ /* 0x000fe200078e00ff */
[----:B------:R-:W-:-:S03]  /*2d90*/  IADD3 R5, R12, 0x48, RZ ;  /* 0x000000480c057810 */ /* 0x000fc60007ffe0ff */
        /* <DEDUP_REMOVED lines=33> */
.L_x_554:
[----:B--2---:R-:W-:Y:S05]  /*2fb0*/  BSYNC B0 ;  /* 0x0000000000007941 */ /* 0x004fea0003800000 */
.L_x_553:
        /* <DEDUP_REMOVED lines=19> */
.L_x_556:
[----:B------:R-:W-:Y:S05]  /*30f0*/  BSYNC B0 ;  /* 0x0000000000007941 */ /* 0x000fea0003800000 */
.L_x_555:
[----:B--2---:R-:W2:Y:S01]  /*3100*/  LDL R3, [R1+0x20] ;  /* 0x0000200001037983 */ /* 0x004ea20000100800 */
[----:B------:R-:W-:Y:S02]  /*3110*/  ULDC.64 UR16, c[0x0][0x318] ;  /* 0x0000c60000107ab9 */ /* 0x000fe40000000a00 */
[----:B------:R-:W-:Y:S01]  /*3120*/  USHF.R.S32.HI UR13, URZ, 0x1f, UR52 ;  /* 0x0000001f3f0d7899 */ /* 0x000fe20008011434 */
[----:B------:R-:W0:Y:S01]  /*3130*/  LDGDEPBAR ;  /* 0x00000000000079af */ /* 0x000e220000000000 */
[----:B------:R-:W-:Y:S02]  /*3140*/  UISETP.NE.U32.AND UP1, UPT, URZ, UR16, UPT ;  /* 0x000000103f00728c */ /* 0x000fe4000bf25070 */
[----:B------:R-:W-:Y:S01]  /*3150*/  ULDC.64 UR18, c[0x0][0x320] ;  /* 0x0000c80000127ab9 */ /* 0x000fe20000000a00 */
[----:B-1-34-:R-:W3:Y:S01]  /*3160*/  LDL R0, [R1+0x28] ;  /* 0x0000280001007983 */ /* 0x01aee20000100800 */
[----:B------:R-:W-:-:S03]  /*3170*/  UISETP.NE.AND.EX UP1, UPT, URZ, UR17, UPT, UP1 ;  /* 0x000000113f00728c */ /* 0x000fc6000bf25310 */
[----:B------:R-:W1:Y:S03]  /*3180*/  S2R R6, SR_TID.X ;  /* 0x0000000000067919 */ /* 0x000e660000002100 */
[----:B------:R-:W-:Y:S01]  /*3190*/  PLOP3.LUT P1, PT, PT, PT, UP1, 0x80, 0x0 ;  /* 0x000000000000781c */ /* 0x000fe20003f2f018 */
[----:B------:R-:W4:Y:S04]  /*31a0*/  S2R R7, SR_TID.X ;  /* 0x0000000000077919 */ /* 0x000f280000002100 */
[----:B------:R-:W-:Y:S02]  /*31b0*/  @UP1 UIMAD UR4, UR56, UR18, URZ ;  /* 0x00000012380412a4 */ /* 0x000fe4000f8e023f */
[----:B------:R-:W-:-:S02]  /*31c0*/  @UP1 UMOV UR14, UR52 ;  /* 0x00000034000e1c82 */ /* 0x000fc40008000000 */
[----:B------:R-:W-:Y:S02]  /*31d0*/  @UP1 UMOV UR15, UR13 ;  /* 0x0000000d000f1c82 */ /* 0x000fe40008000000 */
[----:B------:R-:W-:Y:S01]  /*31e0*/  @UP1 UIMAD.WIDE.U32 UR14, UR50, UR18, UR14 ;  /* 0x00000012320e12a5 */ /* 0x000fe2000f8e000e */
[----:B------:R-:W-:-:S04]  /*31f0*/  DEPBAR.LE SB0, 0x1 ;  /* 0x000080400000791a */ /* 0x000fc80000000000 */
[----:B------:R-:W-:Y:S01]  /*3200*/  BAR.SYNC.DEFER_BLOCKING 0x0 ;  /* 0x0000000000007b1d */ /* 0x000fe20000010000 */
[----:B------:R-:W-:Y:S02]  /*3210*/  @UP1 UIMAD UR19, UR50, UR19, UR4 ;  /* 0x00000013321312a4 */ /* 0x000fe4000f8e0204 */
[----:B------:R-:W-:Y:S01]  /*3220*/  @UP1 ULEA UR16, UP0, UR14, UR16, 0x2 ;  /* 0x000000100e101291 */ /* 0x000fe2000f80103f */
[----:B-1----:R-:W-:Y:S01]  /*3230*/  SHF.R.S32.HI R6, RZ, 0x1f, R6 ;  /* 0x0000001fff067819 */ /* 0x002fe20000011406 */
[----:B------:R-:W-:-:S03]  /*3240*/  @UP1 UIADD3 UR19, UR15, UR19, URZ ;  /* 0x000000130f131290 */ /* 0x000fc6000fffe03f */
[----:B----4-:R-:W-:Y:S01]  /*3250*/  LEA.HI R6, R6, R7, RZ, 0x7 ;  /* 0x0000000706067211 */ /* 0x010fe200078f38ff */
[----:B------:R-:W-:Y:S01]  /*3260*/  @UP1 ULEA.HI.X UR17, UR14, UR17, UR19, 0x2, UP0 ;  /* 0x000000110e111291 */ /* 0x000fe200080f1413 */
[----:B------:R-:W-:Y:S02]  /*3270*/  IMAD.U32 R4, RZ, RZ, UR16 ;  /* 0x00000010ff047e24 */ /* 0x000fe4000f8e00ff */
[----:B------:R-:W-:-:S03]  /*3280*/  SHF.R.S32.HI R6, RZ, 0x7, R6 ;  /* 0x00000007ff067819 */ /* 0x000fc60000011406 */
[----:B------:R-:W-:-:S05]  /*3290*/  IMAD.U32 R5, RZ, RZ, UR17 ;  /* 0x00000011ff057e24 */ /* 0x000fca000f8e00ff */
[----:B------:R-:W4:Y:S01]  /*32a0*/  @P1 LDG.E R4, [R4.64] ;  /* 0x0000003004041981 */ /* 0x000f22000c1e1900 */
[----:B------:R-:W-:-:S03]  /*32b0*/  IMAD.MOV.U32 R7, RZ, RZ, c[0x0][0x30c] ;  /* 0x0000c300ff077624 */ /* 0x000fc600078e00ff */
[----:B------:R-:W1:Y:S04]  /*32c0*/  LDSM.16.M88.4 R116, [R149+0x8000] ;  /* 0x008000009574783b */ /* 0x000e680000000200 */
[----:B------:R-:W1:Y:S04]  /*32d0*/  LDSM.16.M88.4 R120, [R149+0x8400] ;  /* 0x008400009578783b */ /* 0x000e680000000200 */
[----:B------:R-:W1:Y:S04]  /*32e0*/  LDSM.16.M88.4 R124, [R149+0x8800] ;  /* 0x00880000957c783b */ /* 0x000e680000000200 */
[----:B------:R-:W1:Y:S04]  /*32f0*/  LDSM.16.M88.4 R128, [R149+0x8c00] ;  /* 0x008c00009580783b */ /* 0x000e680000000200 */
[----:B------:R-:W1:Y:S04]  /*3300*/  LDSM.16.M88.4 R132, [R150+0x8000] ;  /* 0x008000009684783b */ /* 0x000e680000000200 */
[----:B------:R-:W1:Y:S04]  /*3310*/  LDSM.16.M88.4 R136, [R150+0x8400] ;  /* 0x008400009688783b */ /* 0x000e680000000200 */
[----:B------:R-:W1:Y:S04]  /*3320*/  LDSM.16.M88.4 R140, [R150+0x8800] ;  /* 0x00880000968c783b */ /* 0x000e680000000200 */
[----:B------:R-:W1:Y:S01]  /*3330*/  LDSM.16.M88.4 R144, [R150+0x8c00] ;  /* 0x008c00009690783b */ /* 0x000e620000000200 */
[----:B--2---:R2:W1:Y:S08]  /*3340*/  R2UR UR22, R3 ;  /* 0x00000000031673c2 */ /* 0x00447000000e0000 */
[----:B---3--:R3:W1:Y:S01]  /*3350*/  R2UR UR21, R0 ;  /* 0x00000000001573c2 */ /* 0x00866200000e0000 */
[----:B--2---:R-:W2:Y:S01]  /*3360*/  S2R R3, SR_TID.X ;  /* 0x0000000000037919 */ /* 0x004ea20000002100 */
[----:B---3--:R-:W-:-:S02]  /*3370*/  IMAD.U32 R0, RZ, RZ, UR12 ;  /* 0x0000000cff007e24 */ /* 0x008fc4000f8e00ff */
[----:B--2---:R-:W-:-:S05]  /*3380*/  IMAD.SHL.U32 R3, R3, 0x2, RZ ;  /* 0x0000000203037824 */ /* 0x004fca00078e00ff */
[----:B------:R-:W-:-:S05]  /*3390*/  LOP3.LUT R3, R3, 0x6, RZ, 0xc0, !PT ;  /* 0x0000000603037812 */ /* 0x000fca00078ec0ff */
[----:B------:R-:W-:-:S04]  /*33a0*/  IMAD R3, R6, 0x40, R3 ;  /* 0x0000004006037824 */ /* 0x000fc800078e0203 */
[----:B------:R-:W-:-:S05]  /*33b0*/  IMAD R0, R0, 0x80, R3 ;  /* 0x0000008000007824 */ /* 0x000fca00078e0203 */
[----:B------:R-:W-:Y:S02]  /*33c0*/  IADD3 R8, R12, -UR20, -R0 ;  /* 0x800000140c087c10 */ /* 0x000fe4000fffe800 */
[----:B------:R-:W4:Y:S01]  /*33d0*/  @P1 MUFU.RCP R0, c[0x0][0x238] ;  /* 0x00008e0000001b08 */ /* 0x000f220000001000 */
[----:B------:R-:W-:Y:S02]  /*33e0*/  IMAD.MOV.U32 R6, RZ, RZ, c[0x0][0x308] ;  /* 0x0000c200ff067624 */ /* 0x000fe400078e00ff */
[----:B----4-:R-:W-:-:S04]  /*33f0*/  @P1 FMUL.FTZ R4, R4, R0 ;  /* 0x0000000004041220 */ /* 0x010fc80000410000 */
[----:B------:R2:W3:Y:S02]  /*3400*/  @P1 R2UR UR13, R4 ;  /* 0x00000000040d13c2 */ /* 0x0004e400000e0000 */
[----:B--2---:R2:W1:Y:S04]  /*3410*/  LDG.E.64 R4, [R6.64+0x8] ;  /* 0x0000083006047981 */ /* 0x004468000c1e1b00 */
[----:B--2---:R-:W2:Y:S01]  /*3420*/  LDG.E.64 R6, [R6.64] ;  /* 0x0000003006067981 */ /* 0x004ea2000c1e1b00 */
[----:B------:R-:W-:Y:S02]  /*3430*/  SHF.R.S32.HI R0, RZ, 0x1f, R16 ;  /* 0x0000001fff007819 */ /* 0x000fe40000011410 */
[----:B------:R-:W-:-:S04]  /*3440*/  IADD3 R3, R162, 0x1000, RZ ;  /* 0x00001000a2037810 */ /* 0x000fc80007ffe0ff */
[----:B------:R-:W-:Y:S01]  /*3450*/  SEL R148, R3, R162, !P0 ;  /* 0x000000a203947207 */ /* 0x000fe20004000000 */
        /* <DEDUP_REMOVED lines=19> */
[----:B------:R-:W-:Y:S01]  /*3590*/  UMOV UR4, URZ ;  /* 0x0000003f00047c82 */ /* 0x000fe20008000000 */
[----:B------:R-:W-:Y:S01]  /*35a0*/  IMAD.IADD R155, R154, 0x1, R157 ;  /* 0x000000019a9b7824 */ /* 0x000fe200078e029d */
[----:B---3--:R-:W-:Y:S01]  /*35b0*/  @UP1 UMOV UR4, UR13 ;  /* 0x0000000d00041c82 */ /* 0x008fe20008000000 */
[----:B-1----:R-:W-:-:S04]  /*35c0*/  IADD3 R248, P2, P1, R4, UR22, R16 ;  /* 0x0000001604f87c10 */ /* 0x002fc8000f95e010 */
[----:B------:R-:W-:Y:S02]  /*35d0*/  IADD3.X R4, R5, UR21, R0, P2, P1 ;  /* 0x0000001505047c10 */ /* 0x000fe400097e2400 */
[----:B------:R-:W-:Y:S01]  /*35e0*/  IADD3 R0, R156, 0x1000, RZ ;  /* 0x000010009c007810 */ /* 0x000fe20007ffe0ff */
[----:B--2---:R-:W1:Y:S03]  /*35f0*/  R2UR UR14, R6 ;  /* 0x00000000060e73c2 */ /* 0x004e6600000e0000 */
[----:B------:R-:W-:-:S05]  /*3600*/  SEL R0, R0, R156, !P0 ;  /* 0x0000009c00007207 */ /* 0x000fca0004000000 */
[----:B------:R-:W-:Y:S01]  /*3610*/  IMAD.SHL.U32 R3, R0, 0x2, RZ ;  /* 0x0000000200037824 */ /* 0x000fe200078e00ff */
[----:B------:R-:W2:Y:S01]  /*3620*/  R2UR UR28, R7 ;  /* 0x00000000071c73c2 */ /* 0x000ea200000e0000 */
[----:B-1----:R-:W-:-:S05]  /*3630*/  LOP3.LUT R0, R4, UR14, RZ, 0x3c, !PT ;  /* 0x0000000e04007c12 */ /* 0x002fca000f8e3cff */
[----:B------:R1:W-:Y:S02]  /*3640*/  STL [R1+0x4], R0 ;  /* 0x0000040001007387 */ /* 0x0003e40000100800 */
[----:B-1----:R-:W-:-:S05]  /*3650*/  IADD3 R0, R8, UR5, RZ ;  /* 0x0000000508007c10 */ /* 0x002fca000fffe0ff */
[----:B------:R1:W-:Y:S01]  /*3660*/  STL [R1+0x8], R0 ;  /* 0x0000080001007387 */ /* 0x0003e20000100800 */
[----:B------:R-:W-:Y:S01]  /*3670*/  IMAD.WIDE.U32 R248, R248, -0x2daee0ad, RZ ;  /* 0xd2511f53f8f87825 */ /* 0x000fe200078e00ff */
        /* <DEDUP_REMOVED lines=12> */
.L_x_559:
[----:B------:R-:W2:Y:S01]  /*3740*/  LDL R4, [R1+0x8] ;  /* 0x0000080001047983 */ /* 0x000ea20000100800 */
[----:B-1----:R-:W-:Y:S01]  /*3750*/  IMAD.U32 R0, RZ, RZ, UR7 ;  /* 0x00000007ff007e24 */ /* 0x002fe2000f8e00ff */
[----:B------:R-:W-:Y:S01]  /*3760*/  USHF.L.U32 UR24, UR12, 0x7, URZ ;  /* 0x000000070c187899 */ /* 0x000fe2000800063f */
[----:B------:R-:W-:Y:S01]  /*3770*/  IMAD.IADD R112, R157, 0x1, R148 ;  /* 0x000000019d707824 */ /* 0x000fe200078e0294 */
[----:B------:R-:W3:Y:S01]  /*3780*/  LDL R167, [R1+0x10] ;  /* 0x0000100001a77983 */ /* 0x000ee20000100800 */
[----:B------:R-:W-:Y:S02]  /*3790*/  UISETP.GE.AND UP1, UPT, UR7, 0x1, UPT ;  /* 0x000000010700788c */ /* 0x000fe4000bf26270 */
[----:B------:R-:W-:Y:S01]  /*37a0*/  UIADD3 UR24, UR24, 0x80, URZ ;  /* 0x0000008018187890 */ /* 0x000fe2000fffe03f */
[----:B------:R-:W4:Y:S03]  /*37b0*/  LDL R170, [R1+0x4] ;  /* 0x0000040001aa7983 */ /* 0x000f260000100800 */
[----:B------:R-:W-:Y:S01]  /*37c0*/  UISETP.GE.AND UP0, UPT, UR24, UR5, UPT ;  /* 0x000000051800728c */ /* 0x000fe2000bf06270 */
[----:B------:R-:W0:Y:S08]  /*37d0*/  LDGDEPBAR ;  /* 0x00000000000079af */ /* 0x000e300000000000 */
[----:B------:R-:W1:Y:S08]  /*37e0*/  S2R R187, SR_TID.X ;  /* 0x0000000000bb7919 */ /* 0x000e700000002100 */
[----:B------:R-:W1:Y:S02]  /*37f0*/  S2R R188, SR_TID.X ;  /* 0x0000000000bc7919 */ /* 0x000e640000002100 */
[----:B-1----:R-:W-:Y:S01]  /*3800*/  SHF.R.S32.HI R187, RZ, 0x1f, R187 ;  /* 0x0000001fffbb7819 */ /* 0x002fe200000114bb */
[----:B------:R-:W-:Y:S05]  /*3810*/  DEPBAR.LE SB0, 0x0 ;  /* 0x000080000000791a */ /* 0x000fea0000000000 */
[----:B------:R-:W-:Y:S01]  /*3820*/  BAR.SYNC.DEFER_BLOCKING 0x0 ;  /* 0x0000000000007b1d */ /* 0x000fe20000010000 */
[----:B------:R-:W-:Y:S04]  /*3830*/  LEA.HI R187, R187, R188, RZ, 0x7 ;  /* 0x000000bcbbbb7211 */ /* 0x000fe800078f38ff */
[----:B------:R-:W-:Y:S03]  /*3840*/  SHF.R.S32.HI R187, RZ, 0x7, R187 ;  /* 0x00000007ffbb7819 */ /* 0x000fe600000114bb */
[----:B------:R-:W-:Y:S08]  /*3850*/  LDSM.16.M88.4 R64, [R148] ;  /* 0x000000009440783b */ /* 0x000ff00000000200 */
[----:B------:R-:W1:Y:S08]  /*3860*/  LDSM.16.M88.4 R16, [R149+0x6000] ;  /* 0x006000009510783b */ /* 0x000e700000000200 */
[----:B------:R-:W1:Y:S08]  /*3870*/  LDSM.16.M88.4 R60, [R148+0x1000] ;  /* 0x00100000943c783b */ /* 0x000e700000000200 */
[----:B------:R-:W1:Y:S08]  /*3880*/  LDSM.16.M88.4 R32, [R149+0x6400] ;  /* 0x006400009520783b */ /* 0x000e700000000200 */
[----:B------:R-:W1:Y:S08]  /*3890*/  LDSM.16.M88.4 R48, [R149+0x6800] ;  /* 0x006800009530783b */ /* 0x000e700000000200 */
[----:B------:R-:W1:Y:S08]  /*38a0*/  LDSM.16.M88.4 R100, [R149+0x6c00] ;  /* 0x006c00009564783b */ /* 0x000e700000000200 */
[----:B------:R-:W-:Y:S08]  /*38b0*/  LDSM.16.M88.4 R104, [R112] ;  /* 0x000000007068783b */ /* 0x000ff00000000200 */
[----:B------:R-:W1:Y:S01]  /*38c0*/  LDSM.16.M88.4 R108, [R150+0x6000] ;  /* 0x00600000966c783b */ /* 0x000e620000000200 */
[----:B--2---:R-:W-:Y:S05]  /*38d0*/  IMAD R0, R0, 0x80, R4 ;  /* 0x0000008000007824 */ /* 0x004fea00078e0204 */
[----:B------:R-:W-:Y:S02]  /*38e0*/  IABS R5, R0 ;  /* 0x0000000000057213 */ /* 0x000fe40000000000 */
[C---:B------:R-:W-:Y:S02]  /*38f0*/  IADD3 R4, R0.reuse, 0x48, RZ ;  /* 0x0000004800047810 */ /* 0x040fe40007ffe0ff */
[----:B------:R-:W-:Y:S01]  /*3900*/  IADD3 R175, R0, 0x20, RZ ;  /* 0x0000002000af7810 */ /* 0x000fe20007ffe0ff */
[----:B------:R2:W-:Y:S01]  /*3910*/  I2F R194, R5 ;  /* 0x0000000500c27306 */ /* 0x0005e20000201400 */
[----:B------:R-:W-:Y:S02]  /*3920*/  ISETP.GE.AND P0, PT, R4, RZ, PT ;  /* 0x000000ff0400720c */ /* 0x000fe40003f06270 */
[C---:B------:R-:W-:Y:S02]  /*3930*/  IADD3 R174, R0.reuse, 0x1f, RZ ;  /* 0x0000001f00ae7810 */ /* 0x040fe40007ffe0ff */
[C---:B------:R-:W-:Y:S02]  /*3940*/  IADD3 R7, R0.reuse, 0x40, RZ ;  /* 0x0000004000077810 */ /* 0x040fe40007ffe0ff */
[C---:B------:R-:W-:Y:S02]  /*3950*/  IADD3 R176, R0.reuse, 0x18, RZ ;  /* 0x0000001800b07810 */ /* 0x040fe40007ffe0ff */
[C---:B------:R-:W-:Y:S02]  /*3960*/  IADD3 R6, R0.reuse, -0x1, RZ ;  /* 0xffffffff00067810 */ /* 0x040fe40007ffe0ff */
[C---:B------:R-:W-:Y:S02]  /*3970*/  IADD3 R181, R0.reuse, 0x10, RZ ;  /* 0x0000001000b57810 */ /* 0x040fe40007ffe0ff */
[C---:B------:R-:W-:Y:S02]  /*3980*/  IADD3 R12, R0.reuse, 0x3f, RZ ;  /* 0x0000003f000c7810 */ /* 0x040fe40007ffe0ff */
[C---:B------:R-:W-:Y:S02]  /*3990*/  IADD3 R182, R0.reuse, -0x31, RZ ;  /* 0xffffffcf00b67810 */ /* 0x040fe40007ffe0ff */
[C---:B------:R-:W-:Y:S02]  /*39a0*/  @!P0 IADD3 R4, -R0.reuse, -0x48, RZ ;  /* 0xffffffb800048810 */ /* 0x040fe40007ffe1ff */
[----:B------:R-:W-:Y:S02]  /*39b0*/  ISETP.GE.AND P0, PT, R7, RZ, PT ;  /* 0x000000ff0700720c */ /* 0x000fe40003f06270 */
[C---:B------:R-:W-:Y:S01]  /*39c0*/  IADD3 R20, R0.reuse, 0x38, RZ ;  /* 0x0000003800147810 */ /* 0x040fe20007ffe0ff */
[----:B------:R1:W-:Y:S01]  /*39d0*/  I2F R212, R4 ;  /* 0x0000000400d47306 */ /* 0x0003e20000201400 */
[C---:B------:R-:W-:Y:S02]  /*39e0*/  IADD3 R21, R0.reuse, -0x8, RZ ;  /* 0xfffffff800157810 */ /* 0x040fe40007ffe0ff */
[C---:B--2---:R-:W-:Y:S02]  /*39f0*/  IADD3 R5, R0.reuse, 0x8, RZ ;  /* 0x0000000800057810 */ /* 0x044fe40007ffe0ff */
[C---:B------:R-:W-:Y:S02]  /*3a00*/  IADD3 R24, R0.reuse, 0x37, RZ ;  /* 0x0000003700187810 */ /* 0x040fe40007ffe0ff */
[----:B------:R-:W-:Y:S02]  /*3a10*/  ISETP.GE.AND P1, PT, R5, RZ, PT ;  /* 0x000000ff0500720c */ /* 0x000fe40003f26270 */
[C---:B------:R-:W-:Y:S02]  /*3a20*/  IADD3 R36, R0.reuse, -0x9, RZ ;  /* 0xfffffff700247810 */ /* 0x040fe40007ffe0ff */
[C---:B------:R-:W-:Y:S02]  /*3a30*/  @!P0 IADD3 R7, -R0.reuse, -0x40, RZ ;  /* 0xffffffc000078810 */ /* 0x040fe40007ffe1ff */
[C---:B------:R-:W-:Y:S02]  /*3a40*/  IADD3 R37, R0.reuse, -0x10, RZ ;  /* 0xfffffff000257810 */ /* 0x040fe40007ffe0ff */
[C---:B------:R-:W-:Y:S01]  /*3a50*/  IADD3 R40, R0.reuse, 0x30, RZ ;  /* 0x0000003000287810 */ /* 0x040fe20007ffe0ff */
[----:B------:R-:W-:Y:S01]  /*3a60*/  I2F R193, R7 ;  /* 0x0000000700c17306 */ /* 0x000fe20000201400 */
[C---:B------:R-:W-:Y:S02]  /*3a70*/  IADD3 R44, R0.reuse, -0x11, RZ ;  /* 0xffffffef002c7810 */ /* 0x040fe40007ffe0ff */
[C---:B------:R-:W-:Y:S02]  /*3a80*/  IADD3 R52, R0.reuse, 0x2f, RZ ;  /* 0x0000002f00347810 */ /* 0x040fe40007ffe0ff */
[----:B------:R-:W-:Y:S02]  /*3a90*/  @!P1 IADD3 R5, -R0, -0x8, RZ ;  /* 0xfffffff800059810 */ /* 0x000fe40007ffe1ff */
[----:B------:R-:W-:Y:S02]  /*3aa0*/  ISETP.GE.AND P1, PT, R6, RZ, PT ;  /* 0x000000ff0600720c */ /* 0x000fe40003f26270 */
[----:B-1----:R-:W-:Y:S01]  /*3ab0*/  IADD3 R4, R0, 0x7, RZ ;  /* 0x0000000700047810 */ /* 0x002fe20007ffe0ff */
[----:B------:R1:W2:Y:S01]  /*3ac0*/  I2F R228, R5 ;  /* 0x0000000500e47306 */ /* 0x0002a20000201400 */
[----:B------:R-:W-:Y:S02]  /*3ad0*/  ISETP.GE.AND P6, PT, R44, RZ, PT ;  /* 0x000000ff2c00720c */ /* 0x000fe40003fc6270 */
[----:B------:R-:W-:Y:S02]  /*3ae0*/  ISETP.GE.AND P0, PT, R4, RZ, PT ;  /* 0x000000ff0400720c */ /* 0x000fe40003f06270 */
[----:B------:R-:W-:Y:S02]  /*3af0*/  IADD3 R113, R0, 0x27, RZ ;  /* 0x0000002700717810 */ /* 0x000fe40007ffe0ff */
[----:B------:R-:W-:Y:S02]  /*3b00*/  ISETP.GE.AND P2, PT, R52, RZ, PT ;  /* 0x000000ff3400720c */ /* 0x000fe40003f46270 */
[C---:B------:R-:W-:Y:S02]  /*3b10*/  IADD3 R165, R0.reuse, -0x20, RZ ;  /* 0xffffffe000a57810 */ /* 0x040fe40007ffe0ff */
[C---:B------:R-:W-:Y:S02]  /*3b20*/  @!P1 IADD3 R6, -R0.reuse, 0x1, RZ ;  /* 0x0000000100069810 */ /* 0x040fe40007ffe1ff */
[C---:B------:R-:W-:Y:S02]  /*3b30*/  IADD3 R56, R0.reuse, 0x28, RZ ;  /* 0x0000002800387810 */ /* 0x040fe40007ffe0ff */
[C---:B------:R-:W-:Y:S01]  /*3b40*/  @!P6 IADD3 R44, -R0.reuse, 0x11, RZ ;  /* 0x00000011002ce810 */ /* 0x040fe20007ffe1ff */
[----:B------:R-:W2:Y:S01]  /*3b50*/  I2F R196, R6 ;  /* 0x0000000600c47306 */ /* 0x000ea20000201400 */
[----:B------:R-:W-:Y:S02]  /*3b60*/  @!P0 IADD3 R4, -R0, -0x7, RZ ;  /* 0xfffffff900048810 */ /* 0x000fe40007ffe1ff */
[----:B------:R-:W-:Y:S02]  /*3b70*/  ISETP.GE.AND P0, PT, R12, RZ, PT ;  /* 0x000000ff0c00720c */ /* 0x000fe40003f06270 */
[C---:B------:R-:W-:Y:S02]  /*3b80*/  IADD3 R163, R0.reuse, -0x18, RZ ;  /* 0xffffffe800a37810 */ /* 0x040fe40007ffe0ff */
[C---:B------:R-:W-:Y:S02]  /*3b90*/  IADD3 R164, R0.reuse, -0x19, RZ ;  /* 0xffffffe700a47810 */ /* 0x040fe40007ffe0ff */
[----:B-1----:R-:W-:Y:S01]  /*3ba0*/  IADD3 R5, R0, 0x47, RZ ;  /* 0x0000004700057810 */ /* 0x002fe20007ffe0ff */
[----:B------:R-:W1:Y:S01]  /*3bb0*/  I2F R229, R4 ;  /* 0x0000000400e57306 */ /* 0x000e620000201400 */
[----:B------:R-:W-:Y:S02]  /*3bc0*/  ISETP.GE.AND P5, PT, R56, RZ, PT ;  /* 0x000000ff3800720c */ /* 0x000fe40003fa6270 */
[----:B------:R-:W-:Y:S02]  /*3bd0*/  ISETP.GE.AND P1, PT, R5, RZ, PT ;  /* 0x000000ff0500720c */ /* 0x000fe40003f26270 */
[----:B------:R-:W-:Y:S02]  /*3be0*/  ISETP.GE.AND P4, PT, R163, RZ, PT ;  /* 0x000000ffa300720c */ /* 0x000fe40003f86270 */
[----:B------:R-:W-:Y:S02]  /*3bf0*/  @!P0 IADD3 R12, -R0, -0x3f, RZ ;  /* 0xffffffc1000c8810 */ /* 0x000fe40007ffe1ff */
[----:B------:R-:W-:Y:S01]  /*3c00*/  ISETP.GE.AND P0, PT, R21, RZ, PT ;  /* 0x000000ff1500720c */ /* 0x000fe20003f06270 */
[----:B------:R-:W-:Y:S01]  /*3c10*/  I2F R205, R44 ;  /* 0x0000002c00cd7306 */ /* 0x000fe20000201400 */
[----:B------:R-:W-:Y:S02]  /*3c20*/  ISETP.GE.AND P3, PT, R164, RZ, PT ;  /* 0x000000ffa400720c */ /* 0x000fe40003f66270 */
[C---:B------:R-:W-:Y:S02]  /*3c30*/  @!P2 IADD3 R52, -R0.reuse, -0x2f, RZ ;  /* 0xffffffd10034a810 */ /* 0x040fe40007ffe1ff */
[----:B------:R-:W-:Y:S02]  /*3c40*/  ISETP.GE.AND P2, PT, R175, RZ, PT ;  /* 0x000000ffaf00720c */ /* 0x000fe40003f46270 */
[----:B------:R-:W-:Y:S02]  /*3c50*/  @!P1 IADD3 R5, -R0, -0x47, RZ ;  /* 0xffffffb900059810 */ /* 0x000fe40007ffe1ff */
[----:B------:R-:W-:Y:S01]  /*3c60*/  ISETP.GE.AND P1, PT, R20, RZ, PT ;  /* 0x000000ff1400720c */ /* 0x000fe20003f26270 */
[----:B------:R-:W1:Y:S01]  /*3c70*/  I2F R192, R12 ;  /* 0x0000000c00c07306 */ /* 0x000e620000201400 */
[C---:B------:R-:W-:Y:S02]  /*3c80*/  IADD3 R177, R0.reuse, -0x29, RZ ;  /* 0xffffffd700b17810 */ /* 0x040fe40007ffe0ff */
[----:B------:R-:W-:Y:S02]  /*3c90*/  @!P0 IADD3 R21, -R0, 0x8, RZ ;  /* 0x0000000800158810 */ /* 0x000fe40007ffe1ff */
[----:B------:R-:W-:Y:S02]  /*3ca0*/  ISETP.GE.AND P0, PT, R36, RZ, PT ;  /* 0x000000ff2400720c */ /* 0x000fe40003f06270 */
[C---:B------:R-:W-:Y:S02]  /*3cb0*/  IADD3 R166, R0.reuse, -0x21, RZ ;  /* 0xffffffdf00a67810 */ /* 0x040fe40007ffe0ff */
[C---:B------:R-:W-:Y:S01]  /*3cc0*/  @!P2 IADD3 R175, -R0.reuse, -0x20, RZ ;  /* 0xffffffe000afa810 */ /* 0x040fe20007ffe1ff */
[----:B------:R1:W1:Y:S01]  /*3cd0*/  I2F R213, R5 ;  /* 0x0000000500d57306 */ /* 0x0002620000201400 */
[C---:B------:R-:W-:Y:S02]  /*3ce0*/  IADD3 R178, R0.reuse, -0x28, RZ ;  /* 0xffffffd800b27810 */ /* 0x040fe40007ffe0ff */
[----:B------:R-:W-:Y:S02]  /*3cf0*/  ISETP.GE.AND P2, PT, R181, RZ, PT ;  /* 0x000000ffb500720c */ /* 0x000fe40003f46270 */
[----:B------:R-:W-:Y:S02]  /*3d00*/  @!P1 IADD3 R20, -R0, -0x38, RZ ;  /* 0xffffffc800149810 */ /* 0x000fe40007ffe1ff */
[----:B------:R-:W-:Y:S02]  /*3d10*/  ISETP.GE.AND P1, PT, R24, RZ, PT ;  /* 0x000000ff1800720c */ /* 0x000fe40003f26270 */
[----:B------:R-:W-:Y:S01]  /*3d20*/  @!P0 IADD3 R36, -R0, 0x9, RZ ;  /* 0x0000000900248810 */ /* 0x000fe20007ffe1ff */
[----:B------:R-:W2:Y:S01]  /*3d30*/  I2F R197, R20 ;  /* 0x0000001400c57306 */ /* 0x000ea20000201400 */
[----:B------:R-:W-:Y:S02]  /*3d40*/  ISETP.GE.AND P0, PT, R40, RZ, PT ;  /* 0x000000ff2800720c */ /* 0x000fe40003f06270 */
[C---:B------:R-:W-:Y:S02]  /*3d50*/  IADD3 R179, R0.reuse, 0x17, RZ ;  /* 0x0000001700b37810 */ /* 0x040fe40007ffe0ff */
[----:B------:R-:W-:Y:S02]  /*3d60*/  @!P5 IADD3 R56, -R0, -0x28, RZ ;  /* 0xffffffd80038d810 */ /* 0x000fe40007ffe1ff */
[----:B------:R-:W-:Y:S02]  /*3d70*/  ISETP.GE.AND P5, PT, R174, RZ, PT ;  /* 0x000000ffae00720c */ /* 0x000fe40003fa6270 */
[----:B------:R-:W-:Y:S01]  /*3d80*/  ISETP.GE.AND P6, PT, R166, RZ, PT ;  /* 0x000000ffa600720c */ /* 0x000fe20003fc6270 */
[----:B------:R2:W2:Y:S01]  /*3d90*/  I2F R195, R21 ;  /* 0x0000001500c37306 */ /* 0x0004a20000201400 */
[C---:B------:R-:W-:Y:S02]  /*3da0*/  @!P2 IADD3 R181, -R0.reuse, -0x10, RZ ;  /* 0xfffffff000b5a810 */ /* 0x040fe40007ffe1ff */
[C---:B------:R-:W-:Y:S01]  /*3db0*/  @!P1 IADD3 R24, -R0.reuse, -0x37, RZ ;  /* 0xffffffc900189810 */ /* 0x040fe20007ffe1ff */
[-C--:B-1----:R-:W-:Y:S01]  /*3dc0*/  HMMA.16816.F32.BF16 R4, R64, R16.reuse, RZ ;  /* 0x000000104004723c */ /* 0x082fe200000418ff */
[----:B------:R-:W-:Y:S02]  /*3dd0*/  ISETP.GE.AND P1, PT, R37, RZ, PT ;  /* 0x000000ff2500720c */ /* 0x000fe40003f26270 */
[C---:B------:R-:W-:Y:S02]  /*3de0*/  @!P0 IADD3 R40, -R0.reuse, -0x30, RZ ;  /* 0xffffffd000288810 */ /* 0x040fe40007ffe1ff */
[----:B------:R-:W-:Y:S01]  /*3df0*/  ISETP.GE.AND P0, PT, R165, RZ, PT ;  /* 0x000000ffa500720c */ /* 0x000fe20003f06270 */
[----:B------:R1:W1:Y:S01]  /*3e00*/  I2F R200, R24 ;  /* 0x0000001800c87306 */ /* 0x0002620000201400 */
[C---:B------:R-:W-:Y:S01]  /*3e10*/  @!P5 IADD3 R174, -R0.reuse, -0x1f, RZ ;  /* 0xffffffe100aed810 */ /* 0x040fe20007ffe1ff */
[C---:B------:R-:W-:Y:S01]  /*3e20*/  HMMA.16816.F32.BF16 R8, R60.reuse, R16, RZ ;  /* 0x000000103c08723c */ /* 0x040fe200000418ff */
[----:B------:R-:W-:Y:S02]  /*3e30*/  @!P4 IADD3 R163, -R0, 0x18, RZ ;  /* 0x0000001800a3c810 */ /* 0x000fe40007ffe1ff */
[----:B------:R-:W-:Y:S02]  /*3e40*/  ISETP.GE.AND P5, PT, R182, RZ, PT ;  /* 0x000000ffb600720c */ /* 0x000fe40003fa6270 */
[----:B------:R-:W-:Y:S02]  /*3e50*/  ISETP.GE.AND P4, PT, R178, RZ, PT ;  /* 0x000000ffb200720c */ /* 0x000fe40003f86270 */
[C---:B------:R-:W-:Y:S01]  /*3e60*/  @!P1 IADD3 R37, -R0.reuse, 0x10, RZ ;  /* 0x0000001000259810 */ /* 0x040fe20007ffe1ff */
[-C--:B------:R-:W-:Y:S01]  /*3e70*/  HMMA.16816.F32.BF16 R12, R60, R18.reuse, RZ ;  /* 0x000000123c0c723c */ /* 0x080fe200000418ff */
[----:B------:R-:W-:Y:S01]  /*3e80*/  ISETP.GE.AND P1, PT, R113, RZ, PT ;  /* 0x000000ff7100720c */ /* 0x000fe20003f26270 */
[----:B------:R-:W3:Y:S01]  /*3e90*/  I2F R198, R36 ;  /* 0x0000002400c67306 */ /* 0x000ee20000201400 */
[----:B------:R-:W-:Y:S02]  /*3ea0*/  PLOP3.LUT P2, PT, PT, PT, UP0, 0x80, 0x0 ;  /* 0x000000000000781c */ /* 0x000fe40003f4f008 */
[C---:B------:R-:W-:Y:S02]  /*3eb0*/  @!P0 IADD3 R165, -R0.reuse, 0x20, RZ ;  /* 0x0000002000a58810 */ /* 0x040fe40007ffe1ff */
[----:B------:R-:W-:Y:S01]  /*3ec0*/  ISETP.GE.AND P0, PT, R177, RZ, PT ;  /* 0x000000ffb100720c */ /* 0x000fe20003f06270 */
[C---:B------:R-:W-:Y:S01]  /*3ed0*/  HMMA.16816.F32.BF16 R16, R64.reuse, R18, RZ ;  /* 0x000000124010723c */ /* 0x040fe200000418ff */
[C---:B------:R-:W-:Y:S02]  /*3ee0*/  @!P5 IADD3 R182, -R0.reuse, 0x31, RZ ;  /* 0x0000003100b6d810 */ /* 0x040fe40007ffe1ff */
[----:B------:R-:W-:Y:S01]  /*3ef0*/  PLOP3.LUT P5, PT, PT, PT, UP0, 0x80, 0x0 ;  /* 0x000000000000781c */ /* 0x000fe20003faf008 */
[----:B------:R3:W-:Y:S01]  /*3f00*/  I2F R204, R37 ;  /* 0x0000002500cc7306 */ /* 0x0007e20000201400 */
[C---:B------:R-:W-:Y:S02]  /*3f10*/  @!P3 IADD3 R164, -R0.reuse, 0x19, RZ ;  /* 0x0000001900a4b810 */ /* 0x040fe40007ffe1ff */
[----:B------:R-:W-:Y:S01]  /*3f20*/  @!P1 IADD3 R113, -R0, -0x27, RZ ;  /* 0xffffffd900719810 */ /* 0x000fe20007ffe1ff */
[-C--:B--2---:R-:W-:Y:S01]  /*3f30*/  HMMA.16816.F32.BF16 R20, R64, R32.reuse, RZ ;  /* 0x000000204014723c */ /* 0x084fe200000418ff */
[----:B------:R-:W-:Y:S02]  /*3f40*/  ISETP.GE.AND P1, PT, R176, RZ, PT ;  /* 0x000000ffb000720c */ /* 0x000fe40003f26270 */
[----:B------:R-:W-:Y:S02]  /*3f50*/  ISETP.GE.AND P3, PT, R179, RZ, PT ;  /* 0x000000ffb300720c */ /* 0x000fe40003f66270 */
[C---:B------:R-:W-:Y:S01]  /*3f60*/  IADD3 R180, R0.reuse, -0x30, RZ ;  /* 0xffffffd000b47810 */ /* 0x040fe20007ffe0ff */
[----:B------:R2:W2:Y:S01]  /*3f70*/  I2F R203, R40 ;  /* 0x0000002800cb7306 */ /* 0x0004a20000201400 */
[C---:B------:R-:W-:Y:S01]  /*3f80*/  IADD3 R183, R0.reuse, 0xf, RZ ;  /* 0x0000000f00b77810 */ /* 0x040fe20007ffe0ff */
[C---:B-1----:R-:W-:Y:S01]  /*3f90*/  HMMA.16816.F32.BF16 R24, R60.reuse, R32, RZ ;  /* 0x000000203c18723c */ /* 0x042fe200000418ff */
[C---:B------:R-:W-:Y:S03]  /*3fa0*/  IADD3 R185, R0.reuse, -0x38, RZ ;  /* 0xffffffc800b97810 */ /* 0x040fe60007ffe0ff */
[C---:B------:R-:W-:Y:S02]  /*3fb0*/  IADD3 R184, R0.reuse, -0x39, RZ ;  /* 0xffffffc700b87810 */ /* 0x040fe40007ffe0ff */
[C---:B------:R-:W-:Y:S02]  /*3fc0*/  @!P1 IADD3 R176, -R0.reuse, -0x18, RZ ;  /* 0xffffffe800b09810 */ /* 0x040fe40007ffe1ff */
[C---:B------:R-:W-:Y:S01]  /*3fd0*/  @!P0 IADD3 R177, -R0.reuse, 0x29, RZ ;  /* 0x0000002900b18810 */ /* 0x040fe20007ffe1ff */
[-C--:B------:R-:W-:Y:S01]  /*3fe0*/  HMMA.16816.F32.BF16 R28, R60, R34.reuse, RZ ;  /* 0x000000223c1c723c */ /* 0x080fe200000418ff */
[----:B------:R-:W-:Y:S01]  /*3ff0*/  PLOP3.LUT P0, PT, PT, PT, UP0, 0x80, 0x0 ;  /* 0x000000000000781c */ /* 0x000fe20003f0f008 */
[----:B------:R-:W1:Y:S01]  /*4000*/  I2F R202, R52 ;  /* 0x0000003400ca7306 */ /* 0x000e620000201400 */
[----:B------:R-:W-:Y:S02]  /*4010*/  @!P6 IADD3 R166, -R0, 0x21, RZ ;  /* 0x0000002100a6e810 */ /* 0x000fe40007ffe1ff */
[----:B------:R-:W-:Y:S02]  /*4020*/  ISETP.GE.AND P6, PT, R180, RZ, PT ;  /* 0x000000ffb400720c */ /* 0x000fe40003fc6270 */
[----:B------:R-:W-:Y:S01]  /*4030*/  ISETP.GE.AND P1, PT, R183, RZ, PT ;  /* 0x000000ffb700720c */ /* 0x000fe20003f26270 */
[C---:B------:R-:W-:Y:S01]  /*4040*/  HMMA.16816.F32.BF16 R32, R64.reuse, R34, RZ ;  /* 0x000000224020723c */ /* 0x040fe200000418ff */
[C---:B------:R-:W-:Y:S02]  /*4050*/  @!P4 IADD3 R178, -R0.reuse, 0x28, RZ ;  /* 0x0000002800b2c810 */ /* 0x040fe40007ffe1ff */
[----:B------:R-:W-:Y:S01]  /*4060*/  ISETP.GE.AND P4, PT, R185, RZ, PT ;  /* 0x000000ffb900720c */ /* 0x000fe20003f86270 */
[----:B------:R1:W-:Y:S01]  /*4070*/  I2F R206, R113 ;  /* 0x0000007100ce7306 */ /* 0x0003e20000201400 */
[----:B------:R-:W-:Y:S01]  /*4080*/  @!P3 IADD3 R179, -R0, -0x17, RZ ;  /* 0xffffffe900b3b810 */ /* 0x000fe20007ffe1ff */
[----:B------:R-:W4:Y:S01]  /*4090*/  @P0 S2R R169, SR_TID.X ;  /* 0x0000000000a90919 */ /* 0x000f220000002100 */
[----:B------:R-:W-:Y:S01]  /*40a0*/  ISETP.GE.AND P3, PT, R184, RZ, PT ;  /* 0x000000ffb800720c */ /* 0x000fe20003f66270 */
[-C--:B---3--:R-:W-:Y:S01]  /*40b0*/  HMMA.16816.F32.BF16 R36, R64, R48.reuse, RZ ;  /* 0x000000304024723c */ /* 0x088fe200000418ff */
[----:B------:R-:W-:Y:S03]  /*40c0*/  PLOP3.LUT P0, PT, PT, PT, UP0, 0x80, 0x0 ;  /* 0x000000000000781c */ /* 0x000fe60003f0f008 */
[C---:B------:R-:W-:Y:S02]  /*40d0*/  @!P6 IADD3 R180, -R0.reuse, 0x30, RZ ;  /* 0x0000003000b4e810 */ /* 0x040fe40007ffe1ff */
[C---:B------:R-:W-:Y:S01]  /*40e0*/  @!P1 IADD3 R183, -R0.reuse, -0xf, RZ ;  /* 0xfffffff100b79810 */ /* 0x040fe20007ffe1ff */
[----:B------:R3:W3:Y:S01]  /*40f0*/  I2F R207, R56 ;  /* 0x0000003800cf7306 */ /* 0x0006e20000201400 */
[C---:B------:R-:W-:Y:S01]  /*4100*/  @!P4 IADD3 R185, -R0.reuse, 0x38, RZ ;  /* 0x0000003800b9c810 */ /* 0x040fe20007ffe1ff */
[C---:B--2---:R-:W-:Y:S01]  /*4110*/  HMMA.16816.F32.BF16 R40, R60.reuse, R48, RZ ;  /* 0x000000303c28723c */ /* 0x044fe200000418ff */
[----:B------:R-:W-:Y:S02]  /*4120*/  PLOP3.LUT P1, PT, PT, PT, UP0, 0x80, 0x0 ;  /* 0x000000000000781c */ /* 0x000fe40003f2f008 */
[----:B------:R-:W-:Y:S01]  /*4130*/  @!P3 IADD3 R184, -R0, 0x39, RZ ;  /* 0x0000003900b8b810 */ /* 0x000fe20007ffe1ff */
[----:B------:R-:W-:Y:S01]  /*4140*/  IMAD.U32 R0, RZ, RZ, UR12 ;  /* 0x0000000cff007e24 */ /* 0x000fe2000f8e00ff */
[----:B------:R-:W-:Y:S02]  /*4150*/  PLOP3.LUT P3, PT, PT, PT, UP0, 0x80, 0x0 ;  /* 0x000000000000781c */ /* 0x000fe40003f6f008 */
[----:B------:R-:W-:Y:S01]  /*4160*/  PLOP3.LUT P6, PT, PT, PT, UP0, 0x80, 0x0 ;  /* 0x000000000000781c */ /* 0x000fe20003fcf008 */
[-C--:B------:R-:W-:Y:S01]  /*4170*/  HMMA.16816.F32.BF16 R44, R60, R50.reuse, RZ ;  /* 0x000000323c2c723c */ /* 0x080fe200000418ff */
[----:B------:R-:W-:Y:S01]  /*4180*/  PLOP3.LUT P4, PT, PT, PT, UP0, 0x80, 0x0 ;  /* 0x000000000000781c */ /* 0x000fe20003f8f008 */
[----:B------:R-:W-:Y:S01]  /*4190*/  I2F R199, R164 ;  /* 0x000000a400c77306 */ /* 0x000fe20000201400 */
[----:B-1----:R-:W1:Y:S01]  /*41a0*/  LDSM.16.M88.4 R112, [R112+0x1000] ;  /* 0x001000007070783b */ /* 0x002e620000000200 */
[----:B------:R-:W-:Y:S04]  /*41b0*/  IMAD R0, R0, 0x2, R187 ;  /* 0x0000000200007824 */ /* 0x000fe800078e02bb */
[C---:B------:R-:W-:Y:S01]  /*41c0*/  HMMA.16816.F32.BF16 R48, R64.reuse, R50, RZ ;  /* 0x000000324030723c */ /* 0x040fe200000418ff */
[----:B------:R-:W-:Y:S03]  /*41d0*/  IMAD.SHL.U32 R0, R0, 0x2, RZ ;  /* 0x0000000200007824 */ /* 0x000fe600078e00ff */
[----:B------:R-:W-:Y:S02]  /*41e0*/  I2F R217, R175 ;  /* 0x000000af00d97306 */ /* 0x000fe40000201400 */
[C---:B------:R-:W-:Y:S02]  /*41f0*/  LOP3.LUT R168, R249.reuse, UR28, R0, 0x96, !PT ;  /* 0x0000001cf9a87c12 */ /* 0x040fe4000f8e9600 */
[-C--:B------:R-:W-:Y:S04]  /*4200*/  HMMA.16816.F32.BF16 R52, R64, R100.reuse, RZ ;  /* 0x000000644034723c */ /* 0x080fe800000418ff */
[----:B------:R-:W-:Y:S02]  /*4210*/  IMAD.WIDE.U32 R208, R168, -0x326172a9, RZ ;  /* 0xcd9e8d57a8d07825 */ /* 0x000fe400078e00ff */
[----:B------:R2:W1:Y:S02]  /*4220*/  I2F R201, R163 ;  /* 0x000000a300c97306 */ /* 0x0004640000201400 */
[C---:B---3--:R-:W-:Y:S07]  /*4230*/  HMMA.16816.F32.BF16 R56, R60.reuse, R100, RZ ;  /* 0x000000643c38723c */ /* 0x048fee00000418ff */
[----:B------:R-:W-:Y:S01]  /*4240*/  IMAD.U32 R100, RZ, RZ, UR7 ;  /* 0x00000007ff647e24 */ /* 0x000fe2000f8e00ff */
[-C--:B------:R-:W-:Y:S01]  /*4250*/  HMMA.16816.F32.BF16 R60, R60, R102.reuse, RZ ;  /* 0x000000663c3c723c */ /* 0x080fe200000418ff */
[----:B------:R3:W-:Y:S03]  /*4260*/  I2F R226, R166 ;  /* 0x000000a600e27306 */ /* 0x0007e60000201400 */
[----:B------:R-:W-:Y:S01]  /*4270*/  IMAD R100, R100, 0x8, R167 ;  /* 0x0000000864647824 */ /* 0x000fe200078e02a7 */
[----:B------:R-:W-:Y:S03]  /*4280*/  IADD3 R167, R0, 0x1, RZ ;  /* 0x0000000100a77810 */ /* 0x000fe60007ffe0ff */
[----:B------:R-:W-:Y:S01]  /*4290*/  HMMA.16816.F32.BF16 R64, R64, R102, RZ ;  /* 0x000000664040723c */ /* 0x000fe200000418ff */
[----:B------:R-:W-:Y:S02]  /*42a0*/  LOP3.LUT R0, R249, UR28, R167, 0x96, !PT ;  /* 0x0000001cf9007c12 */ /* 0x000fe4000f8e96a7 */
[----:B------:R-:W-:Y:S01]  /*42b0*/  I2F R183, R183 ;  /* 0x000000b700b77306 */ /* 0x000fe20000201400 */
[----:B--2---:R-:W-:Y:S02]  /*42c0*/  LOP3.LUT R163, R248, UR46, RZ, 0x3c, !PT ;  /* 0x0000002ef8a37c12 */ /* 0x004fe4000f8e3cff */
[----:B------:R-:W-:Y:S01]  /*42d0*/  IMAD.WIDE.U32 R210, R0, -0x326172a9, RZ ;  /* 0xcd9e8d5700d27825 */ /* 0x000fe200078e00ff */
[----:B------:R-:W-:Y:S01]  /*42e0*/  IADD3 R102, R100, 0x4, RZ ;  /* 0x0000000464667810 */ /* 0x000fe20007ffe0ff */
[-C--:B------:R-:W-:Y:S04]  /*42f0*/  HMMA.16816.F32.BF16 R4, R104, R108.reuse, R4 ;  /* 0x0000006c6804723c */ /* 0x080fe80000041804 */
[----:B----4-:R-:W-:Y:S01]  /*4300*/  @P3 IMAD.SHL.U32 R0, R169, 0x2, RZ ;  /* 0x00000002a9003824 */ /* 0x010fe200078e00ff */
[----:B------:R-:W-:Y:S01]  /*4310*/  PLOP3.LUT P3, PT, PT, PT, UP0, 0x80, 0x0 ;  /* 0x000000000000781c */ /* 0x000fe20003f6f008 */
[----:B------:R-:W-:Y:S01]  /*4320*/  IMAD.WIDE.U32 R102, R102, -0x326172a9, RZ ;  /* 0xcd9e8d5766667825 */ /* 0x000fe200078e00ff */
[----:B------:R-:W-:Y:S02]  /*4330*/  I2F R184, R184 ;  /* 0x000000b800b87306 */ /* 0x000fe40000201400 */
[----:B------:R-:W-:Y:S03]  /*4340*/  @P2 LOP3.LUT R0, R0, 0x6, RZ, 0xc0, !PT ;  /* 0x0000000600002812 */ /* 0x000fe600078ec0ff */
[----:B------:R-:W-:Y:S01]  /*4350*/  IMAD.WIDE.U32 R100, R100, -0x326172a9, RZ ;  /* 0xcd9e8d5764647825 */ /* 0x000fe200078e00ff */
[----:B------:R-:W-:Y:S01]  /*4360*/  PLOP3.LUT P2, PT, PT, PT, UP0, 0x80, 0x0 ;  /* 0x000000000000781c */ /* 0x000fe20003f4f008 */
[C---:B-1----:R-:W-:Y:S01]  /*4370*/  HMMA.16816.F32.BF16 R8, R112.reuse, R108, R8 ;  /* 0x0000006c7008723c */ /* 0x042fe20000041808 */
[----:B------:R-:W-:Y:S01]  /*4380*/  LOP3.LUT R190, R209, UR23, R102, 0x96, !PT ;  /* 0x00000017d1be7c12 */ /* 0x000fe2000f8e9666 */
[----:B------:R-:W-:Y:S01]  /*4390*/  @P1 IMAD R164, R187, 0x40, R0 ;  /* 0x00000040bba41824 */ /* 0x000fe200078e0200 */
[-C--:B------:R-:W-:Y:S02]  /*43a0*/  LOP3.LUT R172, R101, R170.reuse, RZ, 0x3c, !PT ;  /* 0x000000aa65ac7212 */ /* 0x080fe400078e3cff */
[--C-:B------:R-:W-:Y:S01]  /*43b0*/  LOP3.LUT R101, R209, UR23, R100.reuse, 0x96, !PT ;  /* 0x00000017d1657c12 */ /* 0x100fe2000f8e9664 */
[----:B------:R-:W-:Y:S01]  /*43c0*/  IMAD.WIDE.U32 R190, R190, -0x2daee0ad, RZ ;  /* 0xd2511f53bebe7825 */ /* 0x000fe200078e00ff */
[----:B------:R-:W-:Y:S01]  /*43d0*/  LOP3.LUT R186, R211, UR23, R100, 0x96, !PT ;  /* 0x00000017d3ba7c12 */ /* 0x000fe2000f8e9664 */
[----:B------:R1:W2:Y:S01]  /*43e0*/  I2F R221, R165 ;  /* 0x000000a500dd7306 */ /* 0x0002a20000201400 */
[----:B------:R-:W-:Y:S01]  /*43f0*/  LOP3.LUT R170, R103, R170, RZ, 0x3c, !PT ;  /* 0x000000aa67aa7212 */ /* 0x000fe200078e3cff */
[-C--:B------:R-:W-:Y:S01]  /*4400*/  HMMA.16816.F32.BF16 R12, R112, R110.reuse, R12 ;  /* 0x0000006e700c723c */ /* 0x080fe2000004180c */
[----:B------:R-:W-:Y:S01]  /*4410*/  PLOP3.LUT P1, PT, PT, PT, UP0, 0x80, 0x0 ;  /* 0x000000000000781c */ /* 0x000fe20003f2f008 */
[----:B------:R-:W-:Y:S01]  /*4420*/  IMAD.U32 R100, RZ, RZ, UR12 ;  /* 0x0000000cff647e24 */ /* 0x000fe2000f8e00ff */
[----:B------:R-:W-:Y:S01]  /*4430*/  LOP3.LUT R188, R211, UR23, R102, 0x96, !PT ;  /* 0x00000017d3bc7c12 */ /* 0x000fe2000f8e9666 */
[----:B------:R-:W-:Y:S02]  /*4440*/  FFMA.FTZ R6, R228, -UR4, R6 ;  /* 0x80000004e4067c23 */ /* 0x000fe40008010006 */
[----:B------:R-:W-:Y:S01]  /*4450*/  @P0 IMAD R164, R100, 0x80, R164 ;  /* 0x0000008064a40824 */ /* 0x000fe200078e02a4 */
[----:B------:R-:W-:Y:S01]  /*4460*/  PLOP3.LUT P0, PT, PT, PT, UP0, 0x80, 0x0 ;  /* 0x000000000000781c */ /* 0x000fe20003f0f008 */
[----:B------:R-:W-:Y:S01]  /*4470*/  IMAD.WIDE.U32 R108, R101, -0x2daee0ad, RZ ;  /* 0xd2511f53656c7825 */ /* 0x000fe200078e00ff */
[C---:B------:R-:W-:Y:S01]  /*4480*/  HMMA.16816.F32.BF16 R16, R104.reuse, R110, R16 ;  /* 0x0000006e6810723c */ /* 0x040fe20000041810 */
[----:B------:R-:W4:Y:S01]  /*4490*/  LDSM.16.M88.4 R100, [R150+0x6400] ;  /* 0x006400009664783b */ /* 0x000f220000000200 */
[----:B------:R-:W-:Y:S01]  /*44a0*/  @P5 ISETP.GE.AND P5, PT, R164, UR5, PT ;  /* 0x00000005a4005c0c */ /* 0x000fe2000bfa6270 */
[----:B------:R-:W-:Y:S01]  /*44b0*/  IMAD.WIDE.U32 R170, R170, -0x2daee0ad, RZ ;  /* 0xd2511f53aaaa7825 */ /* 0x000fe200078e00ff */
[----:B------:R-:W-:Y:S03]  /*44c0*/  I2F R220, R178 ;  /* 0x000000b200dc7306 */ /* 0x000fe60000201400 */
[----:B------:R-:W-:Y:S01]  /*44d0*/  FFMA.FTZ R8, R193, -UR4, R8 ;  /* 0x80000004c1087c23 */ /* 0x000fe20008010008 */
[----:B------:R-:W-:Y:S01]  /*44e0*/  LOP3.LUT R167, R163, R171, RZ, 0x3c, !PT ;  /* 0x000000aba3a77212 */ /* 0x000fe200078e3cff */
[----:B------:R-:W-:Y:S03]  /*44f0*/  FFMA.FTZ R10, R212, -UR4, R10 ;  /* 0x80000004d40a7c23 */ /* 0x000fe6000801000a */
[----:B------:R-:W-:Y:S01]  /*4500*/  @P0 IADD3 R0, R164, 0x1, RZ ;  /* 0x00000001a4000810 */ /* 0x000fe20007ffe0ff */
[----:B------:R-:W-:Y:S01]  /*4510*/  FFMA.FTZ R4, R194, -UR4, R4 ;  /* 0x80000004c2047c23 */ /* 0x000fe20008010004 */
[----:B------:R-:W-:Y:S01]  /*4520*/  PLOP3.LUT P0, PT, PT, PT, UP0, 0x80, 0x0 ;  /* 0x000000000000781c */ /* 0x000fe20003f0f008 */
[----:B------:R-:W-:Y:S01]  /*4530*/  FFMA.FTZ R14, R193, -UR4, R14 ;  /* 0x80000004c10e7c23 */ /* 0x000fe2000801000e */
[----:B------:R-:W-:Y:S01]  /*4540*/  @P3 FSEL R6, R6, -INF , !P5 ;  /* 0xff80000006063808 */ /* 0x000fe20006800000 */
[----:B------:R-:W-:Y:S01]  /*4550*/  IMAD.WIDE.U32 R172, R172, -0x2daee0ad, RZ ;  /* 0xd2511f53acac7825 */ /* 0x000fe200078e00ff */
[----:B------:R-:W-:Y:S01]  /*4560*/  PLOP3.LUT P3, PT, PT, PT, UP0, 0x80, 0x0 ;  /* 0x000000000000781c */ /* 0x000fe20003f6f008 */
[----:B------:R2:W-:Y:S01]  /*4570*/  I2F R225, R179 ;  /* 0x000000b300e17306 */ /* 0x0005e20000201400 */
[----:B------:R-:W-:Y:S01]  /*4580*/  @P6 ISETP.GE.AND P6, PT, R0, UR5, PT ;  /* 0x0000000500006c0c */ /* 0x000fe2000bfc6270 */
[----:B---3--:R-:W-:Y:S01]  /*4590*/  IMAD.WIDE.U32 R166, R167, -0x326172a9, RZ ;  /* 0xcd9e8d57a7a67825 */ /* 0x008fe200078e00ff */
[----:B------:R-:W-:Y:S02]  /*45a0*/  @P2 FSEL R8, R8, -INF , !P5 ;  /* 0xff80000008082808 */ /* 0x000fe40006800000 */
[----:B------:R-:W-:Y:S01]  /*45b0*/  PLOP3.LUT P2, PT, PT, PT, UP0, 0x80, 0x0 ;  /* 0x000000000000781c */ /* 0x000fe20003f4f008 */
[----:B------:R-:W-:Y:S01]  /*45c0*/  FFMA.FTZ R5, R196, -UR4, R5 ;  /* 0x80000004c4057c23 */ /* 0x000fe20008010005 */
[----:B------:R-:W-:Y:S01]  /*45d0*/  @P1 FSEL R4, R4, -INF , !P5 ;  /* 0xff80000004041808 */ /* 0x000fe20006800000 */
[----:B------:R-:W-:Y:S01]  /*45e0*/  FFMA.FTZ R7, R229, -UR4, R7 ;  /* 0x80000004e5077c23 */ /* 0x000fe20008010007 */
[----:B------:R-:W-:Y:S01]  /*45f0*/  @P0 FSEL R10, R10, -INF , !P5 ;  /* 0xff8000000a0a0808 */ /* 0x000fe20006800000 */
[----:B------:R-:W-:Y:S01]  /*4600*/  FFMA.FTZ R9, R192, -UR4, R9 ;  /* 0x80000004c0097c23 */ /* 0x000fe20008010009 */
[----:B------:R-:W-:Y:S01]  /*4610*/  PLOP3.LUT P5, PT, PT, PT, UP0, 0x80, 0x0 ;  /* 0x000000000000781c */ /* 0x000fe20003faf008 */
[----:B------:R-:W-:Y:S01]  /*4620*/  FFMA.FTZ R11, R213, -UR4, R11 ;  /* 0x80000004d50b7c23 */ /* 0x000fe2000801000b */
[----:B------:R-:W-:Y:S01]  /*4630*/  PLOP3.LUT P0, PT, PT, PT, UP0, 0x80, 0x0 ;  /* 0x000000000000781c */ /* 0x000fe20003f0f008 */
[----:B------:R-:W-:Y:S01]  /*4640*/  FFMA.FTZ R12, R197, -UR4, R12 ;  /* 0x80000004c50c7c23 */ /* 0x000fe2000801000c */
[----:B------:R-:W-:Y:S01]  /*4650*/  LOP3.LUT R168, R163, R173, RZ, 0x3c, !PT ;  /* 0x000000ada3a87212 */ /* 0x000fe200078e3cff */
[----:B------:R-:W-:Y:S01]  /*4660*/  FFMA.FTZ R16, R195, -UR4, R16 ;  /* 0x80000004c3107c23 */ /* 0x000fe20008010010 */
[C---:B------:R-:W-:Y:S01]  /*4670*/  LOP3.LUT R173, R167.reuse, UR22, R208, 0x96, !PT ;  /* 0x00000016a7ad7c12 */ /* 0x040fe2000f8e96d0 */
[----:B------:R-:W-:Y:S01]  /*4680*/  FFMA.FTZ R13, R200, -UR4, R13 ;  /* 0x80000004c80d7c23 */ /* 0x000fe2000801000d */
[----:B-1----:R-:W-:Y:S01]  /*4690*/  LOP3.LUT R165, R167, UR22, R210, 0x96, !PT ;  /* 0x00000016a7a57c12 */ /* 0x002fe2000f8e96d2 */
[----:B------:R-:W-:Y:S01]  /*46a0*/  FFMA.FTZ R15, R192, -UR4, R15 ;  /* 0x80000004c00f7c23 */ /* 0x000fe2000801000f */
[----:B------:R-:W-:Y:S01]  /*46b0*/  LOP3.LUT R167, R109, UR21, R172, 0x96, !PT ;  /* 0x000000156da77c12 */ /* 0x000fe2000f8e96ac */
[-C--:B----4-:R-:W-:Y:S01]  /*46c0*/  HMMA.16816.F32.BF16 R20, R104, R100.reuse, R20 ;  /* 0x000000646814723c */ /* 0x090fe20000041814 */
[----:B------:R-:W-:Y:S01]  /*46d0*/  @P3 IADD3 R109, R164, 0x10, RZ ;  /* 0x00000010a46d3810 */ /* 0x000fe20007ffe0ff */
[----:B------:R-:W-:Y:S01]  /*46e0*/  FFMA.FTZ R18, R194, -UR4, R18 ;  /* 0x80000004c2127c23 */ /* 0x000fe20008010012 */
[----:B------:R-:W-:Y:S01]  /*46f0*/  PLOP3.LUT P3, PT, PT, PT, UP0, 0x80, 0x0 ;  /* 0x000000000000781c */ /* 0x000fe20003f6f008 */
[----:B------:R-:W-:Y:S01]  /*4700*/  FFMA.FTZ R17, R198, -UR4, R17 ;  /* 0x80000004c6117c23 */ /* 0x000fe20008010011 */
[----:B------:R-:W-:Y:S01]  /*4710*/  PLOP3.LUT P1, PT, PT, PT, UP0, 0x80, 0x0 ;  /* 0x000000000000781c */ /* 0x000fe20003f2f008 */
[----:B------:R-:W-:Y:S01]  /*4720*/  IMAD.WIDE.U32 R168, R168, -0x326172a9, RZ ;  /* 0xcd9e8d57a8a87825 */ /* 0x000fe200078e00ff */
[----:B------:R-:W-:Y:S01]  /*4730*/  @P4 IADD3 R0, R164, 0x8, RZ ;  /* 0x00000008a4004810 */ /* 0x000fe20007ffe0ff */
[C---:B------:R-:W-:Y:S01]  /*4740*/  HMMA.16816.F32.BF16 R24, R112.reuse, R100, R24 ;  /* 0x000000647018723c */ /* 0x040fe20000041818 */
[----:B------:R-:W-:Y:S01]  /*4750*/  @P2 FSEL R5, R5, -INF , !P6 ;  /* 0xff80000005052808 */ /* 0x000fe20007000000 */
[----:B------:R-:W-:Y:S01]  /*4760*/  I2F R224, R180 ;  /* 0x000000b400e07306 */ /* 0x000fe20000201400 */
[----:B------:R-:W-:Y:S01]  /*4770*/  PLOP3.LUT P2, PT, PT, PT, UP0, 0x80, 0x0 ;  /* 0x000000000000781c */ /* 0x000fe20003f4f008 */
[----:B------:R-:W-:Y:S01]  /*4780*/  FFMA.FTZ R19, R196, -UR4, R19 ;  /* 0x80000004c4137c23 */ /* 0x000fe20008010013 */
[----:B------:R-:W-:Y:S01]  /*4790*/  PLOP3.LUT P4, PT, PT, PT, UP0, 0x80, 0x0 ;  /* 0x000000000000781c */ /* 0x000fe20003f8f008 */
[----:B------:R-:W-:Y:S01]  /*47a0*/  IMAD.WIDE.U32 R188, R188, -0x2daee0ad, RZ ;  /* 0xd2511f53bcbc7825 */ /* 0x000fe200078e00ff */
[----:B------:R-:W-:Y:S01]  /*47b0*/  @P5 ISETP.GE.AND P5, PT, R0, UR5, PT ;  /* 0x0000000500005c0c */ /* 0x000fe2000bfa6270 */
[-C--:B------:R-:W-:Y:S01]  /*47c0*/  HMMA.16816.F32.BF16 R28, R112, R102.reuse, R28 ;  /* 0x00000066701c723c */ /* 0x080fe2000004181c */
[----:B------:R-:W-:Y:S02]  /*47d0*/  @P0 FSEL R7, R7, -INF , !P6 ;  /* 0xff80000007070808 */ /* 0x000fe40007000000 */
[----:B------:R-:W-:Y:S01]  /*47e0*/  PLOP3.LUT P0, PT, PT, PT, UP0, 0x80, 0x0 ;  /* 0x000000000000781c */ /* 0x000fe20003f0f008 */
[----:B------:R-:W-:Y:S01]  /*47f0*/  I2F R180, R182 ;  /* 0x000000b600b47306 */ /* 0x000fe20000201400 */
[----:B------:R-:W-:Y:S01]  /*4800*/  @P3 FSEL R9, R9, -INF , !P6 ;  /* 0xff80000009093808 */ /* 0x000fe20007000000 */
[----:B------:R-:W-:Y:S01]  /*4810*/  IMAD.WIDE.U32 R186, R186, -0x2daee0ad, RZ ;  /* 0xd2511f53baba7825 */ /* 0x000fe200078e00ff */
[----:B------:R-:W-:Y:S01]  /*4820*/  PLOP3.LUT P3, PT, PT, PT, UP0, 0x80, 0x0 ;  /* 0x000000000000781c */ /* 0x000fe20003f6f008 */
[C---:B------:R-:W-:Y:S01]  /*4830*/  HMMA.16816.F32.BF16 R32, R104.reuse, R102, R32 ;  /* 0x000000666820723c */ /* 0x040fe20000041820 */
[----:B------:R-:W-:Y:S02]  /*4840*/  @P1 IADD3 R110, R164, 0x9, RZ ;  /* 0x00000009a46e1810 */ /* 0x000fe40007ffe0ff */
[----:B------:R-:W-:Y:S01]  /*4850*/  PLOP3.LUT P1, PT, PT, PT, UP0, 0x80, 0x0 ;  /* 0x000000000000781c */ /* 0x000fe20003f2f008 */
[----:B------:R-:W-:Y:S01]  /*4860*/  FFMA.FTZ R21, R205, -UR4, R21 ;  /* 0x80000004cd157c23 */ /* 0x000fe20008010015 */
[----:B------:R-:W-:Y:S01]  /*4870*/  @P2 FSEL R11, R11, -INF , !P6 ;  /* 0xff8000000b0b2808 */ /* 0x000fe20007000000 */
[----:B------:R-:W-:Y:S01]  /*4880*/  FFMA.FTZ R22, R195, -UR4, R22 ;  /* 0x80000004c3167c23 */ /* 0x000fe20008010016 */
[----:B------:R-:W-:Y:S01]  /*4890*/  PLOP3.LUT P6, PT, PT, PT, UP0, 0x80, 0x0 ;  /* 0x000000000000781c */ /* 0x000fe20003fcf008 */
[----:B------:R-:W-:Y:S01]  /*48a0*/  FFMA.FTZ R24, R203, -UR4, R24 ;  /* 0x80000004cb187c23 */ /* 0x000fe20008010018 */
[----:B------:R-:W-:Y:S01]  /*48b0*/  @P4 ISETP.GE.AND P4, PT, R110, UR5, PT ;  /* 0x000000056e004c0c */ /* 0x000fe2000bf86270 */
[----:B------:R-:W-:Y:S01]  /*48c0*/  I2F R185, R185 ;  /* 0x000000b900b97306 */ /* 0x000fe20000201400 */
[----:B------:R-:W-:Y:S01]  /*48d0*/  PLOP3.LUT P2, PT, PT, PT, UP0, 0x80, 0x0 ;  /* 0x000000000000781c */ /* 0x000fe20003f4f008 */
[----:B------:R-:W-:Y:S01]  /*48e0*/  FFMA.FTZ R20, R204, -UR4, R20 ;  /* 0x80000004cc147c23 */ /* 0x000fe20008010014 */
        /* <DEDUP_REMOVED lines=25> */
[----:B------:R-:W-:Y:S01]  /*4a80*/  I2F R223, R176 ;  /* 0x000000b000df7306 */ /* 0x000fe20000201400 */
[----:B------:R-:W-:Y:S02]  /*4a90*/  PLOP3.LUT P6, PT, PT, PT, UP0, 0x80, 0x0 ;  /* 0x000000000000781c */ /* 0x000fe40003fcf008 */
[----:B------:R-:W-:Y:S02]  /*4aa0*/  @P1 ISETP.GE.AND P1, PT, R109, UR5, PT ;  /* 0x000000056d001c0c */ /* 0x000fe4000bf26270 */
[----:B------:R-:W-:Y:S02]  /*4ab0*/  LOP3.LUT R163, R169, UR22, R208, 0x96, !PT ;  /* 0x00000016a9a37c12 */ /* 0x000fe4000f8e96d0 */
[C---:B------:R-:W-:Y:S02]  /*4ac0*/  @P0 IADD3 R100, R164.reuse, 0x11, RZ ;  /* 0x00000011a4640810 */ /* 0x040fe40007ffe0ff */
[----:B------:R-:W-:Y:S01]  /*4ad0*/  PLOP3.LUT P0, PT, PT, PT, UP0, 0x80, 0x0 ;  /* 0x000000000000781c */ /* 0x000fe20003f0f008 */
[----:B--2---:R-:W-:Y:S01]  /*4ae0*/  IMAD.WIDE.U32 R178, R163, -0x2daee0ad, RZ ;  /* 0xd2511f53a3b27825 */ /* 0x004fe200078e00ff */
[----:B------:R-:W-:Y:S01]  /*4af0*/  @P2 FSEL R19, R19, -INF , !P4 ;  /* 0xff80000013132808 */ /* 0x000fe20006000000 */
[----:B------:R1:W-:Y:S01]  /*4b00*/  I2F R222, R177 ;  /* 0x000000b100de7306 */ /* 0x0003e20000201400 */
[----:B------:R-:W-:Y:S01]  /*4b10*/  PLOP3.LUT P4, PT, PT, PT, UP0, 0x80, 0x0 ;  /* 0x000000000000781c */ /* 0x000fe20003f8f008 */
[C---:B-----5:R-:W-:Y:S01]  /*4b20*/  FMUL.FTZ R163, R251.reuse, 1.4426950216293334961 ;  /* 0x3fb8aa3bfba37820 */ /* 0x060fe20000410000 */
[C---:B------:R-:W-:Y:S02]  /*4b30*/  @P3 IADD3 R101, R164.reuse, 0x18, RZ ;  /* 0x00000018a4653810 */ /* 0x040fe40007ffe0ff */
[----:B------:R-:W-:Y:S02]  /*4b40*/  PLOP3.LUT P3, PT, PT, PT, UP0, 0x80, 0x0 ;  /* 0x000000000000781c */ /* 0x000fe40003f6f008 */
[----:B------:R-:W-:Y:S02]  /*4b50*/  FSETP.NEU.FTZ.AND P5, PT, R251, -INF , PT ;  /* 0xff800000fb00780b */ /* 0x000fe40003fbd000 */
[----:B------:R-:W-:Y:S02]  /*4b60*/  PLOP3.LUT P2, PT, PT, PT, UP0, 0x80, 0x0 ;  /* 0x000000000000781c */ /* 0x000fe40003f4f008 */
[----:B------:R-:W-:Y:S02]  /*4b70*/  LOP3.LUT R175, R169, UR22, R210, 0x96, !PT ;  /* 0x00000016a9af7c12 */ /* 0x000fe4000f8e96d2 */
[----:B------:R-:W-:Y:S02]  /*4b80*/  LOP3.LUT R169, R191, UR21, R170, 0x96, !PT ;  /* 0x00000015bfa97c12 */ /* 0x000fe4000f8e96aa */
[----:B------:R-:W-:Y:S02]  /*4b90*/  LOP3.LUT R191, R179, UR19, R108, 0x96, !PT ;  /* 0x00000013b3bf7c12 */ /* 0x000fe4000f8e966c */
[----:B------:R-:W-:Y:S01]  /*4ba0*/  FSEL R163, R163, RZ, P5 ;  /* 0x000000ffa3a37208 */ /* 0x000fe20002800000 */
[----:B------:R-:W-:Y:S01]  /*4bb0*/  I2F R179, R181 ;  /* 0x000000b500b37306 */ /* 0x000fe20000201400 */
[----:B------:R-:W-:Y:S02]  /*4bc0*/  PLOP3.LUT P5, PT, PT, PT, UP0, 0x80, 0x0 ;  /* 0x000000000000781c */ /* 0x000fe40003faf008 */
[----:B------:R-:W-:Y:S01]  /*4bd0*/  @P6 IADD3 R108, R164, 0x19, RZ ;  /* 0x00000019a46c6810 */ /* 0x000fe20007ffe0ff */
[--C-:B------:R-:W-:Y:S01]  /*4be0*/  FFMA.FTZ R4, R4, c[0x0][0x23c], -R163.reuse ;  /* 0x00008f0004047a23 */ /* 0x100fe200000108a3 */
[----:B------:R-:W-:Y:S01]  /*4bf0*/  PLOP3.LUT P6, PT, PT, PT, UP0, 0x80, 0x0 ;  /* 0x000000000000781c */ /* 0x000fe20003fcf008 */
[--C-:B------:R-:W-:Y:S01]  /*4c00*/  FFMA.FTZ R5, R5, c[0x0][0x23c], -R163.reuse ;  /* 0x00008f0005057a23 */ /* 0x100fe200000108a3 */
[----:B------:R-:W-:Y:S01]  /*4c10*/  @P0 FSEL R22, R22, -INF , !P1 ;  /* 0xff80000016160808 */ /* 0x000fe20004800000 */
[--C-:B------:R-:W-:Y:S01]  /*4c20*/  FFMA.FTZ R16, R16, c[0x0][0x23c], -R163.reuse ;  /* 0x00008f0010107a23 */ /* 0x100fe200000108a3 */
[----:B------:R-:W-:Y:S01]  /*4c30*/  PLOP3.LUT P0, PT, PT, PT, UP0, 0x80, 0x0 ;  /* 0x000000000000781c */ /* 0x000fe20003f0f008 */
[--C-:B------:R-:W-:Y:S01]  /*4c40*/  FFMA.FTZ R17, R17, c[0x0][0x23c], -R163.reuse ;  /* 0x00008f0011117a23 */ /* 0x100fe200000108a3 */
[----:B------:R-:W-:Y:S01]  /*4c50*/  @P4 IADD3 R109, R164, 0x21, RZ ;  /* 0x00000021a46d4810 */ /* 0x000fe20007ffe0ff */
[----:B------:R-:W-:Y:S01]  /*4c60*/  MUFU.EX2 R210, R4 ;  /* 0x0000000400d27308 */ /* 0x000fe20000000800 */
[----:B------:R-:W-:Y:S01]  /*4c70*/  PLOP3.LUT P4, PT, PT, PT, UP0, 0x80, 0x0 ;  /* 0x000000000000781c */ /* 0x000fe20003f8f008 */
[----:B-1----:R-:W-:Y:S01]  /*4c80*/  IMAD.WIDE.U32 R176, R165, -0x2daee0ad, RZ ;  /* 0xd2511f53a5b07825 */ /* 0x002fe200078e00ff */
[----:B------:R-:W-:Y:S02]  /*4c90*/  @P3 FSEL R24, R24, -INF , !P1 ;  /* 0xff80000018183808 */ /* 0x000fe40004800000 */
[----:B------:R-:W-:Y:S02]  /*4ca0*/  PLOP3.LUT P3, PT, PT, PT, UP0, 0x80, 0x0 ;  /* 0x000000000000781c */ /* 0x000fe40003f6f008 */
[----:B------:R-:W-:Y:S02]  /*4cb0*/  @P2 IADD3 R0, R164, 0x20, RZ ;  /* 0x00000020a4002810 */ /* 0x000fe40007ffe0ff */
[----:B------:R-:W-:Y:S01]  /*4cc0*/  PLOP3.LUT P2, PT, PT, PT, UP0, 0x80, 0x0 ;  /* 0x000000000000781c */ /* 0x000fe20003f4f008 */
[----:B------:R1:W-:Y:S01]  /*4cd0*/  MUFU.EX2 R209, R5 ;  /* 0x0000000500d17308 */ /* 0x0003e20000000800 */
[----:B------:R-:W-:Y:S02]  /*4ce0*/  @P5 FSEL R20, R20, -INF , !P1 ;  /* 0xff80000014145808 */ /* 0x000fe40004800000 */
[----:B------:R-:W-:Y:S02]  /*4cf0*/  PLOP3.LUT P5, PT, PT, PT, UP0, 0x80, 0x0 ;  /* 0x000000000000781c */ /* 0x000fe40003faf008 */
[----:B------:R-:W-:Y:S01]  /*4d00*/  @P6 ISETP.GE.AND P6, PT, R100, UR5, PT ;  /* 0x0000000564006c0c */ /* 0x000fe2000bfc6270 */
[C---:B------:R-:W-:Y:S01]  /*4d10*/  FMUL.FTZ R100, R245.reuse, 1.4426950216293334961 ;  /* 0x3fb8aa3bf5647820 */ /* 0x040fe20000410000 */
[----:B------:R-:W-:Y:S01]  /*4d20*/  @P0 FSEL R26, R26, -INF , !P1 ;  /* 0xff8000001a1a0808 */ /* 0x000fe20004800000 */
[----:B------:R-:W-:Y:S01]  /*4d30*/  FFMA.FTZ R20, R20, c[0x0][0x23c], -R163 ;  /* 0x00008f0014147a23 */ /* 0x000fe200000108a3 */
[----:B------:R-:W-:Y:S01]  /*4d40*/  FSETP.NEU.FTZ.AND P0, PT, R245, -INF , PT ;  /* 0xff800000f500780b */ /* 0x000fe20003f1d000 */
[----:B------:R-:W-:Y:S01]  /*4d50*/  MUFU.EX2 R202, R16 ;  /* 0x0000001000ca7308 */ /* 0x000fe20000000800 */
[----:B------:R-:W-:Y:S02]  /*4d60*/  @P4 ISETP.GE.AND P4, PT, R108, UR5, PT ;  /* 0x000000056c004c0c */ /* 0x000fe4000bf86270 */
[----:B------:R-:W-:Y:S02]  /*4d70*/  @P3 ISETP.GE.AND P3, PT, R109, UR5, PT ;  /* 0x000000056d003c0c */ /* 0x000fe4000bf66270 */
[----:B------:R-:W-:Y:S01]  /*4d80*/  FSEL R100, R100, RZ, P0 ;  /* 0x000000ff64647208 */ /* 0x000fe20000000000 */
[----:B------:R-:W2:Y:S01]  /*4d90*/  LDSM.16.M88.4 R108, [R150+0x6800] ;  /* 0x00680000966c783b */ /* 0x000ea20000000200 */
[----:B------:R-:W-:Y:S02]  /*4da0*/  PLOP3.LUT P0, PT, PT, PT, UP0, 0x80, 0x0 ;  /* 0x000000000000781c */ /* 0x000fe40003f0f008 */
[----:B------:R-:W-:Y:S01]  /*4db0*/  @P2 ISETP.GE.AND P2, PT, R101, UR5, PT ;  /* 0x0000000565002c0c */ /* 0x000fe2000bf46270 */
[C---:B------:R-:W-:Y:S01]  /*4dc0*/  FMUL.FTZ R101, R252.reuse, 1.4426950216293334961 ;  /* 0x3fb8aa3bfc657820 */ /* 0x040fe20000410000 */
[----:B------:R-:W-:Y:S01]  /*4dd0*/  FSETP.NEU.FTZ.AND P1, PT, R252, -INF , PT ;  /* 0xff800000fc00780b */ /* 0x000fe20003f3d000 */
[--C-:B------:R-:W-:Y:S01]  /*4de0*/  FFMA.FTZ R9, R9, c[0x0][0x23c], -R100.reuse ;  /* 0x00008f0009097a23 */ /* 0x100fe20000010864 */
[----:B------:R-:W-:Y:S01]  /*4df0*/  @P5 ISETP.GE.AND P5, PT, R0, UR5, PT ;  /* 0x0000000500005c0c */ /* 0x000fe2000bfa6270 */
[----:B------:R-:W-:Y:S01]  /*4e00*/  FMUL.FTZ R0, R250, 1.4426950216293334961 ;  /* 0x3fb8aa3bfa007820 */ /* 0x000fe20000410000 */
[----:B------:R-:W-:Y:S01]  /*4e10*/  FSEL R101, R101, RZ, P1 ;  /* 0x000000ff65657208 */ /* 0x000fe20000800000 */
[--C-:B------:R-:W-:Y:S01]  /*4e20*/  FFMA.FTZ R8, R8, c[0x0][0x23c], -R100.reuse ;  /* 0x00008f0008087a23 */ /* 0x100fe20000010864 */
[----:B------:R-:W-:Y:S01]  /*4e30*/  FSETP.NEU.FTZ.AND P1, PT, R250, -INF , PT ;  /* 0xff800000fa00780b */ /* 0x000fe20003f3d000 */
[----:B------:R-:W-:Y:S01]  /*4e40*/  FFMA.FTZ R12, R12, c[0x0][0x23c], -R100 ;  /* 0x00008f000c0c7a23 */ /* 0x000fe20000010864 */
[----:B------:R-:W-:Y:S01]  /*4e50*/  LOP3.LUT R171, R187, UR21, R172, 0x96, !PT ;  /* 0x00000015bbab7c12 */ /* 0x000fe2000f8e96ac */
[--C-:B------:R-:W-:Y:S01]  /*4e60*/  FFMA.FTZ R7, R7, c[0x0][0x23c], -R101.reuse ;  /* 0x00008f0007077a23 */ /* 0x100fe20000010865 */
[----:B------:R-:W-:Y:S01]  /*4e70*/  FSEL R0, R0, RZ, P1 ;  /* 0x000000ff00007208 */ /* 0x000fe20000800000 */
[--C-:B------:R-:W-:Y:S01]  /*4e80*/  FFMA.FTZ R6, R6, c[0x0][0x23c], -R101.reuse ;  /* 0x00008f0006067a23 */ /* 0x100fe20000010865 */
[----:B------:R-:W-:Y:S01]  /*4e90*/  PLOP3.LUT P1, PT, PT, PT, UP0, 0x80, 0x0 ;  /* 0x000000000000781c */ /* 0x000fe20003f2f008 */
[----:B------:R-:W-:Y:S01]  /*4ea0*/  FFMA.FTZ R13, R13, c[0x0][0x23c], -R100 ;  /* 0x00008f000d0d7a23 */ /* 0x000fe20000010864 */
[----:B------:R-:W-:Y:S01]  /*4eb0*/  @P0 FSEL R21, R21, -INF , !P6 ;  /* 0xff80000015150808 */ /* 0x000fe20007000000 */
[----:B------:R-:W-:Y:S01]  /*4ec0*/  FFMA.FTZ R14, R14, c[0x0][0x23c], -R0 ;  /* 0x00008f000e0e7a23 */ /* 0x000fe20000010800 */
[----:B------:R-:W-:Y:S01]  /*4ed0*/  PLOP3.LUT P0, PT, PT, PT, UP0, 0x80, 0x0 ;  /* 0x000000000000781c */ /* 0x000fe20003f0f008 */
[----:B-1----:R-:W-:Y:S01]  /*4ee0*/  IMAD.WIDE.U32 R4, R167, -0x326172a9, RZ ;  /* 0xcd9e8d57a7047825 */ /* 0x002fe200078e00ff */
[----:B------:R-:W-:Y:S01]  /*4ef0*/  LOP3.LUT R189, R189, UR21, R170, 0x96, !PT ;  /* 0x00000015bdbd7c12 */ /* 0x000fe2000f8e96aa */
[----:B------:R-:W-:Y:S01]  /*4f00*/  MUFU.EX2 R211, R7 ;  /* 0x0000000700d37308 */ /* 0x000fe20000000800 */
[----:B------:R-:W-:Y:S01]  /*4f10*/  LOP3.LUT R188, R177, UR19, R188, 0x96, !PT ;  /* 0x00000013b1bc7c12 */ /* 0x000fe2000f8e96bc */
[----:B------:R-:W-:Y:S01]  /*4f20*/  FFMA.FTZ R10, R10, c[0x0][0x23c], -R0 ;  /* 0x00008f000a0a7a23 */ /* 0x000fe20000010800 */
[----:B------:R-:W-:Y:S01]  /*4f30*/  LOP3.LUT R167, R5, UR20, R168, 0x96, !PT ;  /* 0x0000001405a77c12 */ /* 0x000fe2000f8e96a8 */
[----:B------:R-:W-:Y:S02]  /*4f40*/  IMAD.WIDE.U32 R102, R189, -0x326172a9, RZ ;  /* 0xcd9e8d57bd667825 */ /* 0x000fe400078e00ff */
[----:B------:R-:W-:Y:S02]  /*4f50*/  @P1 FSEL R23, R23, -INF , !P6 ;  /* 0xff80000017171808 */ /* 0x000fe40007000000 */
[----:B------:R-:W-:Y:S01]  /*4f60*/  PLOP3.LUT P1, PT, PT, PT, UP0, 0x80, 0x0 ;  /* 0x000000000000781c */ /* 0x000fe20003f2f008 */
[--C-:B------:R-:W-:Y:S01]  /*4f70*/  FFMA.FTZ R11, R11, c[0x0][0x23c], -R0.reuse ;  /* 0x00008f000b0b7a23 */ /* 0x100fe20000010800 */
[----:B------:R-:W-:Y:S01]  /*4f80*/  @P0 FSEL R25, R25, -INF , !P6 ;  /* 0xff80000019190808 */ /* 0x000fe20007000000 */
[--C-:B------:R-:W-:Y:S01]  /*4f90*/  FFMA.FTZ R18, R18, c[0x0][0x23c], -R101.reuse ;  /* 0x00008f0012127a23 */ /* 0x100fe20000010865 */
[----:B------:R-:W-:Y:S01]  /*4fa0*/  PLOP3.LUT P0, PT, PT, PT, UP0, 0x80, 0x0 ;  /* 0x000000000000781c */ /* 0x000fe20003f0f008 */
[--C-:B------:R-:W-:Y:S01]  /*4fb0*/  FFMA.FTZ R19, R19, c[0x0][0x23c], -R101.reuse ;  /* 0x00008f0013137a23 */ /* 0x100fe20000010865 */
[----:B------:R-:W-:Y:S01]  /*4fc0*/  MUFU.EX2 R212, R6 ;  /* 0x0000000600d47308 */ /* 0x000fe20000000800 */
[----:B------:R-:W-:Y:S01]  /*4fd0*/  FFMA.FTZ R15, R15, c[0x0][0x23c], -R0 ;  /* 0x00008f000f0f7a23 */ /* 0x000fe20000010800 */
[-C--:B--2---:R-:W-:Y:S01]  /*4fe0*/  HMMA.16816.F32.BF16 R36, R104, R108.reuse, R36 ;  /* 0x0000006c6824723c */ /* 0x084fe20000041824 */
[--C-:B------:R-:W-:Y:S02]  /*4ff0*/  FFMA.FTZ R23, R23, c[0x0][0x23c], -R101.reuse ;  /* 0x00008f0017177a23 */ /* 0x100fe40000010865 */
[--C-:B------:R-:W-:Y:S02]  /*5000*/  FFMA.FTZ R24, R24, c[0x0][0x23c], -R100.reuse ;  /* 0x00008f0018187a23 */ /* 0x100fe40000010864 */
[----:B------:R-:W-:Y:S01]  /*5010*/  @P1 FSEL R27, R27, -INF , !P6 ;  /* 0xff8000001b1b1808 */ /* 0x000fe20007000000 */
[----:B------:R-:W-:Y:S01]  /*5020*/  FFMA.FTZ R22, R22, c[0x0][0x23c], -R101 ;  /* 0x00008f0016167a23 */ /* 0x000fe20000010865 */
[----:B------:R-:W-:Y:S01]  /*5030*/  PLOP3.LUT P1, PT, PT, PT, UP0, 0x80, 0x0 ;  /* 0x000000000000781c */ /* 0x000fe20003f2f008 */
[C---:B------:R-:W-:Y:S01]  /*5040*/  HMMA.16816.F32.BF16 R40, R112.reuse, R108, R40 ;  /* 0x0000006c7028723c */ /* 0x040fe20000041828 */
[----:B------:R-:W-:Y:S01]  /*5050*/  PLOP3.LUT P6, PT, PT, PT, UP0, 0x80, 0x0 ;  /* 0x000000000000781c */ /* 0x000fe20003fcf008 */
[----:B------:R-:W-:Y:S02]  /*5060*/  MUFU.EX2 R194, R23 ;  /* 0x0000001700c27308 */ /* 0x000fe40000000800 */
[----:B------:R-:W-:Y:S01]  /*5070*/  @P0 FSEL R28, R28, -INF , !P2 ;  /* 0xff8000001c1c0808 */ /* 0x000fe20005000000 */
[----:B------:R-:W-:Y:S01]  /*5080*/  FFMA.FTZ R25, R25, c[0x0][0x23c], -R100 ;  /* 0x00008f0019197a23 */ /* 0x000fe20000010864 */
[----:B------:R-:W-:Y:S01]  /*5090*/  PLOP3.LUT P0, PT, PT, PT, UP0, 0x80, 0x0 ;  /* 0x000000000000781c */ /* 0x000fe20003f0f008 */
[--C-:B------:R-:W-:Y:S01]  /*50a0*/  FFMA.FTZ R27, R27, c[0x0][0x23c], -R0.reuse ;  /* 0x00008f001b1b7a23 */ /* 0x100fe20000010800 */
[-C--:B------:R-:W-:Y:S01]  /*50b0*/  HMMA.16816.F32.BF16 R44, R112, R110.reuse, R44 ;  /* 0x0000006e702c723c */ /* 0x080fe2000004182c */
[----:B------:R-:W-:Y:S03]  /*50c0*/  FFMA.FTZ R26, R26, c[0x0][0x23c], -R0 ;  /* 0x00008f001a1a7a23 */ /* 0x000fe60000010800 */
[----:B------:R-:W-:Y:S01]  /*50d0*/  @P1 FSEL R30, R30, -INF , !P2 ;  /* 0xff8000001e1e1808 */ /* 0x000fe20005000000 */
[----:B------:R-:W-:Y:S01]  /*50e0*/  FFMA.FTZ R28, R28, c[0x0][0x23c], -R100 ;  /* 0x00008f001c1c7a23 */ /* 0x000fe20000010864 */
[----:B------:R-:W-:Y:S01]  /*50f0*/  PLOP3.LUT P1, PT, PT, PT, UP0, 0x80, 0x0 ;  /* 0x000000000000781c */ /* 0x000fe20003f2f008 */
[----:B------:R-:W-:Y:S01]  /*5100*/  MUFU.EX2 R215, R14 ;  /* 0x0000000e00d77308 */ /* 0x000fe20000000800 */
[----:B------:R-:W-:Y:S01]  /*5110*/  @P6 FSEL R32, R32, -INF , !P2 ;  /* 0xff80000020206808 */ /* 0x000fe20005000000 */
[C---:B------:R-:W-:Y:S01]  /*5120*/  HMMA.16816.F32.BF16 R48, R104.reuse, R110, R48 ;  /* 0x0000006e6830723c */ /* 0x040fe20000041830 */
[----:B------:R-:W-:Y:S02]  /*5130*/  PLOP3.LUT P6, PT, PT, PT, UP0, 0x80, 0x0 ;  /* 0x000000000000781c */ /* 0x000fe40003fcf008 */
[----:B------:R-:W-:Y:S01]  /*5140*/  @P0 FSEL R34, R34, -INF , !P2 ;  /* 0xff80000022220808 */ /* 0x000fe20005000000 */
[----:B------:R-:W-:Y:S01]  /*5150*/  FFMA.FTZ R30, R30, c[0x0][0x23c], -R0 ;  /* 0x00008f001e1e7a23 */ /* 0x000fe20000010800 */
[----:B------:R-:W-:Y:S01]  /*5160*/  PLOP3.LUT P2, PT, PT, PT, UP0, 0x80, 0x0 ;  /* 0x000000000000781c */ /* 0x000fe20003f4f008 */
[----:B------:R-:W-:Y:S01]  /*5170*/  FFMA.FTZ R32, R32, c[0x0][0x23c], -R163 ;  /* 0x00008f0020207a23 */ /* 0x000fe200000108a3 */
[----:B------:R-:W-:Y:S01]  /*5180*/  PLOP3.LUT P0, PT, PT, PT, UP0, 0x80, 0x0 ;  /* 0x000000000000781c */ /* 0x000fe20003f0f008 */
[----:B------:R-:W-:Y:S01]  /*5190*/  FFMA.FTZ R40, R217, -UR4, R40 ;  /* 0x80000004d9287c23 */ /* 0x000fe20008010028 */
[----:B------:R-:W-:Y:S03]  /*51a0*/  MUFU.EX2 R216, R9 ;  /* 0x0000000900d87308 */ /* 0x000fe60000000800 */
[----:B------:R-:W-:Y:S01]  /*51b0*/  @P1 FSEL R29, R29, -INF , !P4 ;  /* 0xff8000001d1d1808 */ /* 0x000fe20006000000 */
[----:B------:R-:W-:Y:S01]  /*51c0*/  FFMA.FTZ R34, R34, c[0x0][0x23c], -R101 ;  /* 0x00008f0022227a23 */ /* 0x000fe20000010865 */
[----:B------:R-:W-:Y:S01]  /*51d0*/  @P6 FSEL R31, R31, -INF , !P4 ;  /* 0xff8000001f1f6808 */ /* 0x000fe20006000000 */
[----:B------:R-:W-:Y:S01]  /*51e0*/  FFMA.FTZ R46, R217, -UR4, R46 ;  /* 0x80000004d92e7c23 */ /* 0x000fe2000801002e */
[----:B------:R-:W-:Y:S01]  /*51f0*/  PLOP3.LUT P1, PT, PT, PT, UP0, 0x80, 0x0 ;  /* 0x000000000000781c */ /* 0x000fe20003f2f008 */
[----:B------:R-:W2:Y:S01]  /*5200*/  LDL R217, [R1] ;  /* 0x0000000001d97983 */ /* 0x000ea20000100800 */
[----:B------:R-:W-:Y:S01]  /*5210*/  @P2 FSEL R33, R33, -INF , !P4 ;  /* 0xff80000021212808 */ /* 0x000fe20006000000 */
[----:B------:R-:W-:Y:S01]  /*5220*/  FFMA.FTZ R29, R29, c[0x0][0x23c], -R100 ;  /* 0x00008f001d1d7a23 */ /* 0x000fe20000010864 */
[----:B------:R-:W-:Y:S01]  /*5230*/  PLOP3.LUT P2, PT, PT, PT, UP0, 0x80, 0x0 ;  /* 0x000000000000781c */ /* 0x000fe20003f4f008 */
[----:B------:R-:W-:Y:S01]  /*5240*/  FFMA.FTZ R31, R31, c[0x0][0x23c], -R0 ;  /* 0x00008f001f1f7a23 */ /* 0x000fe20000010800 */
[----:B------:R-:W-:Y:S01]  /*5250*/  @P0 FSEL R35, R35, -INF , !P4 ;  /* 0xff80000023230808 */ /* 0x000fe20006000000 */
[----:B------:R-:W-:Y:S01]  /*5260*/  FFMA.FTZ R33, R33, c[0x0][0x23c], -R163 ;  /* 0x00008f0021217a23 */ /* 0x000fe200000108a3 */
[----:B------:R-:W-:Y:S01]  /*5270*/  PLOP3.LUT P4, PT, PT, PT, UP0, 0x80, 0x0 ;  /* 0x000000000000781c */ /* 0x000fe20003f8f008 */
[----:B------:R1:W3:Y:S01]  /*5280*/  I2F R187, R174 ;  /* 0x000000ae00bb7306 */ /* 0x0002e20000201400 */
[----:B------:R-:W-:Y:S01]  /*5290*/  PLOP3.LUT P6, PT, PT, PT, UP0, 0x80, 0x0 ;  /* 0x000000000000781c */ /* 0x000fe20003fcf008 */
[----:B------:R-:W-:Y:S01]  /*52a0*/  FFMA.FTZ R42, R207, -UR4, R42 ;  /* 0x80000004cf2a7c23 */ /* 0x000fe2000801002a */
[----:B------:R-:W-:Y:S01]  /*52b0*/  PLOP3.LUT P0, PT, PT, PT, UP0, 0x80, 0x0 ;  /* 0x000000000000781c */ /* 0x000fe20003f0f008 */
[----:B------:R-:W-:Y:S02]  /*52c0*/  FFMA.FTZ R35, R35, c[0x0][0x23c], -R101 ;  /* 0x00008f0023237a23 */ /* 0x000fe40000010865 */
[----:B------:R-:W-:Y:S02]  /*52d0*/  IMAD.WIDE.U32 R172, R173, -0x2daee0ad, RZ ;  /* 0xd2511f53adac7825 */ /* 0x000fe400078e00ff */
[----:B------:R-:W-:Y:S02]  /*52e0*/  @P2 FSEL R40, R40, -INF , !P5 ;  /* 0xff80000028282808 */ /* 0x000fe40006800000 */
[----:B------:R-:W-:Y:S01]  /*52f0*/  PLOP3.LUT P2, PT, PT, PT, UP0, 0x80, 0x0 ;  /* 0x000000000000781c */ /* 0x000fe20003f4f008 */
[----:B------:R4:W-:Y:S01]  /*5300*/  MUFU.EX2 R213, R8 ;  /* 0x0000000800d57308 */ /* 0x0009e20000000800 */
[----:B------:R-:W-:Y:S01]  /*5310*/  @P4 FSEL R42, R42, -INF , !P5 ;  /* 0xff8000002a2a4808 */ /* 0x000fe20006800000 */
[----:B------:R-:W-:Y:S01]  /*5320*/  FFMA.FTZ R40, R40, c[0x0][0x23c], -R100 ;  /* 0x00008f0028287a23 */ /* 0x000fe20000010864 */
[----:B------:R-:W-:Y:S01]  /*5330*/  PLOP3.LUT P4, PT, PT, PT, UP0, 0x80, 0x0 ;  /* 0x000000000000781c */ /* 0x000fe20003f8f008 */
[----:B------:R-:W-:Y:S01]  /*5340*/  FFMA.FTZ R38, R201, -UR4, R38 ;  /* 0x80000004c9267c23 */ /* 0x000fe20008010026 */
[----:B------:R-:W-:Y:S01]  /*5350*/  LOP3.LUT R190, R173, UR19, R190, 0x96, !PT ;  /* 0x00000013adbe7c12 */ /* 0x000fe2000f8e96be */
[----:B------:R-:W-:Y:S02]  /*5360*/  FFMA.FTZ R36, R221, -UR4, R36 ;  /* 0x80000004dd247c23 */ /* 0x000fe40008010024 */
[----:B------:R-:W-:Y:S01]  /*5370*/  FFMA.FTZ R37, R226, -UR4, R37 ;  /* 0x80000004e2257c23 */ /* 0x000fe20008010025 */
[----:B------:R-:W-:Y:S01]  /*5380*/  @P6 FSEL R38, R38, -INF , !P5 ;  /* 0xff80000026266808 */ /* 0x000fe20006800000 */
[----:B------:R-:W-:Y:S01]  /*5390*/  FFMA.FTZ R42, R42, c[0x0][0x23c], -R0 ;  /* 0x00008f002a2a7a23 */ /* 0x000fe20000010800 */
[----:B------:R-:W-:Y:S01]  /*53a0*/  @P1 FSEL R36, R36, -INF , !P5 ;  /* 0xff80000024241808 */ /* 0x000fe20006800000 */
[----:B------:R-:W-:Y:S01]  /*53b0*/  MUFU.EX2 R181, R33 ;  /* 0x0000002100b57308 */ /* 0x000fe20000000800 */
[----:B------:R-:W-:Y:S01]  /*53c0*/  PLOP3.LUT P1, PT, PT, PT, UP0, 0x80, 0x0 ;  /* 0x000000000000781c */ /* 0x000fe20003f2f008 */
[----:B------:R-:W-:Y:S01]  /*53d0*/  FFMA.FTZ R38, R38, c[0x0][0x23c], -R101 ;  /* 0x00008f0026267a23 */ /* 0x000fe20000010865 */
[----:B------:R-:W-:Y:S01]  /*53e0*/  PLOP3.LUT P6, PT, PT, PT, UP0, 0x80, 0x0 ;  /* 0x000000000000781c */ /* 0x000fe20003fcf008 */
[----:B------:R-:W-:Y:S01]  /*53f0*/  FFMA.FTZ R43, R206, -UR4, R43 ;  /* 0x80000004ce2b7c23 */ /* 0x000fe2000801002b */
[----:B------:R-:W-:Y:S01]  /*5400*/  @P0 FSEL R37, R37, -INF , !P3 ;  /* 0xff80000025250808 */ /* 0x000fe20005800000 */
[--C-:B------:R-:W-:Y:S01]  /*5410*/  FFMA.FTZ R36, R36, c[0x0][0x23c], -R163.reuse ;  /* 0x00008f0024247a23 */ /* 0x100fe200000108a3 */
[----:B------:R-:W-:Y:S01]  /*5420*/  PLOP3.LUT P0, PT, PT, PT, UP0, 0x80, 0x0 ;  /* 0x000000000000781c */ /* 0x000fe20003f0f008 */
[----:B-1----:R-:W-:Y:S01]  /*5430*/  IMAD.WIDE.U32 R174, R175, -0x2daee0ad, RZ ;  /* 0xd2511f53afae7825 */ /* 0x002fe200078e00ff */
[----:B------:R-:W-:Y:S01]  /*5440*/  @P2 FSEL R43, R43, -INF , !P3 ;  /* 0xff8000002b2b2808 */ /* 0x000fe20005800000 */
[----:B------:R-:W-:Y:S01]  /*5450*/  MUFU.EX2 R208, R12 ;  /* 0x0000000c00d07308 */ /* 0x000fe20000000800 */
[----:B------:R-:W-:Y:S01]  /*5460*/  PLOP3.LUT P2, PT, PT, PT, UP0, 0x80, 0x0 ;  /* 0x000000000000781c */ /* 0x000fe20003f4f008 */
[----:B------:R-:W-:Y:S01]  /*5470*/  FFMA.FTZ R37, R37, c[0x0][0x23c], -R163 ;  /* 0x00008f0025257a23 */ /* 0x000fe200000108a3 */
[----:B------:R-:W-:Y:S01]  /*5480*/  LOP3.LUT R186, R175, UR19, R186, 0x96, !PT ;  /* 0x00000013afba7c12 */ /* 0x000fe2000f8e96ba */
[----:B------:R-:W-:Y:S01]  /*5490*/  FFMA.FTZ R43, R43, c[0x0][0x23c], -R0 ;  /* 0x00008f002b2b7a23 */ /* 0x000fe20000010800 */
[----:B------:R-:W-:Y:S01]  /*54a0*/  @P4 IADD3 R7, R164, 0x28, RZ ;  /* 0x00000028a4074810 */ /* 0x000fe20007ffe0ff */
[----:B------:R-:W-:Y:S01]  /*54b0*/  FFMA.FTZ R39, R199, -UR4, R39 ;  /* 0x80000004c7277c23 */ /* 0x000fe20008010027 */
[----:B------:R-:W-:Y:S01]  /*54c0*/  PLOP3.LUT P4, PT, PT, PT, UP0, 0x80, 0x0 ;  /* 0x000000000000781c */ /* 0x000fe20003f8f008 */
[----:B---3--:R-:W-:Y:S01]  /*54d0*/  FFMA.FTZ R41, R187, -UR4, R41 ;  /* 0x80000004bb297c23 */ /* 0x008fe20008010029 */
[----:B------:R-:W-:Y:S01]  /*54e0*/  PLOP3.LUT P5, PT, PT, PT, UP0, 0x80, 0x0 ;  /* 0x000000000000781c */ /* 0x000fe20003faf008 */
[----:B------:R-:W-:Y:S01]  /*54f0*/  MUFU.EX2 R199, R30 ;  /* 0x0000001e00c77308 */ /* 0x000fe20000000800 */
[----:B------:R-:W-:Y:S01]  /*5500*/  @P1 FSEL R39, R39, -INF , !P3 ;  /* 0xff80000027271808 */ /* 0x000fe20005800000 */
[----:B------:R-:W-:Y:S01]  /*5510*/  IMAD.WIDE.U32 R108, R186, -0x326172a9, RZ ;  /* 0xcd9e8d57ba6c7825 */ /* 0x000fe200078e00ff */
[----:B------:R-:W-:Y:S02]  /*5520*/  @P6 FSEL R41, R41, -INF , !P3 ;  /* 0xff80000029296808 */ /* 0x000fe40005800000 */
[----:B------:R-:W-:Y:S01]  /*5530*/  PLOP3.LUT P3, PT, PT, PT, UP0, 0x80, 0x0 ;  /* 0x000000000000781c */ /* 0x000fe20003f6f008 */
[----:B------:R-:W-:Y:S01]  /*5540*/  IMAD.WIDE.U32 R170, R171, -0x326172a9, RZ ;  /* 0xcd9e8d57abaa7825 */ /* 0x000fe200078e00ff */
[----:B------:R-:W-:Y:S02]  /*5550*/  @P0 IADD3 R6, R164, 0x30, RZ ;  /* 0x00000030a4060810 */ /* 0x000fe40007ffe0ff */
[----:B------:R-:W-:Y:S01]  /*5560*/  PLOP3.LUT P6, PT, PT, PT, UP0, 0x80, 0x0 ;  /* 0x000000000000781c */ /* 0x000fe20003fcf008 */
[----:B------:R1:W-:Y:S01]  /*5570*/  MUFU.EX2 R207, R13 ;  /* 0x0000000d00cf7308 */ /* 0x0003e20000000800 */
[----:B------:R-:W-:Y:S01]  /*5580*/  LOP3.LUT R171, R171, UR20, R168, 0x96, !PT ;  /* 0x00000014abab7c12 */ /* 0x000fe2000f8e96a8 */
[----:B------:R-:W-:Y:S01]  /*5590*/  FFMA.FTZ R41, R41, c[0x0][0x23c], -R100 ;  /* 0x00008f0029297a23 */ /* 0x000fe20000010864 */
[----:B------:R-:W-:Y:S01]  /*55a0*/  @P2 ISETP.GE.AND P2, PT, R7, UR5, PT ;  /* 0x0000000507002c0c */ /* 0x000fe2000bf46270 */
[----:B------:R-:W-:Y:S01]  /*55b0*/  FFMA.FTZ R39, R39, c[0x0][0x23c], -R101 ;  /* 0x00008f0027277a23 */ /* 0x000fe20000010865 */
[----:B------:R-:W-:Y:S01]  /*55c0*/  @P4 ISETP.GE.AND P4, PT, R6, UR5, PT ;  /* 0x0000000506004c0c */ /* 0x000fe2000bf86270 */
[----:B------:R-:W-:Y:S01]  /*55d0*/  IMAD.WIDE.U32 R6, R191, -0x326172a9, RZ ;  /* 0xcd9e8d57bf067825 */ /* 0x000fe200078e00ff */
[C---:B------:R-:W-:Y:S02]  /*55e0*/  @P5 IADD3 R5, R164.reuse, 0x29, RZ ;  /* 0x00000029a4055810 */ /* 0x040fe40007ffe0ff */
[----:B------:R-:W-:Y:S01]  /*55f0*/  PLOP3.LUT P1, PT, PT, PT, UP0, 0x80, 0x0 ;  /* 0x000000000000781c */ /* 0x000fe20003f2f008 */
[----:B------:R3:W-:Y:S01]  /*5600*/  MUFU.EX2 R201, R17 ;  /* 0x0000001100c97308 */ /* 0x0007e20000000800 */
[----:B------:R-:W-:Y:S01]  /*5610*/  PLOP3.LUT P0, PT, PT, PT, UP0, 0x80, 0x0 ;  /* 0x000000000000781c */ /* 0x000fe20003f0f008 */
[----:B------:R-:W-:Y:S01]  /*5620*/  IMAD.WIDE.U32 R168, R169, -0x326172a9, RZ ;  /* 0xcd9e8d57a9a87825 */ /* 0x000fe200078e00ff */
[----:B------:R-:W-:Y:S02]  /*5630*/  @P3 ISETP.GE.AND P3, PT, R5, UR5, PT ;  /* 0x0000000505003c0c */ /* 0x000fe4000bf66270 */
[----:B------:R-:W-:Y:S01]  /*5640*/  @P6 IADD3 R9, R164, 0x38, RZ ;  /* 0x00000038a4096810 */ /* 0x000fe20007ffe0ff */
[----:B------:R-:W-:Y:S01]  /*5650*/  FFMA.FTZ R44, R223, -UR4, R44 ;  /* 0x80000004df2c7c23 */ /* 0x000fe2000801002c */
[----:B------:R-:W-:Y:S01]  /*5660*/  LOP3.LUT R165, R169, UR20, R166, 0x96, !PT ;  /* 0x00000014a9a57c12 */ /* 0x000fe2000f8e96a6 */
[----:B------:R-:W-:Y:S01]  /*5670*/  FFMA.FTZ R48, R220, -UR4, R48 ;  /* 0x80000004dc307c23 */ /* 0x000fe20008010030 */
[----:B------:R-:W-:Y:S01]  /*5680*/  LOP3.LUT R166, R103, UR20, R166, 0x96, !PT ;  /* 0x0000001467a67c12 */ /* 0x000fe2000f8e96a6 */
[----:B------:R3:W-:Y:S01]  /*5690*/  MUFU.EX2 R219, R10 ;  /* 0x0000000a00db7308 */ /* 0x0007e20000000800 */
[----:B------:R-:W-:Y:S01]  /*56a0*/  LOP3.LUT R103, R7, UR18, R4, 0x96, !PT ;  /* 0x0000001207677c12 */ /* 0x000fe2000f8e9604 */
[----:B------:R-:W-:Y:S01]  /*56b0*/  IMAD.WIDE.U32 R4, R190, -0x326172a9, RZ ;  /* 0xcd9e8d57be047825 */ /* 0x000fe200078e00ff */
[----:B------:R-:W-:Y:S02]  /*56c0*/  PLOP3.LUT P6, PT, PT, PT, UP0, 0x80, 0x0 ;  /* 0x000000000000781c */ /* 0x000fe40003fcf008 */
[C---:B----4-:R-:W-:Y:S01]  /*56d0*/  @P1 IADD3 R8, R164.reuse, 0x31, RZ ;  /* 0x00000031a4081810 */ /* 0x050fe20007ffe0ff */
[----:B-1----:R-:W-:Y:S01]  /*56e0*/  IMAD.WIDE.U32 R12, R167, -0x2daee0ad, RZ ;  /* 0xd2511f53a70c7825 */ /* 0x002fe200078e00ff */
[----:B------:R-:W-:Y:S02]  /*56f0*/  LOP3.LUT R14, R5, UR18, R168, 0x96, !PT ;  /* 0x00000012050e7c12 */ /* 0x000fe4000f8e96a8 */
[----:B------:R-:W-:Y:S01]  /*5700*/  @P0 IADD3 R164, R164, 0x39, RZ ;  /* 0x00000039a4a40810 */ /* 0x000fe20007ffe0ff */
[----:B------:R1:W-:Y:S01]  /*5710*/  MUFU.EX2 R218, R11 ;  /* 0x0000000b00da7308 */ /* 0x0003e20000000800 */
[----:B------:R-:W-:Y:S01]  /*5720*/  PLOP3.LUT P0, PT, PT, PT, UP0, 0x80, 0x0 ;  /* 0x000000000000781c */ /* 0x000fe20003f0f008 */
[----:B------:R-:W-:Y:S01]  /*5730*/  FFMA.FTZ R5, R21, c[0x0][0x23c], -R163 ;  /* 0x00008f0015057a23 */ /* 0x000fe200000108a3 */
[----:B------:R-:W-:Y:S01]  /*5740*/  PLOP3.LUT P5, PT, PT, PT, UP0, 0x80, 0x0 ;  /* 0x000000000000781c */ /* 0x000fe20003faf008 */
[----:B---3--:R-:W-:Y:S01]  /*5750*/  IMAD.WIDE.U32 R16, R165, -0x2daee0ad, RZ ;  /* 0xd2511f53a5107825 */ /* 0x008fe200078e00ff */
[----:B------:R-:W-:Y:S02]  /*5760*/  PLOP3.LUT P1, PT, PT, PT, UP0, 0x80, 0x0 ;  /* 0x000000000000781c */ /* 0x000fe40003f2f008 */
[----:B------:R-:W-:Y:S01]  /*5770*/  @P6 ISETP.GE.AND P6, PT, R164, UR5, PT ;  /* 0x00000005a4006c0c */ /* 0x000fe2000bfc6270 */
[----:B------:R-:W-:Y:S01]  /*5780*/  IMAD.WIDE.U32 R164, R188, -0x326172a9, RZ ;  /* 0xcd9e8d57bca47825 */ /* 0x000fe200078e00ff */
[----:B------:R-:W-:Y:S01]  /*5790*/  LOP3.LUT R172, R17, UR17, R172, 0x96, !PT ;  /* 0x0000001111ac7c12 */ /* 0x000fe2000f8e96ac */
[----:B------:R-:W-:Y:S01]  /*57a0*/  MUFU.EX2 R206, R18 ;  /* 0x0000001200ce7308 */ /* 0x000fe20000000800 */
[----:B------:R-:W-:Y:S01]  /*57b0*/  LOP3.LUT R170, R109, UR18, R170, 0x96, !PT ;  /* 0x000000126daa7c12 */ /* 0x000fe2000f8e96aa */
[----:B------:R-:W-:Y:S01]  /*57c0*/  FFMA.FTZ R50, R221, -UR4, R50 ;  /* 0x80000004dd327c23 */ /* 0x000fe20008010032 */
[----:B------:R-:W-:Y:S01]  /*57d0*/  LOP3.LUT R7, R165, UR18, R102, 0x96, !PT ;  /* 0x00000012a5077c12 */ /* 0x000fe2000f8e9666 */
[----:B------:R-:W-:Y:S01]  /*57e0*/  IMAD.WIDE.U32 R102, R103, -0x2daee0ad, RZ ;  /* 0xd2511f5367667825 */ /* 0x000fe200078e00ff */
[----:B------:R-:W-:Y:S02]  /*57f0*/  LOP3.LUT R10, R13, UR17, R178, 0x96, !PT ;  /* 0x000000110d0a7c12 */ /* 0x000fe4000f8e96b2 */
[----:B------:R-:W-:Y:S01]  /*5800*/  @P0 FSEL R44, R44, -INF , !P2 ;  /* 0xff8000002c2c0808 */ /* 0x000fe20005000000 */
[----:B------:R-:W-:Y:S01]  /*5810*/  IMAD.WIDE.U32 R110, R7, -0x2daee0ad, RZ ;  /* 0xd2511f53076e7825 */ /* 0x000fe200078e00ff */
[----:B------:R-:W-:Y:S01]  /*5820*/  PLOP3.LUT P0, PT, PT, PT, UP0, 0x80, 0x0 ;  /* 0x000000000000781c */ /* 0x000fe20003f0f008 */
[----:B------:R3:W4:Y:S01]  /*5830*/  MUFU.EX2 R204, R19 ;  /* 0x0000001300cc7308 */ /* 0x0007220000000800 */
[----:B------:R-:W-:Y:S01]  /*5840*/  @P5 ISETP.GE.AND P5, PT, R8, UR5, PT ;  /* 0x0000000508005c0c */ /* 0x000fe2000bfa6270 */
[----:B------:R-:W-:Y:S01]  /*5850*/  FFMA.FTZ R44, R44, c[0x0][0x23c], -R100 ;  /* 0x00008f002c2c7a23 */ /* 0x000fe20000010864 */
[----:B------:R-:W-:Y:S01]  /*5860*/  @P1 ISETP.GE.AND P1, PT, R9, UR5, PT ;  /* 0x0000000509001c0c */ /* 0x000fe2000bf26270 */
[----:B-1----:R-:W-:Y:S04]  /*5870*/  IMAD.WIDE.U32 R10, R10, -0x326172a9, RZ ;  /* 0xcd9e8d570a0a7825 */ /* 0x002fe800078e00ff */
[----:B------:R-:W-:Y:S01]  /*5880*/  IMAD.WIDE.U32 R8, R166, -0x2daee0ad, RZ ;  /* 0xd2511f53a6087825 */ /* 0x000fe200078e00ff */
[----:B------:R-:W-:Y:S01]  /*5890*/  LOP3.LUT R11, R11, UR16, R6, 0x96, !PT ;  /* 0x000000100b0b7c12 */ /* 0x000fe2000f8e9606 */
[----:B------:R1:W-:Y:S02]  /*58a0*/  MUFU.EX2 R195, R20 ;  /* 0x0000001400c37308 */ /* 0x0003e40000000800 */
[----:B------:R-:W-:Y:S01]  /*58b0*/  @P0 FSEL R46, R46, -INF , !P2 ;  /* 0xff8000002e2e0808 */ /* 0x000fe20005000000 */
[----:B------:R-:W-:Y:S01]  /*58c0*/  FFMA.FTZ R45, R225, -UR4, R45 ;  /* 0x80000004e12d7c23 */ /* 0x000fe2000801002d */
[----:B------:R-:W-:Y:S01]  /*58d0*/  PLOP3.LUT P0, PT, PT, PT, UP0, 0x80, 0x0 ;  /* 0x000000000000781c */ /* 0x000fe20003f0f008 */
[----:B------:R-:W-:Y:S01]  /*58e0*/  FFMA.FTZ R47, R187, -UR4, R47 ;  /* 0x80000004bb2f7c23 */ /* 0x000fe2000801002f */
[----:B------:R-:W-:Y:S01]  /*58f0*/  LOP3.LUT R109, R111, UR15, R8, 0x96, !PT ;  /* 0x0000000f6f6d7c12 */ /* 0x000fe2000f8e9608 */
[----:B------:R-:W-:Y:S02]  /*5900*/  FFMA.FTZ R46, R46, c[0x0][0x23c], -R0 ;  /* 0x00008f002e2e7a23 */ /* 0x000fe40000010800 */
[----:B------:R-:W-:Y:S01]  /*5910*/  FFMA.FTZ R49, R222, -UR4, R49 ;  /* 0x80000004de317c23 */ /* 0x000fe20008010031 */
[----:B------:R4:W-:Y:S01]  /*5920*/  MUFU.EX2 R193, R5 ;  /* 0x0000000500c17308 */ /* 0x0009e20000000800 */
[----:B------:R-:W-:Y:S02]  /*5930*/  FFMA.FTZ R51, R226, -UR4, R51 ;  /* 0x80000004e2337c23 */ /* 0x000fe40008010033 */
[----:B---3--:R-:W-:Y:S04]  /*5940*/  IMAD.WIDE.U32 R18, R171, -0x2daee0ad, RZ ;  /* 0xd2511f53ab127825 */ /* 0x008fe800078e00ff */
[----:B------:R-:W-:Y:S01]  /*5950*/  @P0 FSEL R48, R48, -INF , !P2 ;  /* 0xff80000030300808 */ /* 0x000fe20005000000 */
[----:B------:R-:W-:Y:S01]  /*5960*/  IMAD.WIDE.U32 R170, R170, -0x2daee0ad, RZ ;  /* 0xd2511f53aaaa7825 */ /* 0x000fe200078e00ff */
[----:B------:R-:W-:Y:S01]  /*5970*/  LOP3.LUT R17, R19, UR17, R174, 0x96, !PT ;  /* 0x0000001113117c12 */ /* 0x000fe2000f8e96ae */
[----:B------:R-:W-:Y:S01]  /*5980*/  MUFU.EX2 R191, R29 ;  /* 0x0000001d00bf7308 */ /* 0x000fe20000000800 */
[----:B------:R-:W-:Y:S01]  /*5990*/  LOP3.LUT R19, R9, UR17, R176, 0x96, !PT ;  /* 0x0000001109137c12 */ /* 0x000fe2000f8e96b0 */
[----:B------:R-:W-:Y:S01]  /*59a0*/  FFMA.FTZ R48, R48, c[0x0][0x23c], -R163 ;  /* 0x00008f0030307a23 */ /* 0x000fe200000108a3 */
[----:B------:R-:W-:Y:S01]  /*59b0*/  LOP3.LUT R9, R103, UR15, R12, 0x96, !PT ;  /* 0x0000000f67097c12 */ /* 0x000fe2000f8e960c */
[----:B-1----:R-:W-:Y:S01]  /*59c0*/  IMAD.WIDE.U32 R20, R172, -0x326172a9, RZ ;  /* 0xcd9e8d57ac147825 */ /* 0x002fe200078e00ff */
[----:B------:R-:W-:Y:S03]  /*59d0*/  PLOP3.LUT P0, PT, PT, PT, UP0, 0x80, 0x0 ;  /* 0x000000000000781c */ /* 0x000fe60003f0f008 */
[----:B------:R-:W-:Y:S01]  /*59e0*/  IMAD.WIDE.U32 R8, R9, -0x326172a9, RZ ;  /* 0xcd9e8d5709087825 */ /* 0x000fe200078e00ff */
[----:B------:R-:W-:Y:S01]  /*59f0*/  LOP3.LUT R12, R21, UR16, R4, 0x96, !PT ;  /* 0x00000010150c7c12 */ /* 0x000fe2000f8e9604 */
[----:B------:R1:W-:Y:S01]  /*5a00*/  MUFU.EX2 R214, R15 ;  /* 0x0000000f00d67308 */ /* 0x0003e20000000800 */
[----:B------:R-:W-:Y:S01]  /*5a10*/  LOP3.LUT R21, R171, UR15, R18, 0x96, !PT ;  /* 0x0000000fab157c12 */ /* 0x000fe2000f8e9612 */
[----:B------:R-:W-:Y:S01]  /*5a20*/  IMAD.WIDE.U32 R18, R19, -0x326172a9, RZ ;  /* 0xcd9e8d5713127825 */ /* 0x000fe200078e00ff */
[----:B------:R-:W-:Y:S01]  /*5a30*/  LOP3.LUT R13, R9, UR14, R10, 0x96, !PT ;  /* 0x0000000e090d7c12 */ /* 0x000fe2000f8e960a */
[----:B----4-:R-:W3:Y:S01]  /*5a40*/  LDSM.16.M88.4 R4, [R150+0x6c00] ;  /* 0x006c00009604783b */ /* 0x010ee20000000200 */
[----:B------:R-:W-:Y:S01]  /*5a50*/  LOP3.LUT R103, R8, 0xffff, RZ, 0xc0, !PT ;  /* 0x0000ffff08677812 */ /* 0x000fe200078ec0ff */
[----:B------:R-:W-:Y:S01]  /*5a60*/  IMAD.WIDE.U32 R10, R11, -0x2daee0ad, RZ ;  /* 0xd2511f530b0a7825 */ /* 0x000fe200078e00ff */
[----:B------:R-:W-:Y:S02]  /*5a70*/  LOP3.LUT R167, R19, UR16, R164, 0x96, !PT ;  /* 0x0000001013a77c12 */ /* 0x000fe4000f8e96a4 */
[----:B------:R-:W-:Y:S01]  /*5a80*/  @P0 FSEL R50, R50, -INF , !P2 ;  /* 0xff80000032320808 */ /* 0x000fe20005000000 */
[----:B------:R-:W-:Y:S01]  /*5a90*/  MUFU.EX2 R186, R34 ;  /* 0x0000002200ba7308 */ /* 0x000fe20000000800 */
[----:B------:R-:W-:Y:S02]  /*5aa0*/  SHF.R.U32.HI R166, RZ, 0x10, R10 ;  /* 0x00000010ffa67819 */ /* 0x000fe4000001160a */
[----:B------:R-:W-:Y:S01]  /*5ab0*/  PLOP3.LUT P0, PT, PT, PT, UP0, 0x80, 0x0 ;  /* 0x000000000000781c */ /* 0x000fe20003f0f008 */
[----:B------:R-:W-:Y:S01]  /*5ac0*/  FFMA.FTZ R50, R50, c[0x0][0x23c], -R101 ;  /* 0x00008f0032327a23 */ /* 0x000fe20000010865 */
[----:B------:R-:W-:Y:S02]  /*5ad0*/  PLOP3.LUT P2, PT, PT, PT, UP0, 0x80, 0x0 ;  /* 0x000000000000781c */ /* 0x000fe40003f4f008 */
[----:B------:R-:W-:Y:S02]  /*5ae0*/  SHF.R.U32.HI R19, RZ, 0x18, R8 ;  /* 0x00000018ff137819 */ /* 0x000fe40000011608 */
[----:B------:R-:W-:Y:S01]  /*5af0*/  LOP3.LUT R111, R10, 0xffff, RZ, 0xc0, !PT ;  /* 0x0000ffff0a6f7812 */ /* 0x000fe200078ec0ff */
[----:B------:R4:W-:Y:S01]  /*5b00*/  MUFU.EX2 R200, R24 ;  /* 0x0000001800c87308 */ /* 0x0009e20000000800 */
[----:B-1----:R-:W-:Y:S05]  /*5b10*/  IMAD.WIDE.U32 R14, R14, -0x2daee0ad, RZ ;  /* 0xd2511f530e0e7825 */ /* 0x002fea00078e00ff */
[----:B------:R-:W-:Y:S02]  /*5b20*/  @P0 FSEL R45, R45, -INF , !P3 ;  /* 0xff8000002d2d0808 */ /* 0x000fe40005800000 */
[----:B------:R-:W-:Y:S02]  /*5b30*/  PLOP3.LUT P0, PT, PT, PT, UP0, 0x80, 0x0 ;  /* 0x000000000000781c */ /* 0x000fe40003f0f008 */
[----:B------:R-:W-:Y:S01]  /*5b40*/  @P2 FSEL R47, R47, -INF , !P3 ;  /* 0xff8000002f2f2808 */ /* 0x000fe20005800000 */
[----:B------:R-:W-:Y:S01]  /*5b50*/  FFMA.FTZ R45, R45, c[0x0][0x23c], -R100 ;  /* 0x00008f002d2d7a23 */ /* 0x000fe20000010864 */
[----:B------:R-:W-:Y:S01]  /*5b60*/  PLOP3.LUT P2, PT, PT, PT, UP0, 0x80, 0x0 ;  /* 0x000000000000781c */ /* 0x000fe20003f4f008 */
[----:B------:R-:W-:Y:S01]  /*5b70*/  MUFU.EX2 R182, R32 ;  /* 0x0000002000b67308 */ /* 0x000fe20000000800 */
[----:B------:R-:W-:Y:S01]  /*5b80*/  LOP3.LUT R15, R15, UR15, R16, 0x96, !PT ;  /* 0x0000000f0f0f7c12 */ /* 0x000fe2000f8e9610 */
[----:B------:R-:W-:Y:S02]  /*5b90*/  FFMA.FTZ R47, R47, c[0x0][0x23c], -R0 ;  /* 0x00008f002f2f7a23 */ /* 0x000fe40000010800 */
[----:B------:R-:W-:Y:S04]  /*5ba0*/  IMAD.WIDE.U32 R16, R17, -0x326172a9, RZ ;  /* 0xcd9e8d5711107825 */ /* 0x000fe800078e00ff */
[----:B------:R-:W-:Y:S02]  /*5bb0*/  @P0 FSEL R49, R49, -INF , !P3 ;  /* 0xff80000031310808 */ /* 0x000fe40005800000 */
[----:B------:R-:W-:Y:S01]  /*5bc0*/  PLOP3.LUT P0, PT, PT, PT, UP0, 0x80, 0x0 ;  /* 0x000000000000781c */ /* 0x000fe20003f0f008 */
[-C--:B---3--:R-:W-:Y:S01]  /*5bd0*/  HMMA.16816.F32.BF16 R52, R104, R4.reuse, R52 ;  /* 0x000000046834723c */ /* 0x088fe20000041834 */
[----:B------:R-:W-:Y:S01]  /*5be0*/  @P2 FSEL R51, R51, -INF , !P3 ;  /* 0xff80000033332808 */ /* 0x000fe20005800000 */
[----:B------:R-:W-:Y:S01]  /*5bf0*/  FFMA.FTZ R49, R49, c[0x0][0x23c], -R163 ;  /* 0x00008f0031317a23 */ /* 0x000fe200000108a3 */
[----:B------:R-:W-:Y:S01]  /*5c00*/  PLOP3.LUT P2, PT, PT, PT, UP0, 0x80, 0x0 ;  /* 0x000000000000781c */ /* 0x000fe20003f4f008 */
[----:B------:R1:W-:Y:S01]  /*5c10*/  MUFU.EX2 R198, R22 ;  /* 0x0000001600c67308 */ /* 0x0003e20000000800 */
[----:B------:R-:W-:Y:S01]  /*5c20*/  PLOP3.LUT P3, PT, PT, PT, UP0, 0x80, 0x0 ;  /* 0x000000000000781c */ /* 0x000fe20003f6f008 */
[----:B------:R-:W-:Y:S01]  /*5c30*/  FFMA.FTZ R51, R51, c[0x0][0x23c], -R101 ;  /* 0x00008f0033337a23 */ /* 0x000fe20000010865 */
[----:B------:R-:W-:Y:S01]  /*5c40*/  LOP3.LUT R165, R17, UR16, R108, 0x96, !PT ;  /* 0x0000001011a57c12 */ /* 0x000fe2000f8e966c */
[C---:B------:R-:W-:Y:S01]  /*5c50*/  HMMA.16816.F32.BF16 R56, R112.reuse, R4, R56 ;  /* 0x000000047038723c */ /* 0x040fe20000041838 */
[----:B------:R-:W-:Y:S03]  /*5c60*/  LOP3.LUT R17, R8, 0xff, RZ, 0xc0, !PT ;  /* 0x000000ff08117812 */ /* 0x000fe600078ec0ff */
[----:B------:R-:W-:Y:S01]  /*5c70*/  SHF.R.U32.HI R108, RZ, 0x10, R8 ;  /* 0x00000010ff6c7819 */ /* 0x000fe20000011608 */
[----:B------:R-:W-:Y:S01]  /*5c80*/  IMAD.WIDE.U32 R8, R12, -0x2daee0ad, RZ ;  /* 0xd2511f530c087825 */ /* 0x000fe200078e00ff */
[----:B------:R-:W-:Y:S01]  /*5c90*/  LOP3.LUT R12, R11, UR13, R102, 0x96, !PT ;  /* 0x0000000d0b0c7c12 */ /* 0x000fe2000f8e9666 */
[----:B------:R3:W-:Y:S01]  /*5ca0*/  MUFU.EX2 R197, R25 ;  /* 0x0000001900c57308 */ /* 0x0007e20000000800 */
[-C--:B------:R-:W-:Y:S01]  /*5cb0*/  HMMA.16816.F32.BF16 R60, R112, R6.reuse, R60 ;  /* 0x00000006703c723c */ /* 0x080fe2000004183c */
[----:B------:R-:W-:Y:S03]  /*5cc0*/  IMAD.WIDE.U32 R4, R15, -0x326172a9, RZ ;  /* 0xcd9e8d570f047825 */ /* 0x000fe600078e00ff */
[----:B------:R-:W-:Y:S02]  /*5cd0*/  LOP3.LUT R23, R8, 0xff, RZ, 0xc0, !PT ;  /* 0x000000ff08177812 */ /* 0x000fe400078ec0ff */
[----:B------:R-:W-:Y:S02]  /*5ce0*/  LOP3.LUT R14, R9, UR13, R14, 0x96, !PT ;  /* 0x0000000d090e7c12 */ /* 0x000fe4000f8e960e */
[----:B----4-:R-:W-:Y:S01]  /*5cf0*/  SHF.R.U32.HI R24, RZ, 0x18, R8 ;  /* 0x00000018ff187819 */ /* 0x010fe20000011608 */
[----:B------:R-:W-:Y:S01]  /*5d00*/  FFMA.FTZ R52, R224, -UR4, R52 ;  /* 0x80000004e0347c23 */ /* 0x000fe20008010034 */
[----:B------:R-:W-:Y:S01]  /*5d10*/  HMMA.16816.F32.BF16 R64, R104, R6, R64 ;  /* 0x000000066840723c */ /* 0x000fe20000041840 */
[----:B------:R-:W4:Y:S01]  /*5d20*/  MUFU.EX2 R196, R31 ;  /* 0x0000001f00c47308 */ /* 0x000f220000000800 */
[----:B------:R-:W-:Y:S01]  /*5d30*/  LOP3.LUT R102, R8, 0xffff, RZ, 0xc0, !PT ;  /* 0x0000ffff08667812 */ /* 0x000fe200078ec0ff */
[----:B------:R-:W-:Y:S01]  /*5d40*/  FFMA.FTZ R54, R220, -UR4, R54 ;  /* 0x80000004dc367c23 */ /* 0x000fe20008010036 */
[----:B------:R-:W-:Y:S01]  /*5d50*/  SHF.R.U32.HI R164, RZ, 0x10, R8 ;  /* 0x00000010ffa47819 */ /* 0x000fe20000011608 */
[----:B------:R-:W-:Y:S01]  /*5d60*/  FFMA.FTZ R53, R180, -UR4, R53 ;  /* 0x80000004b4357c23 */ /* 0x000fe20008010035 */
[----:B------:R-:W-:Y:S01]  /*5d70*/  @P0 FSEL R52, R52, -INF , !P4 ;  /* 0xff80000034340808 */ /* 0x000fe20006000000 */
[----:B------:R-:W-:Y:S01]  /*5d80*/  FFMA.FTZ R57, R183, -UR4, R57 ;  /* 0x80000004b7397c23 */ /* 0x000fe20008010039 */
[----:B-1----:R-:W-:Y:S01]  /*5d90*/  LOP3.LUT R22, R10, 0xff, RZ, 0xc0, !PT ;  /* 0x000000ff0a167812 */ /* 0x002fe200078ec0ff */
[----:B------:R-:W-:Y:S01]  /*5da0*/  FFMA.FTZ R58, R223, -UR4, R58 ;  /* 0x80000004df3a7c23 */ /* 0x000fe2000801003a */
[----:B------:R-:W-:Y:S01]  /*5db0*/  PLOP3.LUT P0, PT, PT, PT, UP0, 0x80, 0x0 ;  /* 0x000000000000781c */ /* 0x000fe20003f0f008 */
[----:B------:R1:W-:Y:S01]  /*5dc0*/  MUFU.EX2 R203, R27 ;  /* 0x0000001b00cb7308 */ /* 0x0003e20000000800 */
[----:B------:R-:W-:Y:S01]  /*5dd0*/  @P2 FSEL R54, R54, -INF , !P4 ;  /* 0xff80000036362808 */ /* 0x000fe20006000000 */
[----:B------:R-:W-:Y:S01]  /*5de0*/  FFMA.FTZ R56, R179, -UR4, R56 ;  /* 0x80000004b3387c23 */ /* 0x000fe20008010038 */
[----:B---3--:R-:W-:Y:S01]  /*5df0*/  SHF.R.U32.HI R25, RZ, 0x18, R10 ;  /* 0x00000018ff197819 */ /* 0x008fe2000001160a */
[----:B------:R-:W-:Y:S01]  /*5e00*/  FFMA.FTZ R63, R183, -UR4, R63 ;  /* 0x80000004b73f7c23 */ /* 0x000fe2000801003f */
[----:B------:R-:W-:Y:S01]  /*5e10*/  PLOP3.LUT P2, PT, PT, PT, UP0, 0x80, 0x0 ;  /* 0x000000000000781c */ /* 0x000fe20003f4f008 */
[----:B------:R-:W-:Y:S01]  /*5e20*/  FFMA.FTZ R61, R229, -UR4, R61 ;  /* 0x80000004e53d7c23 */ /* 0x000fe2000801003d */
[----:B------:R-:W-:Y:S01]  /*5e30*/  SHF.R.U32.HI R10, RZ, 0x18, R4 ;  /* 0x00000018ff0a7819 */ /* 0x000fe20000011604 */
[----:B------:R-:W-:Y:S01]  /*5e40*/  FFMA.FTZ R52, R52, c[0x0][0x23c], -R163 ;  /* 0x00008f0034347a23 */ /* 0x000fe200000108a3 */
[----:B------:R-:W-:Y:S01]  /*5e50*/  @P3 FSEL R56, R56, -INF , !P4 ;  /* 0xff80000038383808 */ /* 0x000fe20006000000 */
[----:B------:R-:W-:Y:S01]  /*5e60*/  FFMA.FTZ R54, R54, c[0x0][0x23c], -R101 ;  /* 0x00008f0036367a23 */ /* 0x000fe20000010865 */
[----:B------:R-:W-:Y:S01]  /*5e70*/  PLOP3.LUT P3, PT, PT, PT, UP0, 0x80, 0x0 ;  /* 0x000000000000781c */ /* 0x000fe20003f6f008 */
[----:B------:R-:W-:Y:S01]  /*5e80*/  MUFU.EX2 R183, R35 ;  /* 0x0000002300b77308 */ /* 0x000fe20000000800 */
[----:B------:R-:W-:Y:S01]  /*5e90*/  @P0 FSEL R58, R58, -INF , !P4 ;  /* 0xff8000003a3a0808 */ /* 0x000fe20006000000 */
[----:B------:R-:W-:Y:S01]  /*5ea0*/  FFMA.FTZ R65, R184, -UR4, R65 ;  /* 0x80000004b8417c23 */ /* 0x000fe20008010041 */
[----:B------:R-:W-:Y:S01]  /*5eb0*/  PLOP3.LUT P4, PT, PT, PT, UP0, 0x80, 0x0 ;  /* 0x000000000000781c */ /* 0x000fe20003f8f008 */
[----:B------:R-:W-:Y:S01]  /*5ec0*/  FFMA.FTZ R67, R180, -UR4, R67 ;  /* 0x80000004b4437c23 */ /* 0x000fe20008010043 */
[----:B------:R-:W-:Y:S01]  /*5ed0*/  PLOP3.LUT P0, PT, PT, PT, UP0, 0x80, 0x0 ;  /* 0x000000000000781c */ /* 0x000fe20003f0f008 */
[----:B------:R-:W-:Y:S01]  /*5ee0*/  FFMA.FTZ R55, R222, -UR4, R55 ;  /* 0x80000004de377c23 */ /* 0x000fe20008010037 */
[----:B------:R-:W-:Y:S01]  /*5ef0*/  @P2 FSEL R53, R53, -INF , !P5 ;  /* 0xff80000035352808 */ /* 0x000fe20006800000 */
[----:B------:R-:W-:Y:S01]  /*5f00*/  FFMA.FTZ R59, R225, -UR4, R59 ;  /* 0x80000004e13b7c23 */ /* 0x000fe2000801003b */
[----:B------:R-:W-:Y:S01]  /*5f10*/  PLOP3.LUT P2, PT, PT, PT, UP0, 0x80, 0x0 ;  /* 0x000000000000781c */ /* 0x000fe20003f4f008 */
[----:B------:R-:W-:Y:S01]  /*5f20*/  FFMA.FTZ R56, R56, c[0x0][0x23c], -R100 ;  /* 0x00008f0038387a23 */ /* 0x000fe20000010864 */
[----:B------:R-:W-:Y:S01]  /*5f30*/  SHF.R.U32.HI R15, RZ, 0x10, R4 ;  /* 0x00000010ff0f7819 */ /* 0x000fe20000011604 */
[----:B------:R-:W-:Y:S01]  /*5f40*/  FFMA.FTZ R53, R53, c[0x0][0x23c], -R163 ;  /* 0x00008f0035357a23 */ /* 0x000fe200000108a3 */
[----:B------:R-:W-:Y:S01]  /*5f50*/  @P3 FSEL R55, R55, -INF , !P5 ;  /* 0xff80000037373808 */ /* 0x000fe20006800000 */
[----:B------:R-:W-:Y:S01]  /*5f60*/  FFMA.FTZ R58, R58, c[0x0][0x23c], -R0 ;  /* 0x00008f003a3a7a23 */ /* 0x000fe20000010800 */
[----:B------:R-:W-:Y:S01]  /*5f70*/  ISETP.LE.U32.AND P3, PT, R17, UR6, PT ;  /* 0x0000000611007c0c */ /* 0x000fe2000bf63070 */
[----:B------:R3:W-:Y:S01]  /*5f80*/  MUFU.EX2 R205, R26 ;  /* 0x0000001a00cd7308 */ /* 0x0007e20000000800 */
[----:B------:R-:W-:Y:S01]  /*5f90*/  @P4 FSEL R57, R57, -INF , !P5 ;  /* 0xff80000039394808 */ /* 0x000fe20006800000 */
[----:B------:R-:W-:Y:S01]  /*5fa0*/  FFMA.FTZ R55, R55, c[0x0][0x23c], -R101 ;  /* 0x00008f0037377a23 */ /* 0x000fe20000010865 */
[----:B------:R-:W-:Y:S01]  /*5fb0*/  PLOP3.LUT P4, PT, PT, PT, UP0, 0x80, 0x0 ;  /* 0x000000000000781c */ /* 0x000fe20003f8f008 */
[----:B------:R-:W-:Y:S01]  /*5fc0*/  FFMA.FTZ R60, R228, -UR4, R60 ;  /* 0x80000004e43c7c23 */ /* 0x000fe2000801003c */
[----:B------:R-:W-:Y:S01]  /*5fd0*/  @P0 FSEL R59, R59, -INF , !P5 ;  /* 0xff8000003b3b0808 */ /* 0x000fe20006800000 */
[----:B------:R-:W-:Y:S01]  /*5fe0*/  FFMA.FTZ R57, R57, c[0x0][0x23c], -R100 ;  /* 0x00008f0039397a23 */ /* 0x000fe20000010864 */
[----:B------:R-:W-:Y:S01]  /*5ff0*/  PLOP3.LUT P5, PT, PT, PT, UP0, 0x80, 0x0 ;  /* 0x000000000000781c */ /* 0x000fe20003faf008 */
[----:B------:R-:W-:Y:S01]  /*6000*/  FFMA.FTZ R62, R179, -UR4, R62 ;  /* 0x80000004b33e7c23 */ /* 0x000fe2000801003e */
[----:B------:R-:W-:Y:S01]  /*6010*/  PLOP3.LUT P0, PT, PT, PT, UP0, 0x80, 0x0 ;  /* 0x000000000000781c */ /* 0x000fe20003f0f008 */
[----:B------:R1:W1:Y:S01]  /*6020*/  MUFU.EX2 R192, R28 ;  /* 0x0000001c00c07308 */ /* 0x0002620000000800 */
[----:B------:R-:W-:Y:S01]  /*6030*/  @P2 FSEL R60, R60, -INF , !P1 ;  /* 0xff8000003c3c2808 */ /* 0x000fe20004800000 */
[----:B------:R-:W-:Y:S01]  /*6040*/  FFMA.FTZ R64, R185, -UR4, R64 ;  /* 0x80000004b9407c23 */ /* 0x000fe20008010040 */
[----:B------:R-:W-:Y:S01]  /*6050*/  ISETP.LE.U32.AND P2, PT, R19, UR6, PT ;  /* 0x0000000613007c0c */ /* 0x000fe2000bf43070 */
[----:B------:R-:W-:Y:S02]  /*6060*/  FFMA.FTZ R66, R224, -UR4, R66 ;  /* 0x80000004e0427c23 */ /* 0x000fe40008010042 */
[----:B------:R-:W-:Y:S01]  /*6070*/  @P4 FSEL R62, R62, -INF , !P1 ;  /* 0xff8000003e3e4808 */ /* 0x000fe20004800000 */
[----:B------:R-:W-:Y:S01]  /*6080*/  FFMA.FTZ R60, R60, c[0x0][0x23c], -R100 ;  /* 0x00008f003c3c7a23 */ /* 0x000fe20000010864 */
[----:B------:R-:W-:Y:S01]  /*6090*/  PLOP3.LUT P4, PT, PT, PT, UP0, 0x80, 0x0 ;  /* 0x000000000000781c */ /* 0x000fe20003f8f008 */
[----:B------:R-:W-:Y:S01]  /*60a0*/  @!P3 FADD.FTZ R202, -R202, -RZ ;  /* 0x800000ffcacab221 */ /* 0x000fe20000010100 */
[----:B------:R-:W-:Y:S01]  /*60b0*/  @P5 FSEL R64, R64, -INF , !P1 ;  /* 0xff80000040405808 */ /* 0x000fe20004800000 */
[----:B------:R-:W-:Y:S01]  /*60c0*/  FFMA.FTZ R62, R62, c[0x0][0x23c], -R0 ;  /* 0x00008f003e3e7a23 */ /* 0x000fe20000010800 */
[----:B------:R-:W-:Y:S01]  /*60d0*/  @P0 FSEL R66, R66, -INF , !P1 ;  /* 0xff80000042420808 */ /* 0x000fe20004800000 */
[----:B------:R-:W-:Y:S01]  /*60e0*/  MUFU.EX2 R112, R60 ;  /* 0x0000003c00707308 */ /* 0x000fe20000000800 */
[----:B------:R-:W-:Y:S01]  /*60f0*/  PLOP3.LUT P1, PT, PT, PT, UP0, 0x80, 0x0 ;  /* 0x000000000000781c */ /* 0x000fe20003f2f008 */
[----:B------:R-:W-:Y:S01]  /*6100*/  IMAD.WIDE.U32 R8, R21, -0x326172a9, RZ ;  /* 0xcd9e8d5715087825 */ /* 0x000fe200078e00ff */
[----:B------:R-:W-:Y:S03]  /*6110*/  PLOP3.LUT P0, PT, PT, PT, UP0, 0x80, 0x0 ;  /* 0x000000000000781c */ /* 0x000fe60003f0f008 */
[----:B------:R-:W-:Y:S01]  /*6120*/  FFMA.FTZ R64, R64, c[0x0][0x23c], -R163 ;  /* 0x00008f0040407a23 */ /* 0x000fe200000108a3 */
[----:B------:R-:W-:Y:S01]  /*6130*/  LOP3.LUT R11, R9, UR14, R16, 0x96, !PT ;  /* 0x0000000e090b7c12 */ /* 0x000fe2000f8e9610 */
[----:B------:R-:W-:Y:S01]  /*6140*/  FFMA.FTZ R66, R66, c[0x0][0x23c], -R101 ;  /* 0x00008f0042427a23 */ /* 0x000fe20000010865 */
[----:B------:R-:W-:Y:S01]  /*6150*/  @P4 FSEL R61, R61, -INF , !P6 ;  /* 0xff8000003d3d4808 */ /* 0x000fe20007000000 */
[----:B------:R-:W-:Y:S01]  /*6160*/  MUFU.EX2 R114, R64 ;  /* 0x0000004000727308 */ /* 0x000fe20000000800 */
[----:B-1----:R-:W-:Y:S01]  /*6170*/  LOP3.LUT R27, R8, 0xffff, RZ, 0xc0, !PT ;  /* 0x0000ffff081b7812 */ /* 0x002fe200078ec0ff */
[----:B------:R-:W-:Y:S01]  /*6180*/  @!P2 FADD.FTZ R204, -R204, -RZ ;  /* 0x800000ffcccca221 */ /* 0x000fe20000010100 */
[C---:B------:R-:W-:Y:S01]  /*6190*/  LOP3.LUT R9, R4.reuse, 0xffff, RZ, 0xc0, !PT ;  /* 0x0000ffff04097812 */ /* 0x040fe200078ec0ff */
[----:B------:R-:W-:Y:S01]  /*61a0*/  FFMA.FTZ R100, R61, c[0x0][0x23c], -R100 ;  /* 0x00008f003d647a23 */ /* 0x000fe20000010864 */
[----:B------:R-:W-:Y:S01]  /*61b0*/  LOP3.LUT R16, R4, 0xff, RZ, 0xc0, !PT ;  /* 0x000000ff04107812 */ /* 0x000fe200078ec0ff */
[----:B------:R-:W-:Y:S01]  /*61c0*/  FFMA.FTZ R59, R59, c[0x0][0x23c], -R0 ;  /* 0x00008f003b3b7a23 */ /* 0x000fe20000010800 */
[----:B------:R-:W-:Y:S02]  /*61d0*/  LOP3.LUT R4, R13, 0xff, RZ, 0xc0, !PT ;  /* 0x000000ff0d047812 */ /* 0x000fe400078ec0ff */
[----:B------:R-:W-:Y:S01]  /*61e0*/  LOP3.LUT R21, R8, 0xff, RZ, 0xc0, !PT ;  /* 0x000000ff08157812 */ /* 0x000fe200078ec0ff */
[----:B------:R-:W-:Y:S01]  /*61f0*/  MUFU.EX2 R113, R62 ;  /* 0x0000003e00717308 */ /* 0x000fe20000000800 */
[----:B------:R-:W-:Y:S02]  /*6200*/  ISETP.LE.U32.AND P5, PT, R4, UR6, PT ;  /* 0x0000000604007c0c */ /* 0x000fe4000bfa3070 */
[--C-:B---3--:R-:W-:Y:S02]  /*6210*/  SHF.R.U32.HI R26, RZ, 0x18, R8.reuse ;  /* 0x00000018ff1a7819 */ /* 0x108fe40000011608 */
[----:B------:R-:W-:Y:S02]  /*6220*/  SHF.R.U32.HI R4, RZ, 0x18, R13 ;  /* 0x00000018ff047819 */ /* 0x000fe4000001160d */
[----:B------:R-:W-:Y:S02]  /*6230*/  SHF.R.U32.HI R28, RZ, 0x10, R8 ;  /* 0x00000010ff1c7819 */ /* 0x000fe40000011608 */
[----:B------:R-:W-:Y:S01]  /*6240*/  @P1 FSEL R63, R63, -INF , !P6 ;  /* 0xff8000003f3f1808 */ /* 0x000fe20007000000 */
[----:B------:R-:W-:Y:S01]  /*6250*/  MUFU.EX2 R178, R38 ;  /* 0x0000002600b27308 */ /* 0x000fe20000000800 */
[----:B------:R-:W-:Y:S02]  /*6260*/  LOP3.LUT R8, R5, UR14, R20, 0x96, !PT ;  /* 0x0000000e05087c12 */ /* 0x000fe4000f8e9614 */
[----:B------:R-:W-:Y:S01]  /*6270*/  LOP3.LUT R5, R13, 0xffff, RZ, 0xc0, !PT ;  /* 0x0000ffff0d057812 */ /* 0x000fe200078ec0ff */
[----:B------:R-:W-:Y:S01]  /*6280*/  FFMA.FTZ R0, R63, c[0x0][0x23c], -R0 ;  /* 0x00008f003f007a23 */ /* 0x000fe20000010800 */
[----:B------:R-:W-:Y:S01]  /*6290*/  SHF.R.U32.HI R6, RZ, 0x10, R8 ;  /* 0x00000010ff067819 */ /* 0x000fe20000011608 */
[----:B------:R-:W-:Y:S01]  /*62a0*/  @!P5 FADD.FTZ R210, -R210, -RZ ;  /* 0x800000ffd2d2d221 */ /* 0x000fe20000010100 */
[----:B------:R-:W-:Y:S02]  /*62b0*/  PLOP3.LUT P1, PT, PT, PT, UP0, 0x80, 0x0 ;  /* 0x000000000000781c */ /* 0x000fe40003f2f008 */
[----:B------:R-:W-:Y:S01]  /*62c0*/  ISETP.LE.U32.AND P4, PT, R4, UR6, PT ;  /* 0x0000000604007c0c */ /* 0x000fe2000bf83070 */
[----:B------:R-:W-:Y:S01]  /*62d0*/  MUFU.EX2 R176, R37 ;  /* 0x0000002500b07308 */ /* 0x000fe20000000800 */
[----:B------:R-:W-:Y:S02]  /*62e0*/  SHF.R.U32.HI R4, RZ, 0x8, R5 ;  /* 0x00000008ff047819 */ /* 0x000fe40000011605 */
[----:B------:R-:W-:Y:S02]  /*62f0*/  SHF.R.U32.HI R5, RZ, 0x10, R13 ;  /* 0x00000010ff057819 */ /* 0x000fe4000001160d */
[----:B------:R-:W-:Y:S02]  /*6300*/  LOP3.LUT R4, R4, 0xffff, RZ, 0xc0, !PT ;  /* 0x0000ffff04047812 */ /* 0x000fe400078ec0ff */
[----:B------:R-:W-:Y:S02]  /*6310*/  LOP3.LUT R5, R5, 0xff, RZ, 0xc0, !PT ;  /* 0x000000ff05057812 */ /* 0x000fe400078ec0ff */
[----:B------:R-:W-:Y:S01]  /*6320*/  @P0 FSEL R65, R65, -INF , !P6 ;  /* 0xff80000041410808 */ /* 0x000fe20007000000 */
[----:B------:R-:W-:Y:S01]  /*6330*/  MUFU.EX2 R177, R36 ;  /* 0x0000002400b17308 */ /* 0x000fe20000000800 */
[----:B------:R-:W-:Y:S01]  /*6340*/  ISETP.LE.U32.AND P0, PT, R4, UR6, PT ;  /* 0x0000000604007c0c */ /* 0x000fe2000bf03070 */
[----:B------:R-:W-:Y:S01]  /*6350*/  @!P4 FADD.FTZ R211, -R211, -RZ ;  /* 0x800000ffd3d3c221 */ /* 0x000fe20000010100 */
[----:B------:R-:W-:Y:S01]  /*6360*/  ISETP.LE.U32.AND P4, PT, R16, UR6, PT ;  /* 0x0000000610007c0c */ /* 0x000fe2000bf83070 */
[----:B------:R-:W-:Y:S01]  /*6370*/  FFMA.FTZ R163, R65, c[0x0][0x23c], -R163 ;  /* 0x00008f0041a37a23 */ /* 0x000fe200000108a3 */
[C---:B------:R-:W-:Y:S02]  /*6380*/  LOP3.LUT R4, R8.reuse, 0xffff, RZ, 0xc0, !PT ;  /* 0x0000ffff08047812 */ /* 0x040fe400078ec0ff */
[----:B------:R-:W-:Y:S02]  /*6390*/  @P1 FSEL R67, R67, -INF , !P6 ;  /* 0xff80000043431808 */ /* 0x000fe40007000000 */
[----:B------:R-:W-:Y:S01]  /*63a0*/  ISETP.LE.U32.AND P6, PT, R5, UR6, PT ;  /* 0x0000000605007c0c */ /* 0x000fe2000bfc3070 */
[----:B------:R-:W-:Y:S01]  /*63b0*/  MUFU.EX2 R185, R40 ;  /* 0x0000002800b97308 */ /* 0x000fe20000000800 */
[----:B------:R-:W-:Y:S01]  /*63c0*/  SHF.R.U32.HI R4, RZ, 0x8, R4 ;  /* 0x00000008ff047819 */ /* 0x000fe20000011604 */
[----:B------:R-:W-:Y:S01]  /*63d0*/  FFMA.FTZ R101, R67, c[0x0][0x23c], -R101 ;  /* 0x00008f0043657a23 */ /* 0x000fe20000010865 */
[----:B------:R-:W-:Y:S01]  /*63e0*/  LOP3.LUT R7, R8, 0xff, RZ, 0xc0, !PT ;  /* 0x000000ff08077812 */ /* 0x000fe200078ec0ff */
[----:B------:R-:W-:Y:S01]  /*63f0*/  @!P0 FADD.FTZ R209, -R209, -RZ ;  /* 0x800000ffd1d18221 */ /* 0x000fe20000010100 */
[----:B------:R-:W-:Y:S01]  /*6400*/  LOP3.LUT R4, R4, 0xffff, RZ, 0xc0, !PT ;  /* 0x0000ffff04047812 */ /* 0x000fe200078ec0ff */
[----:B------:R-:W-:Y:S01]  /*6410*/  @!P4 FADD.FTZ R208, -R208, -RZ ;  /* 0x800000ffd0d0c221 */ /* 0x000fe20000010100 */
[----:B------:R-:W-:Y:S02]  /*6420*/  ISETP.LE.U32.AND P4, PT, R24, UR6, PT ;  /* 0x0000000618007c0c */ /* 0x000fe4000bf83070 */
[----:B------:R-:W-:Y:S01]  /*6430*/  SHF.R.U32.HI R8, RZ, 0x18, R8 ;  /* 0x00000018ff087819 */ /* 0x000fe20000011608 */
[----:B------:R-:W-:Y:S01]  /*6440*/  MUFU.EX2 R190, R42 ;  /* 0x0000002a00be7308 */ /* 0x000fe20000000800 */
[----:B------:R-:W-:Y:S01]  /*6450*/  ISETP.LE.U32.AND P0, PT, R4, UR6, PT ;  /* 0x0000000604007c0c */ /* 0x000fe2000bf03070 */
[----:B------:R-:W-:Y:S01]  /*6460*/  @!P6 FADD.FTZ R212, -R212, -RZ ;  /* 0x800000ffd4d4e221 */ /* 0x000fe20000010100 */
[----:B------:R-:W-:Y:S02]  /*6470*/  ISETP.LE.U32.AND P6, PT, R8, UR6, PT ;  /* 0x0000000608007c0c */ /* 0x000fe4000bfc3070 */
[----:B------:R-:W-:Y:S02]  /*6480*/  ISETP.LE.U32.AND P1, PT, R7, UR6, PT ;  /* 0x0000000607007c0c */ /* 0x000fe4000bf23070 */
[----:B------:R-:W-:Y:S02]  /*6490*/  LOP3.LUT R5, R6, 0xff, RZ, 0xc0, !PT ;  /* 0x000000ff06057812 */ /* 0x000fe400078ec0ff */
[----:B------:R-:W-:Y:S01]  /*64a0*/  LOP3.LUT R6, R108, 0xff, RZ, 0xc0, !PT ;  /* 0x000000ff6c067812 */ /* 0x000fe200078ec0ff */
[----:B----4-:R-:W-:Y:S01]  /*64b0*/  @!P4 FADD.FTZ R196, -R196, -RZ ;  /* 0x800000ffc4c4c221 */ /* 0x010fe20000010100 */
[----:B------:R-:W-:Y:S01]  /*64c0*/  SHF.R.U32.HI R4, RZ, 0x8, R9 ;  /* 0x00000008ff047819 */ /* 0x000fe20000011609 */
[----:B------:R-:W-:Y:S01]  /*64d0*/  MUFU.EX2 R108, R0 ;  /* 0x00000000006c7308 */ /* 0x000fe20000000800 */
[----:B------:R-:W-:Y:S01]  /*64e0*/  ISETP.LE.U32.AND P5, PT, R5, UR6, PT ;  /* 0x0000000605007c0c */ /* 0x000fe2000bfa3070 */
[----:B------:R-:W-:Y:S01]  /*64f0*/  @!P0 FADD.FTZ R216, -R216, -RZ ;  /* 0x800000ffd8d88221 */ /* 0x000fe20000010100 */
[----:B------:R-:W-:Y:S01]  /*6500*/  LOP3.LUT R5, R15, 0xff, RZ, 0xc0, !PT ;  /* 0x000000ff0f057812 */ /* 0x000fe200078ec0ff */
[----:B------:R-:W-:Y:S01]  /*6510*/  @!P6 FADD.FTZ R218, -R218, -RZ ;  /* 0x800000ffdadae221 */ /* 0x000fe20000010100 */
[----:B------:R-:W-:Y:S01]  /*6520*/  LOP3.LUT R4, R4, 0xffff, RZ, 0xc0, !PT ;  /* 0x0000ffff04047812 */ /* 0x000fe200078ec0ff */
[----:B------:R-:W-:Y:S01]  /*6530*/  @!P1 FADD.FTZ R213, -R213, -RZ ;  /* 0x800000ffd5d59221 */ /* 0x000fe20000010100 */
[----:B------:R-:W-:Y:S02]  /*6540*/  ISETP.LE.U32.AND P0, PT, R5, UR6, PT ;  /* 0x0000000605007c0c */ /* 0x000fe4000bf03070 */
[----:B------:R-:W-:Y:S01]  /*6550*/  ISETP.LE.U32.AND P6, PT, R10, UR6, PT ;  /* 0x000000060a007c0c */ /* 0x000fe2000bfc3070 */
[----:B------:R-:W-:Y:S01]  /*6560*/  MUFU.EX2 R184, R41 ;  /* 0x0000002900b87308 */ /* 0x000fe20000000800 */
[----:B------:R-:W-:Y:S02]  /*6570*/  ISETP.LE.U32.AND P1, PT, R4, UR6, PT ;  /* 0x0000000604007c0c */ /* 0x000fe4000bf23070 */
[----:B------:R-:W-:Y:S01]  /*6580*/  SHF.R.U32.HI R4, RZ, 0x8, R103 ;  /* 0x00000008ff047819 */ /* 0x000fe20000011667 */
[----:B------:R-:W-:Y:S01]  /*6590*/  @!P5 FADD.FTZ R219, -R219, -RZ ;  /* 0x800000ffdbdbd221 */ /* 0x000fe20000010100 */
[----:B------:R-:W-:Y:S02]  /*65a0*/  ISETP.LE.U32.AND P5, PT, R23, UR6, PT ;  /* 0x0000000617007c0c */ /* 0x000fe4000bfa3070 */
[----:B------:R-:W-:Y:S02]  /*65b0*/  LOP3.LUT R4, R4, 0xffff, RZ, 0xc0, !PT ;  /* 0x0000ffff04047812 */ /* 0x000fe400078ec0ff */
[----:B------:R-:W-:Y:S01]  /*65c0*/  LOP3.LUT R8, R14, 0xff, RZ, 0xc0, !PT ;  /* 0x000000ff0e087812 */ /* 0x000fe200078ec0ff */
[----:B------:R-:W-:Y:S01]  /*65d0*/  @!P0 FADD.FTZ R215, -R215, -RZ ;  /* 0x800000ffd7d78221 */ /* 0x000fe20000010100 */
[----:B------:R-:W-:Y:S01]  /*65e0*/  ISETP.LE.U32.AND P0, PT, R4, UR6, PT ;  /* 0x0000000604007c0c */ /* 0x000fe2000bf03070 */
[----:B------:R-:W-:Y:S01]  /*65f0*/  @!P6 FADD.FTZ R214, -R214, -RZ ;  /* 0x800000ffd6d6e221 */ /* 0x000fe20000010100 */
[----:B------:R-:W-:Y:S01]  /*6600*/  ISETP.LE.U32.AND P6, PT, R6, UR6, PT ;  /* 0x0000000606007c0c */ /* 0x000fe2000bfc3070 */
[----:B------:R-:W-:Y:S01]  /*6610*/  IMAD.WIDE.U32 R4, R109, -0x326172a9, RZ ;  /* 0xcd9e8d576d047825 */ /* 0x000fe200078e00ff */
[C---:B------:R-:W-:Y:S01]  /*6620*/  LOP3.LUT R6, R12.reuse, 0xffff, RZ, 0xc0, !PT ;  /* 0x0000ffff0c067812 */ /* 0x040fe200078ec0ff */
[----:B------:R-:W-:Y:S01]  /*6630*/  MUFU.EX2 R109, R101 ;  /* 0x00000065006d7308 */ /* 0x000fe20000000800 */
[----:B------:R-:W-:Y:S01]  /*6640*/  LOP3.LUT R7, R12, 0xff, RZ, 0xc0, !PT ;  /* 0x000000ff0c077812 */ /* 0x000fe200078ec0ff */
[----:B------:R-:W-:Y:S01]  /*6650*/  @!P5 FADD.FTZ R192, -R192, -RZ ;  /* 0x800000ffc0c0d221 */ /* 0x000fe20000010100 */
[----:B------:R-:W-:Y:S01]  /*6660*/  LOP3.LUT R10, R5, UR14, R18, 0x96, !PT ;  /* 0x0000000e050a7c12 */ /* 0x000fe2000f8e9612 */
[----:B------:R-:W-:Y:S01]  /*6670*/  @!P1 FADD.FTZ R207, -R207, -RZ ;  /* 0x800000ffcfcf9221 */ /* 0x000fe20000010100 */
[----:B------:R-:W-:Y:S02]  /*6680*/  SHF.R.U32.HI R6, RZ, 0x8, R6 ;  /* 0x00000008ff067819 */ /* 0x000fe40000011606 */
[----:B------:R-:W-:Y:S01]  /*6690*/  LOP3.LUT R15, R4, 0xffff, RZ, 0xc0, !PT ;  /* 0x0000ffff040f7812 */ /* 0x000fe200078ec0ff */
[----:B------:R-:W-:Y:S01]  /*66a0*/  @!P0 FADD.FTZ R201, -R201, -RZ ;  /* 0x800000ffc9c98221 */ /* 0x000fe20000010100 */
[----:B------:R-:W-:Y:S01]  /*66b0*/  LOP3.LUT R6, R6, 0xffff, RZ, 0xc0, !PT ;  /* 0x0000ffff06067812 */ /* 0x000fe200078ec0ff */
[----:B------:R-:W-:Y:S01]  /*66c0*/  @!P6 FADD.FTZ R206, -R206, -RZ ;  /* 0x800000ffcecee221 */ /* 0x000fe20000010100 */
[----:B------:R-:W-:Y:S01]  /*66d0*/  LOP3.LUT R17, R4, 0xff, RZ, 0xc0, !PT ;  /* 0x000000ff04117812 */ /* 0x000fe200078ec0ff */
[----:B------:R-:W-:Y:S01]  /*66e0*/  MUFU.EX2 R189, R43 ;  /* 0x0000002b00bd7308 */ /* 0x000fe20000000800 */
[----:B------:R-:W-:Y:S02]  /*66f0*/  ISETP.LE.U32.AND P0, PT, R6, UR6, PT ;  /* 0x0000000606007c0c */ /* 0x000fe4000bf03070 */
[--C-:B------:R-:W-:Y:S02]  /*6700*/  SHF.R.U32.HI R16, RZ, 0x10, R4.reuse ;  /* 0x00000010ff107819 */ /* 0x100fe40000011604 */
[----:B------:R-:W-:Y:S02]  /*6710*/  ISETP.LE.U32.AND P3, PT, R7, UR6, PT ;  /* 0x0000000607007c0c */ /* 0x000fe4000bf63070 */
[----:B------:R-:W-:Y:S01]  /*6720*/  SHF.R.U32.HI R18, RZ, 0x18, R4 ;  /* 0x00000018ff127819 */ /* 0x000fe20000011604 */
[----:B------:R-:W-:Y:S01]  /*6730*/  IMAD.WIDE.U32 R4, R167, -0x2daee0ad, RZ ;  /* 0xd2511f53a7047825 */ /* 0x000fe200078e00ff */
[--C-:B------:R-:W-:Y:S01]  /*6740*/  SHF.R.U32.HI R7, RZ, 0x10, R12.reuse ;  /* 0x00000010ff077819 */ /* 0x100fe2000001160c */
[----:B------:R-:W-:Y:S01]  /*6750*/  MUFU.EX2 R187, R46 ;  /* 0x0000002e00bb7308 */ /* 0x000fe20000000800 */
[----:B------:R-:W-:Y:S02]  /*6760*/  ISETP.LE.U32.AND P1, PT, R22, UR6, PT ;  /* 0x0000000616007c0c */ /* 0x000fe4000bf23070 */
[----:B------:R-:W-:Y:S01]  /*6770*/  SHF.R.U32.HI R12, RZ, 0x18, R12 ;  /* 0x00000018ff0c7819 */ /* 0x000fe2000001160c */
[----:B------:R-:W-:Y:S01]  /*6780*/  @!P0 FADD.FTZ R193, -R193, -RZ ;  /* 0x800000ffc1c18221 */ /* 0x000fe20000010100 */
[----:B------:R-:W-:Y:S02]  /*6790*/  SHF.R.U32.HI R20, RZ, 0x10, R4 ;  /* 0x00000010ff147819 */ /* 0x000fe40000011604 */
[----:B------:R-:W-:Y:S01]  /*67a0*/  ISETP.LE.U32.AND P0, PT, R8, UR6, PT ;  /* 0x0000000608007c0c */ /* 0x000fe2000bf03070 */
[----:B------:R-:W-:Y:S01]  /*67b0*/  @!P3 FADD.FTZ R195, -R195, -RZ ;  /* 0x800000ffc3c3b221 */ /* 0x000fe20000010100 */
[----:B------:R-:W-:Y:S01]  /*67c0*/  ISETP.LE.U32.AND P3, PT, R25, UR6, PT ;  /* 0x0000000619007c0c */ /* 0x000fe2000bf63070 */
[----:B------:R-:W-:Y:S01]  /*67d0*/  MUFU.EX2 R188, R47 ;  /* 0x0000002f00bc7308 */ /* 0x000fe20000000800 */
[----:B------:R-:W-:Y:S02]  /*67e0*/  LOP3.LUT R6, R7, 0xff, RZ, 0xc0, !PT ;  /* 0x000000ff07067812 */ /* 0x000fe400078ec0ff */
[----:B------:R-:W-:Y:S01]  /*67f0*/  SHF.R.U32.HI R7, RZ, 0x10, R14 ;  /* 0x00000010ff077819 */ /* 0x000fe2000001160e */
[----:B------:R-:W-:Y:S01]  /*6800*/  @!P1 FADD.FTZ R182, -R182, -RZ ;  /* 0x800000ffb6b69221 */ /* 0x000fe20000010100 */
[----:B------:R-:W-:Y:S02]  /*6810*/  ISETP.LE.U32.AND P6, PT, R12, UR6, PT ;  /* 0x000000060c007c0c */ /* 0x000fe4000bfc3070 */
[----:B------:R-:W-:Y:S02]  /*6820*/  ISETP.LE.U32.AND P2, PT, R6, UR6, PT ;  /* 0x0000000606007c0c */ /* 0x000fe4000bf43070 */
[----:B------:R-:W-:Y:S01]  /*6830*/  LOP3.LUT R6, R14, 0xffff, RZ, 0xc0, !PT ;  /* 0x0000ffff0e067812 */ /* 0x000fe200078ec0ff */
[----:B------:R-:W-:Y:S01]  /*6840*/  @!P0 FADD.FTZ R200, -R200, -RZ ;  /* 0x800000ffc8c88221 */ /* 0x000fe20000010100 */
[----:B------:R-:W-:Y:S01]  /*6850*/  SHF.R.U32.HI R12, RZ, 0x8, R102 ;  /* 0x00000008ff0c7819 */ /* 0x000fe20000011666 */
[----:B------:R-:W-:Y:S01]  /*6860*/  @!P3 FADD.FTZ R183, -R183, -RZ ;  /* 0x800000ffb7b7b221 */ /* 0x000fe20000010100 */
[----:B------:R-:W-:Y:S01]  /*6870*/  SHF.R.U32.HI R14, RZ, 0x18, R14 ;  /* 0x00000018ff0e7819 */ /* 0x000fe2000001160e */
[----:B------:R-:W1:Y:S01]  /*6880*/  MUFU.EX2 R173, R48 ;  /* 0x0000003000ad7308 */ /* 0x000e620000000800 */
[----:B------:R-:W-:Y:S02]  /*6890*/  SHF.R.U32.HI R6, RZ, 0x8, R6 ;  /* 0x00000008ff067819 */ /* 0x000fe40000011606 */
[----:B------:R-:W-:Y:S01]  /*68a0*/  ISETP.LE.U32.AND P0, PT, R14, UR6, PT ;  /* 0x000000060e007c0c */ /* 0x000fe2000bf03070 */
[----:B------:R-:W-:Y:S01]  /*68b0*/  @!P6 FADD.FTZ R194, -R194, -RZ ;  /* 0x800000ffc2c2e221 */ /* 0x000fe20000010100 */
[----:B------:R-:W-:Y:S01]  /*68c0*/  LOP3.LUT R6, R6, 0xffff, RZ, 0xc0, !PT ;  /* 0x0000ffff06067812 */ /* 0x000fe200078ec0ff */
[----:B------:R-:W-:Y:S01]  /*68d0*/  @!P2 FADD.FTZ R198, -R198, -RZ ;  /* 0x800000ffc6c6a221 */ /* 0x000fe20000010100 */
[----:B------:R-:W-:Y:S02]  /*68e0*/  LOP3.LUT R7, R7, 0xff, RZ, 0xc0, !PT ;  /* 0x000000ff07077812 */ /* 0x000fe400078ec0ff */
[----:B------:R-:W-:Y:S01]  /*68f0*/  ISETP.LE.U32.AND P6, PT, R6, UR6, PT ;  /* 0x0000000606007c0c */ /* 0x000fe2000bfc3070 */
[----:B------:R-:W-:Y:S01]  /*6900*/  MUFU.EX2 R171, R50 ;  /* 0x0000003200ab7308 */ /* 0x000fe20000000800 */
[----:B------:R-:W-:Y:S02]  /*6910*/  LOP3.LUT R12, R12, 0xffff, RZ, 0xc0, !PT ;  /* 0x0000ffff0c0c7812 */ /* 0x000fe400078ec0ff */
[----:B------:R-:W-:Y:S01]  /*6920*/  ISETP.LE.U32.AND P2, PT, R7, UR6, PT ;  /* 0x0000000607007c0c */ /* 0x000fe2000bf43070 */
[----:B------:R-:W-:Y:S01]  /*6930*/  IMAD.WIDE.U32 R6, R165, -0x2daee0ad, RZ ;  /* 0xd2511f53a5067825 */ /* 0x000fe200078e00ff */
[----:B------:R-:W-:Y:S03]  /*6940*/  LOP3.LUT R8, R5, UR13, R110, 0x96, !PT ;  /* 0x0000000d05087c12 */ /* 0x000fe6000f8e966e */
[----:B------:R-:W-:Y:S01]  /*6950*/  @!P0 FADD.FTZ R203, -R203, -RZ ;  /* 0x800000ffcbcb8221 */ /* 0x000fe20000010100 */
[--C-:B------:R-:W-:Y:S01]  /*6960*/  SHF.R.U32.HI R14, RZ, 0x18, R6.reuse ;  /* 0x00000018ff0e7819 */ /* 0x100fe20000011606 */
[----:B------:R-:W-:Y:S01]  /*6970*/  MUFU.EX2 R110, R66 ;  /* 0x00000042006e7308 */ /* 0x000fe20000000800 */
[----:B------:R-:W-:Y:S01]  /*6980*/  ISETP.LE.U32.AND P0, PT, R12, UR6, PT ;  /* 0x000000060c007c0c */ /* 0x000fe2000bf03070 */
[----:B------:R-:W-:Y:S01]  /*6990*/  @!P6 FADD.FTZ R197, -R197, -RZ ;  /* 0x800000ffc5c5e221 */ /* 0x000fe20000010100 */
[----:B------:R-:W-:Y:S02]  /*69a0*/  LOP3.LUT R12, R164, 0xff, RZ, 0xc0, !PT ;  /* 0x000000ffa40c7812 */ /* 0x000fe400078ec0ff */
[C---:B------:R-:W-:Y:S01]  /*69b0*/  LOP3.LUT R13, R6.reuse, 0xff, RZ, 0xc0, !PT ;  /* 0x000000ff060d7812 */ /* 0x040fe200078ec0ff */
[----:B------:R-:W-:Y:S01]  /*69c0*/  @!P2 FADD.FTZ R205, -R205, -RZ ;  /* 0x800000ffcdcda221 */ /* 0x000fe20000010100 */
[----:B------:R-:W-:Y:S02]  /*69d0*/  LOP3.LUT R19, R6, 0xffff, RZ, 0xc0, !PT ;  /* 0x0000ffff06137812 */ /* 0x000fe400078ec0ff */
[----:B------:R-:W-:Y:S01]  /*69e0*/  ISETP.LE.U32.AND P5, PT, R12, UR6, PT ;  /* 0x000000060c007c0c */ /* 0x000fe2000bfa3070 */
[----:B------:R-:W-:Y:S01]  /*69f0*/  MUFU.EX2 R172, R49 ;  /* 0x0000003100ac7308 */ /* 0x000fe20000000800 */
[----:B------:R-:W-:Y:S02]  /*6a00*/  SHF.R.U32.HI R22, RZ, 0x10, R6 ;  /* 0x00000010ff167819 */ /* 0x000fe40000011606 */
[----:B------:R-:W-:Y:S01]  /*6a10*/  SHF.R.U32.HI R6, RZ, 0x8, R111 ;  /* 0x00000008ff067819 */ /* 0x000fe2000001166f */
[----:B------:R-:W-:Y:S01]  /*6a20*/  @!P0 FADD.FTZ R191, -R191, -RZ ;  /* 0x800000ffbfbf8221 */ /* 0x000fe20000010100 */
[----:B------:R-:W-:Y:S02]  /*6a30*/  ISETP.LE.U32.AND P6, PT, R21, UR6, PT ;  /* 0x0000000615007c0c */ /* 0x000fe4000bfc3070 */
[----:B------:R-:W-:Y:S02]  /*6a40*/  LOP3.LUT R21, R4, 0xffff, RZ, 0xc0, !PT ;  /* 0x0000ffff04157812 */ /* 0x000fe400078ec0ff */
[----:B------:R-:W-:Y:S01]  /*6a50*/  LOP3.LUT R5, R6, 0xffff, RZ, 0xc0, !PT ;  /* 0x0000ffff06057812 */ /* 0x000fe200078ec0ff */
[----:B------:R-:W-:Y:S01]  /*6a60*/  MUFU.EX2 R111, R100 ;  /* 0x00000064006f7308 */ /* 0x000fe20000000800 */
[----:B------:R-:W-:Y:S01]  /*6a70*/  LOP3.LUT R9, R7, UR13, R170, 0x96, !PT ;  /* 0x0000000d07097c12 */ /* 0x000fe2000f8e96aa */
[----:B------:R-:W-:Y:S01]  /*6a80*/  @!P5 FADD.FTZ R199, -R199, -RZ ;  /* 0x800000ffc7c7d221 */ /* 0x000fe20000010100 */
[----:B------:R-:W-:Y:S02]  /*6a90*/  ISETP.LE.U32.AND P0, PT, R5, UR6, PT ;  /* 0x0000000605007c0c */ /* 0x000fe4000bf03070 */
[----:B------:R-:W-:Y:S02]  /*6aa0*/  LOP3.LUT R5, R166, 0xff, RZ, 0xc0, !PT ;  /* 0x000000ffa6057812 */ /* 0x000fe400078ec0ff */
[----:B------:R-:W-:Y:S01]  /*6ab0*/  LOP3.LUT R7, R4, 0xff, RZ, 0xc0, !PT ;  /* 0x000000ff04077812 */ /* 0x000fe200078ec0ff */
[----:B-1----:R-:W-:Y:S01]  /*6ac0*/  @!P6 FADD.FTZ R173, -R173, -RZ ;  /* 0x800000ffadade221 */ /* 0x002fe20000010100 */
[----:B------:R-:W-:Y:S01]  /*6ad0*/  SHF.R.U32.HI R12, RZ, 0x18, R4 ;  /* 0x00000018ff0c7819 */ /* 0x000fe20000011604 */
[----:B------:R-:W1:Y:S01]  /*6ae0*/  MUFU.EX2 R175, R39 ;  /* 0x0000002700af7308 */ /* 0x000e620000000800 */
[----:B------:R-:W-:Y:S02]  /*6af0*/  ISETP.LE.U32.AND P5, PT, R5, UR6, PT ;  /* 0x0000000605007c0c */ /* 0x000fe4000bfa3070 */
[C---:B------:R-:W-:Y:S02]  /*6b00*/  LOP3.LUT R4, R11.reuse, 0xffff, RZ, 0xc0, !PT ;  /* 0x0000ffff0b047812 */ /* 0x040fe400078ec0ff */
[----:B------:R-:W-:Y:S01]  /*6b10*/  LOP3.LUT R6, R11, 0xff, RZ, 0xc0, !PT ;  /* 0x000000ff0b067812 */ /* 0x000fe200078ec0ff */
[----:B------:R-:W-:Y:S01]  /*6b20*/  @!P0 FADD.FTZ R181, -R181, -RZ ;  /* 0x800000ffb5b58221 */ /* 0x000fe20000010100 */
[----:B------:R-:W-:Y:S02]  /*6b30*/  SHF.R.U32.HI R5, RZ, 0x8, R4 ;  /* 0x00000008ff057819 */ /* 0x000fe40000011604 */
[----:B------:R-:W-:Y:S01]  /*6b40*/  ISETP.LE.U32.AND P4, PT, R6, UR6, PT ;  /* 0x0000000606007c0c */ /* 0x000fe2000bf83070 */
[----:B------:R-:W-:Y:S01]  /*6b50*/  MUFU.EX2 R169, R52 ;  /* 0x0000003400a97308 */ /* 0x000fe20000000800 */
[--C-:B------:R-:W-:Y:S02]  /*6b60*/  SHF.R.U32.HI R4, RZ, 0x18, R11.reuse ;  /* 0x00000018ff047819 */ /* 0x100fe4000001160b */
[----:B------:R-:W-:Y:S01]  /*6b70*/  LOP3.LUT R5, R5, 0xffff, RZ, 0xc0, !PT ;  /* 0x0000ffff05057812 */ /* 0x000fe200078ec0ff */
[----:B------:R-:W-:Y:S01]  /*6b80*/  @!P5 FADD.FTZ R186, -R186, -RZ ;  /* 0x800000ffbabad221 */ /* 0x000fe20000010100 */
[----:B------:R-:W-:Y:S02]  /*6b90*/  SHF.R.U32.HI R11, RZ, 0x10, R11 ;  /* 0x00000010ff0b7819 */ /* 0x000fe4000001160b */
[----:B------:R-:W-:Y:S02]  /*6ba0*/  ISETP.LE.U32.AND P0, PT, R5, UR6, PT ;  /* 0x0000000605007c0c */ /* 0x000fe4000bf03070 */
[----:B------:R-:W-:Y:S01]  /*6bb0*/  LOP3.LUT R11, R11, 0xff, RZ, 0xc0, !PT ;  /* 0x000000ff0b0b7812 */ /* 0x000fe200078ec0ff */
[----:B------:R-:W-:Y:S01]  /*6bc0*/  MUFU.EX2 R168, R53 ;  /* 0x0000003500a87308 */ /* 0x000fe20000000800 */
[----:B------:R-:W-:Y:S01]  /*6bd0*/  LOP3.LUT R5, R10, 0xff, RZ, 0xc0, !PT ;  /* 0x000000ff0a057812 */ /* 0x000fe200078ec0ff */
[----:B------:R-:W-:Y:S01]  /*6be0*/  @!P4 FADD.FTZ R177, -R177, -RZ ;  /* 0x800000ffb1b1c221 */ /* 0x000fe20000010100 */
[----:B------:R-:W-:Y:S02]  /*6bf0*/  ISETP.LE.U32.AND P5, PT, R11, UR6, PT ;  /* 0x000000060b007c0c */ /* 0x000fe4000bfa3070 */
[----:B------:R-:W-:Y:S02]  /*6c00*/  ISETP.LE.U32.AND P3, PT, R5, UR6, PT ;  /* 0x0000000605007c0c */ /* 0x000fe4000bf63070 */
[----:B------:R-:W-:Y:S02]  /*6c10*/  ISETP.LE.U32.AND P1, PT, R4, UR6, PT ;  /* 0x0000000604007c0c */ /* 0x000fe4000bf23070 */
[----:B------:R-:W-:Y:S01]  /*6c20*/  LOP3.LUT R4, R10, 0xffff, RZ, 0xc0, !PT ;  /* 0x0000ffff0a047812 */ /* 0x000fe200078ec0ff */
[----:B------:R-:W-:Y:S01]  /*6c30*/  @!P0 FADD.FTZ R176, -R176, -RZ ;  /* 0x800000ffb0b08221 */ /* 0x000fe20000010100 */
[--C-:B------:R-:W-:Y:S01]  /*6c40*/  SHF.R.U32.HI R5, RZ, 0x18, R10.reuse ;  /* 0x00000018ff057819 */ /* 0x100fe2000001160a */
[----:B------:R-:W-:Y:S01]  /*6c50*/  MUFU.EX2 R167, R54 ;  /* 0x0000003600a77308 */ /* 0x000fe20000000800 */
[----:B------:R-:W-:Y:S02]  /*6c60*/  SHF.R.U32.HI R10, RZ, 0x10, R10 ;  /* 0x00000010ff0a7819 */ /* 0x000fe4000001160a */
[----:B------:R-:W-:Y:S01]  /*6c70*/  SHF.R.U32.HI R4, RZ, 0x8, R4 ;  /* 0x00000008ff047819 */ /* 0x000fe20000011604 */
[----:B------:R-:W-:Y:S01]  /*6c80*/  @!P5 FADD.FTZ R178, -R178, -RZ ;  /* 0x800000ffb2b2d221 */ /* 0x000fe20000010100 */
[----:B------:R-:W-:Y:S01]  /*6c90*/  LOP3.LUT R10, R10, 0xff, RZ, 0xc0, !PT ;  /* 0x000000ff0a0a7812 */ /* 0x000fe200078ec0ff */
[----:B------:R-:W-:Y:S01]  /*6ca0*/  @!P3 FADD.FTZ R185, -R185, -RZ ;  /* 0x800000ffb9b9b221 */ /* 0x000fe20000010100 */
[----:B------:R-:W-:Y:S01]  /*6cb0*/  LOP3.LUT R4, R4, 0xffff, RZ, 0xc0, !PT ;  /* 0x0000ffff04047812 */ /* 0x000fe200078ec0ff */
[----:B-1----:R-:W-:Y:S01]  /*6cc0*/  @!P1 FADD.FTZ R175, -R175, -RZ ;  /* 0x800000ffafaf9221 */ /* 0x002fe20000010100 */
[----:B------:R-:W-:Y:S01]  /*6cd0*/  ISETP.LE.U32.AND P5, PT, R10, UR6, PT ;  /* 0x000000060a007c0c */ /* 0x000fe2000bfa3070 */
[----:B------:R-:W1:Y:S01]  /*6ce0*/  MUFU.EX2 R180, R44 ;  /* 0x0000002c00b47308 */ /* 0x000e620000000800 */
[----:B------:R-:W-:Y:S02]  /*6cf0*/  ISETP.LE.U32.AND P0, PT, R4, UR6, PT ;  /* 0x0000000604007c0c */ /* 0x000fe4000bf03070 */
[----:B------:R-:W-:Y:S02]  /*6d00*/  ISETP.LE.U32.AND P4, PT, R5, UR6, PT ;  /* 0x0000000605007c0c */ /* 0x000fe4000bf83070 */
[----:B------:R-:W-:Y:S02]  /*6d10*/  SHF.R.U32.HI R4, RZ, 0x8, R15 ;  /* 0x00000008ff047819 */ /* 0x000fe4000001160f */
[----:B------:R-:W-:Y:S02]  /*6d20*/  LOP3.LUT R5, R16, 0xff, RZ, 0xc0, !PT ;  /* 0x000000ff10057812 */ /* 0x000fe400078ec0ff */
[----:B------:R-:W-:Y:S01]  /*6d30*/  LOP3.LUT R4, R4, 0xffff, RZ, 0xc0, !PT ;  /* 0x0000ffff04047812 */ /* 0x000fe200078ec0ff */
[----:B------:R-:W-:Y:S01]  /*6d40*/  MUFU.EX2 R165, R56 ;  /* 0x0000003800a57308 */ /* 0x000fe20000000800 */
[----:B------:R-:W-:Y:S01]  /*6d50*/  ISETP.LE.U32.AND P3, PT, R5, UR6, PT ;  /* 0x0000000605007c0c */ /* 0x000fe2000bf63070 */
[----:B------:R-:W-:Y:S01]  /*6d60*/  @!P5 FADD.FTZ R190, -R190, -RZ ;  /* 0x800000ffbebed221 */ /* 0x000fe20000010100 */
[----:B------:R-:W-:Y:S01]  /*6d70*/  ISETP.LE.U32.AND P5, PT, R18, UR6, PT ;  /* 0x0000000612007c0c */ /* 0x000fe2000bfa3070 */
[----:B------:R-:W-:Y:S01]  /*6d80*/  @!P0 FADD.FTZ R184, -R184, -RZ ;  /* 0x800000ffb8b88221 */ /* 0x000fe20000010100 */
[----:B------:R-:W-:Y:S01]  /*6d90*/  ISETP.LE.U32.AND P0, PT, R4, UR6, PT ;  /* 0x0000000604007c0c */ /* 0x000fe2000bf03070 */
[----:B------:R-:W-:Y:S01]  /*6da0*/  @!P4 FADD.FTZ R189, -R189, -RZ ;  /* 0x800000ffbdbdc221 */ /* 0x000fe20000010100 */
[----:B------:R-:W-:Y:S02]  /*6db0*/  LOP3.LUT R4, R28, 0xff, RZ, 0xc0, !PT ;  /* 0x000000ff1c047812 */ /* 0x000fe400078ec0ff */
[----:B------:R-:W-:Y:S01]  /*6dc0*/  LOP3.LUT R5, R9, 0xffff, RZ, 0xc0, !PT ;  /* 0x0000ffff09057812 */ /* 0x000fe200078ec0ff */
[----:B------:R-:W-:Y:S01]  /*6dd0*/  MUFU.EX2 R174, R58 ;  /* 0x0000003a00ae7308 */ /* 0x000fe20000000800 */
[----:B------:R-:W-:Y:S02]  /*6de0*/  ISETP.LE.U32.AND P4, PT, R4, UR6, PT ;  /* 0x0000000604007c0c */ /* 0x000fe4000bf83070 */
[----:B------:R-:W-:Y:S01]  /*6df0*/  SHF.R.U32.HI R4, RZ, 0x8, R27 ;  /* 0x00000008ff047819 */ /* 0x000fe2000001161b */
[----:B------:R-:W-:Y:S01]  /*6e00*/  @!P3 FADD.FTZ R187, -R187, -RZ ;  /* 0x800000ffbbbbb221 */ /* 0x000fe20000010100 */
[----:B------:R-:W-:Y:S01]  /*6e10*/  F2FP.RELU.BF16.PACK_AB R0, R189, R190 ;  /* 0x000000bebd00723e */ /* 0x000fe200000018ff */
[----:B------:R-:W-:Y:S01]  /*6e20*/  @!P5 FADD.FTZ R188, -R188, -RZ ;  /* 0x800000ffbcbcd221 */ /* 0x000fe20000010100 */
[----:B------:R-:W-:Y:S02]  /*6e30*/  SHF.R.U32.HI R6, RZ, 0x8, R5 ;  /* 0x00000008ff067819 */ /* 0x000fe40000011605 */
[----:B------:R-:W-:Y:S01]  /*6e40*/  LOP3.LUT R4, R4, 0xffff, RZ, 0xc0, !PT ;  /* 0x0000ffff04047812 */ /* 0x000fe200078ec0ff */
[----:B------:R-:W-:Y:S01]  /*6e50*/  MUFU.EX2 R163, R163 ;  /* 0x000000a300a37308 */ /* 0x000fe20000000800 */
[----:B------:R-:W-:Y:S02]  /*6e60*/  ISETP.LE.U32.AND P1, PT, R17, UR6, PT ;  /* 0x0000000611007c0c */ /* 0x000fe4000bf23070 */
[----:B------:R-:W-:Y:S01]  /*6e70*/  ISETP.LE.U32.AND P3, PT, R4, UR6, PT ;  /* 0x0000000604007c0c */ /* 0x000fe2000bf63070 */
[----:B------:R-:W-:Y:S01]  /*6e80*/  @!P4 FADD.FTZ R171, -R171, -RZ ;  /* 0x800000ffababc221 */ /* 0x000fe20000010100 */
[----:B------:R-:W-:Y:S02]  /*6e90*/  SHF.R.U32.HI R4, RZ, 0x10, R9 ;  /* 0x00000010ff047819 */ /* 0x000fe40000011609 */
[----:B------:R-:W-:Y:S02]  /*6ea0*/  ISETP.LE.U32.AND P5, PT, R7, UR6, PT ;  /* 0x0000000607007c0c */ /* 0x000fe4000bfa3070 */
[----:B------:R-:W-:Y:S01]  /*6eb0*/  LOP3.LUT R5, R4, 0xff, RZ, 0xc0, !PT ;  /* 0x000000ff04057812 */ /* 0x000fe200078ec0ff */
[----:B------:R-:W-:Y:S01]  /*6ec0*/  MUFU.EX2 R115, R57 ;  /* 0x0000003900737308 */ /* 0x000fe20000000800 */
[----:B------:R-:W-:Y:S02]  /*6ed0*/  LOP3.LUT R7, R9, 0xff, RZ, 0xc0, !PT ;  /* 0x000000ff09077812 */ /* 0x000fe400078ec0ff */
[----:B------:R-:W-:Y:S01]  /*6ee0*/  LOP3.LUT R4, R6, 0xffff, RZ, 0xc0, !PT ;  /* 0x0000ffff06047812 */ /* 0x000fe200078ec0ff */
[----:B-1----:R-:W-:Y:S01]  /*6ef0*/  @!P1 FADD.FTZ R180, -R180, -RZ ;  /* 0x800000ffb4b49221 */ /* 0x002fe20000010100 */
[----:B------:R-:W-:Y:S01]  /*6f00*/  ISETP.LE.U32.AND P6, PT, R7, UR6, PT ;  /* 0x0000000607007c0c */ /* 0x000fe2000bfc3070 */
[----:B------:R-:W-:Y:S01]  /*6f10*/  @!P3 FADD.FTZ R172, -R172, -RZ ;  /* 0x800000ffacacb221 */ /* 0x000fe20000010100 */
[----:B------:R-:W-:Y:S02]  /*6f20*/  ISETP.LE.U32.AND P1, PT, R13, UR6, PT ;  /* 0x000000060d007c0c */ /* 0x000fe4000bf23070 */
[----:B------:R-:W-:Y:S01]  /*6f30*/  ISETP.LE.U32.AND P4, PT, R4, UR6, PT ;  /* 0x0000000604007c0c */ /* 0x000fe2000bf83070 */
[----:B------:R-:W-:Y:S01]  /*6f40*/  @!P5 FADD.FTZ R112, -R112, -RZ ;  /* 0x800000ff7070d221 */ /* 0x000fe20000010100 */
[----:B------:R-:W-:Y:S01]  /*6f50*/  SHF.R.U32.HI R6, RZ, 0x8, R21 ;  /* 0x00000008ff067819 */ /* 0x000fe20000011615 */
[----:B------:R-:W1:Y:S01]  /*6f60*/  MUFU.EX2 R170, R51 ;  /* 0x0000003300aa7308 */ /* 0x000e620000000800 */
[----:B------:R-:W-:Y:S02]  /*6f70*/  LOP3.LUT R4, R8, 0xffff, RZ, 0xc0, !PT ;  /* 0x0000ffff08047812 */ /* 0x000fe400078ec0ff */
[----:B------:R-:W-:Y:S02]  /*6f80*/  ISETP.LE.U32.AND P2, PT, R26, UR6, PT ;  /* 0x000000061a007c0c */ /* 0x000fe4000bf43070 */
[----:B------:R-:W-:Y:S01]  /*6f90*/  ISETP.LE.U32.AND P3, PT, R5, UR6, PT ;  /* 0x0000000605007c0c */ /* 0x000fe2000bf63070 */
[----:B------:R-:W-:Y:S01]  /*6fa0*/  @!P6 FADD.FTZ R169, -R169, -RZ ;  /* 0x800000ffa9a9e221 */ /* 0x000fe20000010100 */
[----:B------:R-:W-:Y:S01]  /*6fb0*/  SHF.R.U32.HI R4, RZ, 0x8, R4 ;  /* 0x00000008ff047819 */ /* 0x000fe20000011604 */
[----:B------:R-:W-:Y:S01]  /*6fc0*/  @!P1 FADD.FTZ R114, -R114, -RZ ;  /* 0x800000ff72729221 */ /* 0x000fe20000010100 */
[----:B------:R-:W-:Y:S01]  /*6fd0*/  LOP3.LUT R5, R8, 0xff, RZ, 0xc0, !PT ;  /* 0x000000ff08057812 */ /* 0x000fe200078ec0ff */
[----:B------:R-:W-:Y:S01]  /*6fe0*/  @!P4 FADD.FTZ R168, -R168, -RZ ;  /* 0x800000ffa8a8c221 */ /* 0x000fe20000010100 */
[----:B------:R-:W-:Y:S01]  /*6ff0*/  LOP3.LUT R4, R4, 0xffff, RZ, 0xc0, !PT ;  /* 0x0000ffff04047812 */ /* 0x000fe200078ec0ff */
[----:B------:R-:W3:Y:S01]  /*7000*/  MUFU.EX2 R179, R45 ;  /* 0x0000002d00b37308 */ /* 0x000ee20000000800 */
[----:B------:R-:W-:Y:S02]  /*7010*/  ISETP.LE.U32.AND P6, PT, R5, UR6, PT ;  /* 0x0000000605007c0c */ /* 0x000fe4000bfc3070 */
[----:B------:R-:W-:Y:S02]  /*7020*/  ISETP.LE.U32.AND P4, PT, R4, UR6, PT ;  /* 0x0000000604007c0c */ /* 0x000fe4000bf83070 */
[--C-:B------:R-:W-:Y:S01]  /*7030*/  SHF.R.U32.HI R5, RZ, 0x10, R8.reuse ;  /* 0x00000010ff057819 */ /* 0x100fe20000011608 */
[----:B------:R-:W-:Y:S01]  /*7040*/  @!P3 FADD.FTZ R167, -R167, -RZ ;  /* 0x800000ffa7a7b221 */ /* 0x000fe20000010100 */
[----:B------:R-:W-:Y:S02]  /*7050*/  SHF.R.U32.HI R4, RZ, 0x8, R19 ;  /* 0x00000008ff047819 */ /* 0x000fe40000011613 */
[----:B------:R-:W-:Y:S01]  /*7060*/  F2FP.RELU.BF16.PACK_AB R7, R209, R210 ;  /* 0x000000d2d107723e */ /* 0x000fe200000018ff */
[----:B------:R-:W-:Y:S01]  /*7070*/  MUFU.EX2 R166, R55 ;  /* 0x0000003700a67308 */ /* 0x000fe20000000800 */
[----:B------:R-:W-:Y:S01]  /*7080*/  LOP3.LUT R5, R5, 0xff, RZ, 0xc0, !PT ;  /* 0x000000ff05057812 */ /* 0x000fe200078ec0ff */
[----:B-1----:R-:W-:Y:S01]  /*7090*/  @!P2 FADD.FTZ R170, -R170, -RZ ;  /* 0x800000ffaaaaa221 */ /* 0x002fe20000010100 */
[----:B------:R-:W-:Y:S01]  /*70a0*/  SHF.R.U32.HI R8, RZ, 0x18, R8 ;  /* 0x00000018ff087819 */ /* 0x000fe20000011608 */
[----:B------:R1:W-:Y:S01]  /*70b0*/  STS [R235+0x10000], R7 ;  /* 0x01000007eb007388 */ /* 0x0003e20000000800 */
[----:B------:R-:W-:Y:S01]  /*70c0*/  ISETP.LE.U32.AND P3, PT, R5, UR6, PT ;  /* 0x0000000605007c0c */ /* 0x000fe2000bf63070 */
[----:B------:R-:W-:Y:S01]  /*70d0*/  @!P6 FADD.FTZ R165, -R165, -RZ ;  /* 0x800000ffa5a5e221 */ /* 0x000fe20000010100 */
[----:B------:R-:W-:Y:S01]  /*70e0*/  LOP3.LUT R4, R4, 0xffff, RZ, 0xc0, !PT ;  /* 0x0000ffff04047812 */ /* 0x000fe200078ec0ff */
[----:B------:R-:W-:Y:S01]  /*70f0*/  @!P4 FADD.FTZ R115, -R115, -RZ ;  /* 0x800000ff7373c221 */ /* 0x000fe20000010100 */
[----:B------:R-:W-:Y:S01]  /*7100*/  ISETP.LE.U32.AND P4, PT, R8, UR6, PT ;  /* 0x0000000608007c0c */ /* 0x000fe2000bf83070 */
[----:B------:R-:W4:Y:S01]  /*7110*/  MUFU.EX2 R164, R59 ;  /* 0x0000003b00a47308 */ /* 0x000f220000000800 */
[----:B------:R-:W-:Y:S02]  /*7120*/  ISETP.LE.U32.AND P6, PT, R4, UR6, PT ;  /* 0x0000000604007c0c */ /* 0x000fe4000bfc3070 */
[----:B------:R-:W-:Y:S01]  /*7130*/  F2FP.RELU.BF16.PACK_AB R8, R193, R195 ;  /* 0x000000c3c108723e */ /* 0x000fe200000018ff */
[----:B---3--:R-:W-:Y:S01]  /*7140*/  @!P0 FADD.FTZ R179, -R179, -RZ ;  /* 0x800000ffb3b38221 */ /* 0x008fe20000010100 */
[----:B------:R-:W-:Y:S02]  /*7150*/  LOP3.LUT R4, R22, 0xff, RZ, 0xc0, !PT ;  /* 0x000000ff16047812 */ /* 0x000fe400078ec0ff */
[----:B------:R-:W-:Y:S01]  /*7160*/  LOP3.LUT R5, R20, 0xff, RZ, 0xc0, !PT ;  /* 0x000000ff14057812 */ /* 0x000fe200078ec0ff */
[----:B------:R-:W-:Y:S01]  /*7170*/  @!P3 FADD.FTZ R174, -R174, -RZ ;  /* 0x800000ffaeaeb221 */ /* 0x000fe20000010100 */
[----:B------:R-:W-:Y:S02]  /*7180*/  ISETP.LE.U32.AND P3, PT, R4, UR6, PT ;  /* 0x0000000604007c0c */ /* 0x000fe4000bf63070 */
[----:B------:R-:W-:Y:S02]  /*7190*/  ISETP.LE.U32.AND P1, PT, R5, UR6, PT ;  /* 0x0000000605007c0c */ /* 0x000fe4000bf23070 */
[----:B------:R-:W-:Y:S01]  /*71a0*/  LOP3.LUT R4, R6, 0xffff, RZ, 0xc0, !PT ;  /* 0x0000ffff06047812 */ /* 0x000fe200078ec0ff */
[----:B------:R-:W-:Y:S01]  /*71b0*/  @!P6 FADD.FTZ R163, -R163, -RZ ;  /* 0x800000ffa3a3e221 */ /* 0x000fe20000010100 */
[----:B------:R-:W-:Y:S02]  /*71c0*/  SHF.R.U32.HI R9, RZ, 0x18, R9 ;  /* 0x00000018ff097819 */ /* 0x000fe40000011609 */
[----:B------:R-:W-:Y:S02]  /*71d0*/  F2FP.RELU.BF16.PACK_AB R6, R211, R212 ;  /* 0x000000d4d306723e */ /* 0x000fe400000018ff */
[----:B------:R-:W-:Y:S02]  /*71e0*/  ISETP.LE.U32.AND P2, PT, R9, UR6, PT ;  /* 0x0000000609007c0c */ /* 0x000fe4000bf43070 */
[----:B------:R-:W-:Y:S01]  /*71f0*/  ISETP.LE.U32.AND P6, PT, R4, UR6, PT ;  /* 0x0000000604007c0c */ /* 0x000fe2000bfc3070 */
[----:B------:R3:W-:Y:S01]  /*7200*/  STS [R235+0x10400], R6 ;  /* 0x01040006eb007388 */ /* 0x0007e20000000800 */
[----:B------:R-:W-:Y:S01]  /*7210*/  ISETP.LE.U32.AND P0, PT, R14, UR6, PT ;  /* 0x000000060e007c0c */ /* 0x000fe2000bf03070 */
[----:B------:R-:W-:Y:S01]  /*7220*/  @!P3 FADD.FTZ R110, -R110, -RZ ;  /* 0x800000ff6e6eb221 */ /* 0x000fe20000010100 */
[----:B------:R-:W-:Y:S01]  /*7230*/  F2FP.RELU.BF16.PACK_AB R5, R201, R202 ;  /* 0x000000cac905723e */ /* 0x000fe200000018ff */
[----:B------:R-:W-:Y:S01]  /*7240*/  @!P1 FADD.FTZ R113, -R113, -RZ ;  /* 0x800000ff71719221 */ /* 0x000fe20000010100 */
[----:B------:R-:W-:Y:S01]  /*7250*/  F2FP.RELU.BF16.PACK_AB R4, R204, R206 ;  /* 0x000000cecc04723e */ /* 0x000fe200000018ff */
[----:B----4-:R-:W-:Y:S01]  /*7260*/  @!P4 FADD.FTZ R164, -R164, -RZ ;  /* 0x800000ffa4a4c221 */ /* 0x010fe20000010100 */
[----:B-1----:R-:W-:Y:S01]  /*7270*/  F2FP.RELU.BF16.PACK_AB R7, R216, R213 ;  /* 0x000000d5d807723e */ /* 0x002fe200000018ff */
[----:B------:R1:W-:Y:S01]  /*7280*/  STS [R236+0x10000], R5 ;  /* 0x01000005ec007388 */ /* 0x0003e20000000800 */
[----:B------:R-:W-:Y:S01]  /*7290*/  FSETP.GE.FTZ.AND P1, PT, R201, RZ, PT ;  /* 0x000000ffc900720b */ /* 0x000fe20003f36000 */
[----:B------:R-:W-:Y:S01]  /*72a0*/  @!P2 FADD.FTZ R166, -R166, -RZ ;  /* 0x800000ffa6a6a221 */ /* 0x000fe20000010100 */
[----:B------:R-:W-:Y:S01]  /*72b0*/  ISETP.LE.U32.AND P2, PT, R12, UR6, PT ;  /* 0x000000060c007c0c */ /* 0x000fe2000bf43070 */
[----:B------:R4:W-:Y:S01]  /*72c0*/  STS [R236+0x10400], R4 ;  /* 0x01040004ec007388 */ /* 0x0009e20000000800 */
[----:B------:R-:W-:Y:S01]  /*72d0*/  FSETP.GE.FTZ.AND P3, PT, R209, RZ, PT ;  /* 0x000000ffd100720b */ /* 0x000fe20003f76000 */
[----:B------:R-:W-:Y:S01]  /*72e0*/  @!P0 FADD.FTZ R109, -R109, -RZ ;  /* 0x800000ff6d6d8221 */ /* 0x000fe20000010100 */
[----:B------:R-:W-:Y:S01]  /*72f0*/  FSETP.GE.FTZ.AND P4, PT, R210, RZ, PT ;  /* 0x000000ffd200720b */ /* 0x000fe20003f96000 */
[----:B------:R2:W-:Y:S01]  /*7300*/  STS [R235+0x12000], R7 ;  /* 0x01200007eb007388 */ /* 0x0005e20000000800 */
[----:B------:R-:W-:Y:S07]  /*7310*/  @!P6 FADD.FTZ R111, -R111, -RZ ;  /* 0x800000ff6f6fe221 */ /* 0x000fee0000010100 */
[----:B------:R-:W-:Y:S01]  /*7320*/  @!P2 FADD.FTZ R108, -R108, -RZ ;  /* 0x800000ff6c6ca221 */ /* 0x000fe20000010100 */
[----:B---3--:R-:W-:Y:S02]  /*7330*/  F2FP.RELU.BF16.PACK_AB R6, R218, R219 ;  /* 0x000000dbda06723e */ /* 0x008fe400000018ff */
[----:B------:R-:W-:Y:S03]  /*7340*/  FSETP.GE.FTZ.AND P2, PT, R202, RZ, PT ;  /* 0x000000ffca00720b */ /* 0x000fe60003f56000 */
[----:B------:R3:W-:Y:S01]  /*7350*/  STS [R235+0x12400], R6 ;  /* 0x01240006eb007388 */ /* 0x0007e20000000800 */
[----:B-1----:R-:W-:Y:S02]  /*7360*/  F2FP.RELU.BF16.PACK_AB R5, R207, R208 ;  /* 0x000000d0cf05723e */ /* 0x002fe400000018ff */
[----:B----4-:R-:W-:Y:S03]  /*7370*/  F2FP.RELU.BF16.PACK_AB R4, R214, R215 ;  /* 0x000000d7d604723e */ /* 0x010fe600000018ff */
[----:B------:R1:W-:Y:S01]  /*7380*/  STS [R236+0x12000], R5 ;  /* 0x01200005ec007388 */ /* 0x0003e20000000800 */
[----:B--2---:R-:W-:Y:S03]  /*7390*/  F2FP.RELU.BF16.PACK_AB R7, R194, R198 ;  /* 0x000000c6c207723e */ /* 0x004fe600000018ff */
[----:B------:R2:W-:Y:S04]  /*73a0*/  STS [R236+0x12400], R4 ;  /* 0x01240004ec007388 */ /* 0x0005e80000000800 */
[----:B------:R-:W-:Y:S04]  /*73b0*/  STS [R237+0x10000], R8 ;  /* 0x01000008ed007388 */ /* 0x000fe80000000800 */
[----:B------:R4:W-:Y:S01]  /*73c0*/  STS [R237+0x10400], R7 ;  /* 0x01040007ed007388 */ /* 0x0009e20000000800 */
[----:B---3--:R-:W-:Y:S02]  /*73d0*/  F2FP.RELU.BF16.PACK_AB R6, R197, R200 ;  /* 0x000000c8c506723e */ /* 0x008fe400000018ff */
[----:B-1----:R-:W-:Y:S02]  /*73e0*/  F2FP.RELU.BF16.PACK_AB R5, R181, R182 ;  /* 0x000000b6b505723e */ /* 0x002fe400000018ff */
[----:B--2---:R-:W-:Y:S03]  /*73f0*/  F2FP.RELU.BF16.PACK_AB R4, R183, R186 ;  /* 0x000000bab704723e */ /* 0x004fe600000018ff */
        /* <DEDUP_REMOVED lines=79> */
[----:B------:R-:W-:Y:S02]  /*78f0*/  LEA.HI.X.SX32 R107, R217, R105, 0x2, P0 ;  /* 0x00000069d96b7211 */ /* 0x000fe400000f16ff */
[----:B------:R-:W-:Y:S03]  /*7900*/  FSETP.GE.FTZ.AND P0, PT, R195, RZ, PT ;  /* 0x000000ffc300720b */ /* 0x000fe60003f16000 */
[----:B------:R-:W2:Y:S04]  /*7910*/  LDG.E R105, [R106.64] ;  /* 0x000000306a697981 */ /* 0x000ea8000c1e1900 */
[----:B------:R-:W3:Y:S04]  /*7920*/  LDG.E R104, [R106.64+0x20] ;  /* 0x000020306a687981 */ /* 0x000ee8000c1e1900 */
[----:B------:R-:W4:Y:S04]  /*7930*/  LDG.E R100, [R106.64+0x100] ;  /* 0x000100306a647981 */ /* 0x000f28000c1e1900 */
[----:B------:R-:W3:Y:S01]  /*7940*/  LDG.E R0, [R106.64+0x120] ;  /* 0x000120306a007981 */ /* 0x000ee2000c1e1900 */
[C---:B--2---:R-:W-:Y:S02]  /*7950*/  FADD.FTZ R102, -R105.reuse, R4 ;  /* 0x0000000469667221 */ /* 0x044fe40000010100 */
[C---:B------:R-:W-:Y:S02]  /*7960*/  FADD.FTZ R101, -R105.reuse, R5 ;  /* 0x0000000569657221 */ /* 0x040fe40000010100 */
[C---:B------:R-:W-:Y:S02]  /*7970*/  FADD.FTZ R5, -R105.reuse, R17 ;  /* 0x0000001169057221 */ /* 0x040fe40000010100 */
[----:B------:R-:W-:Y:S01]  /*7980*/  FADD.FTZ R4, -R105, R20 ;  /* 0x0000001469047221 */ /* 0x000fe20000010100 */
        /* <DEDUP_REMOVED lines=44> */
[----:B------:R-:W-:Y:S01]  /*7c50*/  FSETP.GE.FTZ.AND P1, PT, R114, RZ, PT ;  /* 0x000000ff7200720b */ /* 0x000fe20003f36000 */
[----:B---3--:R-:W-:Y:S01]  /*7c60*/  FADD.FTZ R5, -R104, R6 ;  /* 0x0000000668057221 */ /* 0x008fe20000010100 */
[-C--:B------:R-:W-:Y:S01]  /*7c70*/  FSEL R20, R20, R105.reuse, P4 ;  /* 0x0000006914147208 */ /* 0x080fe20002000000 */
[C---:B------:R-:W-:Y:S01]  /*7c80*/  FADD.FTZ R4, -R104.reuse, R7 ;  /* 0x0000000768047221 */ /* 0x040fe20000010100 */
[-C--:B------:R-:W-:Y:S01]  /*7c90*/  FSEL R17, R17, R105.reuse, P3 ;  /* 0x0000006911117208 */ /* 0x080fe20001800000 */
[----:B------:R-:W-:Y:S01]  /*7ca0*/  FADD.FTZ R18, -R104, R18 ;  /* 0x0000001268127221 */ /* 0x000fe20000010100 */
[----:B------:R-:W-:Y:S01]  /*7cb0*/  FSEL R16, R16, R105, P1 ;  /* 0x0000006910107208 */ /* 0x000fe20000800000 */
[----:B------:R-:W-:Y:S01]  /*7cc0*/  @P0 FADD.FTZ R105, -R105, R65 ;  /* 0x0000004169690221 */ /* 0x000fe20000010100 */
[----:B------:R-:W-:Y:S01]  /*7cd0*/  FSETP.GE.FTZ.AND P1, PT, R212, RZ, PT ;  /* 0x000000ffd400720b */ /* 0x000fe20003f36000 */
[C---:B------:R-:W-:Y:S01]  /*7ce0*/  FADD.FTZ R19, -R104.reuse, R19 ;  /* 0x0000001368137221 */ /* 0x040fe20000010100 */
[----:B------:R-:W-:Y:S01]  /*7cf0*/  FSETP.GE.FTZ.AND P0, PT, R211, RZ, PT ;  /* 0x000000ffd300720b */ /* 0x000fe20003f16000 */
[C---:B------:R-:W-:Y:S01]  /*7d00*/  FADD.FTZ R22, -R104.reuse, R22 ;  /* 0x0000001668167221 */ /* 0x040fe20000010100 */
[-C--:B------:R-:W-:Y:S01]  /*7d10*/  FSEL R5, R5, R104.reuse, P1 ;  /* 0x0000006805057208 */ /* 0x080fe20000800000 */
[----:B------:R-:W-:Y:S01]  /*7d20*/  FADD.FTZ R23, -R104, R23 ;  /* 0x0000001768177221 */ /* 0x000fe20000010100 */
[-C--:B------:R-:W-:Y:S01]  /*7d30*/  FSEL R4, R4, R104.reuse, P0 ;  /* 0x0000006804047208 */ /* 0x080fe20000000000 */
[----:B------:R-:W-:Y:S01]  /*7d40*/  FADD.FTZ R34, -R104, R34 ;  /* 0x0000002268227221 */ /* 0x000fe20000010100 */
[----:B------:R-:W-:Y:S01]  /*7d50*/  FSETP.GE.FTZ.AND P1, PT, R206, RZ, PT ;  /* 0x000000ffce00720b */ /* 0x000fe20003f36000 */
[----:B------:R-:W-:Y:S01]  /*7d60*/  FADD.FTZ R35, -R104, R35 ;  /* 0x0000002368237221 */ /* 0x000fe20000010100 */
[----:B------:R-:W-:Y:S01]  /*7d70*/  FSETP.GE.FTZ.AND P0, PT, R204, RZ, PT ;  /* 0x000000ffcc00720b */ /* 0x000fe20003f16000 */
[----:B------:R-:W-:Y:S01]  /*7d80*/  FADD.FTZ R38, -R104, R38 ;  /* 0x0000002668267221 */ /* 0x000fe20000010100 */
[-C--:B------:R-:W-:Y:S01]  /*7d90*/  FSEL R18, R18, R104.reuse, P1 ;  /* 0x0000006812127208 */ /* 0x080fe20000800000 */
[----:B------:R-:W-:Y:S01]  /*7da0*/  FADD.FTZ R39, -R104, R39 ;  /* 0x0000002768277221 */ /* 0x000fe20000010100 */
[----:B------:R-:W-:Y:S01]  /*7db0*/  FSEL R19, R19, R104, P0 ;  /* 0x0000006813137208 */ /* 0x000fe20000000000 */
[----:B------:R-:W-:Y:S01]  /*7dc0*/  FMUL.FTZ R211, R211, R4 ;  /* 0x00000004d3d37220 */ /* 0x000fe20000410000 */
[----:B------:R-:W-:Y:S01]  /*7dd0*/  FSETP.GE.FTZ.AND P1, PT, R198, RZ, PT ;  /* 0x000000ffc600720b */ /* 0x000fe20003f36000 */
[----:B------:R-:W-:Y:S01]  /*7de0*/  FADD.FTZ R50, -R104, R50 ;  /* 0x0000003268327221 */ /* 0x000fe20000010100 */
[----:B------:R-:W-:Y:S01]  /*7df0*/  FSETP.GE.FTZ.AND P0, PT, R194, RZ, PT ;  /* 0x000000ffc200720b */ /* 0x000fe20003f16000 */
[----:B------:R-:W-:Y:S01]  /*7e00*/  FADD.FTZ R4, -R104, R51 ;  /* 0x0000003368047221 */ /* 0x000fe20000010100 */
[-C--:B------:R-:W-:Y:S01]  /*7e10*/  FSEL R22, R22, R104.reuse, P1 ;  /* 0x0000006816167208 */ /* 0x080fe20000800000 */
[----:B------:R-:W-:Y:S01]  /*7e20*/  FMUL.FTZ R212, R212, R5 ;  /* 0x00000005d4d47220 */ /* 0x000fe20000410000 */
[-C--:B------:R-:W-:Y:S01]  /*7e30*/  FSEL R23, R23, R104.reuse, P0 ;  /* 0x0000006817177208 */ /* 0x080fe20000000000 */
[----:B------:R-:W-:Y:S01]  /*7e40*/  FADD.FTZ R6, -R104, R55 ;  /* 0x0000003768067221 */ /* 0x000fe20000010100 */
        /* <DEDUP_REMOVED lines=11> */
[----:B----4-:R-:W-:Y:S01]  /*7f00*/  FADD.FTZ R56, -R100, R56 ;  /* 0x0000003864387221 */ /* 0x010fe20000010100 */
[----:B------:R-:W-:Y:S01]  /*7f10*/  FSEL R38, R38, R104, P1 ;  /* 0x0000006826267208 */ /* 0x000fe20000800000 */
        /* <DEDUP_REMOVED lines=15> */
[----:B------:R-:W-:Y:S01]  /*8010*/  FSETP.GE.FTZ.AND P2, PT, R110, RZ, PT ;  /* 0x000000ff6e00720b */ /* 0x000fe20003f56000 */
[C---:B------:R-:W-:Y:S01]  /*8020*/  FADD.FTZ R4, -R100.reuse, R8 ;  /* 0x0000000864047221 */ /* 0x040fe20000010100 */
        /* <DEDUP_REMOVED lines=129> */
[----:B------:R-:W-:Y:S01]  /*8840*/  FMUL.FTZ R34, R111, R100 ;  /* 0x000000646f227220 */ /* 0x000fe20000410000 */
[-C--:B------:R-:W-:Y:S01]  /*8850*/  FSEL R5, R5, R0.reuse, P3 ;  /* 0x0000000005057208 */ /* 0x080fe20001800000 */
[----:B------:R-:W-:Y:S01]  /*8860*/  FMUL.FTZ R7, R188, R7 ;  /* 0x00000007bc077220 */ /* 0x000fe20000410000 */
[----:B------:R-:W-:Y:S01]  /*8870*/  FSEL R4, R4, R0, P2 ;  /* 0x0000000004047208 */ /* 0x000fe20001000000 */
[----:B------:R-:W-:Y:S02]  /*8880*/  @P1 FADD.FTZ R0, -R0, R63 ;  /* 0x0000003f00001221 */ /* 0x000fe40000010100 */
        /* <DEDUP_REMOVED lines=40> */
.L_x_557:
        /* <DEDUP_REMOVED lines=149> */
.L_x_558:
        /* <DEDUP_REMOVED lines=18> */
[----:B------:R-:W-:Y:S04]  /*9580*/  LDSM.16.M88.4 R36, [R153] ;  /* 0x000000009924783b */ /* 0x000fe80000000200 */
        /* <DEDUP_REMOVED lines=134> */
[----:B------:R-:W-:Y:S02]  /*9df0*/  UIADD3 UR7, UR7, -0x1, URZ ;  /* 0xffffffff07077890 */ /* 0x000fe4000fffe03f */
[----:B------:R-:W1:Y:S01]  /*9e00*/  LDSM.16.MT88.4 R8, [R3] ;  /* 0x000000000308783b */ /* 0x000e620000004200 */
[----:B------:R-:W-:Y:S03]  /*9e10*/  @UP1 UIADD3.X UR25, UR25, -0x1, URZ, UP0, !UPT ;  /* 0xffffffff19191890 */ /* 0x000fe600087fe43f */
        /* <DEDUP_REMOVED lines=149> */
.L_x_560:
        /* <DEDUP_REMOVED lines=12> */
[----:B------:R-:W-:Y:S02]  /*a830*/  UIMAD UR4, UR13, UR14, URZ ;  /* 0x0000000e0d0472a4 */ /* 0x000fe4000f8e023f */
[----:B------:R-:W-:Y:S02]  /*a840*/  UIADD3 UR9, UR9, UR7, URZ ;  /* 0x0000000709097290 */ /* 0x000fe4000fffe03f */
[----:B------:R-:W-:Y:S02]  /*a850*/  UIMAD UR4, UR50, UR15, UR4 ;  /* 0x0000000f320472a4 */ /* 0x000fe4000f8e0204 */
[----:B------:R-:W-:-:S04]  /*a860*/  UIMAD.WIDE.U32 UR8, UR50, UR14, UR8 ;  /* 0x0000000e320872a5 */ /* 0x000fc8000f8e0008 */
[----:B------:R-:W-:Y:S02]  /*a870*/  UIADD3 UR9, UR9, UR4, URZ ;  /* 0x0000000409097290 */ /* 0x000fe4000fffe03f */
.L_x_561:
        /* <DEDUP_REMOVED lines=43> */
.L_x_563:
[----:B--2---:R-:W-:Y:S05]  /*ab30*/  BSYNC B0 ;  /* 0x0000000000007941 */ /* 0x004fea0003800000 */
.L_x_562:
        /* <DEDUP_REMOVED lines=14> */
.L_x_565:
[----:B------:R-:W-:Y:S05]  /*ac20*/  BSYNC B0 ;  /* 0x0000000000007941 */ /* 0x000fea0003800000 */
.L_x_564:
        /* <DEDUP_REMOVED lines=25> */
.L_x_567:
[----:B------:R-:W-:Y:S05]  /*adc0*/  BSYNC B0 ;  /* 0x0000000000007941 */ /* 0x000fea0003800000 */
.L_x_566:
        /* <DEDUP_REMOVED lines=12> */
.L_x_540:
        /* <DEDUP_REMOVED lines=21> */
.L_x_569:
        /* <DEDUP_REMOVED lines=17> */
.L_x_570:
        /* <DEDUP_REMOVED lines=37> */
.L_x_572:
[----:B------:R-:W-:Y:S05]  /*b340*/  BSYNC B0 ;  /* 0x0000000000007941 */ /* 0x000fea0003800000 */
.L_x_571:
        /* <DEDUP_REMOVED lines=15> */
.L_x_574:
[----:B------:R-:W-:Y:S05]  /*b440*/  BSYNC B0 ;  /* 0x0000000000007941 */ /* 0x000fea0003800000 */
.L_x_573:
        /* <DEDUP_REMOVED lines=26> */
.L_x_576:
[----:B------:R-:W-:Y:S05]  /*b5f0*/  BSYNC B0 ;  /* 0x0000000000007941 */ /* 0x000fea0003800000 */
.L_x_575:
        /* <DEDUP_REMOVED lines=12> */
.L_x_568:
[----:B------:R-:W-:Y:S05]  /*b6c0*/  BSYNC B1 ;  /* 0x0000000000017941 */ /* 0x000fea0003800000 */
.L_x_535:
        /* <DEDUP_REMOVED lines=11> */
.L_x_577:
[----:B------:R-:W-:Y:S05]  /*b780*/  EXIT ;  /* 0x000000000000794d */ /* 0x000fea0003800000 */
.L_x_579:
        /* <DEDUP_REMOVED lines=15> */
.L_x_1340:


//--------------------- .text._ZN5flash44flash_bwd_dq_dk_dv_loop_seqk_parallel_kernelI23Flash_bwd_kernel_traitsILi32ELi128ELi128ELi8ELi4ELi4ELi4ELb1ELb0EN7cutlass10bfloat16_tE19Flash_kernel_traitsILi32ELi128ELi128ELi8ES3_EELb0ELb0ELb0ELb1ELb0ELb0ELb1EEEvNS_16Flash_bwd_paramsE --------------------------
	.section	.text._ZN5flash44flash_bwd_dq_dk_dv_loop_seqk_parallel_kernelI23Flash_bwd_kernel_traitsILi32ELi128ELi128ELi8ELi4ELi4ELi4ELb1ELb0EN7cutlass10bfloat16_tE19Flash_kernel_traitsILi32ELi128ELi128ELi8ES3_EELb0ELb0ELb0ELb1ELb0ELb0ELb1EEEvNS_16Flash_bwd_paramsE,"ax",@progbits
	.sectioninfo	@"SHI_REGISTERS=255"
	.align	128
        .global         _ZN5flash44flash_bwd_dq_dk_dv_loop_seqk_parallel_kernelI23Flash_bwd_kernel_traitsILi32ELi128ELi128ELi8ELi4ELi4ELi4ELb1ELb0EN7cutlass10bfloat16_tE19Flash_kernel_traitsILi32ELi128ELi128ELi8ES3_EELb0ELb0ELb0ELb1ELb0ELb0ELb1EEEvNS_16Flash_bwd_paramsE
        .type           _ZN5flash44flash_bwd_dq_dk_dv_loop_seqk_parallel_kernelI23Flash_bwd_kernel_traitsILi32ELi128ELi128ELi8ELi4ELi4ELi4ELb1ELb0EN7cutlass10bfloat16_tE19Flash_kernel_traitsILi32ELi128ELi128ELi8ES3_EELb0ELb0ELb0ELb1ELb0ELb0ELb1EEEvNS_16Flash_bwd_paramsE,@function
        .size           _ZN5flash44flash_bwd_dq_dk_dv_loop_seqk_parallel_kernelI23Flash_bwd_kernel_traitsILi32ELi128ELi128ELi8ELi4ELi4ELi4ELb1ELb0EN7cutlass10bfloat16_tE19Flash_kernel_traitsILi32ELi128ELi128ELi8ES3_EELb0ELb0ELb0ELb1ELb0ELb0ELb1EEEvNS_16Flash_bwd_paramsE,(.L_x_1341 - _ZN5flash44flash_bwd_dq_dk_dv_loop_seqk_parallel_kernelI23Flash_bwd_kernel_traitsILi32ELi128ELi128ELi8ELi4ELi4ELi4ELb1ELb0EN7cutlass10bfloat16_tE19Flash_kernel_traitsILi32ELi128ELi128ELi8ES3_EELb0ELb0ELb0ELb1ELb0ELb0ELb1EEEvNS_16Flash_bwd_paramsE)
        .other          _ZN5flash44flash_bwd_dq_dk_dv_loop_seqk_parallel_kernelI23Flash_bwd_kernel_traitsILi32ELi128ELi128ELi8ELi4ELi4ELi4ELb1ELb0EN7cutlass10bfloat16_tE19Flash_kernel_traitsILi32ELi128ELi128ELi8ES3_EELb0ELb0ELb0ELb1ELb0ELb0ELb1EEEvNS_16Flash_bwd_paramsE,@"STO_CUDA_ENTRY STV_DEFAULT"
_ZN5flash44flash_bwd_dq_dk_dv_loop_seqk_parallel_kernelI23Flash_bwd_kernel_traitsILi32ELi128ELi128ELi8ELi4ELi4ELi4ELb1ELb0EN7cutlass10bfloat16_tE19Flash_kernel_traitsILi32ELi128ELi128ELi8ES3_EELb0ELb0ELb0ELb1ELb0ELb0ELb1EEEvNS_16Flash_bwd_paramsE:
.text._ZN5flash44flash_bwd_dq_dk_dv_loop_seqk_parallel_kernelI23Flash_bwd_kernel_traitsILi32ELi128ELi128ELi8ELi4ELi4ELi4ELb1ELb0EN7cutlass10bfloat16_tE19Flash_kernel_traitsILi32ELi128ELi128ELi8ES3_EELb0ELb0ELb0ELb1ELb0ELb0ELb1EEEvNS_16Flash_bwd_paramsE:
        /* <DEDUP_REMOVED lines=194> */
[C---:B------:R-:W-:Y:S02]  /*0c20*/  IMAD.IADD R200, R199.reuse, 0x1, R196 ;  /* 0x00000001c7c87824 */ /* 0x040fe400078e02c4 */
        /* <DEDUP_REMOVED lines=69> */
.L_x_624:
        /* <DEDUP_REMOVED lines=54> */
.L_x_580:
        /* <DEDUP_REMOVED lines=58> */
.L_x_582:
        /* <DEDUP_REMOVED lines=18> */
.L_x_583:
        /* <DEDUP_REMOVED lines=84> */
.L_x_584:
[----:B------:R-:W2:Y:S02]  /*1de0*/  LDL R0, [R1+0x48] ;  /* 0x0000480001007983 */ /* 0x000ea40000100800 */
[----:B--2---:R1:W2:Y:S01]  /*1df0*/  R2UR UR4, R0 ;  /* 0x00000000000473c2 */ /* 0x0042a200000e0000 */
[----:B------:R-:W-:-:S07]  /*1e00*/  DEPBAR.LE SB1, 0x0, {2} ;  /* 0x000090040000791a */ /* 0x000fce0000000000 */
.L_x_585:
        /* <DEDUP_REMOVED lines=28> */
[----:B------:R-:W-:Y:S01]  /*1fd0*/  IADD3 R8, P0, R6, UR54, RZ ;  /* 0x0000003606087c10 */ /* 0x000fe2000ff1e0ff */
[----:B------:R-:W-:Y:S02]  /*1fe0*/  ULDC.64 UR12, c[0x0][0x1a8] ;  /* 0x00006a00000c7ab9 */ /* 0x000fe40000000a00 */
[----:B------:R-:W-:Y:S01]  /*1ff0*/  IMAD R0, R0, c[0x0][0x194], R5 ;  /* 0x0000650000007a24 */ /* 0x000fe200078e0205 */
[----:B------:R-:W-:-:S04]  /*2000*/  UIMAD UR12, UR36, UR12, URZ ;  /* 0x0000000c240c72a4 */ /* 0x000fc8000f8e023f */
[----:B------:R-:W-:Y:S01]  /*2010*/  IADD3.X R9, R7, UR51, R0, P0, !PT ;  /* 0x0000003307097c10 */ /* 0x000fe200087fe400 */
[----:B------:R-:W-:Y:S01]  /*2020*/  UIMAD UR35, UR50, UR13, UR12 ;  /* 0x0000000d322372a4 */ /* 0x000fe2000f8e020c */
[----:B------:R-:W-:Y:S02]  /*2030*/  LEA.HI R0, R12, R11, RZ, 0x5 ;  /* 0x0000000b0c007211 */ /* 0x000fe400078f28ff */
[----:B------:R-:W-:Y:S01]  /*2040*/  ULDC.64 UR12, c[0x0][0x378] ;  /* 0x0000de00000c7ab9 */ /* 0x000fe20000000a00 */
[----:B------:R-:W-:Y:S01]  /*2050*/  IADD3 R6, P0, R238, UR39, RZ ;  /* 0x00000027ee067c10 */ /* 0x000fe2000ff1e0ff */
[----:B------:R-:W-:Y:S01]  /*2060*/  UIMAD UR12, UR36, UR12, URZ ;  /* 0x0000000c240c72a4 */ /* 0x000fe2000f8e023f */
[----:B------:R-:W-:Y:S01]  /*2070*/  LOP3.LUT R5, R0, 0xffffffe0, RZ, 0xc0, !PT ;  /* 0xffffffe000057812 */ /* 0x000fe200078ec0ff */
[----:B------:R-:W-:Y:S01]  /*2080*/  UIADD3 UR36, UR6, UR4, URZ ;  /* 0x0000000406247290 */ /* 0x000fe2000fffe03f */
[----:B------:R-:W-:Y:S01]  /*2090*/  SHF.R.S32.HI R0, RZ, 0x5, R0 ;  /* 0x00000005ff007819 */ /* 0x000fe20000011400 */
[----:B------:R-:W-:Y:S01]  /*20a0*/  UIMAD UR14, UR50, UR13, UR12 ;  /* 0x0000000d320e72a4 */ /* 0x000fe2000f8e020c */
        /* <DEDUP_REMOVED lines=8> */
[----:B------:R-:W-:Y:S02]  /*2130*/  UMOV UR45, 0x4 ;  /* 0x00000004002d7882 */ /* 0x000fe40000000000 */
[----:B------:R-:W-:Y:S01]  /*2140*/  ULDC.64 UR38, c[0x0][0x3c8] ;  /* 0x0000f20000267ab9 */ /* 0x000fe20000000a00 */
[----:B------:R-:W-:Y:S01]  /*2150*/  LEA.HI.X.SX32 R14, R0, UR37, 0x1, P0 ;  /* 0x00000025000e7c11 */ /* 0x000fe200080f0eff */
[----:B------:R-:W-:Y:S01]  /*2160*/  IMAD.U32 R0, RZ, RZ, UR50 ;  /* 0x00000032ff007e24 */ /* 0x000fe2000f8e00ff */
[----:B------:R-:W-:Y:S01]  /*2170*/  IADD3 R7, R7, UR12, RZ ;  /* 0x0000000c07077c10 */ /* 0x000fe2000fffe0ff */
[----:B------:R-:W-:Y:S01]  /*2180*/  ULDC.64 UR12, c[0x0][0x200] ;  /* 0x00008000000c7ab9 */ /* 0x000fe20000000a00 */
[----:B------:R-:W-:Y:S01]  /*2190*/  LEA R209, P0, R5, c[0x0][0x350], 0x2 ;  /* 0x0000d40005d17a11 */ /* 0x000fe200078010ff */
[----:B------:R-:W-:Y:S01]  /*21a0*/  IMAD.WIDE.U32 R8, R0, c[0x0][0x1a8], R8 ;  /* 0x00006a0000087a25 */ /* 0x000fe200078e0008 */
[----:B------:R-:W-:-:S02]  /*21b0*/  ULEA.HI.SX32 UR6, UR49, 0xffffffff, 0x19 ;  /* 0xffffffff31067891 */ /* 0x000fc4000f8fca3f */
[----:B------:R-:W-:Y:S01]  /*21c0*/  UIMAD.WIDE UR12, UR11, UR45, UR12 ;  /* 0x0000002d0b0c72a5 */ /* 0x000fe2000f8e020c */
[----:B------:R-:W-:Y:S01]  /*21d0*/  IMAD.WIDE.U32 R6, R0, c[0x0][0x378], R6 ;  /* 0x0000de0000067a25 */ /* 0x000fe200078e0006 */
[----:B------:R-:W-:Y:S01]  /*21e0*/  IADD3 R9, R9, UR35, RZ ;  /* 0x0000002309097c10 */ /* 0x000fe2000fffe0ff */
[----:B------:R-:W-:Y:S01]  /*21f0*/  UIMAD.WIDE UR36, UR36, UR45, UR38 ;  /* 0x0000002d242472a5 */ /* 0x000fe2000f8e0226 */
[----:B------:R-:W-:Y:S01]  /*2200*/  LEA R12, P2, R8, c[0x0][0x160], 0x1 ;  /* 0x00005800080c7a11 */ /* 0x000fe200078408ff */
[----:B------:R-:W-:Y:S01]  /*2210*/  IMAD R0, R16, c[0x0][0x370], RZ ;  /* 0x0000dc0010007a24 */ /* 0x000fe200078e02ff */
[----:B------:R-:W-:Y:S02]  /*2220*/  IADD3 R7, R7, UR14, RZ ;  /* 0x0000000e07077c10 */ /* 0x000fe4000fffe0ff */
[----:B------:R-:W-:Y:S01]  /*2230*/  LEA.HI.X R13, R8, c[0x0][0x164], R9, 0x1, P2 ;  /* 0x00005900080d7a11 */ /* 0x000fe200010f0c09 */
[----:B------:R-:W-:Y:S01]  /*2240*/  IMAD R0, R3, c[0x0][0x374], R0 ;  /* 0x0000dd0003007a24 */ /* 0x000fe200078e0200 */
[----:B------:R-:W-:Y:S01]  /*2250*/  LEA.HI.X R8, R5, c[0x0][0x354], R14, 0x2, P0 ;  /* 0x0000d50005087a11 */ /* 0x000fe200000f140e */
[----:B------:R-:W-:Y:S01]  /*2260*/  IMAD.WIDE.U32 R6, R3, c[0x0][0x370], R6 ;  /* 0x0000dc0003067a25 */ /* 0x000fe200078e0006 */
[----:B------:R-:W-:-:S03]  /*2270*/  PLOP3.LUT P0, PT, PT, PT, UP0, 0x80, 0x0 ;  /* 0x000000000000781c */ /* 0x000fc60003f0f008 */
[----:B------:R-:W-:Y:S01]  /*2280*/  IMAD.IADD R0, R7, 0x1, R0 ;  /* 0x0000000107007824 */ /* 0x000fe200078e0200 */
[----:B------:R-:W-:-:S04]  /*2290*/  LEA R10, P1, R6, c[0x0][0x330], 0x1 ;  /* 0x0000cc00060a7a11 */ /* 0x000fc800078208ff */
[----:B------:R-:W-:-:S05]  /*22a0*/  LEA.HI.X R11, R6, c[0x0][0x334], R0, 0x1, P1 ;  /* 0x0000cd00060b7a11 */ /* 0x000fca00008f0c00 */
[----:B--2---:R-:W-:Y:S05]  /*22b0*/  @!P0 BRA `(.L_x_586) ;  /* 0x0000875000008947 */ /* 0x004fea0003800000 */
        /* <DEDUP_REMOVED lines=52> */
.L_x_588:
[----:B------:R-:W-:Y:S05]  /*2600*/  BSYNC B0 ;  /* 0x0000000000007941 */ /* 0x000fea0003800000 */
.L_x_587:
        /* <DEDUP_REMOVED lines=21> */
.L_x_590:
[----:B------:R-:W-:Y:S05]  /*2760*/  BSYNC B0 ;  /* 0x0000000000007941 */ /* 0x000fea0003800000 */
.L_x_589:
        /* <DEDUP_REMOVED lines=17> */
.L_x_592:
[----:B------:R-:W-:Y:S05]  /*2880*/  BSYNC B0 ;  /* 0x0000000000007941 */ /* 0x000fea0003800000 */
.L_x_591:
        /* <DEDUP_REMOVED lines=15> */
.L_x_594:
[----:B------:R-:W-:Y:S05]  /*2980*/  BSYNC B0 ;  /* 0x0000000000007941 */ /* 0x000fea0003800000 */
.L_x_593:
        /* <DEDUP_REMOVED lines=20> */
.L_x_596:
[----:B------:R-:W-:Y:S05]  /*2ad0*/  BSYNC B0 ;  /* 0x0000000000007941 */ /* 0x000fea0003800000 */
.L_x_595:
        /* <DEDUP_REMOVED lines=20> */
.L_x_598:
[----:B------:R-:W-:Y:S05]  /*2c20*/  BSYNC B0 ;  /* 0x0000000000007941 */ /* 0x000fea0003800000 */
.L_x_597:
        /* <DEDUP_REMOVED lines=61> */
.L_x_600:
[----:B------:R-:W-:Y:S05]  /*3000*/  BSYNC B0 ;  /* 0x0000000000007941 */ /* 0x000fea0003800000 */
.L_x_599:
        /* <DEDUP_REMOVED lines=19> */
.L_x_602:
[----:B------:R-:W-:Y:S05]  /*3140*/  BSYNC B0 ;  /* 0x0000000000007941 */ /* 0x000fea0003800000 */
.L_x_601:
[----:B------:R-:W0:Y:S01]  /*3150*/  LDGDEPBAR ;  /* 0x00000000000079af */ /* 0x000e220000000000 */
[----:B------:R-:W-:Y:S02]  /*3160*/  ULDC.64 UR38, c[0x0][0x318] ;  /* 0x0000c60000267ab9 */ /* 0x000fe40000000a00 */
[----:B------:R-:W-:Y:S01]  /*3170*/  UISETP.NE.U32.AND UP1, UPT, URZ, UR38, UPT ;  /* 0x000000263f00728c */ /* 0x000fe2000bf25070 */
[----:B------:R-:W5:Y:S01]  /*3180*/  LDL R3, [R1+0x24] ;  /* 0x0000240001037983 */ /* 0x000f620000100800 */
[----:B------:R-:W-:Y:S01]  /*3190*/  USHF.R.S32.HI UR7, URZ, 0x1f, UR50 ;  /* 0x0000001f3f077899 */ /* 0x000fe20008011432 */
[----:B-1234-:R-:W-:Y:S01]  /*31a0*/  IMAD.U32 R0, RZ, RZ, UR10 ;  /* 0x0000000aff007e24 */ /* 0x01efe2000f8e00ff */
        /* <DEDUP_REMOVED lines=15> */
[----:B------:R1:W2:Y:S04]  /*32a0*/  @P1 LDG.E R4, [R4.64] ;  /* 0x0000002004041981 */ /* 0x0002a8000c1e1900 */
[----:B------:R-:W3:Y:S04]  /*32b0*/  LDSM.16.M88.4 R116, [R150+0x8000] ;  /* 0x008000009674783b */ /* 0x000ee80000000200 */
[----:B------:R-:W4:Y:S04]  /*32c0*/  LDSM.16.M88.4 R120, [R150+0x8400] ;  /* 0x008400009678783b */ /* 0x000f280000000200 */
        /* <DEDUP_REMOVED lines=27> */
[----:B-----5:R-:W-:-:S04]  /*3480*/  LEA R0, R0, R3, 0x7 ;  /* 0x0000000300007211 */ /* 0x020fc800078e38ff */
[----:B------:R-:W-:Y:S02]  /*3490*/  IADD3 R6, R17, -UR42, -R0 ;  /* 0x8000002a11067c10 */ /* 0x000fe4000fffe800 */
[----:B------:R-:W2:Y:S01]  /*34a0*/  @P1 MUFU.RCP R0, c[0x0][0x238] ;  /* 0x00008e0000001b08 */ /* 0x000ea20000001000 */
[----:B------:R-:W-:-:S04]  /*34b0*/  IADD3 R3, R156, 0x1000, RZ ;  /* 0x000010009c037810 */ /* 0x000fc80007ffe0ff */
[----:B------:R-:W-:Y:S01]  /*34c0*/  SEL R3, R3, R156, !P0 ;  /* 0x0000009c03037207 */ /* 0x000fe20004000000 */
[----:B--2---:R-:W-:Y:S01]  /*34d0*/  @P1 FMUL.FTZ R4, R4, R0 ;  /* 0x0000000004041220 */ /* 0x004fe20000410000 */
        /* <DEDUP_REMOVED lines=11> */
[----:B------:R1:W-:Y:S01]  /*3590*/  STL [R1+0x10], R0 ;  /* 0x0000100001007387 */ /* 0x0003e20000100800 */
[----:B------:R-:W-:Y:S01]  /*35a0*/  IMAD.SHL.U32 R3, R3, 0x2, RZ ;  /* 0x0000000203037824 */ /* 0x000fe200078e00ff */
[----:B--234-:R-:W-:Y:S02]  /*35b0*/  @UP1 UMOV UR4, UR7 ;  /* 0x0000000700041c82 */ /* 0x01cfe40008000000 */
.L_x_605:
[----:B-1----:R-:W4:Y:S01]  /*35c0*/  LDL R4, [R1+0x1c] ;  /* 0x00001c0001047983 */ /* 0x002f220000100800 */
[----:B------:R-:W-:Y:S01]  /*35d0*/  MOV R0, UR6 ;  /* 0x0000000600007c02 */ /* 0x000fe20008000f00 */
[----:B------:R-:W-:Y:S01]  /*35e0*/  USHF.L.U32 UR7, UR10, 0x7, URZ ;  /* 0x000000070a077899 */ /* 0x000fe2000800063f */
[----:B------:R-:W-:Y:S01]  /*35f0*/  IADD3 R112, R157, R148, RZ ;  /* 0x000000949d707210 */ /* 0x000fe20007ffe0ff */
[----:B------:R-:W-:Y:S02]  /*3600*/  STL [R1+0x12c], R209 ;  /* 0x00012cd101007387 */ /* 0x000fe40000100800 */
[----:B------:R-:W-:Y:S02]  /*3610*/  UIADD3 UR7, UR7, 0x80, URZ ;  /* 0x0000008007077890 */ /* 0x000fe4000fffe03f */
[----:B------:R-:W-:Y:S02]  /*3620*/  STL [R1+0x128], R208 ;  /* 0x000128d001007387 */ /* 0x000fe40000100800 */
[----:B------:R-:W-:Y:S02]  /*3630*/  UISETP.GE.AND UP0, UPT, UR7, UR5, UPT ;  /* 0x000000050700728c */ /* 0x000fe4000bf06270 */
[----:B------:R-:W-:Y:S04]  /*3640*/  STL [R1+0x124], R239 ;  /* 0x000124ef01007387 */ /* 0x000fe80000100800 */
[----:B------:R-:W-:Y:S01]  /*3650*/  STL [R1+0x120], R238 ;  /* 0x000120ee01007387 */ /* 0x000fe20000100800 */
[----:B------:R-:W-:Y:S02]  /*3660*/  PLOP3.LUT P3, PT, PT, PT, UP0, 0x80, 0x0 ;  /* 0x000000000000781c */ /* 0x000fe40003f6f008 */
[----:B------:R-:W-:Y:S01]  /*3670*/  PLOP3.LUT P4, PT, PT, PT, UP0, 0x80, 0x0 ;  /* 0x000000000000781c */ /* 0x000fe20003f8f008 */
[----:B------:R-:W-:Y:S01]  /*3680*/  STL [R1+0x11c], R224 ;  /* 0x00011ce001007387 */ /* 0x000fe20000100800 */
[----:B------:R-:W-:Y:S02]  /*3690*/  PLOP3.LUT P6, PT, PT, PT, UP0, 0x80, 0x0 ;  /* 0x000000000000781c */ /* 0x000fe40003fcf008 */
[----:B------:R-:W-:Y:S01]  /*36a0*/  PLOP3.LUT P5, PT, PT, PT, UP0, 0x80, 0x0 ;  /* 0x000000000000781c */ /* 0x000fe20003faf008 */
        /* <DEDUP_REMOVED lines=49> */
[----:B-1----:R-:W2:Y:S04]  /*39c0*/  LDL R68, [R1+0x24] ;  /* 0x0000240001447983 */ /* 0x002ea80000100800 */
[----:B---3--:R-:W3:Y:S04]  /*39d0*/  LDL R3, [R1+0x8] ;  /* 0x0000080001037983 */ /* 0x008ee80000100800 */
[----:B----4-:R-:W4:Y:S01]  /*39e0*/  LDL R2, [R1+0xc] ;  /* 0x00000c0001027983 */ /* 0x010f220000100800 */
[----:B------:R-:W-:Y:S04]  /*39f0*/  DEPBAR.LE SB0, 0x0 ;  /* 0x000080000000791a */ /* 0x000fe80000000000 */
[----:B------:R-:W-:Y:S08]  /*3a00*/  BAR.SYNC.DEFER_BLOCKING 0x0 ;  /* 0x0000000000007b1d */ /* 0x000ff00000010000 */
[----:B------:R-:W-:Y:S08]  /*3a10*/  LDSM.16.M88.4 R64, [R148] ;  /* 0x000000009440783b */ /* 0x000ff00000000200 */
[----:B------:R-:W1:Y:S08]  /*3a20*/  LDSM.16.M88.4 R16, [R150+0x6000] ;  /* 0x006000009610783b */ /* 0x000e700000000200 */
[----:B------:R-:W1:Y:S08]  /*3a30*/  LDSM.16.M88.4 R60, [R148+0x1000] ;  /* 0x00100000943c783b */ /* 0x000e700000000200 */
[----:B------:R-:W1:Y:S01]  /*3a40*/  LDSM.16.M88.4 R32, [R150+0x6400] ;  /* 0x006400009620783b */ /* 0x000e620000000200 */
[----:B------:R-:W-:Y:S04]  /*3a50*/  LEA R0, R0, R4, 0x7 ;  /* 0x0000000400007211 */ /* 0x000fe800078e38ff */
[----:B------:R-:W-:Y:S02]  /*3a60*/  IABS R5, R0 ;  /* 0x0000000000057213 */ /* 0x000fe40000000000 */
[C---:B------:R-:W-:Y:S01]  /*3a70*/  IADD3 R4, R0.reuse, -0x1, RZ ;  /* 0xffffffff00047810 */ /* 0x040fe20007ffe0ff */
[----:B------:R-:W1:Y:S01]  /*3a80*/  LDSM.16.M88.4 R48, [R150+0x6800] ;  /* 0x006800009630783b */ /* 0x000e620000000200 */
[----:B------:R-:W-:Y:S02]  /*3a90*/  MOV R6, R5 ;  /* 0x0000000500067202 */ /* 0x000fe40000000f00 */
[----:B------:R-:W-:Y:S02]  /*3aa0*/  IADD3 R5, R0, 0x8, RZ ;  /* 0x0000000800057810 */ /* 0x000fe40007ffe0ff */
[----:B------:R1:W-:Y:S01]  /*3ab0*/  I2F R168, R6 ;  /* 0x0000000600a87306 */ /* 0x0003e20000201400 */
[----:B------:R-:W-:Y:S02]  /*3ac0*/  ISETP.GE.AND P0, PT, R4, RZ, PT ;  /* 0x000000ff0400720c */ /* 0x000fe40003f06270 */
[----:B------:R-:W-:Y:S01]  /*3ad0*/  ISETP.GE.AND P1, PT, R5, RZ, PT ;  /* 0x000000ff0500720c */ /* 0x000fe20003f26270 */
[----:B------:R-:W2:Y:S01]  /*3ae0*/  LDSM.16.M88.4 R100, [R150+0x6c00] ;  /* 0x006c00009664783b */ /* 0x000ea20000000200 */
[C---:B------:R-:W-:Y:S02]  /*3af0*/  IADD3 R7, R0.reuse, -0x8, RZ ;  /* 0xfffffff800077810 */ /* 0x040fe40007ffe0ff */
[C---:B------:R-:W-:Y:S02]  /*3b00*/  IADD3 R8, R0.reuse, -0x18, RZ ;  /* 0xffffffe800087810 */ /* 0x040fe40007ffe0ff */
[----:B------:R-:W-:Y:S02]  /*3b10*/  ISETP.GE.AND P2, PT, R7, RZ, PT ;  /* 0x000000ff0700720c */ /* 0x000fe40003f46270 */
[C---:B------:R-:W-:Y:S01]  /*3b20*/  IADD3 R12, R0.reuse, -0x19, RZ ;  /* 0xffffffe7000c7810 */ /* 0x040fe20007ffe0ff */
[----:B------:R-:W-:Y:S01]  /*3b30*/  LDSM.16.M88.4 R104, [R112] ;  /* 0x000000007068783b */ /* 0x000fe20000000200 */
[C---:B------:R-:W-:Y:S02]  /*3b40*/  IADD3 R20, R0.reuse, -0x20, RZ ;  /* 0xffffffe000147810 */ /* 0x040fe40007ffe0ff */
[C---:B------:R-:W-:Y:S02]  /*3b50*/  @!P0 IADD3 R4, -R0.reuse, 0x1, RZ ;  /* 0x0000000100048810 */ /* 0x040fe40007ffe1ff */
[C---:B------:R-:W-:Y:S02]  /*3b60*/  @!P1 IADD3 R5, -R0.reuse, -0x8, RZ ;  /* 0xfffffff800059810 */ /* 0x040fe40007ffe1ff */
[----:B------:R1:W-:Y:S01]  /*3b70*/  I2F R170, R4 ;  /* 0x0000000400aa7306 */ /* 0x0003e20000201400 */
[----:B------:R-:W2:Y:S01]  /*3b80*/  LDSM.16.M88.4 R108, [R149+0x6000] ;  /* 0x00600000956c783b */ /* 0x000ea20000000200 */
[C---:B------:R-:W-:Y:S02]  /*3b90*/  IADD3 R163, R0.reuse, -0x30, RZ ;  /* 0xffffffd000a37810 */ /* 0x040fe40007ffe0ff */
[C---:B------:R-:W-:Y:S02]  /*3ba0*/  @!P2 IADD3 R7, -R0.reuse, 0x8, RZ ;  /* 0x000000080007a810 */ /* 0x040fe40007ffe1ff */
[C---:B------:R-:W-:Y:S02]  /*3bb0*/  IADD3 R40, R0.reuse, 0x18, RZ ;  /* 0x0000001800287810 */ /* 0x040fe40007ffe0ff */
[----:B-1----:R-:W-:Y:S01]  /*3bc0*/  IADD3 R6, R0, 0x7, RZ ;  /* 0x0000000700067810 */ /* 0x002fe20007ffe0ff */
[----:B------:R-:W1:Y:S01]  /*3bd0*/  LDSM.16.M88.4 R112, [R112+0x1000] ;  /* 0x001000007070783b */ /* 0x000e620000000200 */
[----:B------:R1:W-:Y:S01]  /*3be0*/  I2F R194, R5 ;  /* 0x0000000500c27306 */ /* 0x0003e20000201400 */
[----:B------:R-:W-:Y:S02]  /*3bf0*/  ISETP.GE.AND P2, PT, R8, RZ, PT ;  /* 0x000000ff0800720c */ /* 0x000fe40003f46270 */
[----:B------:R-:W-:Y:S02]  /*3c00*/  ISETP.GE.AND P0, PT, R6, RZ, PT ;  /* 0x000000ff0600720c */ /* 0x000fe40003f06270 */
[C---:B------:R-:W-:Y:S02]  /*3c10*/  IADD3 R165, R0.reuse, 0x10, RZ ;  /* 0x0000001000a57810 */ /* 0x040fe40007ffe0ff */
[C---:B------:R-:W-:Y:S02]  /*3c20*/  IADD3 R28, R0.reuse, 0x20, RZ ;  /* 0x00000020001c7810 */ /* 0x040fe40007ffe0ff */
[C---:B------:R-:W-:Y:S01]  /*3c30*/  IADD3 R36, R0.reuse, 0x1f, RZ ;  /* 0x0000001f00247810 */ /* 0x040fe20007ffe0ff */
[----:B------:R-:W-:Y:S01]  /*3c40*/  I2F R169, R7 ;  /* 0x0000000700a97306 */ /* 0x000fe20000201400 */
[C---:B------:R-:W-:Y:S02]  /*3c50*/  IADD3 R24, R0.reuse, -0x21, RZ ;  /* 0xffffffdf00187810 */ /* 0x040fe40007ffe0ff */
[C---:B------:R-:W-:Y:S02]  /*3c60*/  IADD3 R44, R0.reuse, 0x17, RZ ;  /* 0x00000017002c7810 */ /* 0x040fe40007ffe0ff */
[C---:B------:R-:W-:Y:S02]  /*3c70*/  IADD3 R4, R0.reuse, 0x40, RZ ;  /* 0x0000004000047810 */ /* 0x040fe40007ffe0ff */
[C---:B------:R-:W-:Y:S02]  /*3c80*/  @!P0 IADD3 R6, -R0.reuse, -0x7, RZ ;  /* 0xfffffff900068810 */ /* 0x040fe40007ffe1ff */
[----:B------:R-:W-:Y:S02]  /*3c90*/  @!P2 IADD3 R8, -R0, 0x18, RZ ;  /* 0x000000180008a810 */ /* 0x000fe40007ffe1ff */
[----:B------:R1:W-:Y:S01]  /*3ca0*/  I2F R195, R6 ;  /* 0x0000000600c37306 */ /* 0x0003e20000201400 */
[----:B------:R-:W-:Y:S02]  /*3cb0*/  ISETP.GE.AND P1, PT, R4, RZ, PT ;  /* 0x000000ff0400720c */ /* 0x000fe40003f26270 */
[C---:B-1----:R-:W-:Y:S02]  /*3cc0*/  IADD3 R5, R0.reuse, 0x3f, RZ ;  /* 0x0000003f00057810 */ /* 0x042fe40007ffe0ff */
[C---:B------:R-:W-:Y:S02]  /*3cd0*/  IADD3 R52, R0.reuse, -0x28, RZ ;  /* 0xffffffd800347810 */ /* 0x040fe40007ffe0ff */
[----:B------:R-:W-:Y:S02]  /*3ce0*/  ISETP.GE.AND P0, PT, R5, RZ, PT ;  /* 0x000000ff0500720c */ /* 0x000fe40003f06270 */
[C---:B------:R-:W-:Y:S01]  /*3cf0*/  IADD3 R56, R0.reuse, -0x29, RZ ;  /* 0xffffffd700387810 */ /* 0x040fe20007ffe0ff */
[----:B------:R-:W-:Y:S01]  /*3d00*/  I2F R178, R8 ;  /* 0x0000000800b27306 */ /* 0x000fe20000201400 */
[C---:B------:R-:W-:Y:S03]  /*3d10*/  IADD3 R164, R0.reuse, -0x31, RZ ;  /* 0xffffffcf00a47810 */ /* 0x040fe60007ffe0ff */
[C---:B------:R-:W-:Y:S06]  /*3d20*/  @!P1 IADD3 R4, -R0.reuse, -0x40, RZ ;  /* 0xffffffc000049810 */ /* 0x040fec0007ffe1ff */
[----:B------:R1:W-:Y:S01]  /*3d30*/  I2F R166, R4 ;  /* 0x0000000400a67306 */ /* 0x0003e20000201400 */
[C---:B------:R-:W-:Y:S02]  /*3d40*/  @!P0 IADD3 R5, -R0.reuse, -0x3f, RZ ;  /* 0xffffffc100058810 */ /* 0x040fe40007ffe1ff */
[----:B------:R-:W-:Y:S04]  /*3d50*/  IADD3 R6, R0, 0x48, RZ ;  /* 0x0000004800067810 */ /* 0x000fe80007ffe0ff */
[----:B------:R-:W-:Y:S03]  /*3d60*/  ISETP.GE.AND P1, PT, R6, RZ, PT ;  /* 0x000000ff0600720c */ /* 0x000fe60003f26270 */
[----:B------:R1:W-:Y:S10]  /*3d70*/  I2F R167, R5 ;  /* 0x0000000500a77306 */ /* 0x0003f40000201400 */
[C---:B------:R-:W-:Y:S02]  /*3d80*/  @!P1 IADD3 R6, -R0.reuse, -0x48, RZ ;  /* 0xffffffb800069810 */ /* 0x040fe40007ffe1ff */
[----:B-1----:R-:W-:Y:S02]  /*3d90*/  IADD3 R4, R0, 0x47, RZ ;  /* 0x0000004700047810 */ /* 0x002fe40007ffe0ff */
[----:B------:R1:W-:Y:S02]  /*3da0*/  I2F R183, R6 ;  /* 0x0000000600b77306 */ /* 0x0003e40000201400 */
[----:B------:R-:W-:Y:S02]  /*3db0*/  ISETP.GE.AND P0, PT, R4, RZ, PT ;  /* 0x000000ff0400720c */ /* 0x000fe40003f06270 */
[C---:B------:R-:W-:Y:S04]  /*3dc0*/  IADD3 R5, R0.reuse, 0x38, RZ ;  /* 0x0000003800057810 */ /* 0x040fe80007ffe0ff */
[----:B------:R-:W-:Y:S07]  /*3dd0*/  ISETP.GE.AND P1, PT, R5, RZ, PT ;  /* 0x000000ff0500720c */ /* 0x000fee0003f26270 */
[C---:B------:R-:W-:Y:S04]  /*3de0*/  @!P0 IADD3 R4, -R0.reuse, -0x47, RZ ;  /* 0xffffffb900048810 */ /* 0x040fe80007ffe1ff */
[----:B------:R1:W-:Y:S02]  /*3df0*/  I2F R185, R4 ;  /* 0x0000000400b97306 */ /* 0x0003e40000201400 */
[C---:B-1----:R-:W-:Y:S02]  /*3e00*/  IADD3 R6, R0.reuse, 0x37, RZ ;  /* 0x0000003700067810 */ /* 0x042fe40007ffe0ff */
[----:B------:R-:W-:Y:S02]  /*3e10*/  @!P1 IADD3 R5, -R0, -0x38, RZ ;  /* 0xffffffc800059810 */ /* 0x000fe40007ffe1ff */
[----:B------:R-:W-:Y:S04]  /*3e20*/  ISETP.GE.AND P0, PT, R6, RZ, PT ;  /* 0x000000ff0600720c */ /* 0x000fe80003f06270 */
[----:B------:R1:W-:Y:S09]  /*3e30*/  I2F R172, R5 ;  /* 0x0000000500ac7306 */ /* 0x0003f20000201400 */
[C---:B------:R-:W-:Y:S02]  /*3e40*/  @!P0 IADD3 R6, -R0.reuse, -0x37, RZ ;  /* 0xffffffc900068810 */ /* 0x040fe40007ffe1ff */
[----:B------:R-:W-:Y:S02]  /*3e50*/  IADD3 R4, R0, -0x10, RZ ;  /* 0xfffffff000047810 */ /* 0x000fe40007ffe0ff */
[----:B------:R1:W-:Y:S02]  /*3e60*/  I2F R173, R6 ;  /* 0x0000000600ad7306 */ /* 0x0003e40000201400 */
[----:B------:R-:W-:Y:S02]  /*3e70*/  ISETP.GE.AND P0, PT, R4, RZ, PT ;  /* 0x000000ff0400720c */ /* 0x000fe40003f06270 */
[C---:B-1----:R-:W-:Y:S04]  /*3e80*/  IADD3 R5, R0.reuse, -0x9, RZ ;  /* 0xfffffff700057810 */ /* 0x042fe80007ffe0ff */
[----:B------:R-:W-:Y:S07]  /*3e90*/  ISETP.GE.AND P1, PT, R5, RZ, PT ;  /* 0x000000ff0500720c */ /* 0x000fee0003f26270 */
[C---:B------:R-:W-:Y:S04]  /*3ea0*/  @!P0 IADD3 R4, -R0.reuse, 0x10, RZ ;  /* 0x0000001000048810 */ /* 0x040fe80007ffe1ff */
[----:B------:R1:W-:Y:S01]  /*3eb0*/  I2F R176, R4 ;  /* 0x0000000400b07306 */ /* 0x0003e20000201400 */
[C---:B------:R-:W-:Y:S02]  /*3ec0*/  IADD3 R6, R0.reuse, -0x11, RZ ;  /* 0xffffffef00067810 */ /* 0x040fe40007ffe0ff */
[----:B------:R-:W-:Y:S02]  /*3ed0*/  @!P1 IADD3 R5, -R0, 0x9, RZ ;  /* 0x0000000900059810 */ /* 0x000fe40007ffe1ff */
[----:B------:R-:W-:Y:S05]  /*3ee0*/  ISETP.GE.AND P1, PT, R6, RZ, PT ;  /* 0x000000ff0600720c */ /* 0x000fea0003f26270 */
[----:B------:R1:W-:Y:S08]  /*3ef0*/  I2F R171, R5 ;  /* 0x0000000500ab7306 */ /* 0x0003f00000201400 */
[C---:B------:R-:W-:Y:S02]  /*3f00*/  @!P1 IADD3 R6, -R0.reuse, 0x11, RZ ;  /* 0x0000001100069810 */ /* 0x040fe40007ffe1ff */
[----:B-1----:R-:W-:Y:S02]  /*3f10*/  IADD3 R4, R0, 0x2f, RZ ;  /* 0x0000002f00047810 */ /* 0x002fe40007ffe0ff */
[----:B------:R1:W-:Y:S02]  /*3f20*/  I2F R177, R6 ;  /* 0x0000000600b17306 */ /* 0x0003e40000201400 */
[----:B------:R-:W-:Y:S02]  /*3f30*/  ISETP.GE.AND P1, PT, R4, RZ, PT ;  /* 0x000000ff0400720c */ /* 0x000fe40003f26270 */
[C---:B------:R-:W-:Y:S04]  /*3f40*/  IADD3 R5, R0.reuse, 0x30, RZ ;  /* 0x0000003000057810 */ /* 0x040fe80007ffe0ff */
[----:B------:R-:W-:Y:S07]  /*3f50*/  ISETP.GE.AND P0, PT, R5, RZ, PT ;  /* 0x000000ff0500720c */ /* 0x000fee0003f06270 */
[C---:B------:R-:W-:Y:S04]  /*3f60*/  @!P1 IADD3 R4, -R0.reuse, -0x2f, RZ ;  /* 0xffffffd100049810 */ /* 0x040fe80007ffe1ff */
[----:B------:R-:W-:Y:S01]  /*3f70*/  I2F R175, R4 ;  /* 0x0000000400af7306 */ /* 0x000fe20000201400 */
[C---:B-1----:R-:W-:Y:S02]  /*3f80*/  IADD3 R6, R0.reuse, 0x28, RZ ;  /* 0x0000002800067810 */ /* 0x042fe40007ffe0ff */
[----:B------:R-:W-:Y:S02]  /*3f90*/  @!P0 IADD3 R5, -R0, -0x30, RZ ;  /* 0xffffffd000058810 */ /* 0x000fe40007ffe1ff */
[----:B------:R-:W-:Y:S05]  /*3fa0*/  ISETP.GE.AND P0, PT, R6, RZ, PT ;  /* 0x000000ff0600720c */ /* 0x000fea0003f06270 */
[----:B------:R1:W-:Y:S08]  /*3fb0*/  I2F R174, R5 ;  /* 0x0000000500ae7306 */ /* 0x0003f00000201400 */
[----:B------:R-:W-:Y:S02]  /*3fc0*/  @!P0 IADD3 R6, -R0, -0x28, RZ ;  /* 0xffffffd800068810 */ /* 0x000fe40007ffe1ff */
[----:B------:R-:W-:Y:S02]  /*3fd0*/  ISETP.GE.AND P0, PT, R12, RZ, PT ;  /* 0x000000ff0c00720c */ /* 0x000fe40003f06270 */
[----:B------:R-:W-:Y:S01]  /*3fe0*/  I2F R180, R6 ;  /* 0x0000000600b47306 */ /* 0x000fe20000201400 */
[C---:B-1----:R-:W-:Y:S10]  /*3ff0*/  IADD3 R5, R0.reuse, 0x27, RZ ;  /* 0x0000002700057810 */ /* 0x042ff40007ffe0ff */
[----:B------:R-:W-:Y:S02]  /*4000*/  @!P0 IADD3 R12, -R0, 0x19, RZ ;  /* 0x00000019000c8810 */ /* 0x000fe40007ffe1ff */
[----:B------:R-:W-:Y:S02]  /*4010*/  ISETP.GE.AND P1, PT, R5, RZ, PT ;  /* 0x000000ff0500720c */ /* 0x000fe40003f26270 */
[----:B------:R-:W-:Y:S01]  /*4020*/  I2F R179, R12 ;  /* 0x0000000c00b37306 */ /* 0x000fe20000201400 */
[----:B------:R-:W-:Y:S10]  /*4030*/  ISETP.GE.AND P0, PT, R24, RZ, PT ;  /* 0x000000ff1800720c */ /* 0x000ff40003f06270 */
[----:B------:R-:W-:Y:S02]  /*4040*/  @!P1 IADD3 R5, -R0, -0x27, RZ ;  /* 0xffffffd900059810 */ /* 0x000fe40007ffe1ff */
[----:B------:R-:W-:Y:S02]  /*4050*/  ISETP.GE.AND P1, PT, R20, RZ, PT ;  /* 0x000000ff1400720c */ /* 0x000fe40003f26270 */
[----:B------:R1:W-:Y:S01]  /*4060*/  I2F R181, R5 ;  /* 0x0000000500b57306 */ /* 0x0003e20000201400 */
[----:B------:R-:W-:Y:S02]  /*4070*/  @!P0 IADD3 R24, -R0, 0x21, RZ ;  /* 0x0000002100188810 */ /* 0x000fe40007ffe1ff */
[----:B------:R-:W-:Y:S07]  /*4080*/  ISETP.GE.AND P0, PT, R36, RZ, PT ;  /* 0x000000ff2400720c */ /* 0x000fee0003f06270 */
[----:B------:R-:W-:Y:S01]  /*4090*/  I2F R189, R24 ;  /* 0x0000001800bd7306 */ /* 0x000fe20000201400 */
[----:B------:R-:W-:Y:S02]  /*40a0*/  @!P1 IADD3 R20, -R0, 0x20, RZ ;  /* 0x0000002000149810 */ /* 0x000fe40007ffe1ff */
[----:B------:R-:W-:Y:S03]  /*40b0*/  ISETP.GE.AND P1, PT, R28, RZ, PT ;  /* 0x000000ff1c00720c */ /* 0x000fe60003f26270 */
[----:B------:R-:W-:Y:S02]  /*40c0*/  @!P0 IADD3 R36, -R0, -0x1f, RZ ;  /* 0xffffffe100248810 */ /* 0x000fe40007ffe1ff */
[----:B------:R-:W-:Y:S02]  /*40d0*/  ISETP.GE.AND P0, PT, R44, RZ, PT ;  /* 0x000000ff2c00720c */ /* 0x000fe40003f06270 */
[----:B------:R2:W-:Y:S01]  /*40e0*/  I2F R188, R20 ;  /* 0x0000001400bc7306 */ /* 0x0005e20000201400 */
[-C--:B-1----:R-:W-:Y:S05]  /*40f0*/  HMMA.16816.F32.BF16 R4, R64, R16.reuse, RZ ;  /* 0x000000104004723c */ /* 0x082fea00000418ff */
[----:B------:R-:W-:Y:S02]  /*4100*/  @!P1 IADD3 R28, -R0, -0x20, RZ ;  /* 0xffffffe0001c9810 */ /* 0x000fe40007ffe1ff */
[----:B------:R-:W-:Y:S02]  /*4110*/  ISETP.GE.AND P1, PT, R40, RZ, PT ;  /* 0x000000ff2800720c */ /* 0x000fe40003f26270 */
[----:B------:R-:W-:Y:S03]  /*4120*/  I2F R184, R36 ;  /* 0x0000002400b87306 */ /* 0x000fe60000201400 */
[----:B------:R-:W-:Y:S01]  /*4130*/  @!P0 IADD3 R44, -R0, -0x17, RZ ;  /* 0xffffffe9002c8810 */ /* 0x000fe20007ffe1ff */
[C---:B------:R-:W-:Y:S02]  /*4140*/  HMMA.16816.F32.BF16 R8, R60.reuse, R16, RZ ;  /* 0x000000103c08723c */ /* 0x040fe400000418ff */
[----:B------:R-:W-:Y:S04]  /*4150*/  ISETP.GE.AND P0, PT, R56, RZ, PT ;  /* 0x000000ff3800720c */ /* 0x000fe80003f06270 */
[----:B------:R-:W-:Y:S02]  /*4160*/  I2F R190, R44 ;  /* 0x0000002c00be7306 */ /* 0x000fe40000201400 */
[-C--:B------:R-:W-:Y:S01]  /*4170*/  HMMA.16816.F32.BF16 R12, R60, R18.reuse, RZ ;  /* 0x000000123c0c723c */ /* 0x080fe200000418ff */
[----:B------:R-:W-:Y:S02]  /*4180*/  @!P1 IADD3 R40, -R0, -0x18, RZ ;  /* 0xffffffe800289810 */ /* 0x000fe40007ffe1ff */
[----:B------:R-:W-:Y:S04]  /*4190*/  ISETP.GE.AND P1, PT, R52, RZ, PT ;  /* 0x000000ff3400720c */ /* 0x000fe80003f26270 */
[----:B------:R-:W-:Y:S01]  /*41a0*/  @!P0 IADD3 R56, -R0, 0x29, RZ ;  /* 0x0000002900388810 */ /* 0x000fe20007ffe1ff */
[C---:B------:R-:W-:Y:S01]  /*41b0*/  HMMA.16816.F32.BF16 R16, R64.reuse, R18, RZ ;  /* 0x000000124010723c */ /* 0x040fe200000418ff */
[----:B------:R1:W-:Y:S01]  /*41c0*/  I2F R182, R28 ;  /* 0x0000001c00b67306 */ /* 0x0003e20000201400 */
[----:B------:R-:W-:Y:S06]  /*41d0*/  ISETP.GE.AND P0, PT, R164, RZ, PT ;  /* 0x000000ffa400720c */ /* 0x000fec0003f06270 */
[-C--:B--2---:R-:W-:Y:S03]  /*41e0*/  HMMA.16816.F32.BF16 R20, R64, R32.reuse, RZ ;  /* 0x000000204014723c */ /* 0x084fe600000418ff */
[----:B------:R2:W-:Y:S01]  /*41f0*/  I2F R191, R40 ;  /* 0x0000002800bf7306 */ /* 0x0005e20000201400 */
[C---:B------:R-:W-:Y:S02]  /*4200*/  @!P1 IADD3 R52, -R0.reuse, 0x28, RZ ;  /* 0x0000002800349810 */ /* 0x040fe40007ffe1ff */
[----:B------:R-:W-:Y:S02]  /*4210*/  ISETP.GE.AND P1, PT, R163, RZ, PT ;  /* 0x000000ffa300720c */ /* 0x000fe40003f26270 */
[C---:B------:R-:W-:Y:S04]  /*4220*/  HMMA.16816.F32.BF16 R24, R60.reuse, R32, RZ ;  /* 0x000000203c18723c */ /* 0x040fe800000418ff */
[C---:B------:R-:W-:Y:S01]  /*4230*/  @!P0 IADD3 R164, -R0.reuse, 0x31, RZ ;  /* 0x0000003100a48810 */ /* 0x040fe20007ffe1ff */
[----:B------:R2:W-:Y:S03]  /*4240*/  I2F R187, R52 ;  /* 0x0000003400bb7306 */ /* 0x0005e60000201400 */
[-C--:B-1----:R-:W-:Y:S04]  /*4250*/  HMMA.16816.F32.BF16 R28, R60, R34.reuse, RZ ;  /* 0x000000223c1c723c */ /* 0x082fe800000418ff */
[C---:B------:R-:W-:Y:S02]  /*4260*/  @!P1 IADD3 R163, -R0.reuse, 0x30, RZ ;  /* 0x0000003000a39810 */ /* 0x040fe40007ffe1ff */
[----:B------:R-:W-:Y:S01]  /*4270*/  ISETP.GE.AND P1, PT, R165, RZ, PT ;  /* 0x000000ffa500720c */ /* 0x000fe20003f26270 */
[----:B------:R-:W-:Y:S01]  /*4280*/  I2F R164, R164 ;  /* 0x000000a400a47306 */ /* 0x000fe20000201400 */
[C---:B------:R-:W-:Y:S09]  /*4290*/  HMMA.16816.F32.BF16 R32, R64.reuse, R34, RZ ;  /* 0x000000224020723c */ /* 0x040ff200000418ff */
[----:B------:R-:W-:Y:S01]  /*42a0*/  I2F R186, R56 ;  /* 0x0000003800ba7306 */ /* 0x000fe20000201400 */
[-C--:B------:R-:W-:Y:S02]  /*42b0*/  HMMA.16816.F32.BF16 R36, R64, R48.reuse, RZ ;  /* 0x000000304024723c */ /* 0x080fe400000418ff */
[C---:B------:R-:W-:Y:S06]  /*42c0*/  @!P1 IADD3 R165, -R0.reuse, -0x10, RZ ;  /* 0xfffffff000a59810 */ /* 0x040fec0007ffe1ff */
[C---:B--2---:R-:W-:Y:S01]  /*42d0*/  HMMA.16816.F32.BF16 R40, R60.reuse, R48, RZ ;  /* 0x000000303c28723c */ /* 0x044fe200000418ff */
[----:B------:R1:W-:Y:S07]  /*42e0*/  I2F R193, R163 ;  /* 0x000000a300c17306 */ /* 0x0003ee0000201400 */
[-C--:B------:R-:W-:Y:S03]  /*42f0*/  HMMA.16816.F32.BF16 R44, R60, R50.reuse, RZ ;  /* 0x000000323c2c723c */ /* 0x080fe600000418ff */
[----:B------:R-:W-:Y:S05]  /*4300*/  I2F R165, R165 ;  /* 0x000000a500a57306 */ /* 0x000fea0000201400 */
[C---:B------:R-:W-:Y:S08]  /*4310*/  HMMA.16816.F32.BF16 R48, R64.reuse, R50, RZ ;  /* 0x000000324030723c */ /* 0x040ff000000418ff */
[-C--:B------:R-:W-:Y:S01]  /*4320*/  HMMA.16816.F32.BF16 R52, R64, R100.reuse, RZ ;  /* 0x000000644034723c */ /* 0x080fe200000418ff */
[C---:B-1----:R-:W-:Y:S04]  /*4330*/  IADD3 R163, R0.reuse, 0xf, RZ ;  /* 0x0000000f00a37810 */ /* 0x042fe80007ffe0ff */
[----:B------:R-:W-:Y:S03]  /*4340*/  ISETP.GE.AND P0, PT, R163, RZ, PT ;  /* 0x000000ffa300720c */ /* 0x000fe60003f06270 */
[C---:B------:R-:W-:Y:S07]  /*4350*/  HMMA.16816.F32.BF16 R56, R60.reuse, R100, RZ ;  /* 0x000000643c38723c */ /* 0x040fee00000418ff */
[C---:B------:R-:W-:Y:S01]  /*4360*/  IADD3 R100, R0.reuse, -0x39, RZ ;  /* 0xffffffc700647810 */ /* 0x040fe20007ffe0ff */
[-C--:B------:R-:W-:Y:S01]  /*4370*/  HMMA.16816.F32.BF16 R60, R60, R102.reuse, RZ ;  /* 0x000000663c3c723c */ /* 0x080fe200000418ff */
[----:B------:R-:W-:Y:S02]  /*4380*/  IADD3 R101, R0, -0x38, RZ ;  /* 0xffffffc800657810 */ /* 0x000fe40007ffe0ff */
[----:B------:R-:W-:Y:S02]  /*4390*/  ISETP.GE.AND P1, PT, R100, RZ, PT ;  /* 0x000000ff6400720c */ /* 0x000fe40003f26270 */
[----:B------:R-:W-:Y:S02]  /*43a0*/  ISETP.GE.AND P2, PT, R101, RZ, PT ;  /* 0x000000ff6500720c */ /* 0x000fe40003f46270 */
[C---:B------:R-:W-:Y:S01]  /*43b0*/  @!P0 IADD3 R163, -R0.reuse, -0xf, RZ ;  /* 0xfffffff100a38810 */ /* 0x040fe20007ffe1ff */
[----:B------:R-:W-:Y:S01]  /*43c0*/  HMMA.16816.F32.BF16 R64, R64, R102, RZ ;  /* 0x000000664040723c */ /* 0x000fe200000418ff */
[----:B------:R-:W-:Y:S04]  /*43d0*/  PLOP3.LUT P0, PT, PT, PT, UP0, 0x80, 0x0 ;  /* 0x000000000000781c */ /* 0x000fe80003f0f008 */
[----:B------:R-:W-:Y:S03]  /*43e0*/  I2F R163, R163 ;  /* 0x000000a300a37306 */ /* 0x000fe60000201400 */
[-C--:B------:R-:W-:Y:S05]  /*43f0*/  HMMA.16816.F32.BF16 R4, R104, R108.reuse, R4 ;  /* 0x0000006c6804723c */ /* 0x080fea0000041804 */
[C---:B------:R-:W-:Y:S02]  /*4400*/  @!P1 IADD3 R100, -R0.reuse, 0x39, RZ ;  /* 0x0000003900649810 */ /* 0x040fe40007ffe1ff */
[----:B------:R-:W-:Y:S01]  /*4410*/  PLOP3.LUT P1, PT, PT, PT, UP0, 0x80, 0x0 ;  /* 0x000000000000781c */ /* 0x000fe20003f2f008 */
[C---:B------:R-:W-:Y:S01]  /*4420*/  HMMA.16816.F32.BF16 R8, R112.reuse, R108, R8 ;  /* 0x0000006c7008723c */ /* 0x040fe20000041808 */
[----:B------:R-:W2:Y:S02]  /*4430*/  LDL R108, [R1+0x14] ;  /* 0x00001400016c7983 */ /* 0x000ea40000100800 */
[----:B------:R-:W-:Y:S01]  /*4440*/  I2F R100, R100 ;  /* 0x0000006400647306 */ /* 0x000fe20000201400 */
[----:B------:R-:W-:Y:S02]  /*4450*/  @!P2 IADD3 R101, -R0, 0x38, RZ ;  /* 0x000000380065a810 */ /* 0x000fe40007ffe1ff */
[----:B---3--:R-:W-:Y:S02]  /*4460*/  FSETP.NEU.FTZ.AND P2, PT, R3, -INF , PT ;  /* 0xff8000000300780b */ /* 0x008fe40003f5d000 */
[-C--:B------:R-:W-:Y:S05]  /*4470*/  HMMA.16816.F32.BF16 R12, R112, R110.reuse, R12 ;  /* 0x0000006e700c723c */ /* 0x080fea000004180c */
[----:B------:R-:W-:Y:S03]  /*4480*/  I2F R101, R101 ;  /* 0x0000006500657306 */ /* 0x000fe60000201400 */
[----:B------:R-:W-:Y:S01]  /*4490*/  FMUL.FTZ R4, R4, c[0x0][0x2ec] ;  /* 0x0000bb0004047a20 */ /* 0x000fe20000410000 */
[C---:B------:R-:W-:Y:S04]  /*44a0*/  HMMA.16816.F32.BF16 R16, R104.reuse, R110, R16 ;  /* 0x0000006e6810723c */ /* 0x040fe80000041810 */
[----:B------:R-:W-:Y:S02]  /*44b0*/  FMUL.FTZ R5, R5, c[0x0][0x2ec] ;  /* 0x0000bb0005057a20 */ /* 0x000fe40000410000 */
[----:B------:R-:W1:Y:S01]  /*44c0*/  MUFU.TANH R249, R4 ;  /* 0x0000000400f97308 */ /* 0x000e620000002400 */
[----:B------:R-:W-:Y:S02]  /*44d0*/  FMUL.FTZ R11, R11, c[0x0][0x2ec] ;  /* 0x0000bb000b0b7a20 */ /* 0x000fe40000410000 */
[----:B------:R-:W-:Y:S03]  /*44e0*/  FMUL.FTZ R6, R6, c[0x0][0x2ec] ;  /* 0x0000bb0006067a20 */ /* 0x000fe60000410000 */
[----:B------:R-:W-:Y:S02]  /*44f0*/  FMUL.FTZ R7, R7, c[0x0][0x2ec] ;  /* 0x0000bb0007077a20 */ /* 0x000fe40000410000 */
[----:B------:R-:W-:Y:S02]  /*4500*/  FMUL.FTZ R8, R8, c[0x0][0x2ec] ;  /* 0x0000bb0008087a20 */ /* 0x000fe40000410000 */
        /* <DEDUP_REMOVED lines=13> */
[----:B---3--:R-:W-:Y:S04]  /*45e0*/  MOV R11, UR10 ;  /* 0x0000000a000b7c02 */ /* 0x008fe80008000f00 */
[----:B------:R-:W-:Y:S05]  /*45f0*/  LEA R11, R11, R68, 0x7 ;  /* 0x000000440b0b7211 */ /* 0x000fea00078e38ff */
[----:B------:R3:W-:Y:S01]  /*4600*/  MUFU.TANH R161, R12 ;  /* 0x0000000c00a17308 */ /* 0x0007e20000002400 */
[C---:B------:R-:W-:Y:S01]  /*4610*/  @P3 ISETP.GE.AND P3, PT, R11.reuse, UR5, PT ;  /* 0x000000050b003c0c */ /* 0x040fe2000bf66270 */
[----:B-1----:R-:W2:Y:S01]  /*4620*/  LDL R13, [R1] ;  /* 0x00000000010d7983 */ /* 0x002ea20000100800 */
[----:B------:R-:W-:Y:S02]  /*4630*/  @P0 IADD3 R0, R11, 0x1, RZ ;  /* 0x000000010b000810 */ /* 0x000fe40007ffe0ff */
[----:B------:R-:W-:Y:S02]  /*4640*/  PLOP3.LUT P0, PT, PT, PT, UP0, 0x80, 0x0 ;  /* 0x000000000000781c */ /* 0x000fe40003f0f008 */
[----:B------:R-:W-:Y:S03]  /*4650*/  @P4 ISETP.GE.AND P4, PT, R0, UR5, PT ;  /* 0x0000000500004c0c */ /* 0x000fe6000bf86270 */
[----:B------:R-:W-:Y:S01]  /*4660*/  MUFU.TANH R86, R15 ;  /* 0x0000000f00567308 */ /* 0x000fe20000002400 */
[----:B----4-:R-:W-:Y:S05]  /*4670*/  FFMA.FTZ R8, R168, -UR4, R249 ;  /* 0x80000004a8087c23 */ /* 0x010fea00080100f9 */
[----:B------:R-:W-:Y:S04]  /*4680*/  @P1 FSEL R8, R8, -INF , !P3 ;  /* 0xff80000008081808 */ /* 0x000fe80005800000 */
[----:B------:R1:W-:Y:S01]  /*4690*/  MUFU.TANH R89, R10 ;  /* 0x0000000a00597308 */ /* 0x0003e20000002400 */
[----:B------:R-:W-:Y:S01]  /*46a0*/  PLOP3.LUT P1, PT, PT, PT, UP0, 0x80, 0x0 ;  /* 0x000000000000781c */ /* 0x000fe20003f2f008 */
[----:B---3--:R-:W3:Y:S08]  /*46b0*/  LDL R12, [R1+0x4] ;  /* 0x00000400010c7983 */ /* 0x008ef00000100800 */
[----:B------:R-:W-:Y:S10]  /*46c0*/  MUFU.TANH R239, R19 ;  /* 0x0000001300ef7308 */ /* 0x000ff40000002400 */
[----:B------:R-:W4:Y:S01]  /*46d0*/  MUFU.TANH R247, R5 ;  /* 0x0000000500f77308 */ /* 0x000f220000002400 */
[----:B-1----:R-:W-:Y:S05]  /*46e0*/  FMUL.FTZ R10, R3, 1.4426950216293334961 ;  /* 0x3fb8aa3b030a7820 */ /* 0x002fea0000410000 */
[----:B------:R-:W-:Y:S04]  /*46f0*/  FSEL R10, R10, RZ, P2 ;  /* 0x000000ff0a0a7208 */ /* 0x000fe80001000000 */
[----:B------:R-:W-:Y:S01]  /*4700*/  MUFU.TANH R208, R18 ;  /* 0x0000001200d07308 */ /* 0x000fe20000002400 */
[----:B------:R-:W-:Y:S01]  /*4710*/  FSETP.NEU.FTZ.AND P2, PT, R2, -INF , PT ;  /* 0xff8000000200780b */ /* 0x000fe20003f5d000 */
[--C-:B------:R-:W-:Y:S08]  /*4720*/  FFMA.FTZ R8, R8, c[0x0][0x23c], -R10.reuse ;  /* 0x00008f0008087a23 */ /* 0x100ff0000001080a */
[----:B------:R-:W1:Y:S01]  /*4730*/  MUFU.TANH R102, R6 ;  /* 0x0000000600667308 */ /* 0x000e620000002400 */
[----:B----4-:R-:W-:Y:S05]  /*4740*/  FFMA.FTZ R0, R170, -UR4, R247 ;  /* 0x80000004aa007c23 */ /* 0x010fea00080100f7 */
[----:B------:R-:W-:Y:S04]  /*4750*/  @P0 FSEL R0, R0, -INF , !P4 ;  /* 0xff80000000000808 */ /* 0x000fe80006000000 */
[----:B------:R4:W1:Y:S01]  /*4760*/  MUFU.TANH R103, R7 ;  /* 0x0000000700677308 */ /* 0x0008620000002400 */
[----:B------:R-:W-:Y:S01]  /*4770*/  PLOP3.LUT P0, PT, PT, PT, UP0, 0x80, 0x0 ;  /* 0x000000000000781c */ /* 0x000fe20003f0f008 */
[----:B------:R-:W-:Y:S08]  /*4780*/  FFMA.FTZ R0, R0, c[0x0][0x23c], -R10 ;  /* 0x00008f0000007a23 */ /* 0x000ff0000001080a */
[----:B------:R1:W1:Y:S10]  /*4790*/  MUFU.TANH R162, R9 ;  /* 0x0000000900a27308 */ /* 0x0002740000002400 */
[----:B------:R-:W-:Y:S01]  /*47a0*/  MUFU.TANH R87, R14 ;  /* 0x0000000e00577308 */ /* 0x000fe20000002400 */
[----:B----4-:R-:W4:Y:S09]  /*47b0*/  LDSM.16.M88.4 R4, [R149+0x6400] ;  /* 0x006400009504783b */ /* 0x010f320000000200 */
[----:B------:R4:W-:Y:S01]  /*47c0*/  MUFU.EX2 R14, R8 ;  /* 0x00000008000e7308 */ /* 0x0009e20000000800 */
[----:B-1----:R-:W-:Y:S05]  /*47d0*/  FMUL.FTZ R9, R2, 1.4426950216293334961 ;  /* 0x3fb8aa3b02097820 */ /* 0x002fea0000410000 */
[----:B------:R-:W-:Y:S04]  /*47e0*/  FSEL R9, R9, RZ, P2 ;  /* 0x000000ff09097208 */ /* 0x000fe80001000000 */
[----:B------:R1:W-:Y:S10]  /*47f0*/  MUFU.EX2 R251, R0 ;  /* 0x0000000000fb7308 */ /* 0x0003f40000000800 */
[----:B------:R-:W-:Y:S01]  /*4800*/  MUFU.TANH R241, R17 ;  /* 0x0000001100f17308 */ /* 0x000fe20000002400 */
[----:B----4-:R-:W-:Y:S05]  /*4810*/  FFMA.FTZ R8, R194, -UR4, R102 ;  /* 0x80000004c2087c23 */ /* 0x010fea0008010066 */
[----:B------:R-:W-:Y:S04]  /*4820*/  @P1 FSEL R8, R8, -INF , !P3 ;  /* 0xff80000008081808 */ /* 0x000fe80005800000 */
[----:B------:R-:W4:Y:S01]  /*4830*/  MUFU.TANH R242, R16 ;  /* 0x0000001000f27308 */ /* 0x000f220000002400 */
[----:B------:R-:W-:Y:S01]  /*4840*/  PLOP3.LUT P1, PT, PT, PT, UP0, 0x80, 0x0 ;  /* 0x000000000000781c */ /* 0x000fe20003f2f008 */
[----:B------:R-:W-:Y:S01]  /*4850*/  FFMA.FTZ R8, R8, c[0x0][0x23c], -R9 ;  /* 0x00008f0008087a23 */ /* 0x000fe20000010809 */
[-C--:B------:R-:W-:Y:S03]  /*4860*/  HMMA.16816.F32.BF16 R20, R104, R4.reuse, R20 ;  /* 0x000000046814723c */ /* 0x080fe60000041814 */
[----:B-1----:R-:W-:Y:S04]  /*4870*/  FFMA.FTZ R0, R195, -UR4, R103 ;  /* 0x80000004c3007c23 */ /* 0x002fe80008010067 */
[----:B------:R-:W-:Y:S01]  /*4880*/  MUFU.EX2 R3, R8 ;  /* 0x0000000800037308 */ /* 0x000fe20000000800 */
[C---:B------:R-:W-:Y:S04]  /*4890*/  HMMA.16816.F32.BF16 R24, R112.reuse, R4, R24 ;  /* 0x000000047018723c */ /* 0x040fe80000041818 */
[----:B------:R-:W-:Y:S02]  /*48a0*/  @P0 FSEL R0, R0, -INF , !P4 ;  /* 0xff80000000000808 */ /* 0x000fe40006000000 */
[----:B------:R-:W-:Y:S01]  /*48b0*/  PLOP3.LUT P0, PT, PT, PT, UP0, 0x80, 0x0 ;  /* 0x000000000000781c */ /* 0x000fe20003f0f008 */
[----:B------:R-:W-:Y:S01]  /*48c0*/  FFMA.FTZ R4, R166, -UR4, R192 ;  /* 0x80000004a6047c23 */ /* 0x000fe200080100c0 */
[-C--:B------:R-:W-:Y:S04]  /*48d0*/  HMMA.16816.F32.BF16 R28, R112, R6.reuse, R28 ;  /* 0x00000006701c723c */ /* 0x080fe8000004181c */
[----:B------:R-:W-:Y:S01]  /*48e0*/  FFMA.FTZ R0, R0, c[0x0][0x23c], -R9 ;  /* 0x00008f0000007a23 */ /* 0x000fe20000010809 */
[----:B------:R-:W-:Y:S01]  /*48f0*/  @P1 FSEL R4, R4, -INF , !P3 ;  /* 0xff80000004041808 */ /* 0x000fe20005800000 */
[----:B------:R-:W-:Y:S01]  /*4900*/  FFMA.FTZ R5, R183, -UR4, R89 ;  /* 0x80000004b7057c23 */ /* 0x000fe20008010059 */
[----:B------:R-:W-:Y:S01]  /*4910*/  PLOP3.LUT P1, PT, PT, PT, UP0, 0x80, 0x0 ;  /* 0x000000000000781c */ /* 0x000fe20003f2f008 */
[----:B------:R1:W-:Y:S01]  /*4920*/  MUFU.EX2 R2, R0 ;  /* 0x0000000000027308 */ /* 0x0003e20000000800 */
[C---:B------:R-:W-:Y:S04]  /*4930*/  HMMA.16816.F32.BF16 R32, R104.reuse, R6, R32 ;  /* 0x000000066820723c */ /* 0x040fe80000041820 */
[----:B------:R-:W-:Y:S02]  /*4940*/  FMUL.FTZ R21, R21, c[0x0][0x2ec] ;  /* 0x0000bb0015157a20 */ /* 0x000fe40000410000 */
[----:B------:R-:W-:Y:S02]  /*4950*/  FMUL.FTZ R23, R23, c[0x0][0x2ec] ;  /* 0x0000bb0017177a20 */ /* 0x000fe40000410000 */
[----:B------:R-:W-:Y:S01]  /*4960*/  FMUL.FTZ R25, R25, c[0x0][0x2ec] ;  /* 0x0000bb0019197a20 */ /* 0x000fe20000410000 */
[----:B------:R-:W-:Y:S03]  /*4970*/  MUFU.TANH R237, R21 ;  /* 0x0000001500ed7308 */ /* 0x000fe60000002400 */
[----:B------:R-:W-:Y:S01]  /*4980*/  @P1 FSEL R5, R5, -INF , !P3 ;  /* 0xff80000005051808 */ /* 0x000fe20005800000 */
[----:B------:R-:W-:Y:S01]  /*4990*/  FMUL.FTZ R22, R22, c[0x0][0x2ec] ;  /* 0x0000bb0016167a20 */ /* 0x000fe20000410000 */
[----:B------:R-:W-:Y:S01]  /*49a0*/  PLOP3.LUT P1, PT, PT, PT, UP0, 0x80, 0x0 ;  /* 0x000000000000781c */ /* 0x000fe20003f2f008 */
[----:B------:R-:W-:Y:S01]  /*49b0*/  FMUL.FTZ R24, R24, c[0x0][0x2ec] ;  /* 0x0000bb0018187a20 */ /* 0x000fe20000410000 */
[----:B------:R-:W-:Y:S01]  /*49c0*/  PLOP3.LUT P3, PT, PT, PT, UP0, 0x80, 0x0 ;  /* 0x000000000000781c */ /* 0x000fe20003f6f008 */
[----:B------:R-:W-:Y:S02]  /*49d0*/  FMUL.FTZ R27, R27, c[0x0][0x2ec] ;  /* 0x0000bb001b1b7a20 */ /* 0x000fe40000410000 */
[----:B------:R-:W-:Y:S01]  /*49e0*/  MUFU.TANH R224, R23 ;  /* 0x0000001700e07308 */ /* 0x000fe20000002400 */
[----:B------:R-:W-:Y:S02]  /*49f0*/  FMUL.FTZ R20, R20, c[0x0][0x2ec] ;  /* 0x0000bb0014147a20 */ /* 0x000fe40000410000 */
[----:B------:R-:W-:Y:S02]  /*4a00*/  FMUL.FTZ R26, R26, c[0x0][0x2ec] ;  /* 0x0000bb001a1a7a20 */ /* 0x000fe40000410000 */
[----:B-1----:R-:W-:Y:S02]  /*4a10*/  FFMA.FTZ R0, R167, -UR4, R162 ;  /* 0x80000004a7007c23 */ /* 0x002fe400080100a2 */
[----:B------:R-:W-:Y:S02]  /*4a20*/  FMUL.FTZ R29, R29, c[0x0][0x2ec] ;  /* 0x0000bb001d1d7a20 */ /* 0x000fe40000410000 */
[----:B------:R-:W-:Y:S01]  /*4a30*/  FMUL.FTZ R28, R28, c[0x0][0x2ec] ;  /* 0x0000bb001c1c7a20 */ /* 0x000fe20000410000 */
[----:B------:R-:W1:Y:S01]  /*4a40*/  MUFU.TANH R240, R20 ;  /* 0x0000001400f07308 */ /* 0x000e620000002400 */
[----:B------:R-:W-:Y:S01]  /*4a50*/  @P0 FSEL R0, R0, -INF , !P4 ;  /* 0xff80000000000808 */ /* 0x000fe20006000000 */
[----:B------:R-:W-:Y:S01]  /*4a60*/  FMUL.FTZ R31, R31, c[0x0][0x2ec] ;  /* 0x0000bb001f1f7a20 */ /* 0x000fe20000410000 */
[----:B------:R-:W-:Y:S01]  /*4a70*/  PLOP3.LUT P0, PT, PT, PT, UP0, 0x80, 0x0 ;  /* 0x000000000000781c */ /* 0x000fe20003f0f008 */
[----:B------:R-:W-:Y:S02]  /*4a80*/  FMUL.FTZ R30, R30, c[0x0][0x2ec] ;  /* 0x0000bb001e1e7a20 */ /* 0x000fe40000410000 */
[----:B------:R-:W-:Y:S02]  /*4a90*/  FMUL.FTZ R33, R33, c[0x0][0x2ec] ;  /* 0x0000bb0021217a20 */ /* 0x000fe40000410000 */
[----:B------:R-:W-:Y:S02]  /*4aa0*/  FMUL.FTZ R32, R32, c[0x0][0x2ec] ;  /* 0x0000bb0020207a20 */ /* 0x000fe40000410000 */
[----:B------:R-:W-:Y:S01]  /*4ab0*/  MUFU.TANH R238, R22 ;  /* 0x0000001600ee7308 */ /* 0x000fe20000002400 */
[----:B------:R-:W-:Y:S02]  /*4ac0*/  FMUL.FTZ R35, R35, c[0x0][0x2ec] ;  /* 0x0000bb0023237a20 */ /* 0x000fe40000410000 */
[----:B------:R-:W-:Y:S07]  /*4ad0*/  FMUL.FTZ R34, R34, c[0x0][0x2ec] ;  /* 0x0000bb0022227a20 */ /* 0x000fee0000410000 */
[----:B------:R-:W-:Y:S10]  /*4ae0*/  MUFU.TANH R151, R25 ;  /* 0x0000001900977308 */ /* 0x000ff40000002400 */
[----:B------:R-:W-:Y:S10]  /*4af0*/  MUFU.TANH R219, R33 ;  /* 0x0000002100db7308 */ /* 0x000ff40000002400 */
[----:B------:R-:W1:Y:S10]  /*4b00*/  MUFU.TANH R152, R24 ;  /* 0x0000001800987308 */ /* 0x000e740000002400 */
[----:B------:R-:W-:Y:S10]  /*4b10*/  MUFU.TANH R222, R32 ;  /* 0x0000002000de7308 */ /* 0x000ff40000002400 */
[----:B------:R-:W1:Y:S10]  /*4b20*/  MUFU.TANH R80, R27 ;  /* 0x0000001b00507308 */ /* 0x000e740000002400 */
[----:B------:R-:W1:Y:S10]  /*4b30*/  MUFU.TANH R81, R26 ;  /* 0x0000001a00517308 */ /* 0x000e740000002400 */
[----:B------:R-:W-:Y:S10]  /*4b40*/  MUFU.TANH R98, R29 ;  /* 0x0000001d00627308 */ /* 0x000ff40000002400 */
[----:B------:R-:W1:Y:S10]  /*4b50*/  MUFU.TANH R99, R28 ;  /* 0x0000001c00637308 */ /* 0x000e740000002400 */
[----:B------:R-:W-:Y:S10]  /*4b60*/  MUFU.TANH R78, R31 ;  /* 0x0000001f004e7308 */ /* 0x000ff40000002400 */
[----:B------:R-:W1:Y:S01]  /*4b70*/  MUFU.TANH R79, R30 ;  /* 0x0000001e004f7308 */ /* 0x000e620000002400 */
[C---:B--2---:R-:W-:Y:S01]  /*4b80*/  FMUL.FTZ R8, R13.reuse, 1.4426950216293334961 ;  /* 0x3fb8aa3b0d087820 */ /* 0x044fe20000410000 */
[----:B------:R-:W-:Y:S01]  /*4b90*/  FSETP.NEU.FTZ.AND P2, PT, R13, -INF , PT ;  /* 0xff8000000d00780b */ /* 0x000fe20003f5d000 */
[----:B----4-:R-:W-:Y:S07]  /*4ba0*/  FFMA.FTZ R13, R169, -UR4, R242 ;  /* 0x80000004a90d7c23 */ /* 0x010fee00080100f2 */
[----:B------:R-:W-:Y:S01]  /*4bb0*/  MUFU.TANH R243, R35 ;  /* 0x0000002300f37308 */ /* 0x000fe20000002400 */
[----:B------:R-:W-:Y:S05]  /*4bc0*/  FSEL R8, R8, RZ, P2 ;  /* 0x000000ff08087208 */ /* 0x000fea0001000000 */
[--C-:B------:R-:W-:Y:S04]  /*4bd0*/  FFMA.FTZ R4, R4, c[0x0][0x23c], -R8.reuse ;  /* 0x00008f0004047a23 */ /* 0x100fe80000010808 */
[----:B------:R2:W-:Y:S01]  /*4be0*/  MUFU.EX2 R207, R4 ;  /* 0x0000000400cf7308 */ /* 0x0005e20000000800 */
[C---:B---3--:R-:W-:Y:S09]  /*4bf0*/  FSETP.NEU.FTZ.AND P2, PT, R12.reuse, -INF , PT ;  /* 0xff8000000c00780b */ /* 0x048ff20003f5d000 */
[----:B------:R-:W3:Y:S01]  /*4c00*/  MUFU.TANH R244, R34 ;  /* 0x0000002200f47308 */ /* 0x000ee20000002400 */
[----:B--2---:R-:W-:Y:S02]  /*4c10*/  FMUL.FTZ R4, R12, 1.4426950216293334961 ;  /* 0x3fb8aa3b0c047820 */ /* 0x004fe40000410000 */
[----:B------:R-:W-:Y:S03]  /*4c20*/  FFMA.FTZ R12, R0, c[0x0][0x23c], -R8 ;  /* 0x00008f00000c7a23 */ /* 0x000fe60000010808 */
[----:B------:R-:W-:Y:S01]  /*4c30*/  FSEL R0, R4, RZ, P2 ;  /* 0x000000ff04007208 */ /* 0x000fe20001000000 */
[----:B------:R-:W-:Y:S01]  /*4c40*/  FFMA.FTZ R4, R185, -UR4, R88 ;  /* 0x80000004b9047c23 */ /* 0x000fe20008010058 */
[----:B------:R-:W-:Y:S02]  /*4c50*/  PLOP3.LUT P2, PT, PT, PT, UP0, 0x80, 0x0 ;  /* 0x000000000000781c */ /* 0x000fe40003f4f008 */
[----:B------:R2:W-:Y:S01]  /*4c60*/  MUFU.EX2 R206, R12 ;  /* 0x0000000c00ce7308 */ /* 0x0005e20000000800 */
[--C-:B------:R-:W-:Y:S01]  /*4c70*/  FFMA.FTZ R5, R5, c[0x0][0x23c], -R0.reuse ;  /* 0x00008f0005057a23 */ /* 0x100fe20000010800 */
[----:B------:R-:W-:Y:S02]  /*4c80*/  @P0 FSEL R4, R4, -INF , !P4 ;  /* 0xff80000004040808 */ /* 0x000fe40006000000 */
[----:B------:R-:W-:Y:S02]  /*4c90*/  PLOP3.LUT P0, PT, PT, PT, UP0, 0x80, 0x0 ;  /* 0x000000000000781c */ /* 0x000fe40003f0f008 */
[----:B------:R-:W-:Y:S01]  /*4ca0*/  PLOP3.LUT P4, PT, PT, PT, UP0, 0x80, 0x0 ;  /* 0x000000000000781c */ /* 0x000fe20003f8f008 */
[----:B------:R-:W-:Y:S03]  /*4cb0*/  FFMA.FTZ R4, R4, c[0x0][0x23c], -R0 ;  /* 0x00008f0004047a23 */ /* 0x000fe60000010800 */
[----:B------:R4:W-:Y:S10]  /*4cc0*/  MUFU.EX2 R93, R5 ;  /* 0x00000005005d7308 */ /* 0x0009f40000000800 */
[----:B------:R1:W-:Y:S01]  /*4cd0*/  MUFU.EX2 R92, R4 ;  /* 0x00000004005c7308 */ /* 0x0003e20000000800 */
[----:B--2---:R-:W-:Y:S02]  /*4ce0*/  FFMA.FTZ R12, R171, -UR4, R241 ;  /* 0x80000004ab0c7c23 */ /* 0x004fe400080100f1 */
[----:B----4-:R-:W-:Y:S01]  /*4cf0*/  FFMA.FTZ R5, R172, -UR4, R161 ;  /* 0x80000004ac057c23 */ /* 0x010fe200080100a1 */
[C---:B-1----:R-:W-:Y:S02]  /*4d00*/  @P1 IADD3 R4, R11.reuse, 0x8, RZ ;  /* 0x000000080b041810 */ /* 0x042fe40007ffe0ff */
[----:B------:R-:W-:Y:S02]  /*4d10*/  PLOP3.LUT P1, PT, PT, PT, UP0, 0x80, 0x0 ;  /* 0x000000000000781c */ /* 0x000fe40003f2f008 */
[----:B------:R-:W-:Y:S02]  /*4d20*/  @P2 ISETP.GE.AND P2, PT, R4, UR5, PT ;  /* 0x0000000504002c0c */ /* 0x000fe4000bf46270 */
[----:B------:R-:W-:Y:S02]  /*4d30*/  @P0 IADD3 R4, R11, 0x9, RZ ;  /* 0x000000090b040810 */ /* 0x000fe40007ffe0ff */
[----:B------:R-:W-:Y:S02]  /*4d40*/  PLOP3.LUT P0, PT, PT, PT, UP0, 0x80, 0x0 ;  /* 0x000000000000781c */ /* 0x000fe40003f0f008 */
[----:B------:R-:W-:Y:S01]  /*4d50*/  @P3 ISETP.GE.AND P3, PT, R4, UR5, PT ;  /* 0x0000000504003c0c */ /* 0x000fe2000bf66270 */
[----:B------:R-:W-:Y:S06]  /*4d60*/  FFMA.FTZ R4, R173, -UR4, R160 ;  /* 0x80000004ad047c23 */ /* 0x000fec00080100a0 */
[----:B------:R-:W-:Y:S02]  /*4d70*/  @P1 FSEL R5, R5, -INF , !P2 ;  /* 0xff80000005051808 */ /* 0x000fe40005000000 */
[----:B------:R-:W-:Y:S03]  /*4d80*/  PLOP3.LUT P1, PT, PT, PT, UP0, 0x80, 0x0 ;  /* 0x000000000000781c */ /* 0x000fe60003f2f008 */
[--C-:B------:R-:W-:Y:S01]  /*4d90*/  FFMA.FTZ R5, R5, c[0x0][0x23c], -R8.reuse ;  /* 0x00008f0005057a23 */ /* 0x100fe20000010808 */
[----:B------:R-:W-:Y:S02]  /*4da0*/  @P0 FSEL R4, R4, -INF , !P3 ;  /* 0xff80000004040808 */ /* 0x000fe40005800000 */
[----:B------:R-:W-:Y:S01]  /*4db0*/  PLOP3.LUT P0, PT, PT, PT, UP0, 0x80, 0x0 ;  /* 0x000000000000781c */ /* 0x000fe20003f0f008 */
[----:B------:R1:W-:Y:S02]  /*4dc0*/  MUFU.EX2 R205, R5 ;  /* 0x0000000500cd7308 */ /* 0x0003e40000000800 */
[----:B------:R-:W-:Y:S08]  /*4dd0*/  FFMA.FTZ R4, R4, c[0x0][0x23c], -R8 ;  /* 0x00008f0004047a23 */ /* 0x000ff00000010808 */
[----:B------:R2:W-:Y:S01]  /*4de0*/  MUFU.EX2 R204, R4 ;  /* 0x0000000400cc7308 */ /* 0x0005e20000000800 */
[----:B-1----:R-:W-:Y:S05]  /*4df0*/  FFMA.FTZ R5, R166, -UR4, R87 ;  /* 0x80000004a6057c23 */ /* 0x002fea0008010057 */
[----:B------:R-:W-:Y:S02]  /*4e00*/  @P1 FSEL R5, R5, -INF , !P2 ;  /* 0xff80000005051808 */ /* 0x000fe40005000000 */
[----:B------:R-:W-:Y:S01]  /*4e10*/  PLOP3.LUT P1, PT, PT, PT, UP0, 0x80, 0x0 ;  /* 0x000000000000781c */ /* 0x000fe20003f2f008 */
[----:B--2---:R-:W-:Y:S02]  /*4e20*/  FFMA.FTZ R4, R167, -UR4, R86 ;  /* 0x80000004a7047c23 */ /* 0x004fe40008010056 */
[--C-:B------:R-:W-:Y:S03]  /*4e30*/  FFMA.FTZ R5, R5, c[0x0][0x23c], -R0.reuse ;  /* 0x00008f0005057a23 */ /* 0x100fe60000010800 */
[----:B------:R-:W-:Y:S01]  /*4e40*/  @P0 FSEL R4, R4, -INF , !P3 ;  /* 0xff80000004040808 */ /* 0x000fe20005800000 */
[----:B------:R-:W-:Y:S01]  /*4e50*/  MUFU.EX2 R91, R5 ;  /* 0x00000005005b7308 */ /* 0x000fe20000000800 */
[----:B------:R-:W-:Y:S03]  /*4e60*/  PLOP3.LUT P0, PT, PT, PT, UP0, 0x80, 0x0 ;  /* 0x000000000000781c */ /* 0x000fe60003f0f008 */
[----:B------:R-:W-:Y:S02]  /*4e70*/  FFMA.FTZ R4, R4, c[0x0][0x23c], -R0 ;  /* 0x00008f0004047a23 */ /* 0x000fe40000010800 */
[----:B------:R-:W-:Y:S02]  /*4e80*/  @P1 FSEL R13, R13, -INF , !P2 ;  /* 0xff8000000d0d1808 */ /* 0x000fe40005000000 */
[----:B------:R-:W-:Y:S03]  /*4e90*/  PLOP3.LUT P1, PT, PT, PT, UP0, 0x80, 0x0 ;  /* 0x000000000000781c */ /* 0x000fe60003f2f008 */
[--C-:B------:R-:W-:Y:S01]  /*4ea0*/  FFMA.FTZ R13, R13, c[0x0][0x23c], -R10.reuse ;  /* 0x00008f000d0d7a23 */ /* 0x100fe2000001080a */
[----:B------:R1:W-:Y:S02]  /*4eb0*/  MUFU.EX2 R90, R4 ;  /* 0x00000004005a7308 */ /* 0x0003e40000000800 */
[----:B------:R-:W-:Y:S02]  /*4ec0*/  @P0 FSEL R12, R12, -INF , !P3 ;  /* 0xff8000000c0c0808 */ /* 0x000fe40005800000 */
[----:B------:R-:W-:Y:S03]  /*4ed0*/  PLOP3.LUT P0, PT, PT, PT, UP0, 0x80, 0x0 ;  /* 0x000000000000781c */ /* 0x000fe60003f0f008 */
[----:B------:R-:W-:Y:S03]  /*4ee0*/  FFMA.FTZ R12, R12, c[0x0][0x23c], -R10 ;  /* 0x00008f000c0c7a23 */ /* 0x000fe6000001080a */
[----:B------:R2:W-:Y:S10]  /*4ef0*/  MUFU.EX2 R230, R13 ;  /* 0x0000000d00e67308 */ /* 0x0005f40000000800 */
[----:B------:R4:W-:Y:S01]  /*4f00*/  MUFU.EX2 R229, R12 ;  /* 0x0000000c00e57308 */ /* 0x0009e20000000800 */
[----:B-1----:R-:W1:Y:S01]  /*4f10*/  LDSM.16.M88.4 R4, [R149+0x6800] ;  /* 0x006800009504783b */ /* 0x002e620000000200 */
[----:B--2---:R-:W-:Y:S05]  /*4f20*/  FFMA.FTZ R13, R168, -UR4, R208 ;  /* 0x80000004a80d7c23 */ /* 0x004fea00080100d0 */
[----:B------:R-:W-:Y:S02]  /*4f30*/  @P1 FSEL R13, R13, -INF , !P2 ;  /* 0xff8000000d0d1808 */ /* 0x000fe40005000000 */
[----:B------:R-:W-:Y:S02]  /*4f40*/  PLOP3.LUT P1, PT, PT, PT, UP0, 0x80, 0x0 ;  /* 0x000000000000781c */ /* 0x000fe40003f2f008 */
[----:B------:R-:W-:Y:S01]  /*4f50*/  PLOP3.LUT P2, PT, PT, PT, UP0, 0x80, 0x0 ;  /* 0x000000000000781c */ /* 0x000fe20003f4f008 */
[----:B------:R-:W-:Y:S02]  /*4f60*/  FFMA.FTZ R13, R13, c[0x0][0x23c], -R9 ;  /* 0x00008f000d0d7a23 */ /* 0x000fe40000010809 */
[----:B----4-:R-:W-:Y:S02]  /*4f70*/  FFMA.FTZ R12, R170, -UR4, R239 ;  /* 0x80000004aa0c7c23 */ /* 0x010fe400080100ef */
[----:B------:R2:W-:Y:S03]  /*4f80*/  MUFU.EX2 R15, R13 ;  /* 0x0000000d000f7308 */ /* 0x0005e60000000800 */
[----:B------:R-:W-:Y:S02]  /*4f90*/  @P0 FSEL R12, R12, -INF , !P3 ;  /* 0xff8000000c0c0808 */ /* 0x000fe40005800000 */
[----:B------:R-:W-:Y:S02]  /*4fa0*/  PLOP3.LUT P3, PT, PT, PT, UP0, 0x80, 0x0 ;  /* 0x000000000000781c */ /* 0x000fe40003f6f008 */
[----:B------:R-:W-:Y:S01]  /*4fb0*/  PLOP3.LUT P0, PT, PT, PT, UP0, 0x80, 0x0 ;  /* 0x000000000000781c */ /* 0x000fe20003f0f008 */
[----:B------:R-:W-:Y:S04]  /*4fc0*/  FFMA.FTZ R12, R12, c[0x0][0x23c], -R9 ;  /* 0x00008f000c0c7a23 */ /* 0x000fe80000010809 */
[----:B------:R4:W-:Y:S01]  /*4fd0*/  MUFU.EX2 R209, R12 ;  /* 0x0000000c00d17308 */ /* 0x0009e20000000800 */
[-C--:B-1----:R-:W-:Y:S03]  /*4fe0*/  HMMA.16816.F32.BF16 R36, R104, R4.reuse, R36 ;  /* 0x000000046824723c */ /* 0x082fe60000041824 */
[----:B--2---:R-:W-:Y:S05]  /*4ff0*/  FFMA.FTZ R13, R176, -UR4, R240 ;  /* 0x80000004b00d7c23 */ /* 0x004fea00080100f0 */
[C---:B------:R-:W-:Y:S07]  /*5000*/  HMMA.16816.F32.BF16 R40, R112.reuse, R4, R40 ;  /* 0x000000047028723c */ /* 0x040fee0000041828 */
[----:B------:R-:W-:Y:S01]  /*5010*/  FFMA.FTZ R4, R171, -UR4, R224 ;  /* 0x80000004ab047c23 */ /* 0x000fe200080100e0 */
[----:B------:R-:W-:Y:S01]  /*5020*/  MOV R171, R103 ;  /* 0x0000006700ab7202 */ /* 0x000fe20000000f00 */
[----:B------:R-:W-:Y:S01]  /*5030*/  FFMA.FTZ R5, R174, -UR4, R152 ;  /* 0x80000004ae057c23 */ /* 0x000fe20008010098 */
[-C--:B------:R-:W-:Y:S03]  /*5040*/  HMMA.16816.F32.BF16 R44, R112, R6.reuse, R44 ;  /* 0x00000006702c723c */ /* 0x080fe6000004182c */
[----:B----4-:R-:W-:Y:S03]  /*5050*/  @P1 IADD3 R12, R11, 0x10, RZ ;  /* 0x000000100b0c1810 */ /* 0x010fe60007ffe0ff */
[----:B------:R-:W-:Y:S01]  /*5060*/  FMUL.FTZ R37, R37, c[0x0][0x2ec] ;  /* 0x0000bb0025257a20 */ /* 0x000fe20000410000 */
[----:B------:R-:W-:Y:S01]  /*5070*/  PLOP3.LUT P1, PT, PT, PT, UP0, 0x80, 0x0 ;  /* 0x000000000000781c */ /* 0x000fe20003f2f008 */
[----:B------:R-:W-:Y:S01]  /*5080*/  FMUL.FTZ R39, R39, c[0x0][0x2ec] ;  /* 0x0000bb0027277a20 */ /* 0x000fe20000410000 */
[----:B------:R-:W-:Y:S03]  /*5090*/  @P2 ISETP.GE.AND P2, PT, R12, UR5, PT ;  /* 0x000000050c002c0c */ /* 0x000fe6000bf46270 */
[----:B------:R-:W-:Y:S01]  /*50a0*/  FMUL.FTZ R36, R36, c[0x0][0x2ec] ;  /* 0x0000bb0024247a20 */ /* 0x000fe20000410000 */
[C---:B------:R-:W-:Y:S01]  /*50b0*/  HMMA.16816.F32.BF16 R48, R104.reuse, R6, R48 ;  /* 0x000000066830723c */ /* 0x040fe20000041830 */
[----:B------:R-:W-:Y:S03]  /*50c0*/  MUFU.TANH R214, R37 ;  /* 0x0000002500d67308 */ /* 0x000fe60000002400 */
[----:B------:R-:W-:Y:S01]  /*50d0*/  FMUL.FTZ R41, R41, c[0x0][0x2ec] ;  /* 0x0000bb0029297a20 */ /* 0x000fe20000410000 */
[----:B------:R-:W-:Y:S01]  /*50e0*/  @P0 IADD3 R12, R11, 0x11, RZ ;  /* 0x000000110b0c0810 */ /* 0x000fe20007ffe0ff */
[----:B------:R-:W-:Y:S01]  /*50f0*/  FMUL.FTZ R38, R38, c[0x0][0x2ec] ;  /* 0x0000bb0026267a20 */ /* 0x000fe20000410000 */
[----:B------:R-:W-:Y:S01]  /*5100*/  PLOP3.LUT P0, PT, PT, PT, UP0, 0x80, 0x0 ;  /* 0x000000000000781c */ /* 0x000fe20003f0f008 */
[----:B------:R-:W-:Y:S01]  /*5110*/  FMUL.FTZ R40, R40, c[0x0][0x2ec] ;  /* 0x0000bb0028287a20 */ /* 0x000fe20000410000 */
[----:B------:R-:W-:Y:S02]  /*5120*/  @P3 ISETP.GE.AND P3, PT, R12, UR5, PT ;  /* 0x000000050c003c0c */ /* 0x000fe4000bf66270 */
[----:B------:R-:W-:Y:S01]  /*5130*/  MUFU.TANH R96, R41 ;  /* 0x0000002900607308 */ /* 0x000fe20000002400 */
[----:B------:R-:W-:Y:S01]  /*5140*/  FFMA.FTZ R12, R177, -UR4, R237 ;  /* 0x80000004b10c7c23 */ /* 0x000fe200080100ed */
[----:B------:R-:W-:Y:S01]  /*5150*/  @P1 FSEL R13, R13, -INF , !P2 ;  /* 0xff8000000d0d1808 */ /* 0x000fe20005000000 */
[----:B------:R-:W-:Y:S01]  /*5160*/  FMUL.FTZ R43, R43, c[0x0][0x2ec] ;  /* 0x0000bb002b2b7a20 */ /* 0x000fe20000410000 */
[----:B------:R-:W-:Y:S01]  /*5170*/  PLOP3.LUT P1, PT, PT, PT, UP0, 0x80, 0x0 ;  /* 0x000000000000781c */ /* 0x000fe20003f2f008 */
[----:B------:R-:W-:Y:S02]  /*5180*/  FMUL.FTZ R42, R42, c[0x0][0x2ec] ;  /* 0x0000bb002a2a7a20 */ /* 0x000fe40000410000 */
[--C-:B------:R-:W-:Y:S02]  /*5190*/  FFMA.FTZ R13, R13, c[0x0][0x23c], -R10.reuse ;  /* 0x00008f000d0d7a23 */ /* 0x100fe4000001080a */
[----:B------:R-:W-:Y:S01]  /*51a0*/  FMUL.FTZ R45, R45, c[0x0][0x2ec] ;  /* 0x0000bb002d2d7a20 */ /* 0x000fe20000410000 */
[----:B------:R-:W-:Y:S01]  /*51b0*/  MUFU.TANH R235, R39 ;  /* 0x0000002700eb7308 */ /* 0x000fe20000002400 */
[----:B------:R-:W-:Y:S01]  /*51c0*/  FMUL.FTZ R44, R44, c[0x0][0x2ec] ;  /* 0x0000bb002c2c7a20 */ /* 0x000fe20000410000 */
[----:B------:R-:W-:Y:S01]  /*51d0*/  @P0 FSEL R12, R12, -INF , !P3 ;  /* 0xff8000000c0c0808 */ /* 0x000fe20005800000 */
[----:B------:R-:W-:Y:S01]  /*51e0*/  FMUL.FTZ R47, R47, c[0x0][0x2ec] ;  /* 0x0000bb002f2f7a20 */ /* 0x000fe20000410000 */
[----:B------:R-:W-:Y:S01]  /*51f0*/  PLOP3.LUT P0, PT, PT, PT, UP0, 0x80, 0x0 ;  /* 0x000000000000781c */ /* 0x000fe20003f0f008 */
[----:B------:R-:W-:Y:S02]  /*5200*/  FMUL.FTZ R46, R46, c[0x0][0x2ec] ;  /* 0x0000bb002e2e7a20 */ /* 0x000fe40000410000 */
[----:B------:R-:W-:Y:S02]  /*5210*/  FFMA.FTZ R12, R12, c[0x0][0x23c], -R10 ;  /* 0x00008f000c0c7a23 */ /* 0x000fe4000001080a */
[----:B------:R-:W-:Y:S01]  /*5220*/  FMUL.FTZ R48, R48, c[0x0][0x2ec] ;  /* 0x0000bb0030307a20 */ /* 0x000fe20000410000 */
[----:B------:R1:W-:Y:S01]  /*5230*/  MUFU.EX2 R170, R13 ;  /* 0x0000000d00aa7308 */ /* 0x0003e20000000800 */
[----:B------:R-:W-:Y:S02]  /*5240*/  FMUL.FTZ R49, R49, c[0x0][0x2ec] ;  /* 0x0000bb0031317a20 */ /* 0x000fe40000410000 */
[----:B------:R-:W-:Y:S02]  /*5250*/  FMUL.FTZ R50, R50, c[0x0][0x2ec] ;  /* 0x0000bb0032327a20 */ /* 0x000fe40000410000 */
[----:B------:R-:W-:Y:S02]  /*5260*/  FMUL.FTZ R51, R51, c[0x0][0x2ec] ;  /* 0x0000bb0033337a20 */ /* 0x000fe40000410000 */
[----:B------:R-:W-:Y:S02]  /*5270*/  @P0 FSEL R4, R4, -INF , !P3 ;  /* 0xff80000004040808 */ /* 0x000fe40005800000 */
[----:B------:R-:W-:Y:S01]  /*5280*/  PLOP3.LUT P0, PT, PT, PT, UP0, 0x80, 0x0 ;  /* 0x000000000000781c */ /* 0x000fe20003f0f008 */
[----:B------:R-:W-:Y:S02]  /*5290*/  MUFU.TANH R97, R40 ;  /* 0x0000002800617308 */ /* 0x000fe40000002400 */
[--C-:B------:R-:W-:Y:S08]  /*52a0*/  FFMA.FTZ R4, R4, c[0x0][0x23c], -R9.reuse ;  /* 0x00008f0004047a23 */ /* 0x100ff00000010809 */
[----:B------:R2:W-:Y:S01]  /*52b0*/  MUFU.EX2 R248, R4 ;  /* 0x0000000400f87308 */ /* 0x0005e20000000800 */
[----:B-1----:R-:W-:Y:S01]  /*52c0*/  FFMA.FTZ R13, R169, -UR4, R238 ;  /* 0x80000004a90d7c23 */ /* 0x002fe200080100ee */
[----:B------:R-:W-:Y:S04]  /*52d0*/  MOV R169, R102 ;  /* 0x0000006600a97202 */ /* 0x000fe80000000f00 */
[----:B------:R-:W-:Y:S04]  /*52e0*/  @P1 FSEL R13, R13, -INF , !P2 ;  /* 0xff8000000d0d1808 */ /* 0x000fe80005000000 */
[----:B------:R-:W-:Y:S01]  /*52f0*/  MUFU.TANH R72, R43 ;  /* 0x0000002b00487308 */ /* 0x000fe20000002400 */
[----:B------:R-:W-:Y:S01]  /*5300*/  PLOP3.LUT P1, PT, PT, PT, UP0, 0x80, 0x0 ;  /* 0x000000000000781c */ /* 0x000fe20003f2f008 */
[----:B------:R-:W-:Y:S08]  /*5310*/  FFMA.FTZ R13, R13, c[0x0][0x23c], -R9 ;  /* 0x00008f000d0d7a23 */ /* 0x000ff00000010809 */
[----:B------:R-:W-:Y:S01]  /*5320*/  MUFU.TANH R73, R42 ;  /* 0x0000002a00497308 */ /* 0x000fe20000002400 */
[----:B--2---:R-:W-:Y:S03]  /*5330*/  FFMA.FTZ R4, R175, -UR4, R151 ;  /* 0x80000004af047c23 */ /* 0x004fe60008010097 */
[----:B------:R-:W-:Y:S02]  /*5340*/  @P1 FSEL R5, R5, -INF , !P2 ;  /* 0xff80000005051808 */ /* 0x000fe40005000000 */
[----:B------:R-:W-:Y:S02]  /*5350*/  PLOP3.LUT P1, PT, PT, PT, UP0, 0x80, 0x0 ;  /* 0x000000000000781c */ /* 0x000fe40003f2f008 */
[----:B------:R-:W-:Y:S01]  /*5360*/  @P0 FSEL R4, R4, -INF , !P3 ;  /* 0xff80000004040808 */ /* 0x000fe20005800000 */
[--C-:B------:R-:W-:Y:S01]  /*5370*/  FFMA.FTZ R5, R5, c[0x0][0x23c], -R8.reuse ;  /* 0x00008f0005057a23 */ /* 0x100fe20000010808 */
[----:B------:R-:W-:Y:S01]  /*5380*/  MUFU.TANH R94, R45 ;  /* 0x0000002d005e7308 */ /* 0x000fe20000002400 */
[----:B------:R-:W-:Y:S02]  /*5390*/  PLOP3.LUT P0, PT, PT, PT, UP0, 0x80, 0x0 ;  /* 0x000000000000781c */ /* 0x000fe40003f0f008 */
[----:B------:R-:W-:Y:S07]  /*53a0*/  FFMA.FTZ R4, R4, c[0x0][0x23c], -R8 ;  /* 0x00008f0004047a23 */ /* 0x000fee0000010808 */
[----:B------:R1:W-:Y:S10]  /*53b0*/  MUFU.EX2 R158, R4 ;  /* 0x00000004009e7308 */ /* 0x0003f40000000800 */
[----:B------:R2:W-:Y:S10]  /*53c0*/  MUFU.EX2 R159, R5 ;  /* 0x00000005009f7308 */ /* 0x0005f40000000800 */
[----:B------:R-:W-:Y:S01]  /*53d0*/  MUFU.TANH R95, R44 ;  /* 0x0000002c005f7308 */ /* 0x000fe20000002400 */
[----:B-1----:R-:W-:Y:S01]  /*53e0*/  FFMA.FTZ R4, R173, -UR4, R80 ;  /* 0x80000004ad047c23 */ /* 0x002fe20008010050 */
[----:B------:R-:W-:Y:S04]  /*53f0*/  MOV R173, R2 ;  /* 0x0000000200ad7202 */ /* 0x000fe80000000f00 */
[----:B------:R-:W-:Y:S04]  /*5400*/  @P0 FSEL R4, R4, -INF , !P3 ;  /* 0xff80000004040808 */ /* 0x000fe80005800000 */
[----:B------:R-:W-:Y:S01]  /*5410*/  MUFU.TANH R70, R47 ;  /* 0x0000002f00467308 */ /* 0x000fe20000002400 */
[----:B------:R-:W-:Y:S02]  /*5420*/  PLOP3.LUT P3, PT, PT, PT, UP0, 0x80, 0x0 ;  /* 0x000000000000781c */ /* 0x000fe40003f6f008 */
[----:B------:R-:W-:Y:S01]  /*5430*/  PLOP3.LUT P0, PT, PT, PT, UP0, 0x80, 0x0 ;  /* 0x000000000000781c */ /* 0x000fe20003f0f008 */
[--C-:B------:R-:W-:Y:S02]  /*5440*/  FFMA.FTZ R4, R4, c[0x0][0x23c], -R0.reuse ;  /* 0x00008f0004047a23 */ /* 0x100fe40000010800 */
[----:B--2---:R-:W-:Y:S01]  /*5450*/  FFMA.FTZ R5, R172, -UR4, R81 ;  /* 0x80000004ac057c23 */ /* 0x004fe20008010051 */
[----:B------:R-:W-:Y:S03]  /*5460*/  MOV R172, R3 ;  /* 0x0000000300ac7202 */ /* 0x000fe60000000f00 */
[----:B------:R1:W-:Y:S01]  /*5470*/  MUFU.EX2 R84, R4 ;  /* 0x0000000400547308 */ /* 0x0003e20000000800 */
[----:B------:R-:W-:Y:S02]  /*5480*/  @P1 FSEL R5, R5, -INF , !P2 ;  /* 0xff80000005051808 */ /* 0x000fe40005000000 */
[----:B------:R-:W-:Y:S02]  /*5490*/  PLOP3.LUT P1, PT, PT, PT, UP0, 0x80, 0x0 ;  /* 0x000000000000781c */ /* 0x000fe40003f2f008 */
[----:B------:R-:W-:Y:S01]  /*54a0*/  PLOP3.LUT P2, PT, PT, PT, UP0, 0x80, 0x0 ;  /* 0x000000000000781c */ /* 0x000fe20003f4f008 */
[----:B------:R-:W-:Y:S04]  /*54b0*/  FFMA.FTZ R5, R5, c[0x0][0x23c], -R0 ;  /* 0x00008f0005057a23 */ /* 0x000fe80000010800 */
[----:B------:R2:W-:Y:S10]  /*54c0*/  MUFU.EX2 R85, R5 ;  /* 0x0000000500557308 */ /* 0x0005f40000000800 */
[----:B------:R-:W-:Y:S01]  /*54d0*/  MUFU.TANH R71, R46 ;  /* 0x0000002e00477308 */ /* 0x000fe20000002400 */
[C---:B-1----:R-:W-:Y:S02]  /*54e0*/  @P1 IADD3 R4, R11.reuse, 0x18, RZ ;  /* 0x000000180b041810 */ /* 0x042fe40007ffe0ff */
[----:B------:R-:W-:Y:S02]  /*54f0*/  PLOP3.LUT P1, PT, PT, PT, UP0, 0x80, 0x0 ;  /* 0x000000000000781c */ /* 0x000fe40003f2f008 */
[----:B------:R-:W-:Y:S02]  /*5500*/  @P2 ISETP.GE.AND P2, PT, R4, UR5, PT ;  /* 0x0000000504002c0c */ /* 0x000fe4000bf46270 */
[----:B------:R-:W-:Y:S03]  /*5510*/  @P0 IADD3 R4, R11, 0x19, RZ ;  /* 0x000000190b040810 */ /* 0x000fe60007ffe0ff */
[----:B------:R1:W-:Y:S01]  /*5520*/  MUFU.EX2 R168, R12 ;  /* 0x0000000c00a87308 */ /* 0x0003e20000000800 */
[----:B------:R-:W-:Y:S01]  /*5530*/  PLOP3.LUT P0, PT, PT, PT, UP0, 0x80, 0x0 ;  /* 0x000000000000781c */ /* 0x000fe20003f0f008 */
[----:B--2---:R-:W-:Y:S01]  /*5540*/  FFMA.FTZ R5, R180, -UR4, R99 ;  /* 0x80000004b4057c23 */ /* 0x004fe20008010063 */
[----:B------:R-:W-:Y:S01]  /*5550*/  @P3 ISETP.GE.AND P3, PT, R4, UR5, PT ;  /* 0x0000000504003c0c */ /* 0x000fe2000bf66270 */
[----:B------:R-:W-:Y:S04]  /*5560*/  FFMA.FTZ R4, R181, -UR4, R98 ;  /* 0x80000004b5047c23 */ /* 0x000fe80008010062 */
[----:B------:R-:W-:Y:S02]  /*5570*/  @P1 FSEL R5, R5, -INF , !P2 ;  /* 0xff80000005051808 */ /* 0x000fe40005000000 */
[----:B------:R2:W-:Y:S01]  /*5580*/  MUFU.EX2 R250, R13 ;  /* 0x0000000d00fa7308 */ /* 0x0005e20000000800 */
[----:B------:R-:W-:Y:S02]  /*5590*/  PLOP3.LUT P1, PT, PT, PT, UP0, 0x80, 0x0 ;  /* 0x000000000000781c */ /* 0x000fe40003f2f008 */
[--C-:B------:R-:W-:Y:S03]  /*55a0*/  FFMA.FTZ R5, R5, c[0x0][0x23c], -R8.reuse ;  /* 0x00008f0005057a23 */ /* 0x100fe60000010808 */
[----:B------:R-:W-:Y:S02]  /*55b0*/  @P0 FSEL R4, R4, -INF , !P3 ;  /* 0xff80000004040808 */ /* 0x000fe40005800000 */
[----:B------:R-:W-:Y:S02]  /*55c0*/  PLOP3.LUT P0, PT, PT, PT, UP0, 0x80, 0x0 ;  /* 0x000000000000781c */ /* 0x000fe40003f0f008 */
[----:B------:R4:W-:Y:S01]  /*55d0*/  MUFU.EX2 R156, R5 ;  /* 0x00000005009c7308 */ /* 0x0009e20000000800 */
[----:B------:R-:W-:Y:S02]  /*55e0*/  FFMA.FTZ R4, R4, c[0x0][0x23c], -R8 ;  /* 0x00008f0004047a23 */ /* 0x000fe40000010808 */
[----:B-1----:R-:W-:Y:S07]  /*55f0*/  FFMA.FTZ R12, R179, -UR4, R219 ;  /* 0x80000004b30c7c23 */ /* 0x002fee00080100db */
[----:B------:R1:W-:Y:S01]  /*5600*/  MUFU.EX2 R153, R4 ;  /* 0x0000000400997308 */ /* 0x0003e20000000800 */
[----:B--2---:R-:W-:Y:S09]  /*5610*/  FFMA.FTZ R13, R178, -UR4, R222 ;  /* 0x80000004b20d7c23 */ /* 0x004ff200080100de */
[----:B------:R-:W-:Y:S01]  /*5620*/  MUFU.TANH R236, R38 ;  /* 0x0000002600ec7308 */ /* 0x000fe20000002400 */
[----:B----4-:R-:W-:Y:S05]  /*5630*/  FFMA.FTZ R5, R174, -UR4, R79 ;  /* 0x80000004ae057c23 */ /* 0x010fea000801004f */
[----:B------:R-:W-:Y:S04]  /*5640*/  @P1 FSEL R5, R5, -INF , !P2 ;  /* 0xff80000005051808 */ /* 0x000fe80005000000 */
[----:B------:R-:W2:Y:S01]  /*5650*/  MUFU.TANH R215, R36 ;  /* 0x0000002400d77308 */ /* 0x000ea20000002400 */
[----:B------:R-:W-:Y:S01]  /*5660*/  PLOP3.LUT P1, PT, PT, PT, UP0, 0x80, 0x0 ;  /* 0x000000000000781c */ /* 0x000fe20003f2f008 */
[----:B-1----:R-:W-:Y:S02]  /*5670*/  FFMA.FTZ R4, R175, -UR4, R78 ;  /* 0x80000004af047c23 */ /* 0x002fe4000801004e */
[--C-:B------:R-:W-:Y:S03]  /*5680*/  FFMA.FTZ R5, R5, c[0x0][0x23c], -R0.reuse ;  /* 0x00008f0005057a23 */ /* 0x100fe60000010800 */
[----:B------:R-:W-:Y:S03]  /*5690*/  @P0 FSEL R4, R4, -INF , !P3 ;  /* 0xff80000004040808 */ /* 0x000fe60005800000 */
[----:B------:R-:W-:Y:S01]  /*56a0*/  MUFU.EX2 R83, R5 ;  /* 0x0000000500537308 */ /* 0x000fe20000000800 */
[----:B------:R-:W-:Y:S01]  /*56b0*/  PLOP3.LUT P0, PT, PT, PT, UP0, 0x80, 0x0 ;  /* 0x000000000000781c */ /* 0x000fe20003f0f008 */
[----:B------:R-:W-:Y:S02]  /*56c0*/  FFMA.FTZ R4, R4, c[0x0][0x23c], -R0 ;  /* 0x00008f0004047a23 */ /* 0x000fe40000010800 */
[----:B------:R-:W-:Y:S02]  /*56d0*/  @P1 FSEL R13, R13, -INF , !P2 ;  /* 0xff8000000d0d1808 */ /* 0x000fe40005000000 */
[----:B------:R-:W-:Y:S03]  /*56e0*/  PLOP3.LUT P1, PT, PT, PT, UP0, 0x80, 0x0 ;  /* 0x000000000000781c */ /* 0x000fe60003f2f008 */
[--C-:B------:R-:W-:Y:S01]  /*56f0*/  FFMA.FTZ R13, R13, c[0x0][0x23c], -R10.reuse ;  /* 0x00008f000d0d7a23 */ /* 0x100fe2000001080a */
[----:B------:R1:W-:Y:S04]  /*5700*/  MUFU.EX2 R82, R4 ;  /* 0x0000000400527308 */ /* 0x0003e80000000800 */
[----:B------:R-:W-:Y:S02]  /*5710*/  @P0 FSEL R12, R12, -INF , !P3 ;  /* 0xff8000000c0c0808 */ /* 0x000fe40005800000 */
[----:B------:R-:W-:Y:S03]  /*5720*/  PLOP3.LUT P0, PT, PT, PT, UP0, 0x80, 0x0 ;  /* 0x000000000000781c */ /* 0x000fe60003f0f008 */
[----:B------:R-:W-:Y:S01]  /*5730*/  FFMA.FTZ R12, R12, c[0x0][0x23c], -R10 ;  /* 0x00008f000c0c7a23 */ /* 0x000fe2000001080a */
[----:B------:R3:W-:Y:S10]  /*5740*/  MUFU.EX2 R213, R13 ;  /* 0x0000000d00d57308 */ /* 0x0007f40000000800 */
[----:B------:R4:W-:Y:S01]  /*5750*/  MUFU.EX2 R212, R12 ;  /* 0x0000000c00d47308 */ /* 0x0009e20000000800 */
[----:B-1----:R-:W1:Y:S09]  /*5760*/  LDSM.16.M88.4 R4, [R149+0x6c00] ;  /* 0x006c00009504783b */ /* 0x002e720000000200 */
[----:B------:R-:W-:Y:S01]  /*5770*/  MUFU.TANH R211, R48 ;  /* 0x0000003000d37308 */ /* 0x000fe20000002400 */
[----:B---3--:R-:W-:Y:S05]  /*5780*/  FFMA.FTZ R13, R176, -UR4, R244 ;  /* 0x80000004b00d7c23 */ /* 0x008fea00080100f4 */
[----:B------:R-:W-:Y:S04]  /*5790*/  @P1 FSEL R13, R13, -INF , !P2 ;  /* 0xff8000000d0d1808 */ /* 0x000fe80005000000 */
[----:B------:R-:W3:Y:S01]  /*57a0*/  MUFU.TANH R210, R49 ;  /* 0x0000003100d27308 */ /* 0x000ee20000002400 */
[----:B------:R-:W-:Y:S02]  /*57b0*/  PLOP3.LUT P1, PT, PT, PT, UP0, 0x80, 0x0 ;  /* 0x000000000000781c */ /* 0x000fe40003f2f008 */
[----:B------:R-:W-:Y:S01]  /*57c0*/  PLOP3.LUT P2, PT, PT, PT, UP0, 0x80, 0x0 ;  /* 0x000000000000781c */ /* 0x000fe20003f4f008 */
[----:B----4-:R-:W-:Y:S02]  /*57d0*/  FFMA.FTZ R12, R177, -UR4, R243 ;  /* 0x80000004b10c7c23 */ /* 0x010fe400080100f3 */
[--C-:B------:R-:W-:Y:S03]  /*57e0*/  FFMA.FTZ R13, R13, c[0x0][0x23c], -R9.reuse ;  /* 0x00008f000d0d7a23 */ /* 0x100fe60000010809 */
[----:B------:R-:W-:Y:S01]  /*57f0*/  @P0 FSEL R12, R12, -INF , !P3 ;  /* 0xff8000000c0c0808 */ /* 0x000fe20005800000 */
[----:B------:R2:W-:Y:S01]  /*5800*/  MUFU.EX2 R228, R13 ;  /* 0x0000000d00e47308 */ /* 0x0005e20000000800 */
[----:B------:R-:W-:Y:S02]  /*5810*/  PLOP3.LUT P0, PT, PT, PT, UP0, 0x80, 0x0 ;  /* 0x000000000000781c */ /* 0x000fe40003f0f008 */
[----:B------:R-:W-:Y:S01]  /*5820*/  PLOP3.LUT P3, PT, PT, PT, UP0, 0x80, 0x0 ;  /* 0x000000000000781c */ /* 0x000fe20003f6f008 */
[----:B------:R-:W-:Y:S06]  /*5830*/  FFMA.FTZ R12, R12, c[0x0][0x23c], -R9 ;  /* 0x00008f000c0c7a23 */ /* 0x000fec0000010809 */
[----:B------:R4:W-:Y:S01]  /*5840*/  MUFU.EX2 R225, R12 ;  /* 0x0000000c00e17308 */ /* 0x0009e20000000800 */
[-C--:B-1----:R-:W-:Y:S09]  /*5850*/  HMMA.16816.F32.BF16 R52, R104, R4.reuse, R52 ;  /* 0x000000046834723c */ /* 0x082ff20000041834 */
[----:B------:R-:W1:Y:S01]  /*5860*/  MUFU.TANH R221, R50 ;  /* 0x0000003200dd7308 */ /* 0x000e620000002400 */
[C---:B------:R-:W-:Y:S04]  /*5870*/  HMMA.16816.F32.BF16 R56, R112.reuse, R4, R56 ;  /* 0x000000047038723c */ /* 0x040fe80000041838 */
[----:B--2---:R-:W-:Y:S03]  /*5880*/  FFMA.FTZ R13, R188, -UR4, R215 ;  /* 0x80000004bc0d7c23 */ /* 0x004fe600080100d7 */
[----:B------:R-:W-:Y:S01]  /*5890*/  FFMA.FTZ R4, R179, -UR4, R235 ;  /* 0x80000004b3047c23 */ /* 0x000fe200080100eb */
[-C--:B------:R-:W-:Y:S01]  /*58a0*/  HMMA.16816.F32.BF16 R60, R112, R6.reuse, R60 ;  /* 0x00000006703c723c */ /* 0x080fe2000004183c */
[----:B------:R-:W2:Y:S03]  /*58b0*/  MUFU.TANH R218, R51 ;  /* 0x0000003300da7308 */ /* 0x000ea60000002400 */
[----:B------:R-:W-:Y:S01]  /*58c0*/  FFMA.FTZ R5, R182, -UR4, R97 ;  /* 0x80000004b6057c23 */ /* 0x000fe20008010061 */
[C---:B----4-:R-:W-:Y:S02]  /*58d0*/  @P1 IADD3 R12, R11.reuse, 0x20, RZ ;  /* 0x000000200b0c1810 */ /* 0x050fe40007ffe0ff */
[----:B------:R-:W-:Y:S01]  /*58e0*/  PLOP3.LUT P1, PT, PT, PT, UP0, 0x80, 0x0 ;  /* 0x000000000000781c */ /* 0x000fe20003f2f008 */
[----:B------:R-:W-:Y:S01]  /*58f0*/  FMUL.FTZ R52, R52, c[0x0][0x2ec] ;  /* 0x0000bb0034347a20 */ /* 0x000fe20000410000 */
[----:B------:R-:W-:Y:S01]  /*5900*/  @P2 ISETP.GE.AND P2, PT, R12, UR5, PT ;  /* 0x000000050c002c0c */ /* 0x000fe2000bf46270 */
[----:B------:R-:W-:Y:S02]  /*5910*/  HMMA.16816.F32.BF16 R64, R104, R6, R64 ;  /* 0x000000066840723c */ /* 0x000fe40000041840 */
[----:B------:R-:W4:Y:S02]  /*5920*/  MUFU.TANH R185, R52 ;  /* 0x0000003400b97308 */ /* 0x000f240000002400 */
[----:B------:R-:W-:Y:S01]  /*5930*/  FMUL.FTZ R54, R54, c[0x0][0x2ec] ;  /* 0x0000bb0036367a20 */ /* 0x000fe20000410000 */
[----:B------:R-:W-:Y:S01]  /*5940*/  @P0 IADD3 R12, R11, 0x21, RZ ;  /* 0x000000210b0c0810 */ /* 0x000fe20007ffe0ff */
[----:B------:R-:W-:Y:S01]  /*5950*/  FMUL.FTZ R53, R53, c[0x0][0x2ec] ;  /* 0x0000bb0035357a20 */ /* 0x000fe20000410000 */
[----:B------:R-:W-:Y:S01]  /*5960*/  PLOP3.LUT P0, PT, PT, PT, UP0, 0x80, 0x0 ;  /* 0x000000000000781c */ /* 0x000fe20003f0f008 */
[----:B---3--:R-:W-:Y:S01]  /*5970*/  FFMA.FTZ R6, R186, -UR4, R210 ;  /* 0x80000004ba067c23 */ /* 0x008fe200080100d2 */
[----:B------:R-:W-:Y:S03]  /*5980*/  @P3 ISETP.GE.AND P3, PT, R12, UR5, PT ;  /* 0x000000050c003c0c */ /* 0x000fe6000bf66270 */
[----:B------:R-:W-:Y:S01]  /*5990*/  FMUL.FTZ R56, R56, c[0x0][0x2ec] ;  /* 0x0000bb0038387a20 */ /* 0x000fe20000410000 */
[----:B------:R-:W-:Y:S01]  /*59a0*/  F2FP.BF16.PACK_AB R7, R229, R230 ;  /* 0x000000e6e507723e */ /* 0x000fe200000010ff */
[----:B------:R-:W-:Y:S01]  /*59b0*/  FFMA.FTZ R12, R189, -UR4, R214 ;  /* 0x80000004bd0c7c23 */ /* 0x000fe200080100d6 */
[----:B------:R-:W-:Y:S01]  /*59c0*/  @P1 FSEL R13, R13, -INF , !P2 ;  /* 0xff8000000d0d1808 */ /* 0x000fe20005000000 */
[----:B------:R-:W-:Y:S01]  /*59d0*/  FMUL.FTZ R55, R55, c[0x0][0x2ec] ;  /* 0x0000bb0037377a20 */ /* 0x000fe20000410000 */
[----:B------:R-:W-:Y:S01]  /*59e0*/  MUFU.TANH R233, R56 ;  /* 0x0000003800e97308 */ /* 0x000fe20000002400 */
[----:B------:R-:W-:Y:S01]  /*59f0*/  FMUL.FTZ R60, R60, c[0x0][0x2ec] ;  /* 0x0000bb003c3c7a20 */ /* 0x000fe20000410000 */
[----:B------:R-:W-:Y:S01]  /*5a00*/  PLOP3.LUT P1, PT, PT, PT, UP0, 0x80, 0x0 ;  /* 0x000000000000781c */ /* 0x000fe20003f2f008 */
[----:B------:R-:W-:Y:S02]  /*5a10*/  FMUL.FTZ R58, R58, c[0x0][0x2ec] ;  /* 0x0000bb003a3a7a20 */ /* 0x000fe40000410000 */
[--C-:B------:R-:W-:Y:S01]  /*5a20*/  FFMA.FTZ R13, R13, c[0x0][0x23c], -R10.reuse ;  /* 0x00008f000d0d7a23 */ /* 0x100fe2000001080a */
[----:B------:R-:W-:Y:S01]  /*5a30*/  @P0 FSEL R12, R12, -INF , !P3 ;  /* 0xff8000000c0c0808 */ /* 0x000fe20005800000 */
[----:B------:R-:W-:Y:S01]  /*5a40*/  FMUL.FTZ R57, R57, c[0x0][0x2ec] ;  /* 0x0000bb0039397a20 */ /* 0x000fe20000410000 */
[----:B------:R-:W-:Y:S01]  /*5a50*/  PLOP3.LUT P0, PT, PT, PT, UP0, 0x80, 0x0 ;  /* 0x000000000000781c */ /* 0x000fe20003f0f008 */
[----:B------:R-:W-:Y:S01]  /*5a60*/  FMUL.FTZ R61, R61, c[0x0][0x2ec] ;  /* 0x0000bb003d3d7a20 */ /* 0x000fe20000410000 */
[----:B------:R3:W-:Y:S01]  /*5a70*/  MUFU.EX2 R167, R13 ;  /* 0x0000000d00a77308 */ /* 0x0007e20000000800 */
[----:B------:R-:W-:Y:S02]  /*5a80*/  FMUL.FTZ R59, R59, c[0x0][0x2ec] ;  /* 0x0000bb003b3b7a20 */ /* 0x000fe40000410000 */
[----:B------:R-:W-:Y:S02]  /*5a90*/  FMUL.FTZ R62, R62, c[0x0][0x2ec] ;  /* 0x0000bb003e3e7a20 */ /* 0x000fe40000410000 */
[----:B------:R-:W-:Y:S02]  /*5aa0*/  FFMA.FTZ R12, R12, c[0x0][0x23c], -R10 ;  /* 0x00008f000c0c7a23 */ /* 0x000fe4000001080a */
[----:B------:R-:W-:Y:S02]  /*5ab0*/  FMUL.FTZ R64, R64, c[0x0][0x2ec] ;  /* 0x0000bb0040407a20 */ /* 0x000fe40000410000 */
[----:B------:R-:W-:Y:S01]  /*5ac0*/  FMUL.FTZ R65, R65, c[0x0][0x2ec] ;  /* 0x0000bb0041417a20 */ /* 0x000fe20000410000 */
[----:B------:R-:W-:Y:S01]  /*5ad0*/  MUFU.TANH R68, R58 ;  /* 0x0000003a00447308 */ /* 0x000fe20000002400 */
[----:B------:R-:W-:Y:S01]  /*5ae0*/  FMUL.FTZ R66, R66, c[0x0][0x2ec] ;  /* 0x0000bb0042427a20 */ /* 0x000fe20000410000 */
[----:B------:R-:W-:Y:S01]  /*5af0*/  @P0 FSEL R4, R4, -INF , !P3 ;  /* 0xff80000004040808 */ /* 0x000fe20005800000 */
[----:B------:R-:W-:Y:S01]  /*5b00*/  FMUL.FTZ R67, R67, c[0x0][0x2ec] ;  /* 0x0000bb0043437a20 */ /* 0x000fe20000410000 */
[----:B------:R-:W-:Y:S01]  /*5b10*/  PLOP3.LUT P0, PT, PT, PT, UP0, 0x80, 0x0 ;  /* 0x000000000000781c */ /* 0x000fe20003f0f008 */
[----:B------:R-:W-:Y:S02]  /*5b20*/  FMUL.FTZ R63, R63, c[0x0][0x2ec] ;  /* 0x0000bb003f3f7a20 */ /* 0x000fe40000410000 */
[--C-:B------:R-:W-:Y:S03]  /*5b30*/  FFMA.FTZ R4, R4, c[0x0][0x23c], -R9.reuse ;  /* 0x00008f0004047a23 */ /* 0x100fe60000010809 */
[----:B------:R-:W-:Y:S01]  /*5b40*/  MUFU.TANH R227, R60 ;  /* 0x0000003c00e37308 */ /* 0x000fe20000002400 */
[----:B---3--:R-:W-:Y:S05]  /*5b50*/  FFMA.FTZ R13, R178, -UR4, R236 ;  /* 0x80000004b20d7c23 */ /* 0x008fea00080100ec */
[----:B------:R-:W-:Y:S04]  /*5b60*/  @P1 FSEL R13, R13, -INF , !P2 ;  /* 0xff8000000d0d1808 */ /* 0x000fe80005000000 */
[----:B------:R3:W-:Y:S01]  /*5b70*/  MUFU.EX2 R220, R4 ;  /* 0x0000000400dc7308 */ /* 0x0007e20000000800 */
[----:B------:R-:W-:Y:S01]  /*5b80*/  PLOP3.LUT P1, PT, PT, PT, UP0, 0x80, 0x0 ;  /* 0x000000000000781c */ /* 0x000fe20003f2f008 */
[----:B------:R-:W-:Y:S08]  /*5b90*/  FFMA.FTZ R13, R13, c[0x0][0x23c], -R9 ;  /* 0x00008f000d0d7a23 */ /* 0x000ff00000010809 */
[----:B------:R-:W-:Y:S04]  /*5ba0*/  MUFU.TANH R3, R59 ;  /* 0x0000003b00037308 */ /* 0x000fe80000002400 */
[----:B------:R-:W-:Y:S02]  /*5bb0*/  @P1 FSEL R5, R5, -INF , !P2 ;  /* 0xff80000005051808 */ /* 0x000fe40005000000 */
[----:B------:R-:W-:Y:S03]  /*5bc0*/  PLOP3.LUT P1, PT, PT, PT, UP0, 0x80, 0x0 ;  /* 0x000000000000781c */ /* 0x000fe60003f2f008 */
[----:B------:R-:W-:Y:S01]  /*5bd0*/  FFMA.FTZ R5, R5, c[0x0][0x23c], -R8 ;  /* 0x00008f0005057a23 */ /* 0x000fe20000010808 */
[----:B------:R-:W-:Y:S01]  /*5be0*/  MUFU.TANH R226, R61 ;  /* 0x0000003d00e27308 */ /* 0x000fe20000002400 */
[----:B---3--:R-:W-:Y:S05]  /*5bf0*/  FFMA.FTZ R4, R184, -UR4, R96 ;  /* 0x80000004b8047c23 */ /* 0x008fea0008010060 */
[----:B------:R-:W-:Y:S04]  /*5c00*/  @P0 FSEL R4, R4, -INF , !P3 ;  /* 0xff80000004040808 */ /* 0x000fe80005800000 */
[----:B------:R-:W-:Y:S01]  /*5c10*/  MUFU.TANH R2, R62 ;  /* 0x0000003e00027308 */ /* 0x000fe20000002400 */
[----:B------:R-:W-:Y:S01]  /*5c20*/  PLOP3.LUT P0, PT, PT, PT, UP0, 0x80, 0x0 ;  /* 0x000000000000781c */ /* 0x000fe20003f0f008 */
[----:B------:R-:W-:Y:S08]  /*5c30*/  FFMA.FTZ R4, R4, c[0x0][0x23c], -R8 ;  /* 0x00008f0004047a23 */ /* 0x000ff00000010808 */
[----:B------:R3:W-:Y:S10]  /*5c40*/  MUFU.EX2 R245, R4 ;  /* 0x0000000400f57308 */ /* 0x0007f40000000800 */
[----:B------:R1:W-:Y:S10]  /*5c50*/  MUFU.EX2 R246, R5 ;  /* 0x0000000500f67308 */ /* 0x0003f40000000800 */
[----:B------:R-:W-:Y:S01]  /*5c60*/  MUFU.TANH R113, R64 ;  /* 0x0000004000717308 */ /* 0x000fe20000002400 */
[----:B---3--:R-:W-:Y:S05]  /*5c70*/  FFMA.FTZ R4, R181, -UR4, R72 ;  /* 0x80000004b5047c23 */ /* 0x008fea0008010048 */
[----:B------:R-:W-:Y:S04]  /*5c80*/  @P0 FSEL R4, R4, -INF , !P3 ;  /* 0xff80000004040808 */ /* 0x000fe80005800000 */
[----:B------:R-:W-:Y:S01]  /*5c90*/  MUFU.TANH R112, R65 ;  /* 0x0000004100707308 */ /* 0x000fe20000002400 */
[----:B------:R-:W-:Y:S02]  /*5ca0*/  PLOP3.LUT P0, PT, PT, PT, UP0, 0x80, 0x0 ;  /* 0x000000000000781c */ /* 0x000fe40003f0f008 */
[----:B------:R-:W-:Y:S01]  /*5cb0*/  PLOP3.LUT P3, PT, PT, PT, UP0, 0x80, 0x0 ;  /* 0x000000000000781c */ /* 0x000fe20003f6f008 */
[--C-:B------:R-:W-:Y:S02]  /*5cc0*/  FFMA.FTZ R4, R4, c[0x0][0x23c], -R0.reuse ;  /* 0x00008f0004047a23 */ /* 0x100fe40000010800 */
[----:B-1----:R-:W-:Y:S04]  /*5cd0*/  FFMA.FTZ R5, R180, -UR4, R73 ;  /* 0x80000004b4057c23 */ /* 0x002fe80008010049 */
        /* <DEDUP_REMOVED lines=11> */
[----:B------:R-:W-:Y:S01]  /*5d90*/  MUFU.TANH R178, R67 ;  /* 0x0000004300b27308 */ /* 0x000fe20000002400 */
[----:B------:R-:W-:Y:S01]  /*5da0*/  PLOP3.LUT P0, PT, PT, PT, UP0, 0x80, 0x0 ;  /* 0x000000000000781c */ /* 0x000fe20003f0f008 */
[----:B---3--:R-:W-:Y:S01]  /*5db0*/  FFMA.FTZ R5, R191, -UR4, R95 ;  /* 0x80000004bf057c23 */ /* 0x008fe2000801005f */
[----:B------:R-:W-:Y:S01]  /*5dc0*/  @P3 ISETP.GE.AND P3, PT, R4, UR5, PT ;  /* 0x0000000504003c0c */ /* 0x000fe2000bf66270 */
[----:B------:R-:W-:Y:S04]  /*5dd0*/  FFMA.FTZ R4, R190, -UR4, R94 ;  /* 0x80000004be047c23 */ /* 0x000fe8000801005e */
[----:B------:R-:W-:Y:S02]  /*5de0*/  @P1 FSEL R5, R5, -INF , !P6 ;  /* 0xff80000005051808 */ /* 0x000fe40007000000 */
[----:B------:R-:W-:Y:S01]  /*5df0*/  MUFU.TANH R252, R63 ;  /* 0x0000003f00fc7308 */ /* 0x000fe20000002400 */
[----:B------:R-:W-:Y:S02]  /*5e00*/  PLOP3.LUT P1, PT, PT, PT, UP0, 0x80, 0x0 ;  /* 0x000000000000781c */ /* 0x000fe40003f2f008 */
[--C-:B------:R-:W-:Y:S03]  /*5e10*/  FFMA.FTZ R5, R5, c[0x0][0x23c], -R8.reuse ;  /* 0x00008f0005057a23 */ /* 0x100fe60000010808 */
[----:B------:R-:W-:Y:S02]  /*5e20*/  @P0 FSEL R4, R4, -INF , !P3 ;  /* 0xff80000004040808 */ /* 0x000fe40005800000 */
[----:B------:R-:W-:Y:S02]  /*5e30*/  PLOP3.LUT P0, PT, PT, PT, UP0, 0x80, 0x0 ;  /* 0x000000000000781c */ /* 0x000fe40003f0f008 */
[----:B------:R-:W-:Y:S01]  /*5e40*/  MUFU.EX2 R166, R12 ;  /* 0x0000000c00a67308 */ /* 0x000fe20000000800 */
[----:B------:R-:W-:Y:S09]  /*5e50*/  FFMA.FTZ R4, R4, c[0x0][0x23c], -R8 ;  /* 0x00008f0004047a23 */ /* 0x000ff20000010808 */
[----:B------:R1:W-:Y:S10]  /*5e60*/  MUFU.EX2 R231, R4 ;  /* 0x0000000400e77308 */ /* 0x0003f40000000800 */
[----:B------:R3:W-:Y:S10]  /*5e70*/  MUFU.EX2 R234, R5 ;  /* 0x0000000500ea7308 */ /* 0x0007f40000000800 */
[----:B------:R-:W-:Y:S01]  /*5e80*/  MUFU.EX2 R223, R13 ;  /* 0x0000000d00df7308 */ /* 0x000fe20000000800 */
[----:B-1----:R-:W-:Y:S05]  /*5e90*/  FFMA.FTZ R4, R184, -UR4, R70 ;  /* 0x80000004b8047c23 */ /* 0x002fea0008010046 */
[----:B------:R-:W-:Y:S04]  /*5ea0*/  @P0 FSEL R4, R4, -INF , !P3 ;  /* 0xff80000004040808 */ /* 0x000fe80005800000 */
[----:B------:R-:W-:Y:S01]  /*5eb0*/  MUFU.TANH R232, R57 ;  /* 0x0000003900e87308 */ /* 0x000fe20000002400 */
[----:B------:R-:W-:Y:S01]  /*5ec0*/  PLOP3.LUT P0, PT, PT, PT, UP0, 0x80, 0x0 ;  /* 0x000000000000781c */ /* 0x000fe20003f0f008 */
[--C-:B------:R-:W-:Y:S02]  /*5ed0*/  FFMA.FTZ R4, R4, c[0x0][0x23c], -R0.reuse ;  /* 0x00008f0004047a23 */ /* 0x100fe40000010800 */
[----:B---3--:R-:W-:Y:S06]  /*5ee0*/  FFMA.FTZ R5, R182, -UR4, R71 ;  /* 0x80000004b6057c23 */ /* 0x008fec0008010047 */
[----:B------:R1:W-:Y:S01]  /*5ef0*/  MUFU.EX2 R74, R4 ;  /* 0x00000004004a7308 */ /* 0x0003e20000000800 */
[----:B------:R-:W-:Y:S02]  /*5f00*/  @P1 FSEL R5, R5, -INF , !P6 ;  /* 0xff80000005051808 */ /* 0x000fe40007000000 */
[----:B------:R-:W-:Y:S03]  /*5f10*/  PLOP3.LUT P1, PT, PT, PT, UP0, 0x80, 0x0 ;  /* 0x000000000000781c */ /* 0x000fe60003f2f008 */
[----:B------:R-:W-:Y:S04]  /*5f20*/  FFMA.FTZ R5, R5, c[0x0][0x23c], -R0 ;  /* 0x00008f0005057a23 */ /* 0x000fe80000010800 */
[----:B------:R3:W-:Y:S06]  /*5f30*/  MUFU.EX2 R75, R5 ;  /* 0x00000005004b7308 */ /* 0x0007ec0000000800 */
[----:B------:R-:W-:Y:S02]  /*5f40*/  @P1 FSEL R6, R6, -INF , !P3 ;  /* 0xff80000006061808 */ /* 0x000fe40005800000 */
[----:B------:R-:W-:Y:S02]  /*5f50*/  PLOP3.LUT P1, PT, PT, PT, UP0, 0x80, 0x0 ;  /* 0x000000000000781c */ /* 0x000fe40003f2f008 */
[----:B------:R-:W-:Y:S01]  /*5f60*/  MUFU.TANH R217, R54 ;  /* 0x0000003600d97308 */ /* 0x000fe20000002400 */
[--C-:B------:R-:W-:Y:S02]  /*5f70*/  FFMA.FTZ R6, R6, c[0x0][0x23c], -R10.reuse ;  /* 0x00008f0006067a23 */ /* 0x100fe4000001080a */
[----:B-1----:R-:W-:Y:S05]  /*5f80*/  FFMA.FTZ R4, R187, -UR4, R211 ;  /* 0x80000004bb047c23 */ /* 0x002fea00080100d3 */
[----:B------:R-:W-:Y:S02]  /*5f90*/  @P0 FSEL R4, R4, -INF , !P6 ;  /* 0xff80000004040808 */ /* 0x000fe40007000000 */
[----:B------:R1:W-:Y:S01]  /*5fa0*/  MUFU.EX2 R174, R6 ;  /* 0x0000000600ae7308 */ /* 0x0003e20000000800 */
[----:B------:R-:W-:Y:S02]  /*5fb0*/  PLOP3.LUT P0, PT, PT, PT, UP0, 0x80, 0x0 ;  /* 0x000000000000781c */ /* 0x000fe40003f0f008 */
[----:B------:R-:W-:Y:S02]  /*5fc0*/  FFMA.FTZ R4, R4, c[0x0][0x23c], -R10 ;  /* 0x00008f0004047a23 */ /* 0x000fe4000001080a */
[----:B---3--:R-:W-:Y:S05]  /*5fd0*/  FFMA.FTZ R5, R188, -UR4, R221 ;  /* 0x80000004bc057c23 */ /* 0x008fea00080100dd */
[----:B------:R2:W-:Y:S04]  /*5fe0*/  MUFU.EX2 R175, R4 ;  /* 0x0000000400af7308 */ /* 0x0005e80000000800 */
[----:B------:R-:W-:Y:S02]  /*5ff0*/  @P0 FSEL R5, R5, -INF , !P6 ;  /* 0xff80000005050808 */ /* 0x000fe40007000000 */
[----:B------:R-:W-:Y:S02]  /*6000*/  PLOP3.LUT P6, PT, PT, PT, UP0, 0x80, 0x0 ;  /* 0x000000000000781c */ /* 0x000fe40003fcf008 */
[----:B------:R-:W-:Y:S01]  /*6010*/  PLOP3.LUT P0, PT, PT, PT, UP0, 0x80, 0x0 ;  /* 0x000000000000781c */ /* 0x000fe20003f0f008 */
[--C-:B------:R-:W-:Y:S01]  /*6020*/  FFMA.FTZ R5, R5, c[0x0][0x23c], -R9.reuse ;  /* 0x00008f0005057a23 */ /* 0x100fe20000010809 */
[----:B------:R-:W3:Y:S01]  /*6030*/  MUFU.TANH R183, R53 ;  /* 0x0000003500b77308 */ /* 0x000ee20000002400 */
[C---:B-1----:R-:W-:Y:S02]  /*6040*/  @P4 IADD3 R6, R11.reuse, 0x30, RZ ;  /* 0x000000300b064810 */ /* 0x042fe40007ffe0ff */
[----:B------:R-:W-:Y:S02]  /*6050*/  PLOP3.LUT P4, PT, PT, PT, UP0, 0x80, 0x0 ;  /* 0x000000000000781c */ /* 0x000fe40003f8f008 */
[----:B------:R-:W-:Y:S05]  /*6060*/  @P5 ISETP.GE.AND P5, PT, R6, UR5, PT ;  /* 0x0000000506005c0c */ /* 0x000fea000bfa6270 */
[----:B------:R4:W-:Y:S01]  /*6070*/  MUFU.EX2 R184, R5 ;  /* 0x0000000500b87308 */ /* 0x0009e20000000800 */
[----:B------:R-:W-:Y:S02]  /*6080*/  @P2 IADD3 R6, R11, 0x31, RZ ;  /* 0x000000310b062810 */ /* 0x000fe40007ffe0ff */
[----:B------:R-:W-:Y:S01]  /*6090*/  PLOP3.LUT P2, PT, PT, PT, UP0, 0x80, 0x0 ;  /* 0x000000000000781c */ /* 0x000fe20003f4f008 */
[----:B--2---:R-:W-:Y:S01]  /*60a0*/  FFMA.FTZ R4, R189, -UR4, R218 ;  /* 0x80000004bd047c23 */ /* 0x004fe200080100da */
[----:B------:R-:W-:Y:S04]  /*60b0*/  @P6 ISETP.GE.AND P6, PT, R6, UR5, PT ;  /* 0x0000000506006c0c */ /* 0x000fe8000bfc6270 */
[----:B------:R-:W-:Y:S01]  /*60c0*/  @P1 FSEL R4, R4, -INF , !P3 ;  /* 0xff80000004041808 */ /* 0x000fe20005800000 */
[----:B------:R-:W1:Y:S01]  /*60d0*/  MUFU.TANH R216, R55 ;  /* 0x0000003700d87308 */ /* 0x000e620000002400 */
[----:B------:R-:W-:Y:S02]  /*60e0*/  PLOP3.LUT P3, PT, PT, PT, UP0, 0x80, 0x0 ;  /* 0x000000000000781c */ /* 0x000fe40003f6f008 */
[----:B------:R-:W-:Y:S01]  /*60f0*/  PLOP3.LUT P1, PT, PT, PT, UP0, 0x80, 0x0 ;  /* 0x000000000000781c */ /* 0x000fe20003f2f008 */
[----:B------:R-:W-:Y:S06]  /*6100*/  FFMA.FTZ R4, R4, c[0x0][0x23c], -R9 ;  /* 0x00008f0004047a23 */ /* 0x000fec0000010809 */
[----:B------:R3:W2:Y:S01]  /*6110*/  MUFU.EX2 R182, R4 ;  /* 0x0000000400b67308 */ /* 0x0006a20000000800 */
[----:B----4-:R-:W-:Y:S03]  /*6120*/  FFMA.FTZ R5, R193, -UR4, R185 ;  /* 0x80000004c1057c23 */ /* 0x010fe600080100b9 */
[C---:B------:R-:W-:Y:S02]  /*6130*/  @P3 IADD3 R6, R11.reuse, 0x38, RZ ;  /* 0x000000380b063810 */ /* 0x040fe40007ffe0ff */
[----:B------:R-:W-:Y:S02]  /*6140*/  @P4 IADD3 R11, R11, 0x39, RZ ;  /* 0x000000390b0b4810 */ /* 0x000fe40007ffe0ff */
[----:B------:R-:W-:Y:S02]  /*6150*/  @P0 FSEL R5, R5, -INF , !P5 ;  /* 0xff80000005050808 */ /* 0x000fe40006800000 */
[----:B------:R-:W-:Y:S03]  /*6160*/  PLOP3.LUT P0, PT, PT, PT, UP0, 0x80, 0x0 ;  /* 0x000000000000781c */ /* 0x000fe60003f0f008 */
[--C-:B------:R-:W-:Y:S04]  /*6170*/  FFMA.FTZ R5, R5, c[0x0][0x23c], -R10.reuse ;  /* 0x00008f0005057a23 */ /* 0x100fe8000001080a */
[----:B------:R4:W-:Y:S01]  /*6180*/  MUFU.EX2 R115, R5 ;  /* 0x0000000500737308 */ /* 0x0009e20000000800 */
[----:B---3--:R-:W-:Y:S05]  /*6190*/  FFMA.FTZ R4, R164, -UR4, R183 ;  /* 0x80000004a4047c23 */ /* 0x008fea00080100b7 */
[----:B------:R-:W-:Y:S02]  /*61a0*/  @P1 FSEL R4, R4, -INF , !P6 ;  /* 0xff80000004041808 */ /* 0x000fe40007000000 */
[----:B------:R-:W-:Y:S03]  /*61b0*/  PLOP3.LUT P1, PT, PT, PT, UP0, 0x80, 0x0 ;  /* 0x000000000000781c */ /* 0x000fe60003f2f008 */
[----:B------:R-:W-:Y:S04]  /*61c0*/  FFMA.FTZ R4, R4, c[0x0][0x23c], -R10 ;  /* 0x00008f0004047a23 */ /* 0x000fe8000001080a */
[----:B------:R1:W-:Y:S01]  /*61d0*/  MUFU.EX2 R114, R4 ;  /* 0x0000000400727308 */ /* 0x0003e20000000800 */
[----:B----4-:R-:W-:Y:S05]  /*61e0*/  FFMA.FTZ R5, R187, -UR4, R217 ;  /* 0x80000004bb057c23 */ /* 0x010fea00080100d9 */
[----:B------:R-:W-:Y:S02]  /*61f0*/  @P0 FSEL R5, R5, -INF , !P5 ;  /* 0xff80000005050808 */ /* 0x000fe40006800000 */
[----:B------:R-:W-:Y:S03]  /*6200*/  PLOP3.LUT P0, PT, PT, PT, UP0, 0x80, 0x0 ;  /* 0x000000000000781c */ /* 0x000fe60003f0f008 */
[--C-:B------:R-:W-:Y:S04]  /*6210*/  FFMA.FTZ R5, R5, c[0x0][0x23c], -R9.reuse ;  /* 0x00008f0005057a23 */ /* 0x100fe80000010809 */
[----:B------:R3:W-:Y:S01]  /*6220*/  MUFU.EX2 R181, R5 ;  /* 0x0000000500b57308 */ /* 0x0007e20000000800 */
[----:B-1----:R-:W-:Y:S05]  /*6230*/  FFMA.FTZ R4, R186, -UR4, R216 ;  /* 0x80000004ba047c23 */ /* 0x002fea00080100d8 */
[----:B------:R-:W-:Y:S02]  /*6240*/  @P1 FSEL R4, R4, -INF , !P6 ;  /* 0xff80000004041808 */ /* 0x000fe40007000000 */
[----:B------:R-:W-:Y:S03]  /*6250*/  PLOP3.LUT P1, PT, PT, PT, UP0, 0x80, 0x0 ;  /* 0x000000000000781c */ /* 0x000fe60003f2f008 */
[----:B------:R-:W-:Y:S04]  /*6260*/  FFMA.FTZ R4, R4, c[0x0][0x23c], -R9 ;  /* 0x00008f0004047a23 */ /* 0x000fe80000010809 */
[----:B------:R1:W4:Y:S01]  /*6270*/  MUFU.EX2 R180, R4 ;  /* 0x0000000400b47308 */ /* 0x0003220000000800 */
[----:B---3--:R-:W-:Y:S05]  /*6280*/  FFMA.FTZ R5, R165, -UR4, R233 ;  /* 0x80000004a5057c23 */ /* 0x008fea00080100e9 */
[----:B------:R-:W-:Y:S02]  /*6290*/  @P2 FSEL R5, R5, -INF , !P5 ;  /* 0xff80000005052808 */ /* 0x000fe40006800000 */
[----:B------:R-:W-:Y:S03]  /*62a0*/  PLOP3.LUT P2, PT, PT, PT, UP0, 0x80, 0x0 ;  /* 0x000000000000781c */ /* 0x000fe60003f4f008 */
[----:B------:R-:W-:Y:S04]  /*62b0*/  FFMA.FTZ R5, R5, c[0x0][0x23c], -R8 ;  /* 0x00008f0005057a23 */ /* 0x000fe80000010808 */
[----:B------:R3:W-:Y:S01]  /*62c0*/  MUFU.EX2 R189, R5 ;  /* 0x0000000500bd7308 */ /* 0x0007e20000000800 */
[----:B-1----:R-:W-:Y:S05]  /*62d0*/  FFMA.FTZ R4, R163, -UR4, R232 ;  /* 0x80000004a3047c23 */ /* 0x002fea00080100e8 */
[----:B------:R-:W-:Y:S02]  /*62e0*/  @P2 ISETP.GE.AND P3, PT, R6, UR5, PT ;  /* 0x0000000506002c0c */ /* 0x000fe4000bf66270 */
[----:B------:R-:W-:Y:S02]  /*62f0*/  F2FP.BF16.PACK_AB R6, R173, R172 ;  /* 0x000000acad06723e */ /* 0x000fe400000010ff */
[----:B------:R-:W-:Y:S02]  /*6300*/  @P0 FSEL R4, R4, -INF , !P6 ;  /* 0xff80000004040808 */ /* 0x000fe40007000000 */
[----:B------:R-:W-:Y:S01]  /*6310*/  PLOP3.LUT P2, PT, PT, PT, UP0, 0x80, 0x0 ;  /* 0x000000000000781c */ /* 0x000fe20003f4f008 */
[----:B------:R1:W-:Y:S01]  /*6320*/  STS [R202+0x10400], R6 ;  /* 0x01040006ca007388 */ /* 0x0003e20000000800 */
[----:B------:R-:W-:Y:S01]  /*6330*/  PLOP3.LUT P0, PT, PT, PT, UP0, 0x80, 0x0 ;  /* 0x000000000000781c */ /* 0x000fe20003f0f008 */
[----:B------:R-:W-:Y:S04]  /*6340*/  FFMA.FTZ R4, R4, c[0x0][0x23c], -R8 ;  /* 0x00008f0004047a23 */ /* 0x000fe80000010808 */
[----:B------:R1:W-:Y:S01]  /*6350*/  MUFU.EX2 R188, R4 ;  /* 0x0000000400bc7308 */ /* 0x0003e20000000800 */
[----:B---3--:R-:W-:Y:S05]  /*6360*/  FFMA.FTZ R5, R191, -UR4, R68 ;  /* 0x80000004bf057c23 */ /* 0x008fea0008010044 */
[----:B------:R-:W-:Y:S02]  /*6370*/  @P1 FSEL R5, R5, -INF , !P5 ;  /* 0xff80000005051808 */ /* 0x000fe40006800000 */
[----:B------:R-:W-:Y:S03]  /*6380*/  PLOP3.LUT P1, PT, PT, PT, UP0, 0x80, 0x0 ;  /* 0x000000000000781c */ /* 0x000fe60003f2f008 */
[--C-:B------:R-:W-:Y:S04]  /*6390*/  FFMA.FTZ R5, R5, c[0x0][0x23c], -R0.reuse ;  /* 0x00008f0005057a23 */ /* 0x100fe80000010800 */
[----:B------:R3:W-:Y:S01]  /*63a0*/  MUFU.EX2 R69, R5 ;  /* 0x0000000500457308 */ /* 0x0007e20000000800 */
[----:B-1----:R-:W-:Y:S05]  /*63b0*/  FFMA.FTZ R4, R190, -UR4, R3 ;  /* 0x80000004be047c23 */ /* 0x002fea0008010003 */
[----:B------:R-:W-:Y:S02]  /*63c0*/  @P1 ISETP.GE.AND P1, PT, R11, UR5, PT ;  /* 0x000000050b001c0c */ /* 0x000fe4000bf26270 */
[----:B------:R-:W-:Y:S02]  /*63d0*/  @P0 FSEL R4, R4, -INF , !P6 ;  /* 0xff80000004040808 */ /* 0x000fe40007000000 */
[----:B------:R-:W-:Y:S03]  /*63e0*/  PLOP3.LUT P0, PT, PT, PT, UP0, 0x80, 0x0 ;  /* 0x000000000000781c */ /* 0x000fe60003f0f008 */
[----:B------:R-:W-:Y:S02]  /*63f0*/  FFMA.FTZ R4, R4, c[0x0][0x23c], -R0 ;  /* 0x00008f0004047a23 */ /* 0x000fe40000010800 */
[----:B---3--:R-:W-:Y:S02]  /*6400*/  FFMA.FTZ R5, R194, -UR4, R227 ;  /* 0x80000004c2057c23 */ /* 0x008fe400080100e3 */
[----:B------:R1:W-:Y:S03]  /*6410*/  MUFU.EX2 R194, R4 ;  /* 0x0000000400c27308 */ /* 0x0003e60000000800 */
[----:B------:R-:W-:Y:S02]  /*6420*/  @P2 FSEL R5, R5, -INF , !P3 ;  /* 0xff80000005052808 */ /* 0x000fe40005800000 */
[----:B------:R-:W-:Y:S03]  /*6430*/  PLOP3.LUT P2, PT, PT, PT, UP0, 0x80, 0x0 ;  /* 0x000000000000781c */ /* 0x000fe60003f4f008 */
[----:B------:R-:W-:Y:S04]  /*6440*/  FFMA.FTZ R5, R5, c[0x0][0x23c], -R8 ;  /* 0x00008f0005057a23 */ /* 0x000fe80000010808 */
[----:B------:R3:W-:Y:S01]  /*6450*/  MUFU.EX2 R187, R5 ;  /* 0x0000000500bb7308 */ /* 0x0007e20000000800 */
[----:B-1----:R-:W-:Y:S01]  /*6460*/  FFMA.FTZ R4, R195, -UR4, R226 ;  /* 0x80000004c3047c23 */ /* 0x002fe200080100e2 */
[----:B------:R-:W-:Y:S04]  /*6470*/  MOV R195, R15 ;  /* 0x0000000f00c37202 */ /* 0x000fe80000000f00 */
[----:B------:R-:W-:Y:S02]  /*6480*/  F2FP.BF16.PACK_AB R6, R209, R195 ;  /* 0x000000c3d106723e */ /* 0x000fe400000010ff */
[----:B------:R-:W-:Y:S02]  /*6490*/  @P0 FSEL R4, R4, -INF , !P1 ;  /* 0xff80000004040808 */ /* 0x000fe40004800000 */
[----:B------:R-:W-:Y:S03]  /*64a0*/  PLOP3.LUT P0, PT, PT, PT, UP0, 0x80, 0x0 ;  /* 0x000000000000781c */ /* 0x000fe60003f0f008 */
[----:B------:R-:W-:Y:S01]  /*64b0*/  FFMA.FTZ R8, R4, c[0x0][0x23c], -R8 ;  /* 0x00008f0004087a23 */ /* 0x000fe20000010808 */
[-C--:B---3--:R-:W-:Y:S01]  /*64c0*/  F2FP.BF16.PACK_AB R5, R251, R14.reuse ;  /* 0x0000000efb05723e */ /* 0x088fe200000010ff */
[----:B------:R-:W-:Y:S01]  /*64d0*/  FFMA.FTZ R4, R165, -UR4, R2 ;  /* 0x80000004a5047c23 */ /* 0x000fe20008010002 */
[----:B------:R-:W-:Y:S01]  /*64e0*/  MOV R165, R14 ;  /* 0x0000000e00a57202 */ /* 0x000fe20000000f00 */
[----:B------:R-:W-:Y:S02]  /*64f0*/  MUFU.EX2 R186, R8 ;  /* 0x0000000800ba7308 */ /* 0x000fe40000000800 */
[----:B------:R1:W-:Y:S01]  /*6500*/  STS [R202+0x10000], R5 ;  /* 0x01000005ca007388 */ /* 0x0003e20000000800 */
[----:B------:R-:W-:Y:S02]  /*6510*/  @P2 FSEL R4, R4, -INF , !P3 ;  /* 0xff80000004042808 */ /* 0x000fe40005800000 */
[----:B------:R-:W-:Y:S01]  /*6520*/  PLOP3.LUT P2, PT, PT, PT, UP0, 0x80, 0x0 ;  /* 0x000000000000781c */ /* 0x000fe20003f4f008 */
[----:B------:R3:W-:Y:S02]  /*6530*/  STS [R198+0x10000], R7 ;  /* 0x01000007c6007388 */ /* 0x0007e40000000800 */
[----:B------:R-:W-:Y:S02]  /*6540*/  FFMA.FTZ R4, R4, c[0x0][0x23c], -R0 ;  /* 0x00008f0004047a23 */ /* 0x000fe40000010800 */
[----:B------:R2:W-:Y:S02]  /*6550*/  STS [R198+0x10400], R6 ;  /* 0x01040006c6007388 */ /* 0x0005e40000000800 */
[----:B------:R4:W-:Y:S01]  /*6560*/  MUFU.EX2 R191, R4 ;  /* 0x0000000400bf7308 */ /* 0x0009e20000000800 */
[----:B-1----:R-:W-:Y:S01]  /*6570*/  FFMA.FTZ R5, R101, -UR4, R113 ;  /* 0x8000000465057c23 */ /* 0x002fe20008010071 */
[----:B---3--:R-:W-:Y:S04]  /*6580*/  F2FP.BF16.PACK_AB R7, R206, R207 ;  /* 0x000000cfce07723e */ /* 0x008fe800000010ff */
[----:B------:R-:W-:Y:S02]  /*6590*/  @P0 FSEL R5, R5, -INF , !P3 ;  /* 0xff80000005050808 */ /* 0x000fe40005800000 */
[----:B--2---:R-:W-:Y:S01]  /*65a0*/  F2FP.BF16.PACK_AB R6, R92, R93 ;  /* 0x0000005d5c06723e */ /* 0x004fe200000010ff */
[----:B----4-:R-:W-:Y:S01]  /*65b0*/  FFMA.FTZ R4, R100, -UR4, R112 ;  /* 0x8000000464047c23 */ /* 0x010fe20008010070 */
[----:B------:R1:W-:Y:S01]  /*65c0*/  STS [R202+0x12000], R7 ;  /* 0x01200007ca007388 */ /* 0x0003e20000000800 */
[--C-:B------:R-:W-:Y:S01]  /*65d0*/  FFMA.FTZ R5, R5, c[0x0][0x23c], -R10.reuse ;  /* 0x00008f0005057a23 */ /* 0x100fe2000001080a */
[----:B------:R-:W-:Y:S02]  /*65e0*/  PLOP3.LUT P0, PT, PT, PT, UP0, 0x80, 0x0 ;  /* 0x000000000000781c */ /* 0x000fe40003f0f008 */
[----:B------:R2:W-:Y:S01]  /*65f0*/  STS [R202+0x12400], R6 ;  /* 0x01240006ca007388 */ /* 0x0005e20000000800 */
[----:B------:R3:W-:Y:S01]  /*6600*/  MUFU.EX2 R111, R5 ;  /* 0x00000005006f7308 */ /* 0x0007e20000000800 */
[----:B------:R-:W-:Y:S02]  /*6610*/  @P2 FSEL R4, R4, -INF , !P1 ;  /* 0xff80000004042808 */ /* 0x000fe40004800000 */
[----:B------:R-:W-:Y:S03]  /*6620*/  PLOP3.LUT P2, PT, PT, PT, UP0, 0x80, 0x0 ;  /* 0x000000000000781c */ /* 0x000fe60003f4f008 */
[----:B------:R-:W-:Y:S01]  /*6630*/  FFMA.FTZ R10, R4, c[0x0][0x23c], -R10 ;  /* 0x00008f00040a7a23 */ /* 0x000fe2000001080a */
[----:B------:R-:W-:Y:S03]  /*6640*/  F2FP.BF16.PACK_AB R4, R168, R170 ;  /* 0x000000aaa804723e */ /* 0x000fe600000010ff */
[----:B------:R-:W4:Y:S01]  /*6650*/  MUFU.EX2 R110, R10 ;  /* 0x0000000a006e7308 */ /* 0x000f220000000800 */
[----:B-1----:R-:W-:Y:S01]  /*6660*/  F2FP.BF16.PACK_AB R7, R204, R205 ;  /* 0x000000cdcc07723e */ /* 0x002fe200000010ff */
[----:B---3--:R-:W-:Y:S04]  /*6670*/  FFMA.FTZ R5, R193, -UR4, R179 ;  /* 0x80000004c1057c23 */ /* 0x008fe800080100b3 */
[----:B------:R1:W-:Y:S01]  /*6680*/  STS [R198+0x12000], R7 ;  /* 0x01200007c6007388 */ /* 0x0003e20000000800 */
[----:B--2---:R-:W-:Y:S02]  /*6690*/  F2FP.BF16.PACK_AB R6, R90, R91 ;  /* 0x0000005b5a06723e */ /* 0x004fe400000010ff */
[----:B------:R-:W-:Y:S01]  /*66a0*/  @P2 FSEL R5, R5, -INF , !P3 ;  /* 0xff80000005052808 */ /* 0x000fe20005800000 */
[----:B------:R-:W2:Y:S01]  /*66b0*/  LDL R193, [R1+0x18] ;  /* 0x0000180001c17983 */ /* 0x000ea20000100800 */
[----:B------:R-:W-:Y:S01]  /*66c0*/  PLOP3.LUT P2, PT, PT, PT, UP0, 0x80, 0x0 ;  /* 0x000000000000781c */ /* 0x000fe20003f4f008 */
[----:B------:R-:W-:Y:S02]  /*66d0*/  UISETP.GE.AND UP0, UPT, UR6, 0x1, UPT ;  /* 0x000000010600788c */ /* 0x000fe4000bf06270 */
[--C-:B------:R-:W-:Y:S01]  /*66e0*/  FFMA.FTZ R8, R5, c[0x0][0x23c], -R9.reuse ;  /* 0x00008f0005087a23 */ /* 0x100fe20000010809 */
[----:B------:R3:W-:Y:S01]  /*66f0*/  STS [R198+0x12400], R6 ;  /* 0x01240006c6007388 */ /* 0x0007e20000000800 */
[----:B------:R-:W-:Y:S02]  /*6700*/  F2FP.BF16.PACK_AB R5, R225, R228 ;  /* 0x000000e4e105723e */ /* 0x000fe400000010ff */
[----:B------:R4:W-:Y:S01]  /*6710*/  MUFU.EX2 R177, R8 ;  /* 0x0000000800b17308 */ /* 0x0009e20000000800 */
[----:B------:R4:W-:Y:S01]  /*6720*/  STS [R203+0x10000], R4 ;  /* 0x01000004cb007388 */ /* 0x0009e20000000800 */
[----:B-1----:R-:W-:Y:S05]  /*6730*/  F2FP.BF16.PACK_AB R7, R248, R250 ;  /* 0x000000faf807723e */ /* 0x002fea00000010ff */
[----:B------:R1:W-:Y:S04]  /*6740*/  STS [R203+0x10400], R7 ;  /* 0x01040007cb007388 */ /* 0x0003e80000000800 */
[----:B------:R1:W-:Y:S01]  /*6750*/  STS [R201+0x10400], R5 ;  /* 0x01040005c9007388 */ /* 0x0003e20000000800 */
[----:B---3--:R-:W-:Y:S02]  /*6760*/  F2FP.BF16.PACK_AB R6, R212, R213 ;  /* 0x000000d5d406723e */ /* 0x008fe400000010ff */
[----:B----4-:R-:W-:Y:S01]  /*6770*/  F2FP.BF16.PACK_AB R8, R84, R85 ;  /* 0x000000555408723e */ /* 0x010fe200000010ff */
[----:B------:R-:W-:Y:S02]  /*6780*/  FFMA.FTZ R4, R164, -UR4, R178 ;  /* 0x80000004a4047c23 */ /* 0x000fe400080100b2 */
[----:B------:R3:W-:Y:S03]  /*6790*/  STS [R201+0x10000], R6 ;  /* 0x01000006c9007388 */ /* 0x0007e60000000800 */
[----:B------:R-:W-:Y:S01]  /*67a0*/  @P0 FSEL R4, R4, -INF , !P1 ;  /* 0xff80000004040808 */ /* 0x000fe20004800000 */
[----:B------:R-:W-:Y:S01]  /*67b0*/  STS [R203+0x12400], R8 ;  /* 0x01240008cb007388 */ /* 0x000fe20000000800 */
[----:B------:R-:W-:Y:S03]  /*67c0*/  IADD3 R108, P0, R108, UR14, RZ ;  /* 0x0000000e6c6c7c10 */ /* 0x000fe6000ff1e0ff */
[----:B------:R-:W-:Y:S02]  /*67d0*/  FFMA.FTZ R9, R4, c[0x0][0x23c], -R9 ;  /* 0x00008f0004097a23 */ /* 0x000fe40000010809 */
[----:B------:R-:W-:Y:S02]  /*67e0*/  FFMA.FTZ R4, R163, -UR4, R252 ;  /* 0x80000004a3047c23 */ /* 0x000fe400080100fc */
[----:B------:R-:W4:Y:S01]  /*67f0*/  MUFU.EX2 R176, R9 ;  /* 0x0000000900b07308 */ /* 0x000f220000000800 */
[----:B-1----:R-:W-:Y:S02]  /*6800*/  F2FP.BF16.PACK_AB R7, R158, R159 ;  /* 0x0000009f9e07723e */ /* 0x002fe400000010ff */
[----:B------:R-:W-:Y:S02]  /*6810*/  @P2 FSEL R4, R4, -INF , !P1 ;  /* 0xff80000004042808 */ /* 0x000fe40004800000 */
[----:B------:R-:W-:Y:S01]  /*6820*/  F2FP.BF16.PACK_AB R5, R166, R167 ;  /* 0x000000a7a605723e */ /* 0x000fe200000010ff */
[----:B------:R1:W-:Y:S01]  /*6830*/  STS [R203+0x12000], R7 ;  /* 0x01200007cb007388 */ /* 0x0003e20000000800 */
[----:B------:R-:W-:Y:S01]  /*6840*/  PLOP3.LUT P1, PT, PT, PT, UP0, 0x80, 0x0 ;  /* 0x000000000000781c */ /* 0x000fe20003f2f008 */
[----:B------:R-:W-:Y:S01]  /*6850*/  FFMA.FTZ R0, R4, c[0x0][0x23c], -R0 ;  /* 0x00008f0004007a23 */ /* 0x000fe20000010800 */
[----:B------:R-:W-:Y:S02]  /*6860*/  F2FP.BF16.PACK_AB R4, R174, R175 ;  /* 0x000000afae04723e */ /* 0x000fe400000010ff */
[----:B---3--:R-:W-:Y:S01]  /*6870*/  F2FP.BF16.PACK_AB R6, R82, R83 ;  /* 0x000000535206723e */ /* 0x008fe200000010ff */
[----:B------:R3:W3:Y:S04]  /*6880*/  MUFU.EX2 R190, R0 ;  /* 0x0000000000be7308 */ /* 0x0006e80000000800 */
[----:B------:R4:W-:Y:S01]  /*6890*/  STS [R201+0x12400], R6 ;  /* 0x01240006c9007388 */ /* 0x0009e20000000800 */
[----:B-1----:R-:W-:Y:S05]  /*68a0*/  F2FP.BF16.PACK_AB R7, R153, R156 ;  /* 0x0000009c9907723e */ /* 0x002fea00000010ff */
[----:B------:R1:W-:Y:S01]  /*68b0*/  STS [R201+0x12000], R7 ;  /* 0x01200007c9007388 */ /* 0x0003e20000000800 */
[----:B---3--:R-:W-:Y:S03]  /*68c0*/  F2FP.BF16.PACK_AB R0, R182, R184 ;  /* 0x000000b8b600723e */ /* 0x008fe600000010ff */
[----:B------:R3:W-:Y:S01]  /*68d0*/  STS [R196+0x10000], R5 ;  /* 0x01000005c4007388 */ /* 0x0007e20000000800 */
[----:B----4-:R-:W-:Y:S02]  /*68e0*/  F2FP.BF16.PACK_AB R6, R245, R246 ;  /* 0x000000f6f506723e */ /* 0x010fe400000010ff */
[----:B-1----:R-:W-:Y:S02]  /*68f0*/  F2FP.BF16.PACK_AB R7, R220, R223 ;  /* 0x000000dfdc07723e */ /* 0x002fe400000010ff */
[----:B---3--:R-:W-:Y:S03]  /*6900*/  F2FP.BF16.PACK_AB R5, R76, R77 ;  /* 0x0000004d4c05723e */ /* 0x008fe600000010ff */
[----:B------:R1:W-:Y:S04]  /*6910*/  STS [R196+0x10400], R7 ;  /* 0x01040007c4007388 */ /* 0x0003e80000000800 */
[----:B------:R3:W-:Y:S04]  /*6920*/  STS [R197+0x10000], R4 ;  /* 0x01000004c5007388 */ /* 0x0007e80000000800 */
[----:B------:R4:W-:Y:S04]  /*6930*/  STS [R197+0x10400], R0 ;  /* 0x01040000c5007388 */ /* 0x0009e80000000800 */
[----:B------:R4:W-:Y:S04]  /*6940*/  STS [R196+0x12000], R6 ;  /* 0x01200006c4007388 */ /* 0x0009e80000000800 */
[----:B------:R4:W-:Y:S01]  /*6950*/  STS [R196+0x12400], R5 ;  /* 0x01240005c4007388 */ /* 0x0009e20000000800 */
[----:B-1----:R-:W-:Y:S02]  /*6960*/  F2FP.BF16.PACK_AB R7, R231, R234 ;  /* 0x000000eae707723e */ /* 0x002fe400000010ff */
[----:B---3--:R-:W-:Y:S03]  /*6970*/  F2FP.BF16.PACK_AB R4, R180, R181 ;  /* 0x000000b5b404723e */ /* 0x008fe600000010ff */
[----:B------:R1:W-:Y:S01]  /*6980*/  STS [R197+0x12000], R7 ;  /* 0x01200007c5007388 */ /* 0x0003e20000000800 */
[----:B----4-:R-:W-:Y:S02]  /*6990*/  F2FP.BF16.PACK_AB R0, R110, R111 ;  /* 0x0000006f6e00723e */ /* 0x010fe400000010ff */
[----:B------:R-:W-:Y:S02]  /*69a0*/  F2FP.BF16.PACK_AB R6, R74, R75 ;  /* 0x0000004b4a06723e */ /* 0x000fe400000010ff */
[----:B------:R-:W-:Y:S03]  /*69b0*/  F2FP.BF16.PACK_AB R5, R114, R115 ;  /* 0x000000737205723e */ /* 0x000fe600000010ff */
[----:B------:R3:W-:Y:S04]  /*69c0*/  STS [R197+0x12400], R6 ;  /* 0x01240006c5007388 */ /* 0x0007e80000000800 */
[----:B------:R4:W-:Y:S04]  /*69d0*/  STS [R200+0x10000], R5 ;  /* 0x01000005c8007388 */ /* 0x0009e80000000800 */
[----:B------:R4:W-:Y:S04]  /*69e0*/  STS [R200+0x10400], R4 ;  /* 0x01040004c8007388 */ /* 0x0009e80000000800 */
[----:B------:R4:W-:Y:S01]  /*69f0*/  STS [R199+0x10000], R0 ;  /* 0x01000000c7007388 */ /* 0x0009e20000000800 */
[----:B-1----:R-:W-:Y:S02]  /*6a00*/  F2FP.BF16.PACK_AB R7, R188, R189 ;  /* 0x000000bdbc07723e */ /* 0x002fe400000010ff */
[----:B---3--:R-:W-:Y:S02]  /*6a10*/  F2FP.BF16.PACK_AB R6, R194, R69 ;  /* 0x00000045c206723e */ /* 0x008fe400000010ff */
[----:B----4-:R-:W-:Y:S02]  /*6a20*/  F2FP.BF16.PACK_AB R5, R176, R177 ;  /* 0x000000b1b005723e */ /* 0x010fe400000010ff */
[----:B------:R-:W-:Y:S03]  /*6a30*/  F2FP.BF16.PACK_AB R4, R186, R187 ;  /* 0x000000bbba04723e */ /* 0x000fe600000010ff */
[----:B------:R-:W-:Y:S01]  /*6a40*/  STS [R199+0x10400], R5 ;  /* 0x01040005c7007388 */ /* 0x000fe20000000800 */
[----:B------:R-:W-:Y:S03]  /*6a50*/  F2FP.BF16.PACK_AB R0, R190, R191 ;  /* 0x000000bfbe00723e */ /* 0x000fe600000010ff */
[----:B------:R-:W-:Y:S04]  /*6a60*/  STS [R200+0x12000], R7 ;  /* 0x01200007c8007388 */ /* 0x000fe80000000800 */
[----:B------:R-:W-:Y:S04]  /*6a70*/  STS [R200+0x12400], R6 ;  /* 0x01240006c8007388 */ /* 0x000fe80000000800 */
[----:B------:R-:W-:Y:S04]  /*6a80*/  STS [R199+0x12400], R0 ;  /* 0x01240000c7007388 */ /* 0x000fe80000000800 */
[----:B------:R-:W-:Y:S04]  /*6a90*/  STS [R199+0x12000], R4 ;  /* 0x01200004c7007388 */ /* 0x000fe80000000800 */
[----:B------:R-:W1:Y:S08]  /*6aa0*/  LDSM.16.M88.4 R64, [R154+0x4000] ;  /* 0x004000009a40783b */ /* 0x000e700000000200 */
[----:B------:R-:W3:Y:S08]  /*6ab0*/  LDSM.16.M88.4 R60, [R154+0x5000] ;  /* 0x005000009a3c783b */ /* 0x000ef00000000200 */
[----:B------:R-:W4:Y:S08]  /*6ac0*/  LDSM.16.M88.4 R100, [R155+0x4000] ;  /* 0x004000009b64783b */ /* 0x000f300000000200 */
[----:B------:R-:W2:Y:S01]  /*6ad0*/  LDSM.16.M88.4 R104, [R155+0x5000] ;  /* 0x005000009b68783b */ /* 0x000ea20000000200 */
[-C--:B-1----:R-:W-:Y:S08]  /*6ae0*/  HMMA.16816.F32.BF16 R4, R64, R116.reuse, RZ ;  /* 0x000000744004723c */ /* 0x082ff000000418ff */
[C---:B---3--:R-:W-:Y:S08]  /*6af0*/  HMMA.16816.F32.BF16 R8, R60.reuse, R116, RZ ;  /* 0x000000743c08723c */ /* 0x048ff000000418ff */
[-C--:B------:R-:W-:Y:S08]  /*6b00*/  HMMA.16816.F32.BF16 R12, R60, R118.reuse, RZ ;  /* 0x000000763c0c723c */ /* 0x080ff000000418ff */
[C---:B------:R-:W-:Y:S08]  /*6b10*/  HMMA.16816.F32.BF16 R16, R64.reuse, R118, RZ ;  /* 0x000000764010723c */ /* 0x040ff000000418ff */
[-C--:B------:R-:W-:Y:S08]  /*6b20*/  HMMA.16816.F32.BF16 R20, R64, R120.reuse, RZ ;  /* 0x000000784014723c */ /* 0x080ff000000418ff */
[C---:B------:R-:W-:Y:S08]  /*6b30*/  HMMA.16816.F32.BF16 R24, R60.reuse, R120, RZ ;  /* 0x000000783c18723c */ /* 0x040ff000000418ff */
[-C--:B------:R-:W-:Y:S01]  /*6b40*/  HMMA.16816.F32.BF16 R28, R60, R122.reuse, RZ ;  /* 0x0000007a3c1c723c */ /* 0x080fe200000418ff */
[----:B--2---:R-:W-:Y:S03]  /*6b50*/  IADD3.X R109, R193, UR13, RZ, P0, !PT ;  /* 0x0000000dc16d7c10 */ /* 0x004fe600087fe4ff */
[----:B------:R-:W-:Y:S02]  /*6b60*/  MOV R193, R173 ;  /* 0x000000ad00c17202 */ /* 0x000fe40000000f00 */
[----:B------:R1:W2:Y:S02]  /*6b70*/  LDG.E R0, [R108.64+0x120] ;  /* 0x000120206c007981 */ /* 0x0002a4000c1e1900 */
        /* <DEDUP_REMOVED lines=24> */
[----:B------:R1:W3:Y:S04]  /*6d00*/  LDG.E R106, [R108.64] ;  /* 0x000000206c6a7981 */ /* 0x0002e8000c1e1900 */
[----:B------:R1:W4:Y:S02]  /*6d10*/  LDG.E R105, [R108.64+0x20] ;  /* 0x000020206c697981 */ /* 0x000324000c1e1900 */
[----:B------:R-:W-:Y:S01]  /*6d20*/  MOV R107, R172 ;  /* 0x000000ac006b7202 */ /* 0x000fe20000000f00 */
[----:B------:R-:W-:Y:S01]  /*6d30*/  HMMA.16816.F32.BF16 R64, R100, R146, R64 ;  /* 0x000000926440723c */ /* 0x000fe20000041840 */
[----:B------:R1:W2:Y:S03]  /*6d40*/  LDG.E R104, [R108.64+0x100] ;  /* 0x000100206c687981 */ /* 0x0002a6000c1e1900 */
[----:B-1----:R-:W-:Y:S02]  /*6d50*/  MOV R109, R171 ;  /* 0x000000ab006d7202 */ /* 0x002fe40000000f00 */
[----:B------:R-:W-:Y:S01]  /*6d60*/  MOV R108, R169 ;  /* 0x000000a9006c7202 */ /* 0x000fe20000000f00 */
[C---:B---3--:R-:W-:Y:S02]  /*6d70*/  FADD.FTZ R101, -R106.reuse, R4 ;  /* 0x000000046a657221 */ /* 0x048fe40000010100 */
[----:B------:R-:W-:Y:S03]  /*6d80*/  FADD.FTZ R100, -R106, R5 ;  /* 0x000000056a647221 */ /* 0x000fe60000010100 */
[----:B------:R-:W-:Y:S02]  /*6d90*/  FFMA.FTZ R5, -R249, R249, 1 ;  /* 0x3f800000f9057423 */ /* 0x000fe400000101f9 */
[----:B------:R-:W-:Y:S02]  /*6da0*/  FFMA.FTZ R4, -R247, R247, 1 ;  /* 0x3f800000f7047423 */ /* 0x000fe400000101f7 */
        /* <DEDUP_REMOVED lines=69> */
[----:B------:R-:W-:Y:S02]  /*7200*/  FMUL.FTZ R113, R16, R32 ;  /* 0x0000002010717220 */ /* 0x000fe40000410000 */
[----:B------:R-:W-:Y:S02]  /*7210*/  FMUL.FTZ R112, R5, R21 ;  /* 0x0000001505707220 */ /* 0x000fe40000410000 */
[C---:B----4-:R-:W-:Y:S02]  /*7220*/  FADD.FTZ R16, -R105.reuse, R6 ;  /* 0x0000000669107221 */ /* 0x050fe40000010100 */
[----:B------:R-:W-:Y:S02]  /*7230*/  FFMA.FTZ R5, -R108, R108, 1 ;  /* 0x3f8000006c057423 */ /* 0x000fe4000001016c */
[----:B------:R-:W-:Y:S02]  /*7240*/  FADD.FTZ R6, -R105, R7 ;  /* 0x0000000769067221 */ /* 0x000fe40000010100 */
[----:B------:R-:W-:Y:S02]  /*7250*/  FMUL.FTZ R7, R107, R16 ;  /* 0x000000106b077220 */ /* 0x000fe40000410000 */
[----:B------:R-:W-:Y:S02]  /*7260*/  FMUL.FTZ R5, R5, c[0x0][0x2ec] ;  /* 0x0000bb0005057a20 */ /* 0x000fe40000410000 */
[----:B------:R-:W-:Y:S02]  /*7270*/  FADD.FTZ R16, -R105, R18 ;  /* 0x0000001269107221 */ /* 0x000fe40000010100 */
[----:B------:R-:W-:Y:S02]  /*7280*/  FMUL.FTZ R110, R5, R7 ;  /* 0x00000007056e7220 */ /* 0x000fe40000410000 */
[----:B------:R-:W-:Y:S02]  /*7290*/  FFMA.FTZ R5, -R208, R208, 1 ;  /* 0x3f800000d0057423 */ /* 0x000fe400000101d0 */
[----:B------:R-:W-:Y:S02]  /*72a0*/  FADD.FTZ R18, -R105, R19 ;  /* 0x0000001369127221 */ /* 0x000fe40000010100 */
[----:B------:R-:W-:Y:S02]  /*72b0*/  FMUL.FTZ R4, R4, c[0x0][0x2ec] ;  /* 0x0000bb0004047a20 */ /* 0x000fe40000410000 */
[----:B------:R-:W-:Y:S02]  /*72c0*/  FMUL.FTZ R18, R209, R18 ;  /* 0x00000012d1127220 */ /* 0x000fe40000410000 */
[----:B------:R-:W-:Y:S01]  /*72d0*/  FFMA.FTZ R17, -R185, R185, 1 ;  /* 0x3f800000b9117423 */ /* 0x000fe200000101b9 */
[----:B------:R-:W3:Y:S01]  /*72e0*/  LDL.LU R209, [R1+0x12c] ;  /* 0x00012c0001d17983 */ /* 0x000ee20000300800 */
[----:B------:R-:W-:Y:S02]  /*72f0*/  FMUL.FTZ R111, R4, R20 ;  /* 0x00000014046f7220 */ /* 0x000fe40000410000 */
[----:B------:R-:W-:Y:S01]  /*7300*/  FFMA.FTZ R4, -R109, R109, 1 ;  /* 0x3f8000006d047423 */ /* 0x000fe2000001016d */
[----:B------:R-:W4:Y:S01]  /*7310*/  LDL.LU R208, [R1+0x128] ;  /* 0x0001280001d07983 */ /* 0x000f220000300800 */
[----:B------:R-:W-:Y:S02]  /*7320*/  FMUL.FTZ R17, R17, c[0x0][0x2ec] ;  /* 0x0000bb0011117a20 */ /* 0x000fe40000410000 */
[----:B------:R-:W-:Y:S02]  /*7330*/  FMUL.FTZ R6, R193, R6 ;  /* 0x00000006c1067220 */ /* 0x000fe40000410000 */
[----:B------:R-:W-:Y:S02]  /*7340*/  FMUL.FTZ R4, R4, c[0x0][0x2ec] ;  /* 0x0000bb0004047a20 */ /* 0x000fe40000410000 */
[----:B------:R-:W-:Y:S02]  /*7350*/  FMUL.FTZ R114, R17, R33 ;  /* 0x0000002111727220 */ /* 0x000fe40000410000 */
[----:B------:R-:W-:Y:S02]  /*7360*/  FMUL.FTZ R109, R4, R6 ;  /* 0x00000006046d7220 */ /* 0x000fe40000410000 */
[----:B------:R-:W-:Y:S02]  /*7370*/  FMUL.FTZ R19, R195, R16 ;  /* 0x00000010c3137220 */ /* 0x000fe40000410000 */
[----:B------:R-:W-:Y:S02]  /*7380*/  FADD.FTZ R17, -R105, R22 ;  /* 0x0000001669117221 */ /* 0x000fe40000010100 */
[----:B------:R-:W-:Y:S02]  /*7390*/  FFMA.FTZ R4, -R239, R239, 1 ;  /* 0x3f800000ef047423 */ /* 0x000fe400000101ef */
[----:B------:R-:W-:Y:S01]  /*73a0*/  FMUL.FTZ R5, R5, c[0x0][0x2ec] ;  /* 0x0000bb0005057a20 */ /* 0x000fe20000410000 */
[----:B------:R1:W5:Y:S01]  /*73b0*/  LDL.LU R239, [R1+0x124] ;  /* 0x0001240001ef7983 */ /* 0x0003620000300800 */
[----:B------:R-:W-:Y:S02]  /*73c0*/  FFMA.FTZ R6, -R238, R238, 1 ;  /* 0x3f800000ee067423 */ /* 0x000fe400000101ee */
[----:B------:R-:W-:Y:S01]  /*73d0*/  FADD.FTZ R16, -R105, R23 ;  /* 0x0000001769107221 */ /* 0x000fe20000010100 */
        /* <DEDUP_REMOVED lines=52> */
[----:B--2---:R-:W-:Y:S02]  /*7720*/  FADD.FTZ R5, -R104, R8 ;  /* 0x0000000868057221 */ /* 0x004fe40000010100 */
        /* <DEDUP_REMOVED lines=34> */
[----:B------:R-:W-:Y:S02]  /*7950*/  FMUL.FTZ R23, R6, R12 ;  /* 0x0000000c06177220 */ /* 0x000fe40000410000 */
        /* <DEDUP_REMOVED lines=9> */
[----:B------:R-:W-:Y:S02]  /*79f0*/  FADD.FTZ R8, -R104, R29 ;  /* 0x0000001d68087221 */ /* 0x000fe40000010100 */
[----:B------:R-:W-:Y:S02]  /*7a00*/  FMUL.FTZ R9, R156, R9 ;  /* 0x000000099c097220 */ /* 0x000fe40000410000 */
[----:B------:R-:W-:Y:S01]  /*7a10*/  FMUL.FTZ R8, R153, R8 ;  /* 0x0000000899087220 */ /* 0x000fe20000410000 */
[----:B------:R1:W5:Y:S01]  /*7a20*/  LDL.LU R156, [R1+0xf0] ;  /* 0x0000f000019c7983 */ /* 0x0003620000300800 */
[----:B------:R-:W-:Y:S02]  /*7a30*/  FFMA.FTZ R7, -R152, R152, 1 ;  /* 0x3f80000098077423 */ /* 0x000fe40000010198 */
[----:B------:R-:W-:Y:S01]  /*7a40*/  FFMA.FTZ R6, -R151, R151, 1 ;  /* 0x3f80000097067423 */ /* 0x000fe20000010197 */
[----:B------:R1:W5:Y:S01]  /*7a50*/  LDL.LU R153, [R1+0xec] ;  /* 0x0000ec0001997983 */ /* 0x0003620000300800 */
[----:B------:R-:W-:Y:S02]  /*7a60*/  FFMA.FTZ R4, -R98, R98, 1 ;  /* 0x3f80000062047423 */ /* 0x000fe40000010162 */
[----:B------:R-:W-:Y:S01]  /*7a70*/  FFMA.FTZ R5, -R99, R99, 1 ;  /* 0x3f80000063057423 */ /* 0x000fe20000010163 */
[----:B------:R1:W5:Y:S01]  /*7a80*/  LDL.LU R152, [R1+0xe8] ;  /* 0x0000e80001987983 */ /* 0x0003620000300800 */
[----:B------:R-:W-:Y:S02]  /*7a90*/  FMUL.FTZ R4, R4, c[0x0][0x2ec] ;  /* 0x0000bb0004047a20 */ /* 0x000fe40000410000 */
[----:B------:R-:W-:Y:S01]  /*7aa0*/  FMUL.FTZ R7, R7, c[0x0][0x2ec] ;  /* 0x0000bb0007077a20 */ /* 0x000fe20000410000 */
[----:B------:R1:W5:Y:S01]  /*7ab0*/  LDL.LU R151, [R1+0xe4] ;  /* 0x0000e40001977983 */ /* 0x0003620000300800 */
[----:B------:R-:W-:Y:S02]  /*7ac0*/  FMUL.FTZ R18, R4, R8 ;  /* 0x0000000804127220 */ /* 0x000fe40000410000 */
[----:B------:R-:W-:Y:S01]  /*7ad0*/  FADD.FTZ R8, -R104, R45 ;  /* 0x0000002d68087221 */ /* 0x000fe20000010100 */
[----:B------:R1:W5:Y:S01]  /*7ae0*/  LDL.LU R99, [R1+0xe0] ;  /* 0x0000e00001637983 */ /* 0x0003620000300800 */
[----:B------:R-:W-:Y:S02]  /*7af0*/  FFMA.FTZ R4, -R94, R94, 1 ;  /* 0x3f8000005e047423 */ /* 0x000fe4000001015e */
[----:B------:R-:W-:Y:S01]  /*7b00*/  FMUL.FTZ R6, R6, c[0x0][0x2ec] ;  /* 0x0000bb0006067a20 */ /* 0x000fe20000410000 */
[----:B------:R1:W5:Y:S01]  /*7b10*/  LDL.LU R98, [R1+0xdc] ;  /* 0x0000dc0001627983 */ /* 0x0003620000300800 */
[----:B------:R-:W-:Y:S02]  /*7b20*/  FMUL.FTZ R5, R5, c[0x0][0x2ec] ;  /* 0x0000bb0005057a20 */ /* 0x000fe40000410000 */
[----:B------:R-:W-:Y:S02]  /*7b30*/  FMUL.FTZ R49, R7, R13 ;  /* 0x0000000d07317220 */ /* 0x000fe40000410000 */
[----:B------:R-:W-:Y:S02]  /*7b40*/  FMUL.FTZ R8, R231, R8 ;  /* 0x00000008e7087220 */ /* 0x000fe40000410000 */
[----:B------:R-:W-:Y:S02]  /*7b50*/  FFMA.FTZ R7, -R97, R97, 1 ;  /* 0x3f80000061077423 */ /* 0x000fe40000010161 */
[----:B------:R-:W-:Y:S01]  /*7b60*/  FMUL.FTZ R4, R4, c[0x0][0x2ec] ;  /* 0x0000bb0004047a20 */ /* 0x000fe20000410000 */
[----:B------:R1:W5:Y:S01]  /*7b70*/  LDL.LU R97, [R1+0xd8] ;  /* 0x0000d80001617983 */ /* 0x0003620000300800 */
[----:B------:R-:W-:Y:S02]  /*7b80*/  FMUL.FTZ R22, R6, R12 ;  /* 0x0000000c06167220 */ /* 0x000fe40000410000 */
[----:B------:R-:W-:Y:S02]  /*7b90*/  FMUL.FTZ R16, R5, R9 ;  /* 0x0000000905107220 */ /* 0x000fe40000410000 */
[C---:B------:R-:W-:Y:S02]  /*7ba0*/  FADD.FTZ R12, -R104.reuse, R41 ;  /* 0x00000029680c7221 */ /* 0x040fe40000010100 */
[----:B------:R-:W-:Y:S02]  /*7bb0*/  FADD.FTZ R9, -R104, R44 ;  /* 0x0000002c68097221 */ /* 0x000fe40000010100 */
[----:B------:R-:W-:Y:S02]  /*7bc0*/  FFMA.FTZ R6, -R96, R96, 1 ;  /* 0x3f80000060067423 */ /* 0x000fe40000010160 */
[----:B------:R-:W-:Y:S01]  /*7bd0*/  FFMA.FTZ R5, -R95, R95, 1 ;  /* 0x3f8000005f057423 */ /* 0x000fe2000001015f */
[----:B------:R1:W5:Y:S01]  /*7be0*/  LDL.LU R96, [R1+0xd4] ;  /* 0x0000d40001607983 */ /* 0x0003620000300800 */
[----:B------:R-:W-:Y:S02]  /*7bf0*/  FMUL.FTZ R41, R4, R8 ;  /* 0x0000000804297220 */ /* 0x000fe40000410000 */
[----:B------:R-:W-:Y:S01]  /*7c00*/  FADD.FTZ R8, -R104, R61 ;  /* 0x0000003d68087221 */ /* 0x000fe20000010100 */
[----:B------:R1:W5:Y:S01]  /*7c10*/  LDL.LU R95, [R1+0xd0] ;  /* 0x0000d000015f7983 */ /* 0x0003620000300800 */
[----:B------:R-:W-:Y:S02]  /*7c20*/  FFMA.FTZ R4, -R226, R226, 1 ;  /* 0x3f800000e2047423 */ /* 0x000fe400000101e2 */
[----:B------:R-:W-:Y:S01]  /*7c30*/  FMUL.FTZ R9, R234, R9 ;  /* 0x00000009ea097220 */ /* 0x000fe20000410000 */
[----:B------:R1:W5:Y:S01]  /*7c40*/  LDL.LU R94, [R1+0xcc] ;  /* 0x0000cc00015e7983 */ /* 0x0003620000300800 */
[----:B------:R-:W-:Y:S02]  /*7c50*/  FMUL.FTZ R5, R5, c[0x0][0x2ec] ;  /* 0x0000bb0005057a20 */ /* 0x000fe40000410000 */
[----:B------:R-:W-:Y:S02]  /*7c60*/  FMUL.FTZ R8, R186, R8 ;  /* 0x00000008ba087220 */ /* 0x000fe40000410000 */
[----:B------:R-:W-:Y:S02]  /*7c70*/  FMUL.FTZ R4, R4, c[0x0][0x2ec] ;  /* 0x0000bb0004047a20 */ /* 0x000fe40000410000 */
[----:B------:R-:W-:Y:S02]  /*7c80*/  FMUL.FTZ R44, R5, R9 ;  /* 0x00000009052c7220 */ /* 0x000fe40000410000 */
[----:B------:R-:W-:Y:S02]  /*7c90*/  FADD.FTZ R9, -R104, R60 ;  /* 0x0000003c68097221 */ /* 0x000fe40000010100 */
[----:B------:R-:W-:Y:S02]  /*7ca0*/  FFMA.FTZ R5, -R227, R227, 1 ;  /* 0x3f800000e3057423 */ /* 0x000fe400000101e3 */
[----:B------:R-:W-:Y:S02]  /*7cb0*/  FMUL.FTZ R37, R4, R8 ;  /* 0x0000000804257220 */ /* 0x000fe40000410000 */
[----:B------:R-:W-:Y:S02]  /*7cc0*/  FADD.FTZ R4, -R0, R10 ;  /* 0x0000000a00047221 */ /* 0x000fe40000010100 */
[----:B------:R-:W-:Y:S02]  /*7cd0*/  FADD.FTZ R13, -R104, R40 ;  /* 0x00000028680d7221 */ /* 0x000fe40000010100 */
[----:B------:R-:W-:Y:S02]  /*7ce0*/  FMUL.FTZ R9, R187, R9 ;  /* 0x00000009bb097220 */ /* 0x000fe40000410000 */
[----:B------:R-:W-:Y:S02]  /*7cf0*/  FMUL.FTZ R5, R5, c[0x0][0x2ec] ;  /* 0x0000bb0005057a20 */ /* 0x000fe40000410000 */
[----:B------:R-:W-:Y:S02]  /*7d00*/  FADD.FTZ R10, -R0, R11 ;  /* 0x0000000b000a7221 */ /* 0x000fe40000010100 */
[----:B------:R-:W-:Y:S02]  /*7d10*/  FMUL.FTZ R11, R93, R4 ;  /* 0x000000045d0b7220 */ /* 0x000fe40000410000 */
[----:B------:R-:W-:Y:S01]  /*7d20*/  FMUL.FTZ R13, R246, R13 ;  /* 0x0000000df60d7220 */ /* 0x000fe20000410000 */
        /* <DEDUP_REMOVED lines=9> */
[----:B------:R-:W-:Y:S02]  /*7dc0*/  FADD.FTZ R13, -R104, R56 ;  /* 0x00000038680d7221 */ /* 0x000fe40000010100 */
[----:B------:R-:W-:Y:S02]  /*7dd0*/  FFMA.FTZ R7, -R233, R233, 1 ;  /* 0x3f800000e9077423 */ /* 0x000fe400000101e9 */
[----:B------:R-:W-:Y:S01]  /*7de0*/  FADD.FTZ R8, -R0, R15 ;  /* 0x0000000f00087221 */ /* 0x000fe20000010100 */
[----:B---3--:R-:W-:Y:S01]  /*7df0*/  MOV R56, R209 ;  /* 0x000000d100387202 */ /* 0x008fe20000000f00 */
[----:B------:R-:W-:Y:S02]  /*7e00*/  FMUL.FTZ R9, R91, R9 ;  /* 0x000000095b097220 */ /* 0x000fe40000410000 */
[----:B------:R-:W-:Y:S01]  /*7e10*/  FMUL.FTZ R45, R6, R12 ;  /* 0x0000000c062d7220 */ /* 0x000fe20000410000 */
[----:B------:R1:W5:Y:S01]  /*7e20*/  LDL.LU R91, [R1+0xc0] ;  /* 0x0000c000015b7983 */ /* 0x0003620000300800 */
[----:B------:R-:W-:Y:S01]  /*7e30*/  FADD.FTZ R12, -R104, R57 ;  /* 0x00000039680c7221 */ /* 0x000fe20000010100 */
[----:B----4-:R-:W-:Y:S01]  /*7e40*/  MOV R57, R208 ;  /* 0x000000d000397202 */ /* 0x010fe20000000f00 */
        /* <DEDUP_REMOVED lines=69> */
[----:B------:R-:W-:Y:S01]  /*82a0*/  FMUL.FTZ R17, R4, R17 ;  /* 0x0000001104117220 */ /* 0x000fe20000410000 */
[----:B------:R1:W5:Y:S01]  /*82b0*/  LDL.LU R71, [R1+0x70] ;  /* 0x0000700001477983 */ /* 0x0003620000300800 */
[----:B------:R-:W-:Y:S02]  /*82c0*/  FFMA.FTZ R4, -R70, R70, 1 ;  /* 0x3f80000046047423 */ /* 0x000fe40000010146 */
[----:B------:R-:W-:Y:S01]  /*82d0*/  FADD.FTZ R36, -R0, R58 ;  /* 0x0000003a00247221 */ /* 0x000fe20000010100 */
[----:B------:R1:W5:Y:S01]  /*82e0*/  LDL.LU R70, [R1+0x6c] ;  /* 0x00006c0001467983 */ /* 0x0003620000300800 */
[----:B------:R-:W-:Y:S02]  /*82f0*/  FMUL.FTZ R6, R6, c[0x0][0x2ec] ;  /* 0x0000bb0006067a20 */ /* 0x000fe40000410000 */
[----:B------:R-:W-:Y:S02]  /*8300*/  FMUL.FTZ R36, R69, R36 ;  /* 0x0000002445247220 */ /* 0x000fe40000410000 */
[----:B------:R-:W-:Y:S01]  /*8310*/  FMUL.FTZ R7, R7, c[0x0][0x2ec] ;  /* 0x0000bb0007077a20 */ /* 0x000fe20000410000 */
[----:B------:R1:W5:Y:S01]  /*8320*/  LDL.LU R69, [R1+0x68] ;  /* 0x0000680001457983 */ /* 0x0003620000300800 */
[----:B------:R-:W-:Y:S02]  /*8330*/  FMUL.FTZ R5, R5, c[0x0][0x2ec] ;  /* 0x0000bb0005057a20 */ /* 0x000fe40000410000 */
[----:B------:R-:W-:Y:S02]  /*8340*/  FMUL.FTZ R13, R6, R13 ;  /* 0x0000000d060d7220 */ /* 0x000fe40000410000 */
[----:B------:R-:W-:Y:S02]  /*8350*/  FFMA.FTZ R6, -R68, R68, 1 ;  /* 0x3f80000044067423 */ /* 0x000fe40000010144 */
[----:B------:R-:W-:Y:S01]  /*8360*/  FMUL.FTZ R4, R4, c[0x0][0x2ec] ;  /* 0x0000bb0004047a20 */ /* 0x000fe20000410000 */
[----:B------:R1:W5:Y:S01]  /*8370*/  LDL.LU R68, [R1+0x64] ;  /* 0x0000640001447983 */ /* 0x0003620000300800 */
[----:B------:R-:W-:Y:S02]  /*8380*/  FMUL.FTZ R8, R7, R8 ;  /* 0x0000000807087220 */ /* 0x000fe40000410000 */
        /* <DEDUP_REMOVED lines=8> */
[----:B------:R-:W-:Y:S02]  /*8410*/  FADD.FTZ R33, -R0, R63 ;  /* 0x0000003f00217221 */ /* 0x000fe40000010100 */
[----:B------:R-:W-:Y:S02]  /*8420*/  FFMA.FTZ R0, -R252, R252, 1 ;  /* 0x3f800000fc007423 */ /* 0x000fe400000101fc */
        /* <DEDUP_REMOVED lines=12> */
[----:B-1----:R-:W-:Y:S01]  /*84f0*/  IMAD.MOV.U32 R6, RZ, RZ, c[0x0][0x190] ;  /* 0x00006400ff067624 */ /* 0x002fe200078e00ff */
        /* <DEDUP_REMOVED lines=32> */
.L_x_603:
        /* <DEDUP_REMOVED lines=149> */
.L_x_604:
        /* <DEDUP_REMOVED lines=296> */
.L_x_606:
        /* <DEDUP_REMOVED lines=19> */
.L_x_607:
        /* <DEDUP_REMOVED lines=43> */
.L_x_609:
[----:B--2---:R-:W-:Y:S05]  /*a6b0*/  BSYNC B0 ;  /* 0x0000000000007941 */ /* 0x004fea0003800000 */
.L_x_608:
        /* <DEDUP_REMOVED lines=14> */
.L_x_611:
[----:B------:R-:W-:Y:S05]  /*a7a0*/  BSYNC B0 ;  /* 0x0000000000007941 */ /* 0x000fea0003800000 */
.L_x_610:
        /* <DEDUP_REMOVED lines=25> */
.L_x_613:
[----:B------:R-:W-:Y:S05]  /*a940*/  BSYNC B0 ;  /* 0x0000000000007941 */ /* 0x000fea0003800000 */
.L_x_612:
        /* <DEDUP_REMOVED lines=12> */
.L_x_586:
        /* <DEDUP_REMOVED lines=21> */
.L_x_615:
        /* <DEDUP_REMOVED lines=19> */
.L_x_616:
        /* <DEDUP_REMOVED lines=37> */
.L_x_618:
[----:B------:R-:W-:Y:S05]  /*aee0*/  BSYNC B0 ;  /* 0x0000000000007941 */ /* 0x000fea0003800000 */
.L_x_617:
        /* <DEDUP_REMOVED lines=15> */
.L_x_620:
[----:B------:R-:W-:Y:S05]  /*afe0*/  BSYNC B0 ;  /* 0x0000000000007941 */ /* 0x000fea0003800000 */
.L_x_619:
        /* <DEDUP_REMOVED lines=26> */
.L_x_622:
[----:B------:R-:W-:Y:S05]  /*b190*/  BSYNC B0 ;  /* 0x0000000000007941 */ /* 0x000fea0003800000 */
.L_x_621:
        /* <DEDUP_REMOVED lines=12> */
.L_x_614:
[----:B------:R-:W-:Y:S05]  /*b260*/  BSYNC B1 ;  /* 0x0000000000017941 */ /* 0x000fea0003800000 */
.L_x_581:
        /* <DEDUP_REMOVED lines=11> */
.L_x_623:
[----:B------:R-:W-:Y:S05]  /*b320*/  EXIT ;  /* 0x000000000000794d */ /* 0x000fea0003800000 */
.L_x_625:
        /* <DEDUP_REMOVED lines=13> */
.L_x_1341:


//--------------------- .text._ZN5flash44flash_bwd_dq_dk_dv_loop_seqk_parallel_kernelI23Flash_bwd_kernel_traitsILi32ELi128ELi128ELi8ELi4ELi4ELi4ELb1ELb0EN7cutlass10bfloat16_tE19Flash_kernel_traitsILi32ELi128ELi128ELi8ES3_EELb1ELb0ELb1ELb0ELb0ELb1ELb0EEEvNS_16Flash_bwd_paramsE --------------------------
	.section	.text._ZN5flash44flash_bwd_dq_dk_dv_loop_seqk_parallel_kernelI23Flash_bwd_kernel_traitsILi32ELi128ELi128ELi8ELi4ELi4ELi4ELb1ELb0EN7cutlass10bfloat16_tE19Flash_kernel_traitsILi32ELi128ELi128ELi8ES3_EELb1ELb0ELb1ELb0ELb0ELb1ELb0EEEvNS_16Flash_bwd_paramsE,"ax",@progbits
	.sectioninfo	@"SHI_REGISTERS=255"
	.align	128
        .global         _ZN5flash44flash_bwd_dq_dk_dv_loop_seqk_parallel_kernelI23Flash_bwd_kernel_traitsILi32ELi128ELi128ELi8ELi4ELi4ELi4ELb1ELb0EN7cutlass10bfloat16_tE19Flash_kernel_traitsILi32ELi128ELi128ELi8ES3_EELb1ELb0ELb1ELb0ELb0ELb1ELb0EEEvNS_16Flash_bwd_paramsE
        .type           _ZN5flash44flash_bwd_dq_dk_dv_loop_seqk_parallel_kernelI23Flash_bwd_kernel_traitsILi32ELi128ELi128ELi8ELi4ELi4ELi4ELb1ELb0EN7cutlass10bfloat16_tE19Flash_kernel_traitsILi32ELi128ELi128ELi8ES3_EELb1ELb0ELb1ELb0ELb0ELb1ELb0EEEvNS_16Flash_bwd_paramsE,@function
        .size           _ZN5flash44flash_bwd_dq_dk_dv_loop_seqk_parallel_kernelI23Flash_bwd_kernel_traitsILi32ELi128ELi128ELi8ELi4ELi4ELi4ELb1ELb0EN7cutlass10bfloat16_tE19Flash_kernel_traitsILi32ELi128ELi128ELi8ES3_EELb1ELb0ELb1ELb0ELb0ELb1ELb0EEEvNS_16Flash_bwd_paramsE,(.L_x_1342 - _ZN5flash44flash_bwd_dq_dk_dv_loop_seqk_parallel_kernelI23Flash_bwd_kernel_traitsILi32ELi128ELi128ELi8ELi4ELi4ELi4ELb1ELb0EN7cutlass10bfloat16_tE19Flash_kernel_traitsILi32ELi128ELi128ELi8ES3_EELb1ELb0ELb1ELb0ELb0ELb1ELb0EEEvNS_16Flash_bwd_paramsE)
        .other          _ZN5flash44flash_bwd_dq_dk_dv_loop_seqk_parallel_kernelI23Flash_bwd_kernel_traitsILi32ELi128ELi128ELi8ELi4ELi4ELi4ELb1ELb0EN7cutlass10bfloat16_tE19Flash_kernel_traitsILi32ELi128ELi128ELi8ES3_EELb1ELb0ELb1ELb0ELb0ELb1ELb0EEEvNS_16Flash_bwd_paramsE,@"STO_CUDA_ENTRY STV_DEFAULT"
_ZN5flash44flash_bwd_dq_dk_dv_loop_seqk_parallel_kernelI23Flash_bwd_kernel_traitsILi32ELi128ELi128ELi8ELi4ELi4ELi4ELb1ELb0EN7cutlass10bfloat16_tE19Flash_kernel_traitsILi32ELi128ELi128ELi8ES3_EELb1ELb0ELb1ELb0ELb0ELb1ELb0EEEvNS_16Flash_bwd_paramsE:
.text._ZN5flash44flash_bwd_dq_dk_dv_loop_seqk_parallel_kernelI23Flash_bwd_kernel_traitsILi32ELi128ELi128ELi8ELi4ELi4ELi4ELb1ELb0EN7cutlass10bfloat16_tE19Flash_kernel_traitsILi32ELi128ELi128ELi8ES3_EELb1ELb0ELb1ELb0ELb0ELb1ELb0EEEvNS_16Flash_bwd_paramsE:
        /* <DEDUP_REMOVED lines=19> */
[----:B------:R-:W-:Y:S01]  /*0130*/  ULDC UR59, c[0x0][0x22c] ;  /* 0x00008b00003b7ab9 */ /* 0x000fe20000000800 */
[----:B------:R-:W3:Y:S01]  /*0140*/  S2UR UR53, SR_CTAID.Y ;  /* 0x00000000003579c3 */ /* 0x000ee20000002600 */
[----:B------:R-:W-:-:S02]  /*0150*/  UIMAD UR5, UR7, UR6, UR5 ;  /* 0x00000006070572a4 */ /* 0x000fc4000f8e0205 */
[----:B------:R-:W-:Y:S02]  /*0160*/  ULDC UR15, c[0x0][0x1c8] ;  /* 0x00007200000f7ab9 */ /* 0x000fe40000000800 */
[----:B------:R-:W-:Y:S02]  /*0170*/  ULDC UR10, c[0x0][0x1c0] ;  /* 0x00007000000a7ab9 */ /* 0x000fe40000000800 */
[----:B------:R-:W-:Y:S02]  /*0180*/  ULDC.U8 UR11, c[0x0][0x328] ;  /* 0x0000ca00000b7ab9 */ /* 0x000fe40000000000 */
[----:B------:R-:W-:Y:S02]  /*0190*/  UISETP.NE.AND UP5, UPT, UR11, URZ, UPT ;  /* 0x0000003f0b00728c */ /* 0x000fe4000bfa5270 */
[----:B------:R-:W-:Y:S02]  /*01a0*/  ULDC UR56, c[0x0][0x1c0] ;  /* 0x0000700000387ab9 */ /* 0x000fe40000000800 */
[----:B------:R-:W-:Y:S01]  /*01b0*/  ULDC.U8 UR12, c[0x0][0x3d0] ;  /* 0x0000f400000c7ab9 */ /* 0x000fe20000000000 */
[----:B-1----:R-:W-:Y:S01]  /*01c0*/  SHF.R.S32.HI R5, RZ, 0x1f, R6 ;  /* 0x0000001fff057819 */ /* 0x002fe20000011406 */
[----:B--2---:R-:W-:-:S02]  /*01d0*/  UIMAD UR20, UR54, UR59, URZ ;  /* 0x0000003b361472a4 */ /* 0x004fc4000f8e023f */
[----:B------:R-:W-:Y:S01]  /*01e0*/  ULDC UR13, c[0x0][0x1c0] ;  /* 0x00007000000d7ab9 */ /* 0x000fe20000000800 */
[CC--:B------:R-:W-:Y:S01]  /*01f0*/  LEA.HI R3, R5.reuse, R6.reuse, RZ, 0x2 ;  /* 0x0000000605037211 */ /* 0x0c0fe200078f10ff */
[----:B------:R-:W-:Y:S01]  /*0200*/  ULDC UR21, c[0x0][0x224] ;  /* 0x0000890000157ab9 */ /* 0x000fe20000000800 */
[-C--:B------:R-:W-:Y:S01]  /*0210*/  LEA.HI R9, R5, R6.reuse, RZ, 0x5 ;  /* 0x0000000605097211 */ /* 0x080fe200078f28ff */
[----:B------:R-:W-:Y:S01]  /*0220*/  UIMAD.WIDE UR56, UR59, UR56, URZ ;  /* 0x000000383b3872a5 */ /* 0x000fe2000f8e023f */
[----:B------:R-:W-:Y:S01]  /*0230*/  LOP3.LUT R4, R3, 0xfffffffc, RZ, 0xc0, !PT ;  /* 0xfffffffc03047812 */ /* 0x000fe200078ec0ff */
[----:B---3--:R-:W-:Y:S01]  /*0240*/  UIMAD UR6, UR53, UR10, UR54 ;  /* 0x0000000a350672a4 */ /* 0x008fe2000f8e0236 */
[--C-:B------:R-:W-:Y:S01]  /*0250*/  SHF.R.S32.HI R0, RZ, 0x2, R3.reuse ;  /* 0x00000002ff007819 */ /* 0x100fe20000011403 */
[----:B------:R-:W-:Y:S01]  /*0260*/  USHF.R.S32.HI UR10, URZ, 0x1f, UR54 ;  /* 0x0000001f3f0a7899 */ /* 0x000fe20008011436 */
[CC--:B------:R-:W-:Y:S01]  /*0270*/  LEA.HI R161, R5.reuse, R6.reuse, RZ, 0x3 ;  /* 0x0000000605a17211 */ /* 0x0c0fe200078f18ff */
[----:B------:R-:W-:Y:S01]  /*0280*/  IMAD.IADD R12, R6, 0x1, -R4 ;  /* 0x00000001060c7824 */ /* 0x000fe200078e0a04 */
[CC--:B------:R-:W-:Y:S01]  /*0290*/  LEA.HI R243, R5.reuse, R6.reuse, RZ, 0x7 ;  /* 0x0000000605f37211 */ /* 0x0c0fe200078f38ff */
[----:B------:R-:W-:Y:S01]  /*02a0*/  USHF.L.U32 UR11, UR53, 0x7, URZ ;  /* 0x00000007350b7899 */ /* 0x000fe2000800063f */
[----:B------:R-:W-:Y:S01]  /*02b0*/  SHF.R.S32.HI R2, RZ, 0x1f, R3 ;  /* 0x0000001fff027819 */ /* 0x000fe20000011403 */
[----:B------:R-:W-:Y:S01]  /*02c0*/  UISETP.NE.AND UP6, UPT, UR12, URZ, UPT ;  /* 0x0000003f0c00728c */ /* 0x000fe2000bfc5270 */
[----:B------:R-:W-:Y:S01]  /*02d0*/  LEA.HI R5, R5, R6, RZ, 0x4 ;  /* 0x0000000605057211 */ /* 0x000fe200078f20ff */
[----:B------:R-:W-:Y:S01]  /*02e0*/  UIMAD UR59, UR59, UR13, URZ ;  /* 0x0000000d3b3b72a4 */ /* 0x000fe2000f8e023f */
[----:B------:R-:W-:Y:S01]  /*02f0*/  LOP3.LUT R7, R9, 0xffffffe0, RZ, 0xc0, !PT ;  /* 0xffffffe009077812 */ /* 0x000fe200078ec0ff */
[----:B------:R-:W-:Y:S01]  /*0300*/  UIMAD.WIDE.U32 UR12, UR53, UR21, URZ ;  /* 0x00000015350c72a5 */ /* 0x000fe2000f8e003f */
[-C--:B------:R-:W-:Y:S01]  /*0310*/  LEA.HI R4, R3, R0.reuse, RZ, 0x1 ;  /* 0x0000000003047211 */ /* 0x080fe200078f08ff */
[----:B------:R-:W-:Y:S01]  /*0320*/  ULDC UR16, c[0x0][0x214] ;  /* 0x0000850000107ab9 */ /* 0x000fe20000000800 */
[----:B------:R-:W-:Y:S01]  /*0330*/  LEA.HI R3, R2, R0, RZ, 0x3 ;  /* 0x0000000002037211 */ /* 0x000fe200078f18ff */
[----:B------:R-:W-:Y:S01]  /*0340*/  IMAD.IADD R2, R6, 0x1, -R7 ;  /* 0x0000000106027824 */ /* 0x000fe200078e0a07 */
[----:B------:R-:W-:Y:S01]  /*0350*/  LOP3.LUT R8, R5, 0xfffffff0, RZ, 0xc0, !PT ;  /* 0xfffffff005087812 */ /* 0x000fe200078ec0ff */
[----:B------:R-:W-:Y:S01]  /*0360*/  ULDC UR19, c[0x0][0x224] ;  /* 0x0000890000137ab9 */ /* 0x000fe20000000800 */
[----:B------:R-:W-:Y:S01]  /*0370*/  LOP3.LUT R10, R161, 0xfffffff8, RZ, 0xc0, !PT ;  /* 0xfffffff8a10a7812 */ /* 0x000fe200078ec0ff */
[----:B------:R-:W-:Y:S01]  /*0380*/  UIMAD UR6, UR6, UR19, URZ ;  /* 0x00000013060672a4 */ /* 0x000fe2000f8e023f */
[----:B------:R-:W-:Y:S01]  /*0390*/  LOP3.LUT R4, R4, 0x7fffffe, RZ, 0xc0, !PT ;  /* 0x07fffffe04047812 */ /* 0x000fe200078ec0ff */
[C---:B------:R-:W-:Y:S01]  /*03a0*/  IMAD.IADD R8, R6.reuse, 0x1, -R8 ;  /* 0x0000000106087824 */ /* 0x040fe200078e0a08 */
[----:B------:R-:W-:Y:S01]  /*03b0*/  LOP3.LUT R3, R3, 0xfffffff8, RZ, 0xc0, !PT ;  /* 0xfffffff803037812 */ /* 0x000fe200078ec0ff */
[----:B------:R-:W-:Y:S01]  /*03c0*/  IMAD.IADD R10, R6, 0x1, -R10 ;  /* 0x00000001060a7824 */ /* 0x000fe200078e0a0a */
[----:B------:R-:W-:Y:S01]  /*03d0*/  SHF.R.S32.HI R6, RZ, 0x1f, R2 ;  /* 0x0000001fff067819 */ /* 0x000fe20000011402 */
[C---:B------:R-:W-:Y:S01]  /*03e0*/  IMAD.IADD R11, R0.reuse, 0x1, -R4 ;  /* 0x00000001000b7824 */ /* 0x040fe200078e0a04 */
[----:B------:R-:W-:Y:S01]  /*03f0*/  SHF.R.S32.HI R4, RZ, 0x1f, R9 ;  /* 0x0000001fff047819 */ /* 0x000fe20000011409 */
[----:B------:R-:W-:Y:S01]  /*0400*/  IMAD.IADD R7, R0, 0x1, -R3 ;  /* 0x0000000100077824 */ /* 0x000fe200078e0a03 */
[----:B------:R-:W-:Y:S01]  /*0410*/  SHF.R.S32.HI R0, RZ, 0x4, R5 ;  /* 0x00000004ff007819 */ /* 0x000fe20000011405 */
[----:B------:R-:W-:Y:S01]  /*0420*/  ULDC UR17, c[0x0][0x1c0] ;  /* 0x0000700000117ab9 */ /* 0x000fe20000000800 */
[----:B------:R-:W-:Y:S01]  /*0430*/  LEA.HI R235, R6, R2, RZ, 0x2 ;  /* 0x0000000206eb7211 */ /* 0x000fe200078f10ff */
[----:B------:R-:W-:Y:S01]  /*0440*/  USHF.R.S32.HI UR7, URZ, 0x1f, UR21 ;  /* 0x0000001f3f077899 */ /* 0x000fe20008011415 */
[----:B------:R-:W-:Y:S01]  /*0450*/  SHF.R.S32.HI R6, RZ, 0x3, R161 ;  /* 0x00000003ff067819 */ /* 0x000fe200000114a1 */
[----:B------:R-:W-:Y:S01]  /*0460*/  ULDC UR18, c[0x0][0x1c0] ;  /* 0x0000700000127ab9 */ /* 0x000fe20000000800 */
[----:B------:R-:W-:Y:S01]  /*0470*/  LEA.HI R2, R5, R0, RZ, 0x1 ;  /* 0x0000000005027211 */ /* 0x000fe200078f08ff */
[----:B------:R-:W-:Y:S01]  /*0480*/  UIMAD UR7, UR7, UR53, URZ ;  /* 0x00000035070772a4 */ /* 0x000fe2000f8e023f */
[----:B------:R-:W-:Y:S01]  /*0490*/  SHF.R.S32.HI R5, RZ, 0x5, R9 ;  /* 0x00000005ff057819 */ /* 0x000fe20000011409 */
[----:B------:R-:W-:Y:S01]  /*04a0*/  IMAD.SHL.U32 R6, R6, 0x40, RZ ;  /* 0x0000004006067824 */ /* 0x000fe200078e00ff */
[----:B------:R-:W-:Y:S01]  /*04b0*/  LOP3.LUT R3, R2, 0xfffffffe, RZ, 0xc0, !PT ;  /* 0xfffffffe02037812 */ /* 0x000fe200078ec0ff */
[----:B------:R-:W-:Y:S01]  /*04c0*/  IMAD.U32 R9, RZ, RZ, UR13 ;  /* 0x0000000dff097e24 */ /* 0x000fe2000f8e00ff */
[----:B------:R-:W-:Y:S01]  /*04d0*/  SHF.R.S32.HI R243, RZ, 0x7, R243 ;  /* 0x00000007fff37819 */ /* 0x000fe200000114f3 */
[----:B------:R-:W-:Y:S01]  /*04e0*/  ULDC.64 UR8, c[0x0][0x118] ;  /* 0x0000460000087ab9 */ /* 0x000fe20000000a00 */
[----:B------:R-:W-:Y:S01]  /*04f0*/  LOP3.LUT R2, R6, 0xc0, RZ, 0xc0, !PT ;  /* 0x000000c006027812 */ /* 0x000fe200078ec0ff */
[----:B------:R-:W-:Y:S01]  /*0500*/  IMAD.SHL.U32 R6, R12, 0x8, RZ ;  /* 0x000000080c067824 */ /* 0x000fe200078e00ff */
[C---:B------:R-:W-:Y:S01]  /*0510*/  LOP3.LUT P5, RZ, R7.reuse, 0x2, RZ, 0xc0, !PT ;  /* 0x0000000207ff7812 */ /* 0x040fe200078ac0ff */
[----:B------:R-:W-:Y:S01]  /*0520*/  IMAD.IADD R13, R0, 0x1, -R3 ;  /* 0x00000001000d7824 */ /* 0x000fe200078e0a03 */
[----:B------:R-:W-:Y:S01]  /*0530*/  LEA.HI R0, R4, R5, RZ, 0x2 ;  /* 0x0000000504007211 */ /* 0x000fe200078f10ff */
[----:B------:R-:W-:Y:S01]  /*0540*/  IMAD.U32 R4, RZ, RZ, UR5 ;  /* 0x00000005ff047e24 */ /* 0x000fe2000f8e00ff */
[----:B------:R-:W-:Y:S01]  /*0550*/  LOP3.LUT R3, R2, 0x18, R6, 0xf8, !PT ;  /* 0x0000001802037812 */ /* 0x000fe200078ef806 */
[----:B------:R-:W-:Y:S01]  /*0560*/  ULOP3.LUT UR5, UR54, UR15, URZ, 0x3c, !UPT ;  /* 0x0000000f36057292 */ /* 0x000fe2000f8e3c3f */
[----:B------:R-:W-:Y:S01]  /*0570*/  LOP3.LUT R0, R0, 0xfffffffc, RZ, 0xc0, !PT ;  /* 0xfffffffc00007812 */ /* 0x000fe200078ec0ff */
[----:B------:R-:W-:Y:S01]  /*0580*/  IMAD.SHL.U32 R6, R12, 0x2, RZ ;  /* 0x000000020c067824 */ /* 0x000fe200078e00ff */
[----:B------:R-:W-:Y:S01]  /*0590*/  SHF.R.U32.HI R2, RZ, 0x3, R2 ;  /* 0x00000003ff027819 */ /* 0x000fe20000011602 */
[----:B------:R1:W-:Y:S01]  /*05a0*/  STL [R1+0x1c], R4 ;  /* 0x00001c0401007387 */ /* 0x0003e20000100800 */
[----:B------:R-:W-:Y:S01]  /*05b0*/  LOP3.LUT P4, RZ, R7, 0x4, RZ, 0xc0, !PT ;  /* 0x0000000407ff7812 */ /* 0x000fe2000788c0ff */
        /* <DEDUP_REMOVED lines=9> */
[-C--:B------:R-:W-:Y:S01]  /*0650*/  LEA.HI R11, R11, R8.reuse, RZ, 0x3 ;  /* 0x000000080b0b7211 */ /* 0x080fe200078f18ff */
[----:B------:R-:W-:Y:S01]  /*0660*/  ULDC UR58, c[0x0][0x2e8] ;  /* 0x0000ba00003a7ab9 */ /* 0x000fe20000000800 */
[----:B------:R-:W-:Y:S01]  /*0670*/  SEL R224, R166, 0xffffffe0, !P5 ;  /* 0xffffffe0a6e07807 */ /* 0x000fe20006800000 */
[----:B------:R-:W-:Y:S01]  /*0680*/  IMAD.IADD R3, R10, 0x1, -R0 ;  /* 0x000000010a037824 */ /* 0x000fe200078e0a00 */
[----:B------:R2:W-:Y:S01]  /*0690*/  STL [R1+0x18], R2 ;  /* 0x0000180201007387 */ /* 0x0005e20000100800 */
[----:B------:R-:W-:Y:S01]  /*06a0*/  LEA.HI R0, R8, R8, RZ, 0x1 ;  /* 0x0000000808007211 */ /* 0x000fe200078f08ff */
[----:B------:R-:W-:-:S02]  /*06b0*/  ULDC.U8 UR4, c[0x0][0x2d8] ;  /* 0x0000b60000047ab9 */ /* 0x000fc40000000000 */
[----:B------:R-:W-:Y:S02]  /*06c0*/  UIMAD.WIDE.U32 UR60, UR56, UR12, URZ ;  /* 0x0000000c383c72a5 */ /* 0x000fe4000f8e003f */
[----:B------:R-:W-:Y:S02]  /*06d0*/  USHF.L.U32 UR48, UR59, 0x3, URZ ;  /* 0x000000033b307899 */ /* 0x000fe4000800063f */
[----:B------:R-:W-:Y:S01]  /*06e0*/  USHF.L.U32 UR47, UR59, 0x4, URZ ;  /* 0x000000043b2f7899 */ /* 0x000fe2000800063f */
[----:B-1----:R-:W-:Y:S01]  /*06f0*/  IMAD.U32 R4, RZ, RZ, UR5 ;  /* 0x00000005ff047e24 */ /* 0x002fe2000f8e00ff */
[----:B------:R-:W-:Y:S02]  /*0700*/  UIMAD UR5, UR53, UR17, UR54 ;  /* 0x00000011350572a4 */ /* 0x000fe4000f8e0236 */
[----:B------:R-:W-:Y:S02]  /*0710*/  UIMAD UR46, UR59, 0x18, URZ ;  /* 0x000000183b2e78a4 */ /* 0x000fe4000f8e023f */
[----:B------:R1:W-:Y:S01]  /*0720*/  STL [R1+0x14], R4 ;  /* 0x0000140401007387 */ /* 0x0003e20000100800 */
[----:B------:R-:W-:-:S02]  /*0730*/  USHF.L.U32 UR45, UR59, 0x5, URZ ;  /* 0x000000053b2d7899 */ /* 0x000fc4000800063f */
[----:B------:R-:W-:Y:S02]  /*0740*/  UIMAD UR44, UR59, 0x28, URZ ;  /* 0x000000283b2c78a4 */ /* 0x000fe4000f8e023f */
[----:B------:R-:W-:Y:S02]  /*0750*/  UIMAD UR43, UR59, 0x30, URZ ;  /* 0x000000303b2b78a4 */ /* 0x000fe4000f8e023f */
[----:B------:R-:W-:Y:S02]  /*0760*/  UIMAD UR42, UR59, 0x38, URZ ;  /* 0x000000383b2a78a4 */ /* 0x000fe4000f8e023f */
[----:B------:R-:W-:Y:S01]  /*0770*/  USHF.L.U32 UR41, UR59, 0x6, URZ ;  /* 0x000000063b297899 */ /* 0x000fe2000800063f */
[----:B--2---:R-:W-:Y:S01]  /*0780*/  IMAD R2, R243, 0x8, R13 ;  /* 0x00000008f3027824 */ /* 0x004fe200078e020d */
[----:B------:R-:W-:Y:S02]  /*0790*/  UIMAD UR40, UR59, 0x48, URZ ;  /* 0x000000483b2878a4 */ /* 0x000fe4000f8e023f */
[----:B------:R-:W-:Y:S01]  /*07a0*/  UIMAD UR39, UR59, 0x50, URZ ;  /* 0x000000503b2778a4 */ /* 0x000fe2000f8e023f */
[----:B------:R-:W-:Y:S01]  /*07b0*/  IMAD R17, R2, 0x8, R3 ;  /* 0x0000000802117824 */ /* 0x000fe200078e0203 */
[----:B------:R-:W-:Y:S01]  /*07c0*/  LOP3.LUT R3, R0, 0x7fffffe, RZ, 0xc0, !PT ;  /* 0x07fffffe00037812 */ /* 0x000fe200078ec0ff */
[----:B------:R-:W-:Y:S01]  /*07d0*/  UIMAD UR38, UR59, 0x58, URZ ;  /* 0x000000583b2678a4 */ /* 0x000fe2000f8e023f */
[----:B------:R-:W-:Y:S01]  /*07e0*/  LOP3.LUT R2, R11, 0xfffffff8, RZ, 0xc0, !PT ;  /* 0xfffffff80b027812 */ /* 0x000fe200078ec0ff */
[----:B------:R-:W-:-:S02]  /*07f0*/  UIMAD UR37, UR59, 0x60, URZ ;  /* 0x000000603b2578a4 */ /* 0x000fc4000f8e023f */
[C---:B------:R-:W-:Y:S01]  /*0800*/  IMAD.IADD R16, R8.reuse, 0x1, -R3 ;  /* 0x0000000108107824 */ /* 0x040fe200078e0a03 */
[----:B------:R-:W-:Y:S01]  /*0810*/  UIMAD UR36, UR59, 0x68, URZ ;  /* 0x000000683b2478a4 */ /* 0x000fe2000f8e023f */
[----:B------:R-:W-:Y:S01]  /*0820*/  IMAD.U32 R3, RZ, RZ, UR10 ;  /* 0x0000000aff037e24 */ /* 0x000fe2000f8e00ff */
[----:B------:R-:W-:Y:S01]  /*0830*/  USHF.R.S32.HI UR10, URZ, 0x1f, UR53 ;  /* 0x0000001f3f0a7899 */ /* 0x000fe20008011435 */
[----:B------:R-:W-:Y:S01]  /*0840*/  IMAD.IADD R15, R8, 0x1, -R2 ;  /* 0x00000001080f7824 */ /* 0x000fe200078e0a02 */
[--C-:B-1----:R-:W-:Y:S01]  /*0850*/  SHF.R.S32.HI R4, RZ, 0x1, R0.reuse ;  /* 0x00000001ff047819 */ /* 0x102fe20000011400 */
[----:B------:R-:W-:Y:S01]  /*0860*/  IMAD.U32 R8, RZ, RZ, UR12 ;  /* 0x0000000cff087e24 */ /* 0x000fe2000f8e00ff */
[----:B------:R-:W-:Y:S01]  /*0870*/  SHF.R.S32.HI R0, RZ, 0x1f, R0 ;  /* 0x0000001fff007819 */ /* 0x000fe20000011400 */
[----:B------:R-:W-:Y:S01]  /*0880*/  UIMAD UR35, UR59, 0x70, URZ ;  /* 0x000000703b2378a4 */ /* 0x000fe2000f8e023f */
[C---:B------:R-:W-:Y:S01]  /*0890*/  LOP3.LUT R2, R7.reuse, 0x1, RZ, 0xc0, !PT ;  /* 0x0000000107027812 */ /* 0x040fe200078ec0ff */
[----:B------:R-:W-:Y:S01]  /*08a0*/  UIMAD UR34, UR59, 0x78, URZ ;  /* 0x000000783b2278a4 */ /* 0x000fe2000f8e023f */
[----:B------:R-:W-:Y:S01]  /*08b0*/  LEA.HI R0, R0, R4, RZ, 0x2 ;  /* 0x0000000400007211 */ /* 0x000fe200078f10ff */
[----:B------:R-:W-:Y:S01]  /*08c0*/  UMOV UR55, 0xffffe000 ;  /* 0xffffe00000377882 */ /* 0x000fe20000000000 */
[----:B------:R-:W-:Y:S01]  /*08d0*/  ISETP.NE.U32.AND P6, PT, R2, 0x1, PT ;  /* 0x000000010200780c */ /* 0x000fe20003fc5070 */
[----:B------:R-:W-:Y:S01]  /*08e0*/  IMAD.U32 R2, RZ, RZ, UR11 ;  /* 0x0000000bff027e24 */ /* 0x000fe2000f8e00ff */
[----:B------:R-:W-:Y:S01]  /*08f0*/  LOP3.LUT R0, R0, 0xfffffffc, RZ, 0xc0, !PT ;  /* 0xfffffffc00007812 */ /* 0x000fe200078ec0ff */
[----:B------:R-:W-:Y:S01]  /*0900*/  IMAD.SHL.U32 R2, R10, 0x40, RZ ;  /* 0x000000400a027824 */ /* 0x000fe200078e00ff */
[C---:B------:R-:W-:Y:S01]  /*0910*/  LEA.HI R10, R7.reuse, R7, RZ, 0x1 ;  /* 0x00000007070a7211 */ /* 0x040fe200078f08ff */
[----:B------:R-:W-:Y:S01]  /*0920*/  USHF.R.S32.HI UR11, URZ, 0x1f, UR54 ;  /* 0x0000001f3f0b7899 */ /* 0x000fe20008011436 */
[----:B------:R-:W-:Y:S01]  /*0930*/  SEL R222, R222, 0x10, !P6 ;  /* 0x00000010dede7807 */ /* 0x000fe20007000000 */
[----:B------:R-:W-:Y:S01]  /*0940*/  IMAD.IADD R14, R4, 0x1, -R0 ;  /* 0x00000001040e7824 */ /* 0x000fe200078e0a00 */
[----:B------:R-:W-:Y:S01]  /*0950*/  LOP3.LUT R8, R2, 0x1c0, RZ, 0xc0, !PT ;  /* 0x000001c002087812 */ /* 0x000fe200078ec0ff */
[----:B------:R-:W-:Y:S01]  /*0960*/  IMAD.U32 R0, RZ, RZ, UR10 ;  /* 0x0000000aff007e24 */ /* 0x000fe2000f8e00ff */
[----:B------:R-:W-:Y:S01]  /*0970*/  SHF.R.S32.HI R0, RZ, 0x1, R5 ;  /* 0x00000001ff007819 */ /* 0x000fe20000011405 */
[----:B------:R-:W-:Y:S01]  /*0980*/  IMAD.U32 R3, RZ, RZ, UR11 ;  /* 0x0000000bff037e24 */ /* 0x000fe2000f8e00ff */
[----:B------:R-:W-:Y:S01]  /*0990*/  LOP3.LUT R2, R10, 0x3fffffe, RZ, 0xc0, !PT ;  /* 0x03fffffe0a027812 */ /* 0x000fe200078ec0ff */
[----:B------:R-:W-:Y:S01]  /*09a0*/  @UP5 UIMAD UR11, UR53, UR16, URZ ;  /* 0x00000010350b52a4 */ /* 0x000fe2000f8e023f */
[C---:B------:R-:W-:Y:S01]  /*09b0*/  LOP3.LUT P0, RZ, R0.reuse, 0x2, RZ, 0xc0, !PT ;  /* 0x0000000200ff7812 */ /* 0x040fe2000780c0ff */
[----:B------:R-:W-:Y:S01]  /*09c0*/  IMAD.SHL.U32 R9, R0, 0x40, RZ ;  /* 0x0000004000097824 */ /* 0x000fe200078e00ff */
[----:B------:R-:W-:Y:S01]  /*09d0*/  SHF.R.S32.HI R5, RZ, 0x3, R11 ;  /* 0x00000003ff057819 */ /* 0x000fe2000001140b */
[----:B------:R-:W-:Y:S01]  /*09e0*/  IMAD.SHL.U32 R0, R246, 0x10, RZ ;  /* 0x00000010f6007824 */ /* 0x000fe200078e00ff */
[----:B------:R-:W-:Y:S01]  /*09f0*/  @!UP5 UIMAD UR10, UR53, UR18, UR54 ;  /* 0x00000012350ad2a4 */ /* 0x000fe2000f8e0236 */
[C---:B------:R-:W-:Y:S01]  /*0a00*/  IMAD.IADD R12, R7.reuse, 0x1, -R2 ;  /* 0x00000001070c7824 */ /* 0x040fe200078e0a02 */
[----:B------:R-:W-:Y:S01]  /*0a10*/  SEL R162, R166, 0xffffffe0, !P0 ;  /* 0xffffffe0a6a27807 */ /* 0x000fe20004000000 */
[----:B------:R-:W-:Y:S01]  /*0a20*/  IMAD.SHL.U32 R2, R7, 0x40, RZ ;  /* 0x0000004007027824 */ /* 0x000fe200078e00ff */
[----:B------:R-:W-:Y:S01]  /*0a30*/  LEA.HI.SX32 R235, R235, R0, 0x1e ;  /* 0x00000000ebeb7211 */ /* 0x000fe200078ff2ff */
[----:B------:R-:W-:Y:S01]  /*0a40*/  IMAD.SHL.U32 R4, R246, 0x400, RZ ;  /* 0x00000400f6047824 */ /* 0x000fe200078e00ff */
[----:B------:R-:W-:Y:S01]  /*0a50*/  LOP3.LUT R3, R8, 0x30, R0, 0xf8, !PT ;  /* 0x0000003008037812 */ /* 0x000fe200078ef800 */
[----:B------:R-:W-:Y:S01]  /*0a60*/  IMAD R16, R5, 0x8, R16 ;  /* 0x0000000805107824 */ /* 0x000fe200078e0210 */
[----:B------:R-:W-:Y:S01]  /*0a70*/  LOP3.LUT R0, R9, 0xc0, RZ, 0xc0, !PT ;  /* 0x000000c009007812 */ /* 0x000fe200078ec0ff */
[----:B------:R-:W-:Y:S01]  /*0a80*/  IMAD R163, R5, 0x200, R4 ;  /* 0x0000020005a37824 */ /* 0x000fe200078e0204 */
[--C-:B------:R-:W-:Y:S01]  /*0a90*/  LOP3.LUT R3, R3, 0x8, R161.reuse, 0xf8, !PT ;  /* 0x0000000803037812 */ /* 0x100fe200078ef8a1 */
[----:B------:R-:W-:Y:S01]  /*0aa0*/  @!UP5 UIMAD UR10, UR10, UR16, URZ ;  /* 0x000000100a0ad2a4 */ /* 0x000fe2000f8e023f */
[----:B------:R-:W-:-:S02]  /*0ab0*/  LOP3.LUT R161, R0, 0x8, R161, 0xf8, !PT ;  /* 0x0000000800a17812 */ /* 0x000fc400078ef8a1 */
[----:B------:R-:W-:Y:S02]  /*0ac0*/  LOP3.LUT R2, R2, 0x1c0, RZ, 0xc0, !PT ;  /* 0x000001c002027812 */ /* 0x000fe400078ec0ff */
[----:B------:R-:W-:Y:S01]  /*0ad0*/  SHF.R.U32.HI R0, RZ, 0x3, R0 ;  /* 0x00000003ff007819 */ /* 0x000fe20000011600 */
[----:B------:R-:W-:Y:S01]  /*0ae0*/  IMAD.U32 R251, RZ, RZ, UR10 ;  /* 0x0000000afffb7e24 */ /* 0x000fe2000f8e00ff */
[----:B------:R-:W-:Y:S02]  /*0af0*/  LEA.HI R2, R2, R2, RZ, 0x1d ;  /* 0x0000000202027211 */ /* 0x000fe400078fe8ff */
[----:B------:R-:W-:Y:S01]  /*0b00*/  LOP3.LUT R161, R161, R0, RZ, 0x3c, !PT ;  /* 0x00000000a1a17212 */ /* 0x000fe200078e3cff */
[----:B------:R-:W-:Y:S01]  /*0b10*/  IMAD.U32 R0, RZ, RZ, UR11 ;  /* 0x0000000bff007e24 */ /* 0x000fe2000f8e00ff */
[----:B------:R-:W-:Y:S01]  /*0b20*/  IADD3 R227, R2, R227, R4 ;  /* 0x000000e302e37210 */ /* 0x000fe20007ffe004 */
[----:B------:R-:W-:Y:S01]  /*0b30*/  IMAD.U32 R4, RZ, RZ, UR6 ;  /* 0x00000006ff047e24 */ /* 0x000fe2000f8e00ff */
[----:B------:R-:W-:Y:S01]  /*0b40*/  USHF.L.U32 UR6, UR5, 0x5, URZ ;  /* 0x0000000505067899 */ /* 0x000fe2000800063f */
[----:B------:R-:W-:Y:S01]  /*0b50*/  SHF.R.U32.HI R2, RZ, 0x3, R8 ;  /* 0x00000003ff027819 */ /* 0x000fe20000011608 */
[----:B------:R1:W-:Y:S01]  /*0b60*/  STL [R1+0x10], R0 ;  /* 0x0000100001007387 */ /* 0x0003e20000100800 */
[----:B------:R-:W-:Y:S01]  /*0b70*/  UIMAD UR5, UR57, UR12, URZ ;  /* 0x0000000c390572a4 */ /* 0x000fe2000f8e023f */
[----:B------:R-:W-:Y:S01]  /*0b80*/  IMAD.SHL.U32 R227, R227, 0x2, RZ ;  /* 0x00000002e3e37824 */ /* 0x000fe200078e00ff */
[----:B------:R-:W-:Y:S01]  /*0b90*/  LOP3.LUT R5, R3, R2, RZ, 0x3c, !PT ;  /* 0x0000000203057212 */ /* 0x000fe200078e3cff */
[----:B------:R2:W-:Y:S01]  /*0ba0*/  STL [R1+0xc], R4 ;  /* 0x00000c0401007387 */ /* 0x0005e20000100800 */
[----:B------:R-:W-:-:S02]  /*0bb0*/  IMAD.U32 R161, R17, 0x20, R161 ;  /* 0x0000002011a17824 */ /* 0x000fc400078e00a1 */
[----:B------:R-:W-:Y:S01]  /*0bc0*/  IMAD.U32 R2, RZ, RZ, UR5 ;  /* 0x00000005ff027e24 */ /* 0x000fe2000f8e00ff */
[----:B------:R-:W-:Y:S01]  /*0bd0*/  USHF.L.U32 UR5, UR59, 0x7, URZ ;  /* 0x000000073b057899 */ /* 0x000fe2000800063f */
[C---:B------:R-:W-:Y:S01]  /*0be0*/  IADD3 R223, R227.reuse, 0x40, RZ ;  /* 0x00000040e3df7810 */ /* 0x040fe20007ffe0ff */
[C---:B------:R-:W-:Y:S01]  /*0bf0*/  IMAD.IADD R228, R227.reuse, 0x1, R222 ;  /* 0x00000001e3e47824 */ /* 0x040fe200078e02de */
[----:B------:R-:W-:Y:S01]  /*0c00*/  @P4 IADD3 R223, R227, -0x40, RZ ;  /* 0xffffffc0e3df4810 */ /* 0x000fe20007ffe0ff */
[----:B------:R-:W-:Y:S01]  /*0c10*/  IMAD R5, R13, 0x200, R5 ;  /* 0x000002000d057824 */ /* 0x000fe200078e0205 */
[----:B------:R-:W-:Y:S01]  /*0c20*/  UIADD3 UR33, -UR5, URZ, URZ ;  /* 0x0000003f05217290 */ /* 0x000fe2000fffe13f */
[----:B------:R-:W-:Y:S02]  /*0c30*/  IMAD.SHL.U32 R161, R161, 0x2, RZ ;  /* 0x00000002a1a17824 */ /* 0x000fe400078e00ff */
[----:B------:R-:W-:Y:S02]  /*0c40*/  IMAD.IADD R222, R222, 0x1, R223 ;  /* 0x00000001dede7824 */ /* 0x000fe400078e02df */
[----:B------:R-:W-:-:S02]  /*0c50*/  IMAD.IADD R229, R227, 0x1, R224 ;  /* 0x00000001e3e57824 */ /* 0x000fc400078e02e0 */
[----:B------:R-:W-:Y:S02]  /*0c60*/  IMAD.IADD R226, R228, 0x1, R224 ;  /* 0x00000001e4e27824 */ /* 0x000fe400078e02e0 */
[----:B------:R-:W-:Y:S02]  /*0c70*/  IMAD.IADD R225, R224, 0x1, R223 ;  /* 0x00000001e0e17824 */ /* 0x000fe400078e02df */
[----:B------:R-:W-:Y:S02]  /*0c80*/  IMAD.IADD R162, R161, 0x1, R162 ;  /* 0x00000001a1a27824 */ /* 0x000fe400078e02a2 */
[----:B-1----:R-:W-:Y:S02]  /*0c90*/  IMAD R0, R246, 0x200, R6 ;  /* 0x00000200f6007824 */ /* 0x002fe400078e0206 */
[----:B------:R-:W-:Y:S02]  /*0ca0*/  IMAD.IADD R224, R224, 0x1, R222 ;  /* 0x00000001e0e07824 */ /* 0x000fe400078e02de */
[----:B--2---:R-:W-:Y:S01]  /*0cb0*/  IMAD.U32 R4, RZ, RZ, UR7 ;  /* 0x00000007ff047e24 */ /* 0x004fe2000f8e00ff */
[----:B------:R-:W-:Y:S01]  /*0cc0*/  USHF.R.S32.HI UR7, URZ, 0x1f, UR20 ;  /* 0x0000001f3f077899 */ /* 0x000fe20008011414 */
[----:B------:R-:W-:-:S02]  /*0cd0*/  IMAD R12, R12, 0x20, R0 ;  /* 0x000000200c0c7824 */ /* 0x000fc400078e0200 */
[----:B------:R-:W-:Y:S01]  /*0ce0*/  IMAD.U32 R0, RZ, RZ, UR6 ;  /* 0x00000006ff007e24 */ /* 0x000fe2000f8e00ff */
[----:B------:R1:W-:Y:S01]  /*0cf0*/  STL [R1+0x8], R4 ;  /* 0x0000080401007387 */ /* 0x0003e20000100800 */
[----:B------:R-:W-:Y:S01]  /*0d00*/  USHF.R.S32.HI UR6, URZ, 0x1f, UR6 ;  /* 0x0000001f3f067899 */ /* 0x000fe20008011406 */
[----:B------:R-:W-:Y:S01]  /*0d10*/  IMAD.U32 R252, RZ, RZ, UR7 ;  /* 0x00000007fffc7e24 */ /* 0x000fe2000f8e00ff */
[----:B------:R-:W-:Y:S01]  /*0d20*/  USHF.R.S32.HI UR7, URZ, 0x1f, UR5 ;  /* 0x0000001f3f077899 */ /* 0x000fe20008011405 */
[----:B------:R2:W-:Y:S03]  /*0d30*/  STL [R1+0x4], R0 ;  /* 0x0000040001007387 */ /* 0x0005e60000100800 */
[----:B------:R-:W-:Y:S01]  /*0d40*/  IMAD.U32 R249, RZ, RZ, UR6 ;  /* 0x00000006fff97e24 */ /* 0x000fe2000f8e00ff */
[----:B------:R3:W-:Y:S01]  /*0d50*/  STL [R1], R2 ;  /* 0x0000000201007387 */ /* 0x0007e20000100800 */
[----:B------:R-:W-:-:S02]  /*0d60*/  IMAD.U32 R250, RZ, RZ, UR7 ;  /* 0x00000007fffa7e24 */ /* 0x000fc4000f8e00ff */
[----:B-1----:R-:W-:Y:S01]  /*0d70*/  IMAD.SHL.U32 R4, R13, 0x10, RZ ;  /* 0x000000100d047824 */ /* 0x002fe200078e00ff */
[----:B--2---:R-:W-:-:S04]  /*0d80*/  SHF.R.S32.HI R0, RZ, 0x1, R10 ;  /* 0x00000001ff007819 */ /* 0x004fc8000001140a */
[C---:B------:R-:W-:Y:S01]  /*0d90*/  LOP3.LUT P3, RZ, R0.reuse, 0x2, RZ, 0xc0, !PT ;  /* 0x0000000200ff7812 */ /* 0x040fe2000786c0ff */
[----:B------:R-:W-:Y:S02]  /*0da0*/  IMAD.SHL.U32 R0, R0, 0x40, RZ ;  /* 0x0000004000007824 */ /* 0x000fe400078e00ff */
[----:B---3--:R-:W-:Y:S01]  /*0db0*/  IMAD.U32 R2, RZ, RZ, UR5 ;  /* 0x00000005ff027e24 */ /* 0x008fe2000f8e00ff */
[----:B------:R-:W-:Y:S01]  /*0dc0*/  R2P PR, R15, 0x6 ;  /* 0x000000060f007804 */ /* 0x000fe20000000000 */
[----:B------:R-:W-:Y:S01]  /*0dd0*/  IMAD.SHL.U32 R2, R243, 0x8, RZ ;  /* 0x00000008f3027824 */ /* 0x000fe200078e00ff */
[----:B------:R-:W-:Y:S02]  /*0de0*/  LOP3.LUT R0, R0, 0xc0, RZ, 0xc0, !PT ;  /* 0x000000c000007812 */ /* 0x000fe400078ec0ff */
[----:B------:R-:W-:Y:S02]  /*0df0*/  LOP3.LUT P0, RZ, R14, 0x2, RZ, 0xc0, !PT ;  /* 0x000000020eff7812 */ /* 0x000fe4000780c0ff */
[----:B------:R-:W-:-:S02]  /*0e00*/  LOP3.LUT R2, R2, 0x8, RZ, 0xc0, !PT ;  /* 0x0000000802027812 */ /* 0x000fc400078ec0ff */
[----:B------:R-:W-:Y:S02]  /*0e10*/  SHF.R.U32.HI R3, RZ, 0x3, R0 ;  /* 0x00000003ff037819 */ /* 0x000fe40000011600 */
[----:B------:R-:W-:Y:S02]  /*0e20*/  LOP3.LUT R7, R2, 0x10, R4, 0xf8, !PT ;  /* 0x0000001002077812 */ /* 0x000fe400078ef804 */
[----:B------:R-:W-:Y:S01]  /*0e30*/  LOP3.LUT R8, R3, R0, R2, 0x1e, !PT ;  /* 0x0000000003087212 */ /* 0x000fe200078e1e02 */
[----:B------:R-:W-:Y:S01]  /*0e40*/  IMAD.SHL.U32 R0, R15, 0x40, RZ ;  /* 0x000000400f007824 */ /* 0x000fe200078e00ff */
[----:B------:R-:W-:Y:S01]  /*0e50*/  SEL R164, R164, 0xffffffc0, !P2 ;  /* 0xffffffc0a4a47807 */ /* 0x000fe20005000000 */
[----:B------:R-:W-:Y:S01]  /*0e60*/  IMAD.SHL.U32 R3, R13, 0x8, RZ ;  /* 0x000000080d037824 */ /* 0x000fe200078e00ff */
[----:B------:R-:W-:Y:S01]  /*0e70*/  SEL R166, R166, 0xffffffe0, !P0 ;  /* 0xffffffe0a6a67807 */ /* 0x000fe20004000000 */
[----:B------:R-:W-:Y:S01]  /*0e80*/  IMAD.SHL.U32 R2, R14, 0x40, RZ ;  /* 0x000000400e027824 */ /* 0x000fe200078e00ff */
[----:B------:R-:W-:Y:S01]  /*0e90*/  LOP3.LUT R0, R0, 0x1c0, RZ, 0xc0, !PT ;  /* 0x000001c000007812 */ /* 0x000fe200078ec0ff */
[----:B------:R-:W-:Y:S01]  /*0ea0*/  IMAD.IADD R8, R8, 0x1, R12 ;  /* 0x0000000108087824 */ /* 0x000fe200078e020c */
[----:B------:R-:W-:-:S02]  /*0eb0*/  LOP3.LUT R3, R3, 0x8, RZ, 0xc0, !PT ;  /* 0x0000000803037812 */ /* 0x000fc400078ec0ff */
[----:B------:R-:W-:Y:S02]  /*0ec0*/  SHF.R.U32.HI R6, RZ, 0x3, R0 ;  /* 0x00000003ff067819 */ /* 0x000fe40000011600 */
[----:B------:R-:W-:Y:S02]  /*0ed0*/  LOP3.LUT R2, R2, 0xc0, RZ, 0xc0, !PT ;  /* 0x000000c002027812 */ /* 0x000fe400078ec0ff */
[--C-:B------:R-:W-:Y:S01]  /*0ee0*/  LOP3.LUT R6, R6, R0, R3.reuse, 0x1e, !PT ;  /* 0x0000000006067212 */ /* 0x100fe200078e1e03 */
[----:B------:R-:W-:Y:S01]  /*0ef0*/  IMAD.SHL.U32 R0, R16, 0x20, RZ ;  /* 0x0000002010007824 */ /* 0x000fe200078e00ff */
[----:B------:R-:W-:Y:S02]  /*0f00*/  SHF.R.U32.HI R4, RZ, 0x3, R2 ;  /* 0x00000003ff047819 */ /* 0x000fe40000011602 */
[----:B------:R-:W-:Y:S01]  /*0f10*/  LEA R247, R8, 0x6000, 0x1 ;  /* 0x0000600008f77811 */ /* 0x000fe200078e08ff */
[----:B------:R-:W-:Y:S01]  /*0f20*/  IMAD.IADD R163, R163, 0x1, R6 ;  /* 0x00000001a3a37824 */ /* 0x000fe200078e0206 */
[----:B------:R-:W-:-:S02]  /*0f30*/  LOP3.LUT R3, R4, R2, R3, 0x1e, !PT ;  /* 0x0000000204037212 */ /* 0x000fc400078e1e03 */
[----:B------:R-:W-:Y:S01]  /*0f40*/  LOP3.LUT R2, R4, R7, R2, 0x1e, !PT ;  /* 0x0000000704027212 */ /* 0x000fe200078e1e02 */
[----:B------:R-:W-:Y:S01]  /*0f50*/  IMAD R4, R246, 0x200, R0 ;  /* 0x00000200f6047824 */ /* 0x000fe200078e0200 */
[----:B------:R-:W-:Y:S02]  /*0f60*/  LEA R163, R163, 0x8000, 0x1 ;  /* 0x00008000a3a37811 */ /* 0x000fe400078e08ff */
        /* <DEDUP_REMOVED lines=12> */
.L_x_656:
[----:B------:R-:W-:Y:S02]  /*1030*/  ULDC.64 UR6, c[0x0][0x250] ;  /* 0x0000940000067ab9 */ /* 0x000fe40000000a00 */
[----:B------:R-:W-:Y:S02]  /*1040*/  UISETP.NE.U32.AND UP3, UPT, URZ, UR6, UPT ;  /* 0x000000063f00728c */ /* 0x000fe4000bf65070 */
[----:B------:R-:W-:Y:S02]  /*1050*/  USHF.L.U32 UR13, UR53, 0x2, URZ ;  /* 0x00000002350d7899 */ /* 0x000fe4000800063f */
[----:B------:R-:W-:Y:S02]  /*1060*/  UISETP.NE.AND.EX UP3, UPT, URZ, UR7, UPT, UP3 ;  /* 0x000000073f00728c */ /* 0x000fe4000bf65330 */
[----:B------:R-:W-:-:S04]  /*1070*/  USHF.R.S32.HI UR51, URZ, 0x1f, UR53 ;  /* 0x0000001f3f337899 */ /* 0x000fc80008011435 */
[----:B------:R-:W-:Y:S01]  /*1080*/  USHF.L.U64.HI UR5, UR53, 0x2, UR51 ;  /* 0x0000000235057899 */ /* 0x000fe20008010233 */
[----:B------:R-:W-:-:S04]  /*1090*/  PLOP3.LUT P0, PT, PT, PT, UP3, 0x80, 0x0 ;  /* 0x000000000000781c */ /* 0x000fc80003f0f038 */
[----:B------:R-:W-:-:S04]  /*10a0*/  @UP3 UIADD3 UR6, UP0, UR13, UR6, URZ ;  /* 0x000000060d063290 */ /* 0x000fc8000ff1e03f */
[----:B------:R-:W-:Y:S02]  /*10b0*/  @UP3 UIADD3.X UR7, UR5, UR7, URZ, UP0, !UPT ;  /* 0x0000000705073290 */ /* 0x000fe400087fe43f */
[----:B-1----:R-:W-:Y:S01]  /*10c0*/  IMAD.U32 R8, RZ, RZ, UR6 ;  /* 0x00000006ff087e24 */ /* 0x002fe2000f8e00ff */
        /* <DEDUP_REMOVED lines=43> */
.L_x_626:
        /* <DEDUP_REMOVED lines=29> */
[----:B------:R-:W-:Y:S02]  /*1550*/  ULDC UR13, c[0x0][0x2e4] ;  /* 0x0000b900000d7ab9 */ /* 0x000fe40000000800 */
[----:B------:R-:W-:Y:S02]  /*1560*/  USEL UR28, UR16, UR10, !UP3 ;  /* 0x0000000a101c7287 */ /* 0x000fe4000d800000 */
[----:B------:R-:W-:Y:S02]  /*1570*/  UIMAD UR10, UR6, UR19, URZ ;  /* 0x00000013060a72a4 */ /* 0x000fe4000f8e023f */
[----:B------:R-:W-:-:S02]  /*1580*/  UISETP.NE.AND UP0, UPT, UR52, -0x1, UPT ;  /* 0xffffffff3400788c */ /* 0x000fc4000bf05270 */
[----:B------:R-:W-:Y:S02]  /*1590*/  @UP3 UIADD3 UR27, UR11, UR10, URZ ;  /* 0x0000000a0b1b3290 */ /* 0x000fe4000fffe03f */
[----:B------:R-:W-:Y:S02]  /*15a0*/  UIADD3 UR10, UR12, 0x7f, URZ ;  /* 0x0000007f0c0a7890 */ /* 0x000fe4000fffe03f */
[----:B------:R-:W-:Y:S01]  /*15b0*/  ULDC.64 UR16, c[0x0][0x198] ;  /* 0x0000660000107ab9 */ /* 0x000fe20000000a00 */
[----:B------:R-:W-:Y:S01]  /*15c0*/  PLOP3.LUT P0, PT, PT, PT, UP0, 0x80, 0x0 ;  /* 0x000000000000781c */ /* 0x000fe20003f0f008 */
[----:B------:R-:W-:-:S04]  /*15d0*/  USHF.R.S32.HI UR11, URZ, 0x1f, UR10 ;  /* 0x0000001f3f0b7899 */ /* 0x000fc8000801140a */
[----:B------:R-:W-:Y:S02]  /*15e0*/  ULEA.HI UR18, UR11, UR10, URZ, 0x7 ;  /* 0x0000000a0b127291 */ /* 0x000fe4000f8f383f */
[----:B------:R-:W-:-:S04]  /*15f0*/  UIADD3 UR10, UR12, 0x80, UR7 ;  /* 0x000000800c0a7890 */ /* 0x000fc8000fffe007 */
[----:B------:R-:W-:Y:S02]  /*1600*/  UIADD3 UR10, UR10, UR13, -UR5 ;  /* 0x0000000d0a0a7290 */ /* 0x000fe4000fffe805 */
[----:B------:R-:W-:Y:S02]  /*1610*/  @UP0 UIADD3 UR13, UR49, UR52, URZ ;  /* 0x00000034310d0290 */ /* 0x000fe4000fffe03f */
[----:B------:R-:W-:-:S04]  /*1620*/  UIADD3 UR10, UR10, 0x7f, URZ ;  /* 0x0000007f0a0a7890 */ /* 0x000fc8000fffe03f */
[----:B------:R-:W-:-:S04]  /*1630*/  USHF.R.S32.HI UR11, URZ, 0x1f, UR10 ;  /* 0x0000001f3f0b7899 */ /* 0x000fc8000801140a */
[----:B------:R-:W-:Y:S02]  /*1640*/  ULEA.HI UR15, UR11, UR10, URZ, 0x7 ;  /* 0x0000000a0b0f7291 */ /* 0x000fe4000f8f383f */
        /* <DEDUP_REMOVED lines=22> */
.L_x_628:
        /* <DEDUP_REMOVED lines=18> */
.L_x_629:
[----:B------:R-:W2:Y:S04]  /*18d0*/  LDL R0, [R1] ;  /* 0x0000000001007983 */ /* 0x000ea80000100800 */
[----:B------:R-:W3:Y:S01]  /*18e0*/  LDL R3, [R1+0x8] ;  /* 0x0000080001037983 */ /* 0x000ee20000100800 */
[----:B------:R-:W-:Y:S01]  /*18f0*/  IABS R7, c[0x0][0x1c8] ;  /* 0x0000720000077a13 */ /* 0x000fe20000000000 */
[----:B------:R-:W-:-:S03]  /*1900*/  ULDC.64 UR18, c[0x0][0x370] ;  /* 0x0000dc0000127ab9 */ /* 0x000fc60000000a00 */
[----:B------:R-:W1:Y:S08]  /*1910*/  I2F.RP R4, R7 ;  /* 0x0000000700047306 */ /* 0x000e700000209400 */
[----:B-1----:R-:W1:Y:S01]  /*1920*/  MUFU.RCP R4, R4 ;  /* 0x0000000400047308 */ /* 0x002e620000001000 */
[----:B--2---:R2:W4:Y:S08]  /*1930*/  R2UR UR13, R0 ;  /* 0x00000000000d73c2 */ /* 0x00453000000e0000 */
[----:B---3--:R3:W5:Y:S01]  /*1940*/  R2UR UR22, R3 ;  /* 0x00000000031673c2 */ /* 0x00876200000e0000 */
[----:B--2---:R-:W2:Y:S04]  /*1950*/  LDL R0, [R1+0x10] ;  /* 0x0000100001007983 */ /* 0x004ea80000100800 */
[----:B---3--:R-:W3:Y:S01]  /*1960*/  LDL R3, [R1+0x14] ;  /* 0x0000140001037983 */ /* 0x008ee20000100800 */
[----:B-1----:R-:W-:Y:S01]  /*1970*/  IADD3 R4, R4, 0xffffffe, RZ ;  /* 0x0ffffffe04047810 */ /* 0x002fe20007ffe0ff */
[----:B------:R-:W-:-:S03]  /*1980*/  @UP3 UIMAD.WIDE.U32 UR16, UR6, UR18, URZ ;  /* 0x00000012061032a5 */ /* 0x000fc6000f8e003f */
[----:B------:R1:W1:Y:S01]  /*1990*/  F2I.FTZ.U32.TRUNC.NTZ R5, R4 ;  /* 0x0000000400057305 */ /* 0x000262000021f000 */
[----:B------:R-:W-:Y:S02]  /*19a0*/  @UP3 UIMAD UR24, UR6, UR19, UR17 ;  /* 0x00000013061832a4 */ /* 0x000fe4000f8e0211 */
[----:B------:R-:W-:Y:S02]  /*19b0*/  ULDC UR15, c[0x0][0x224] ;  /* 0x00008900000f7ab9 */ /* 0x000fe40000000800 */
[----:B------:R-:W-:Y:S02]  /*19c0*/  @UP3 UMOV UR23, UR16 ;  /* 0x0000001000173c82 */ /* 0x000fe40008000000 */
[----:B------:R-:W-:Y:S02]  /*19d0*/  ULDC.64 UR16, c[0x0][0x368] ;  /* 0x0000da0000107ab9 */ /* 0x000fe40000000a00 */
[----:B------:R-:W-:Y:S02]  /*19e0*/  @!UP3 UIMAD UR11, UR51, UR16, URZ ;  /* 0x00000010330bb2a4 */ /* 0x000fe4000f8e023f */
[----:B------:R-:W-:-:S02]  /*19f0*/  UIMAD.WIDE.U32 UR20, UR53, UR15, URZ ;  /* 0x0000000f351472a5 */ /* 0x000fc4000f8e003f */
[----:B------:R-:W-:Y:S02]  /*1a00*/  @!UP3 UIMAD UR11, UR53, UR17, UR11 ;  /* 0x00000011350bb2a4 */ /* 0x000fe4000f8e020b */
[----:B------:R-:W-:Y:S01]  /*1a10*/  @!UP3 UIMAD.WIDE.U32 UR16, UR53, UR16, URZ ;  /* 0x000000103510b2a5 */ /* 0x000fe2000f8e003f */
[----:B-1----:R-:W-:Y:S01]  /*1a20*/  IMAD.MOV.U32 R4, RZ, RZ, RZ ;  /* 0x000000ffff047224 */ /* 0x002fe200078e00ff */
[----:B------:R-:W-:Y:S02]  /*1a30*/  ULDC.64 UR18, c[0x0][0x3d8] ;  /* 0x0000f60000127ab9 */ /* 0x000fe40000000a00 */
[----:B------:R-:W-:Y:S02]  /*1a40*/  @!UP3 UIADD3 UR24, UR17, UR11, URZ ;  /* 0x0000000b1118b290 */ /* 0x000fe4000fffe03f */
[----:B-----5:R-:W-:-:S04]  /*1a50*/  UIMAD UR11, UR51, UR15, UR22 ;  /* 0x0000000f330b72a4 */ /* 0x020fc8000f8e0216 */
[----:B------:R-:W-:-:S04]  /*1a60*/  UIADD3 UR11, UR21, UR11, URZ ;  /* 0x0000000b150b7290 */ /* 0x000fc8000fffe03f */
[----:B----4-:R-:W-:Y:S01]  /*1a70*/  UIMAD UR11, UR56, UR11, UR13 ;  /* 0x0000000b380b72a4 */ /* 0x010fe2000f8e020d */
[----:B------:R-:W1:Y:S01]  /*1a80*/  S2UR UR13, SR_CTAID.X ;  /* 0x00000000000d79c3 */ /* 0x000e620000002500 */
[----:B------:R-:W-:Y:S02]  /*1a90*/  @!UP3 UMOV UR23, UR16 ;  /* 0x000000100017bc82 */ /* 0x000fe40008000000 */
[----:B------:R-:W-:Y:S02]  /*1aa0*/  UIADD3 UR15, UR61, UR11, URZ ;  /* 0x0000000b3d0f7290 */ /* 0x000fe4000fffe03f */
[----:B------:R-:W-:Y:S02]  /*1ab0*/  UIMAD UR11, UR57, UR6, URZ ;  /* 0x00000006390b72a4 */ /* 0x000fe4000f8e023f */
[----:B------:R-:W-:-:S04]  /*1ac0*/  UIMAD.WIDE.U32 UR16, UR56, UR6, URZ ;  /* 0x00000006381072a5 */ /* 0x000fc8000f8e003f */
[----:B------:R-:W-:Y:S02]  /*1ad0*/  @UP3 UIADD3 UR15, UR17, UR11, URZ ;  /* 0x0000000b110f3290 */ /* 0x000fe4000fffe03f */
[----:B------:R-:W-:Y:S02]  /*1ae0*/  USEL UR22, UR60, UR16, !UP3 ;  /* 0x000000103c167287 */ /* 0x000fe4000d800000 */
[----:B------:R-:W-:Y:S02]  /*1af0*/  USHF.L.U64.HI UR11, UR53, 0x7, UR51 ;  /* 0x00000007350b7899 */ /* 0x000fe40008010233 */
[----:B-1----:R-:W-:-:S04]  /*1b00*/  UIMAD.WIDE.U32 UR16, UR13, UR18, URZ ;  /* 0x000000120d1072a5 */ /* 0x002fc8000f8e003f */
[----:B------:R-:W-:Y:S02]  /*1b10*/  UIMAD UR19, UR13, UR19, UR17 ;  /* 0x000000130d1372a4 */ /* 0x000fe4000f8e0211 */
[----:B------:R-:W-:Y:S02]  /*1b20*/  USHF.L.U32 UR13, UR53, 0x7, URZ ;  /* 0x00000007350d7899 */ /* 0x000fe4000800063f */
[----:B------:R-:W-:Y:S02]  /*1b30*/  USEL UR21, UR16, URZ, UP6 ;  /* 0x0000003f10157287 */ /* 0x000fe4000b000000 */
[----:B------:R-:W-:Y:S01]  /*1b40*/  USEL UR16, UR13, URZ, UP1 ;  /* 0x0000003f0d107287 */ /* 0x000fe20008800000 */
[----:B------:R-:W1:Y:S01]  /*1b50*/  R2UR UR17, R251 ;  /* 0x00000000fb1173c2 */ /* 0x000e6200000e0000 */
[----:B------:R-:W-:Y:S02]  /*1b60*/  USEL UR11, UR11, URZ, UP1 ;  /* 0x0000003f0b0b7287 */ /* 0x000fe40008800000 */
[----:B------:R-:W-:-:S04]  /*1b70*/  UIADD3 UR16, UP1, UR10, UR16, URZ ;  /* 0x000000100a107290 */ /* 0x000fc8000ff3e03f */
[----:B------:R-:W-:Y:S02]  /*1b80*/  UIADD3.X UR13, UR25, UR11, URZ, UP1, !UPT ;  /* 0x0000000b190d7290 */ /* 0x000fe40008ffe43f */
[----:B------:R-:W-:Y:S01]  /*1b90*/  UIMAD UR11, UR57, UR16, URZ ;  /* 0x00000010390b72a4 */ /* 0x000fe2000f8e023f */
[----:B------:R-:W-:-:S03]  /*1ba0*/  ISETP.NE.AND P2, PT, RZ, c[0x0][0x1c8], PT ;  /* 0x00007200ff007a0c */ /* 0x000fc60003f45270 */
[----:B------:R-:W-:Y:S02]  /*1bb0*/  UIMAD UR18, UR56, UR13, UR11 ;  /* 0x0000000d381272a4 */ /* 0x000fe4000f8e020b */
[----:B------:R-:W-:Y:S01]  /*1bc0*/  USEL UR19, UR19, URZ, UP6 ;  /* 0x0000003f13137287 */ /* 0x000fe2000b000000 */
[----:B--2---:R2:W4:Y:S08]  /*1bd0*/  R2UR UR32, R0 ;  /* 0x00000000002073c2 */ /* 0x00453000000e0000 */
[----:B---3--:R3:W5:Y:S01]  /*1be0*/  R2UR UR20, R3 ;  /* 0x00000000031473c2 */ /* 0x00876200000e0000 */
[----:B--2---:R-:W-:-:S04]  /*1bf0*/  IMAD.MOV R0, RZ, RZ, -R5 ;  /* 0x000000ffff007224 */ /* 0x004fc800078e0a05 */
        /* <DEDUP_REMOVED lines=12> */
[----:B----4-:R-:W-:Y:S02]  /*1cc0*/  @UP5 USEL UR11, UR32, UR6, !UP3 ;  /* 0x00000006200b5287 */ /* 0x010fe4000d800000 */
[----:B------:R-:W-:Y:S02]  /*1cd0*/  ULDC UR20, c[0x0][0x234] ;  /* 0x00008d0000147ab9 */ /* 0x000fe40000000800 */
[----:B------:R-:W-:-:S06]  /*1ce0*/  @UP5 UIMAD UR13, UR54, UR20, UR11 ;  /* 0x00000014360d52a4 */ /* 0x000fcc000f8e020b */
[----:B------:R-:W-:-:S05]  /*1cf0*/  @P3 IADD3 R6, R6, 0x1, RZ ;  /* 0x0000000106063810 */ /* 0x000fca0007ffe0ff */
[----:B------:R-:W-:Y:S01]  /*1d00*/  @!P1 IMAD.MOV R6, RZ, RZ, -R6 ;  /* 0x000000ffff069224 */ /* 0x000fe200078e0a06 */
[----:B------:R-:W-:Y:S01]  /*1d10*/  PLOP3.LUT P1, PT, PT, PT, UP5, 0x80, 0x0 ;  /* 0x000000000000781c */ /* 0x000fe20003f2f058 */
[----:B-1----:R-:W-:Y:S02]  /*1d20*/  @!UP5 UMOV UR13, UR17 ;  /* 0x00000011000ddc82 */ /* 0x002fe40008000000 */
[----:B------:R-:W-:Y:S01]  /*1d30*/  UIMAD.WIDE.U32 UR16, UR56, UR16, URZ ;  /* 0x00000010381072a5 */ /* 0x000fe2000f8e003f */
[----:B------:R-:W-:Y:S01]  /*1d40*/  @!P2 LOP3.LUT R6, RZ, c[0x0][0x1c8], RZ, 0x33, !PT ;  /* 0x00007200ff06aa12 */ /* 0x000fe200078e33ff */
[----:B------:R-:W-:Y:S02]  /*1d50*/  USHF.R.S32.HI UR20, URZ, 0x1f, UR7 ;  /* 0x0000001f3f147899 */ /* 0x000fe40008011407 */
[----:B------:R-:W-:Y:S01]  /*1d60*/  UIADD3 UR11, UR17, UR18, URZ ;  /* 0x00000012110b7290 */ /* 0x000fe2000fffe03f */
[----:B------:R-:W-:-:S05]  /*1d70*/  SHF.R.S32.HI R20, RZ, 0x1f, R6 ;  /* 0x0000001fff147819 */ /* 0x000fca0000011406 */
        /* <DEDUP_REMOVED lines=8> */
.L_x_630:
[----:B------:R-:W2:Y:S02]  /*1e00*/  LDL R0, [R1+0xc] ;  /* 0x00000c0001007983 */ /* 0x000ea40000100800 */
[----:B--2---:R1:W2:Y:S01]  /*1e10*/  R2UR UR6, R0 ;  /* 0x00000000000673c2 */ /* 0x0042a200000e0000 */
[----:B------:R-:W-:-:S07]  /*1e20*/  DEPBAR.LE SB1, 0x0, {2} ;  /* 0x000090040000791a */ /* 0x000fce0000000000 */
.L_x_631:
[----:B------:R-:W2:Y:S01]  /*1e30*/  LDL R0, [R1+0x18] ;  /* 0x0000180001007983 */ /* 0x000ea20000100800 */
[----:B------:R-:W-:Y:S01]  /*1e40*/  IMAD.U32 R12, RZ, RZ, UR8 ;  /* 0x00000008ff0c7e24 */ /* 0x000fe2000f8e00ff */
[----:B------:R-:W1:Y:S01]  /*1e50*/  R2UR UR18, R250 ;  /* 0x00000000fa1273c2 */ /* 0x000e6200000e0000 */
[----:B------:R-:W-:Y:S01]  /*1e60*/  IMAD.U32 R13, RZ, RZ, UR9 ;  /* 0x00000009ff0d7e24 */ /* 0x000fe2000f8e00ff */
[----:B------:R-:W3:Y:S01]  /*1e70*/  S2R R14, SR_TID.X ;  /* 0x00000000000e7919 */ /* 0x000ee20000002100 */
[----:B------:R-:W-:Y:S01]  /*1e80*/  USHF.L.U32 UR32, UR59, 0x7, URZ ;  /* 0x000000073b207899 */ /* 0x000fe2000800063f */
[----:B------:R-:W-:Y:S01]  /*1e90*/  BSSY B1, `(.L_x_627) ;  /* 0x0000860000017945 */ /* 0x000fe20003800000 */
[----:B------:R-:W-:-:S03]  /*1ea0*/  UIADD3 UR13, UR10, UR13, URZ ;  /* 0x0000000d0a0d7290 */ /* 0x000fc6000fffe03f */
[----:B------:R-:W1:Y:S01]  /*1eb0*/  R2UR UR9, R252 ;  /* 0x00000000fc0973c2 */ /* 0x000e6200000e0000 */
[----:B---3--:R-:W-:-:S04]  /*1ec0*/  SHF.R.S32.HI R15, RZ, 0x1f, R14 ;  /* 0x0000001fff0f7819 */ /* 0x008fc8000001140e */
[----:B------:R-:W-:-:S03]  /*1ed0*/  LEA.HI R4, R15, R14, RZ, 0x2 ;  /* 0x0000000e0f047211 */ /* 0x000fc600078f10ff */
[----:B--2---:R2:W3:Y:S02]  /*1ee0*/  R2UR UR8, R0 ;  /* 0x00000000000873c2 */ /* 0x0044e400000e0000 */
[----:B--2---:R-:W-:Y:S01]  /*1ef0*/  SHF.R.S32.HI R0, RZ, 0x2, R4 ;  /* 0x00000002ff007819 */ /* 0x004fe20000011404 */
[----:B---3--:R-:W-:Y:S01]  /*1f00*/  UIADD3 UR16, UP4, UP3, UR16, UR32, UR8 ;  /* 0x0000002010107290 */ /* 0x008fe2000fb9e008 */
[----:B------:R-:W-:Y:S01]  /*1f10*/  LOP3.LUT R4, R4, 0xfffffffc, RZ, 0xc0, !PT ;  /* 0xfffffffc04047812 */ /* 0x000fe200078ec0ff */
[----:B------:R-:W-:Y:S01]  /*1f20*/  USHF.R.S32.HI UR32, URZ, 0x1f, UR54 ;  /* 0x0000001f3f207899 */ /* 0x000fe20008011436 */
[----:B------:R-:W-:Y:S01]  /*1f30*/  SHF.R.S32.HI R21, RZ, 0x1f, R0 ;  /* 0x0000001fff157819 */ /* 0x000fe20000011400 */
[----:B------:R-:W-:Y:S01]  /*1f40*/  UIADD3 UR21, UP2, UP1, UR21, UR16, UR22 ;  /* 0x0000001015157290 */ /* 0x000fe2000f95e016 */
[----:B------:R-:W-:Y:S01]  /*1f50*/  IADD3 R3, P1, R0, UR10, RZ ;  /* 0x0000000a00037c10 */ /* 0x000fe2000ff3e0ff */
[----:B-1----:R-:W-:Y:S01]  /*1f60*/  UIADD3.X UR11, UR11, UR18, UR9, UP4, UP3 ;  /* 0x000000120b0b7290 */ /* 0x002fe2000a7e6409 */
[----:B------:R-:W-:Y:S01]  /*1f70*/  IMAD.IADD R4, R14, 0x1, -R4 ;  /* 0x000000010e047824 */ /* 0x000fe200078e0a04 */
[----:B------:R-:W-:Y:S01]  /*1f80*/  ULDC.64 UR16, c[0x0][0x1a8] ;  /* 0x00006a0000107ab9 */ /* 0x000fe20000000a00 */
[----:B------:R-:W-:Y:S01]  /*1f90*/  IADD3.X R7, R21, UR25, RZ, P1, !PT ;  /* 0x0000001915077c10 */ /* 0x000fe20008ffe4ff */
[----:B------:R-:W-:Y:S01]  /*1fa0*/  UIADD3.X UR19, UR19, UR11, UR15, UP2, UP1 ;  /* 0x0000000b13137290 */ /* 0x000fe200097e240f */
[----:B------:R-:W-:Y:S01]  /*1fb0*/  IMAD.SHL.U32 R4, R4, 0x8, RZ ;  /* 0x0000000804047824 */ /* 0x000fe200078e00ff */
[----:B------:R-:W-:-:S02]  /*1fc0*/  UIMAD UR11, UR32, UR16, URZ ;  /* 0x00000010200b72a4 */ /* 0x000fc4000f8e023f */
[----:B------:R-:W-:Y:S01]  /*1fd0*/  IMAD R7, R7, c[0x0][0x190], RZ ;  /* 0x0000640007077a24 */ /* 0x000fe200078e02ff */
[----:B------:R-:W-:Y:S01]  /*1fe0*/  ULDC.64 UR8, c[0x0][0x3c8] ;  /* 0x0000f20000087ab9 */ /* 0x000fe20000000a00 */
[--C-:B------:R-:W-:Y:S01]  /*1ff0*/  SHF.R.S32.HI R5, RZ, 0x1f, R4.reuse ;  /* 0x0000001fff057819 */ /* 0x100fe20000011404 */
[----:B------:R-:W-:Y:S02]  /*2000*/  UIMAD UR18, UR54, UR17, UR11 ;  /* 0x00000011361272a4 */ /* 0x000fe4000f8e020b */
[----:B------:R-:W-:Y:S02]  /*2010*/  UMOV UR22, 0x4 ;  /* 0x0000000400167882 */ /* 0x000fe40000000000 */
[----:B------:R-:W-:Y:S01]  /*2020*/  ULDC.64 UR16, c[0x0][0x378] ;  /* 0x0000de0000107ab9 */ /* 0x000fe20000000a00 */
[----:B------:R-:W-:Y:S01]  /*2030*/  IMAD.WIDE.U32 R8, R3, c[0x0][0x190], R4 ;  /* 0x0000640003087a25 */ /* 0x000fe200078e0004 */
[----:B------:R-:W-:-:S03]  /*2040*/  UIMAD UR11, UR32, UR16, URZ ;  /* 0x00000010200b72a4 */ /* 0x000fc6000f8e023f */
[----:B------:R-:W-:Y:S01]  /*2050*/  IMAD R3, R3, c[0x0][0x194], R7 ;  /* 0x0000650003037a24 */ /* 0x000fe200078e0207 */
[----:B------:R-:W-:Y:S01]  /*2060*/  UIMAD UR15, UR54, UR17, UR11 ;  /* 0x00000011360f72a4 */ /* 0x000fe2000f8e020b */
[----:B------:R-:W-:Y:S01]  /*2070*/  IADD3 R10, P1, R8, UR28, RZ ;  /* 0x0000001c080a7c10 */ /* 0x000fe2000ff3e0ff */
[----:B------:R-:W-:Y:S01]  /*2080*/  ULDC UR32, c[0x0][0x2e8] ;  /* 0x0000ba0000207ab9 */ /* 0x000fe20000000800 */
[----:B------:R-:W-:Y:S01]  /*2090*/  IADD3 R8, P2, R4, UR23, RZ ;  /* 0x0000001704087c10 */ /* 0x000fe2000ff5e0ff */
[----:B------:R-:W-:Y:S01]  /*20a0*/  ULDC.64 UR16, c[0x0][0x370] ;  /* 0x0000dc0000107ab9 */ /* 0x000fe20000000a00 */
[----:B------:R-:W-:Y:S01]  /*20b0*/  IADD3.X R11, R9, UR27, R3, P1, !PT ;  /* 0x0000001b090b7c10 */ /* 0x000fe20008ffe403 */
[----:B------:R-:W-:Y:S01]  /*20c0*/  UIMAD UR11, UR25, UR16, URZ ;  /* 0x00000010190b72a4 */ /* 0x000fe2000f8e023f */
[----:B------:R-:W-:Y:S01]  /*20d0*/  LEA.HI R3, R15, R14, RZ, 0x5 ;  /* 0x0000000e0f037211 */ /* 0x000fe200078f28ff */
[----:B------:R-:W-:Y:S01]  /*20e0*/  IMAD.U32 R7, RZ, RZ, UR10 ;  /* 0x0000000aff077e24 */ /* 0x000fe2000f8e00ff */
[----:B------:R-:W-:Y:S01]  /*20f0*/  IADD3.X R9, R5, UR24, RZ, P2, !PT ;  /* 0x0000001805097c10 */ /* 0x000fe200097fe4ff */
[----:B------:R-:W-:Y:S01]  /*2100*/  UIMAD UR17, UR10, UR17, UR11 ;  /* 0x000000110a1172a4 */ /* 0x000fe2000f8e020b */
[----:B------:R-:W-:Y:S01]  /*2110*/  LOP3.LUT R19, R3, 0xffffffe0, RZ, 0xc0, !PT ;  /* 0xffffffe003137812 */ /* 0x000fe200078ec0ff */
[----:B------:R-:W-:Y:S01]  /*2120*/  UIADD3 UR11, UR10, UR6, URZ ;  /* 0x000000060a0b7290 */ /* 0x000fe2000fffe03f */
[----:B------:R-:W-:Y:S01]  /*2130*/  SHF.R.S32.HI R3, RZ, 0x5, R3 ;  /* 0x00000005ff037819 */ /* 0x000fe20000011403 */
[----:B------:R-:W-:Y:S01]  /*2140*/  UIADD3 UR6, -UR5, UR12, UR7 ;  /* 0x0000000c05067290 */ /* 0x000fe2000fffe107 */
[----:B------:R-:W-:Y:S01]  /*2150*/  IMAD.WIDE.U32 R8, R7, c[0x0][0x370], R8 ;  /* 0x0000dc0007087a25 */ /* 0x000fe200078e0008 */
[----:B------:R-:W-:Y:S01]  /*2160*/  UIMAD.WIDE UR10, UR11, UR22, UR8 ;  /* 0x000000160b0a72a5 */ /* 0x000fe2000f8e0208 */
[----:B------:R1:W2:Y:S01]  /*2170*/  R2UR UR8, R12 ;  /* 0x000000000c0873c2 */ /* 0x0002a200000e0000 */
[----:B------:R-:W-:Y:S01]  /*2180*/  UIADD3 UR6, UR6, -UR32, URZ ;  /* 0x8000002006067290 */ /* 0x000fe2000fffe03f */
[----:B------:R-:W-:Y:S01]  /*2190*/  IMAD.IADD R19, R14, 0x1, -R19 ;  /* 0x000000010e137824 */ /* 0x000fe200078e0a13 */
[----:B------:R-:W-:-:S02]  /*21a0*/  IADD3 R9, R9, UR17, RZ ;  /* 0x0000001109097c10 */ /* 0x000fc4000fffe0ff */
[----:B------:R-:W-:Y:S01]  /*21b0*/  USHF.R.S32.HI UR32, URZ, 0x1f, UR6 ;  /* 0x0000001f3f207899 */ /* 0x000fe20008011406 */
[----:B------:R-:W-:Y:S01]  /*21c0*/  IMAD R3, R3, UR59, R19 ;  /* 0x0000003b03037c24 */ /* 0x000fe2000f8e0213 */
[----:B------:R-:W-:Y:S01]  /*21d0*/  UMOV UR28, UR10 ;  /* 0x0000000a001c7c82 */ /* 0x000fe20008000000 */
[----:B------:R3:W4:Y:S01]  /*21e0*/  R2UR UR9, R13 ;  /* 0x000000000d0973c2 */ /* 0x00072200000e0000 */
[----:B------:R-:W-:Y:S02]  /*21f0*/  ULEA.HI UR32, UR32, UR6, URZ, 0x7 ;  /* 0x0000000620207291 */ /* 0x000fe4000f8f383f */
[----:B------:R-:W-:Y:S01]  /*2200*/  IADD3 R177, P1, R3, UR21, RZ ;  /* 0x0000001503b17c10 */ /* 0x000fe2000ff3e0ff */
[----:B------:R-:W-:Y:S02]  /*2210*/  UMOV UR27, UR11 ;  /* 0x0000000b001b7c82 */ /* 0x000fe40008000000 */
[----:B------:R-:W-:Y:S02]  /*2220*/  USHF.R.S32.HI UR32, URZ, 0x7, UR32 ;  /* 0x000000073f207899 */ /* 0x000fe40008011420 */
[----:B------:R-:W-:-:S02]  /*2230*/  ULDC.64 UR10, c[0x0][0x200] ;  /* 0x00008000000a7ab9 */ /* 0x000fc40000000a00 */
[----:B------:R-:W-:Y:S02]  /*2240*/  UISETP.LT.AND UP1, UPT, URZ, UR32, UPT ;  /* 0x000000203f00728c */ /* 0x000fe4000bf21270 */
[----:B------:R-:W-:Y:S02]  /*2250*/  UIADD3 UR6, UR26, -0x1, URZ ;  /* 0xffffffff1a067890 */ /* 0x000fe4000fffe03f */
[----:B------:R-:W-:Y:S01]  /*2260*/  USEL UR32, URZ, UR32, !UP1 ;  /* 0x000000203f207287 */ /* 0x000fe2000c800000 */
[----:B-1----:R-:W-:Y:S01]  /*2270*/  LEA.HI.X.SX32 R12, R3, UR19, 0x1, P1 ;  /* 0x00000013030c7c11 */ /* 0x002fe200088f0eff */
[----:B------:R-:W-:Y:S01]  /*2280*/  IMAD.U32 R3, RZ, RZ, UR54 ;  /* 0x00000036ff037e24 */ /* 0x000fe2000f8e00ff */
[----:B------:R-:W-:Y:S01]  /*2290*/  LEA R178, P1, R177, c[0x0][0x350], 0x2 ;  /* 0x0000d400b1b27a11 */ /* 0x000fe200078210ff */
[----:B------:R-:W-:Y:S02]  /*22a0*/  UISETP.GT.AND UP1, UPT, UR26, UR32, UPT ;  /* 0x000000201a00728c */ /* 0x000fe4000bf24270 */
[----:B------:R-:W-:Y:S01]  /*22b0*/  IMAD.WIDE.U32 R8, R3, c[0x0][0x378], R8 ;  /* 0x0000de0003087a25 */ /* 0x000fe200078e0008 */
[----:B------:R-:W-:Y:S01]  /*22c0*/  LEA.HI.X R177, R177, c[0x0][0x354], R12, 0x2, P1 ;  /* 0x0000d500b1b17a11 */ /* 0x000fe200008f140c */
[----:B------:R-:W-:-:S02]  /*22d0*/  UIMAD.WIDE UR10, UR13, UR22, UR10 ;  /* 0x000000160d0a72a5 */ /* 0x000fc4000f8e020a */
        /* <DEDUP_REMOVED lines=31> */
.L_x_633:
        /* <DEDUP_REMOVED lines=16> */
.L_x_634:
        /* <DEDUP_REMOVED lines=8> */
[----:B------:R-:W-:Y:S01]  /*2650*/  IADD3 R6, P0, R6, UR16, RZ ;  /* 0x0000001006067c10 */ /* 0x000fe2000ff1e0ff */
[----:B------:R-:W-:Y:S01]  /*2660*/  ULDC.64 UR12, c[0x0][0x3b8] ;  /* 0x0000ee00000c7ab9 */ /* 0x000fe20000000a00 */
[----:B------:R-:W-:Y:S01]  /*2670*/  MOV R3, UR11 ;  /* 0x0000000b00037c02 */ /* 0x000fe20008000f00 */
[----:B------:R-:W-:Y:S01]  /*2680*/  UIMAD UR11, UR15, UR12, URZ ;  /* 0x0000000c0f0b72a4 */ /* 0x000fe2000f8e023f */
[----:B------:R-:W-:-:S02]  /*2690*/  ISETP.GE.AND P1, PT, R0, UR5, PT ;  /* 0x0000000500007c0c */ /* 0x000fc4000bf26270 */
        /* <DEDUP_REMOVED lines=15> */
.L_x_636:
[----:B------:R-:W-:Y:S05]  /*2790*/  BSYNC B0 ;  /* 0x0000000000007941 */ /* 0x000fea0003800000 */
.L_x_635:
        /* <DEDUP_REMOVED lines=14> */
.L_x_638:
[----:B------:R-:W-:Y:S05]  /*2880*/  BSYNC B0 ;  /* 0x0000000000007941 */ /* 0x000fea0003800000 */
.L_x_637:
[----:B------:R-:W-:Y:S01]  /*2890*/  ULDC.64 UR12, c[0x0][0x3a8] ;  /* 0x0000ea00000c7ab9 */ /* 0x000fe20000000a00 */
[----:B------:R-:W-:Y:S01]  /*28a0*/  IMAD.WIDE.U32 R4, R13, c[0x0][0x3a8], R4 ;  /* 0x0000ea000d047a25 */ /* 0x000fe200078e0004 */
        /* <DEDUP_REMOVED lines=23> */
.L_x_640:
[----:B------:R-:W-:Y:S05]  /*2a20*/  BSYNC B0 ;  /* 0x0000000000007941 */ /* 0x000fea0003800000 */
.L_x_639:
        /* <DEDUP_REMOVED lines=12> */
.L_x_632:
[----:B------:R-:W2:Y:S01]  /*2af0*/  LDL R3, [R1+0x4] ;  /* 0x0000040001037983 */ /* 0x000ea20000100800 */
[----:B------:R-:W-:Y:S01]  /*2b00*/  ULDC.64 UR16, c[0x0][0x198] ;  /* 0x0000660000107ab9 */ /* 0x000fe20000000a00 */
[----:B------:R-:W-:Y:S01]  /*2b10*/  IMAD.MOV.U32 R16, RZ, RZ, 0x80 ;  /* 0x00000080ff107424 */ /* 0x000fe200078e00ff */
[----:B------:R-:W-:Y:S01]  /*2b20*/  UIMAD UR13, UR20, UR16, URZ ;  /* 0x00000010140d72a4 */ /* 0x000fe2000f8e023f */
[----:B------:R-:W-:Y:S01]  /*2b30*/  IMAD.MOV.U32 R240, RZ, RZ, 0x7f800000 ;  /* 0x7f800000fff07424 */ /* 0x000fe200078e00ff */
[----:B------:R-:W-:Y:S01]  /*2b40*/  ULDC.64 UR18, c[0x0][0x1a0] ;  /* 0x0000680000127ab9 */ /* 0x000fe20000000a00 */
[C---:B------:R-:W-:Y:S01]  /*2b50*/  IMAD R18, R16.reuse, c[0x0][0x374], RZ ;  /* 0x0000dd0010127a24 */ /* 0x040fe200078e02ff */
[----:B------:R-:W-:Y:S01]  /*2b60*/  UIMAD UR13, UR7, UR17, UR13 ;  /* 0x00000011070d72a4 */ /* 0x000fe2000f8e020d */
[C---:B------:R-:W-:Y:S01]  /*2b70*/  IMAD R11, R16.reuse, c[0x0][0x194], RZ ;  /* 0x00006500100b7a24 */ /* 0x040fe200078e02ff */
[----:B------:R-:W-:Y:S01]  /*2b80*/  UIMAD UR18, UR20, UR18, URZ ;  /* 0x00000012141272a4 */ /* 0x000fe2000f8e023f */
[C---:B------:R-:W-:Y:S01]  /*2b90*/  IMAD.WIDE.U32 R14, R16.reuse, c[0x0][0x370], RZ ;  /* 0x0000dc00100e7a25 */ /* 0x040fe200078e00ff */
[----:B------:R-:W-:Y:S01]  /*2ba0*/  MOV R238, 0x7f800000 ;  /* 0x7f80000000ee7802 */ /* 0x000fe20000000f00 */
[----:B------:R-:W1:Y:S01]  /*2bb0*/  R2UR UR15, R249 ;  /* 0x00000000f90f73c2 */ /* 0x000e6200000e0000 */
[----:B------:R-:W-:Y:S01]  /*2bc0*/  UIMAD UR19, UR7, UR19, UR18 ;  /* 0x00000013071372a4 */ /* 0x000fe2000f8e0212 */
[----:B------:R-:W-:-:S04]  /*2bd0*/  IMAD.WIDE.U32 R16, R16, c[0x0][0x190], RZ ;  /* 0x0000640010107a25 */ /* 0x000fc800078e00ff */
[----:B------:R-:W-:Y:S02]  /*2be0*/  IMAD.MOV.U32 R241, RZ, RZ, 0x7f800000 ;  /* 0x7f800000fff17424 */ /* 0x000fe400078e00ff */
[----:B------:R-:W-:Y:S02]  /*2bf0*/  IMAD.U32 R7, RZ, RZ, UR19 ;  /* 0x00000013ff077e24 */ /* 0x000fe4000f8e00ff */
[----:B------:R-:W-:Y:S01]  /*2c00*/  IMAD.MOV.U32 R239, RZ, RZ, 0x7f800000 ;  /* 0x7f800000ffef7424 */ /* 0x000fe200078e00ff */
[----:B--2---:R2:W3:Y:S02]  /*2c10*/  R2UR UR21, R3 ;  /* 0x00000000031573c2 */ /* 0x0044e400000e0000 */
[----:B--2---:R-:W-:-:S04]  /*2c20*/  IMAD.U32 R3, RZ, RZ, UR7 ;  /* 0x00000007ff037e24 */ /* 0x004fc8000f8e00ff */
[----:B------:R-:W-:-:S04]  /*2c30*/  IMAD.WIDE.U32 R8, R3, c[0x0][0x1a0], R4 ;  /* 0x0000680003087a25 */ /* 0x000fc800078e0004 */
[----:B------:R-:W-:Y:S01]  /*2c40*/  IMAD.WIDE.U32 R4, R3, c[0x0][0x198], R4 ;  /* 0x0000660003047a25 */ /* 0x000fe200078e0004 */
[----:B------:R-:W-:-:S03]  /*2c50*/  IADD3 R8, P1, R8, UR29, RZ ;  /* 0x0000001d08087c10 */ /* 0x000fc6000ff3e0ff */
[----:B------:R-:W-:Y:S01]  /*2c60*/  IMAD.U32 R3, RZ, RZ, UR13 ;  /* 0x0000000dff037e24 */ /* 0x000fe2000f8e00ff */
[----:B------:R-:W-:Y:S01]  /*2c70*/  ULEA.HI UR13, UR6, UR6, URZ, 0x1 ;  /* 0x00000006060d7291 */ /* 0x000fe2000f8f083f */
[----:B------:R-:W-:Y:S02]  /*2c80*/  IADD3 R12, P0, R4, UR31, RZ ;  /* 0x0000001f040c7c10 */ /* 0x000fe4000ff1e0ff */
[----:B------:R-:W-:Y:S01]  /*2c90*/  IADD3.X R9, R9, UR30, R7, P1, !PT ;  /* 0x0000001e09097c10 */ /* 0x000fe20008ffe407 */
[----:B------:R-:W-:Y:S01]  /*2ca0*/  ULOP3.LUT UR13, UR13, 0xfffffffe, URZ, 0xc0, !UPT ;  /* 0xfffffffe0d0d7892 */ /* 0x000fe2000f8ec03f */
[----:B------:R-:W-:Y:S02]  /*2cb0*/  IADD3.X R13, R5, UR50, R3, P0, !PT ;  /* 0x00000032050d7c10 */ /* 0x000fe400087fe403 */
[----:B------:R-:W-:Y:S01]  /*2cc0*/  IADD3 R3, R0, 0x40, RZ ;  /* 0x0000004000037810 */ /* 0x000fe20007ffe0ff */
[----:B------:R-:W-:Y:S01]  /*2cd0*/  UIADD3 UR13, UR6, -UR13, URZ ;  /* 0x8000000d060d7290 */ /* 0x000fe2000fffe03f */
[----:B------:R-:W-:-:S03]  /*2ce0*/  IMAD.WIDE.U32 R4, R6, c[0x0][0x1b8], R8 ;  /* 0x00006e0006047a25 */ /* 0x000fc600078e0008 */
[----:B------:R-:W-:Y:S02]  /*2cf0*/  UISETP.NE.AND UP0, UPT, UR13, 0x1, UPT ;  /* 0x000000010d00788c */ /* 0x000fe4000bf05270 */
[----:B------:R-:W-:-:S06]  /*2d00*/  UIMAD UR13, UR14, -0x80, UR5 ;  /* 0xffffff800e0d78a4 */ /* 0x000fcc000f8e0205 */
[----:B------:R-:W-:Y:S02]  /*2d10*/  ISETP.GE.AND P4, PT, R0, UR13, PT ;  /* 0x0000000d00007c0c */ /* 0x000fe4000bf86270 */
[----:B------:R-:W-:Y:S01]  /*2d20*/  ISETP.GE.AND P3, PT, R3, UR13, PT ;  /* 0x0000000d03007c0c */ /* 0x000fe2000bf66270 */
[----:B------:R-:W-:-:S06]  /*2d30*/  UIMAD UR13, UR6, -0x80, UR12 ;  /* 0xffffff80060d78a4 */ /* 0x000fcc000f8e020c */
[----:B------:R-:W-:Y:S01]  /*2d40*/  ISETP.GE.AND P2, PT, R3, UR13, PT ;  /* 0x0000000d03007c0c */ /* 0x000fe2000bf46270 */
[----:B------:R-:W-:-:S03]  /*2d50*/  IMAD R3, R20, c[0x0][0x1b8], RZ ;  /* 0x00006e0014037a24 */ /* 0x000fc600078e02ff */
[----:B------:R-:W-:Y:S02]  /*2d60*/  @!P4 IMAD R7, R21, c[0x0][0x1a0], RZ ;  /* 0x000068001507ca24 */ /* 0x000fe400078e02ff */
[----:B------:R-:W-:Y:S01]  /*2d70*/  IMAD R10, R6, c[0x0][0x1bc], R3 ;  /* 0x00006f00060a7a24 */ /* 0x000fe200078e0203 */
[----:B------:R-:W-:-:S04]  /*2d80*/  @!P3 IADD3 R3, P0, R0, 0x40, RZ ;  /* 0x000000400003b810 */ /* 0x000fc80007f1e0ff */
[----:B------:R-:W-:Y:S01]  /*2d90*/  IADD3 R5, R5, R10, RZ ;  /* 0x0000000a05057210 */ /* 0x000fe20007ffe0ff */
[----:B------:R-:W-:Y:S01]  /*2da0*/  @!P4 IMAD R10, R0, c[0x0][0x1a4], R7 ;  /* 0x00006900000aca24 */ /* 0x000fe200078e0207 */
[----:B------:R-:W-:Y:S01]  /*2db0*/  @!P2 IADD3 R16, P1, R232, R16, RZ ;  /* 0x00000010e810a210 */ /* 0x000fe20007f3e0ff */
[----:B------:R-:W-:Y:S01]  /*2dc0*/  @!P3 IMAD.X R7, RZ, RZ, R21, P0 ;  /* 0x000000ffff07b224 */ /* 0x000fe200000e0615 */
[----:B------:R-:W-:Y:S01]  /*2dd0*/  PLOP3.LUT P0, PT, PT, PT, UP6, 0x80, 0x0 ;  /* 0x000000000000781c */ /* 0x000fe20003f0f068 */
[----:B------:R-:W-:Y:S01]  /*2de0*/  @!P4 IMAD.WIDE.U32 R8, R0, c[0x0][0x1a0], R4 ;  /* 0x000068000008ca25 */ /* 0x000fe200078e0004 */
[----:B------:R-:W-:Y:S02]  /*2df0*/  @!P2 IADD3 R14, P5, R230, R14, RZ ;  /* 0x0000000ee60ea210 */ /* 0x000fe40007fbe0ff */
[----:B------:R-:W-:Y:S01]  /*2e00*/  @!P2 IADD3.X R17, R233, R17, R11, P1, !PT ;  /* 0x00000011e911a210 */ /* 0x000fe20000ffe40b */
[----:B------:R-:W-:Y:S01]  /*2e10*/  @!P3 IMAD R7, R7, c[0x0][0x1a0], RZ ;  /* 0x000068000707ba24 */ /* 0x000fe200078e02ff */
[----:B------:R-:W-:Y:S01]  /*2e20*/  @!P2 IADD3.X R15, R231, R15, R18, P5, !PT ;  /* 0x0000000fe70fa210 */ /* 0x000fe20002ffe412 */
[----:B------:R-:W-:Y:S01]  /*2e30*/  @!P4 IMAD.IADD R9, R9, 0x1, R10 ;  /* 0x000000010909c824 */ /* 0x000fe200078e020a */
[----:B------:R-:W-:Y:S01]  /*2e40*/  IADD3 R11, R235, 0x8, RZ ;  /* 0x00000008eb0b7810 */ /* 0x000fe20007ffe0ff */
[C---:B------:R-:W-:Y:S01]  /*2e50*/  @!P3 IMAD R18, R3.reuse, c[0x0][0x1a4], R7 ;  /* 0x000069000312ba24 */ /* 0x040fe200078e0207 */
[C---:B------:R-:W-:Y:S01]  /*2e60*/  @!P4 LEA R10, P1, R8.reuse, c[0x0][0x170], 0x1 ;  /* 0x00005c00080aca11 */ /* 0x040fe200078208ff */
[----:B------:R-:W-:Y:S01]  /*2e70*/  @!P3 IMAD.WIDE.U32 R4, R3, c[0x0][0x1a0], R4 ;  /* 0x000068000304ba25 */ /* 0x000fe200078e0004 */
[----:B------:R-:W-:Y:S01]  /*2e80*/  ISETP.GE.AND P6, PT, R11, UR13, PT ;  /* 0x0000000d0b007c0c */ /* 0x000fe2000bfc6270 */
[----:B------:R-:W-:Y:S01]  /*2e90*/  @P0 BAR.SYNC.DEFER_BLOCKING 0x0 ;  /* 0x0000000000000b1d */ /* 0x000fe20000010000 */
[----:B------:R-:W-:Y:S01]  /*2ea0*/  @!P4 LEA.HI.X R11, R8, c[0x0][0x174], R9, 0x1, P1 ;  /* 0x00005d00080bca11 */ /* 0x000fe200008f0c09 */
[----:B------:R-:W-:Y:S01]  /*2eb0*/  IMAD R7, R20, c[0x0][0x1b0], RZ ;  /* 0x00006c0014077a24 */ /* 0x000fe200078e02ff */
[----:B------:R-:W-:Y:S01]  /*2ec0*/  @!P3 IADD3 R5, R5, R18, RZ ;  /* 0x000000120505b210 */ /* 0x000fe20007ffe0ff */
[----:B------:R-:W-:Y:S01]  /*2ed0*/  IMAD.SHL.U32 R3, R245, 0x2, RZ ;  /* 0x00000002f5037824 */ /* 0x000fe200078e00ff */
[----:B------:R-:W-:Y:S01]  /*2ee0*/  @!P3 LEA R8, P1, R4, c[0x0][0x170], 0x1 ;  /* 0x00005c000408ba11 */ /* 0x000fe200078208ff */
[C---:B------:R-:W-:Y:S01]  /*2ef0*/  IMAD R18, R6.reuse, c[0x0][0x1b4], R7 ;  /* 0x00006d0006127a24 */ /* 0x040fe200078e0207 */
[----:B------:R-:W-:Y:S01]  /*2f00*/  PLOP3.LUT P0, PT, PT, PT, UP0, 0x80, 0x0 ;  /* 0x000000000000781c */ /* 0x000fe20003f0f008 */
[----:B------:R-:W-:Y:S01]  /*2f10*/  IMAD.WIDE.U32 R6, R6, c[0x0][0x1b0], R12 ;  /* 0x00006c0006067a25 */ /* 0x000fe200078e000c */
[----:B------:R-:W-:-:S02]  /*2f20*/  @!P3 LEA.HI.X R9, R4, c[0x0][0x174], R5, 0x1, P1 ;  /* 0x00005d000409ba11 */ /* 0x000fc400008f0c05 */
[----:B------:R-:W-:Y:S01]  /*2f30*/  IADD3 R4, R245, 0x1000, RZ ;  /* 0x00001000f5047810 */ /* 0x000fe20007ffe0ff */
[----:B------:R-:W-:Y:S01]  /*2f40*/  IMAD.IADD R5, R7, 0x1, R18 ;  /* 0x0000000107057824 */ /* 0x000fe200078e0212 */
[----:B------:R-:W-:Y:S02]  /*2f50*/  ISETP.GE.AND P1, PT, R0, UR13, PT ;  /* 0x0000000d00007c0c */ /* 0x000fe4000bf26270 */
[----:B------:R-:W-:-:S05]  /*2f60*/  SEL R4, R4, R245, !P0 ;  /* 0x000000f504047207 */ /* 0x000fca0004000000 */
[----:B------:R-:W-:Y:S02]  /*2f70*/  IMAD.SHL.U32 R234, R4, 0x2, RZ ;  /* 0x0000000204ea7824 */ /* 0x000fe400078e00ff */
[----:B------:R-:W-:Y:S01]  /*2f80*/  @!P4 IMAD.MOV.U32 R4, RZ, RZ, R6 ;  /* 0x000000ffff04c224 */ /* 0x000fe200078e0006 */
[----:B------:R-:W-:Y:S04]  /*2f90*/  @P4 STS [R3+0x8000], RZ ;  /* 0x008000ff03004388 */ /* 0x000fe80000000800 */
[----:B------:R-:W-:Y:S04]  /*2fa0*/  @P4 STS [R3+0x8004], RZ ;  /* 0x008004ff03004388 */ /* 0x000fe80000000800 */
        /* <DEDUP_REMOVED lines=14> */
[----:B--2---:R-:W-:-:S03]  /*3090*/  @!P4 IMAD R10, R21, c[0x0][0x198], RZ ;  /* 0x00006600150aca24 */ /* 0x004fc600078e02ff */
[----:B------:R-:W-:Y:S01]  /*30a0*/  @!PT LDS RZ, [RZ] ;  /* 0x00000000fffff984 */ /* 0x000fe20000000800 */
[----:B------:R-:W-:Y:S01]  /*30b0*/  @!PT LDS RZ, [RZ] ;  /* 0x00000000fffff984 */ /* 0x000fe20000000800 */
[----:B------:R-:W-:Y:S01]  /*30c0*/  @!PT LDS RZ, [RZ] ;  /* 0x00000000fffff984 */ /* 0x000fe20000000800 */
[----:B------:R2:W-:Y:S01]  /*30d0*/  @!P1 LDGSTS.E.BYPASS.LTC128B.128 [R3+0x4000], [R230.64] ;  /* 0x04000000e6039fae */ /* 0x0005e2000b901d48 */
[----:B------:R-:W-:-:S03]  /*30e0*/  @!P4 IMAD R7, R0, c[0x0][0x19c], R10 ;  /* 0x000067000007ca24 */ /* 0x000fc600078e020a */
[----:B------:R-:W-:Y:S01]  /*30f0*/  @P2 STS.128 [R3+0x5000], RZ ;  /* 0x005000ff03002388 */ /* 0x000fe20000000c00 */
[----:B----4-:R-:W-:-:S03]  /*3100*/  @!P4 IMAD.WIDE.U32 R8, R0, c[0x0][0x198], R4 ;  /* 0x000066000008ca25 */ /* 0x010fc600078e0004 */
[----:B------:R-:W-:Y:S01]  /*3110*/  @!PT LDS RZ, [RZ] ;  /* 0x00000000fffff984 */ /* 0x000fe20000000800 */
[----:B------:R-:W-:Y:S01]  /*3120*/  @!PT LDS RZ, [RZ] ;  /* 0x00000000fffff984 */ /* 0x000fe20000000800 */
[----:B------:R-:W-:Y:S01]  /*3130*/  @!PT LDS RZ, [RZ] ;  /* 0x00000000fffff984 */ /* 0x000fe20000000800 */
[----:B------:R2:W-:Y:S01]  /*3140*/  @!P2 LDGSTS.E.BYPASS.LTC128B.128 [R3+0x5000], [R14.64] ;  /* 0x050000000e03afae */ /* 0x0005e2000b901d48 */
[----:B------:R-:W-:-:S03]  /*3150*/  IADD3 R4, R235, 0x40, RZ ;  /* 0x00000040eb047810 */ /* 0x000fc60007ffe0ff */
[----:B------:R-:W-:Y:S01]  /*3160*/  @P1 STS [R234], RZ ;  /* 0x000000ffea001388 */ /* 0x000fe20000000800 */
[----:B------:R-:W-:Y:S02]  /*3170*/  @!P4 IADD3 R7, R9, R7, RZ ;  /* 0x000000070907c210 */ /* 0x000fe40007ffe0ff */
[C---:B------:R-:W-:Y:S01]  /*3180*/  @!P4 LEA R10, P5, R8.reuse, c[0x0][0x168], 0x1 ;  /* 0x00005a00080aca11 */ /* 0x040fe200078a08ff */
[----:B------:R-:W-:Y:S03]  /*3190*/  @P1 STS [R234+0x4], RZ ;  /* 0x000004ffea001388 */ /* 0x000fe60000000800 */
[----:B------:R-:W-:Y:S01]  /*31a0*/  @!P4 LEA.HI.X R11, R8, c[0x0][0x16c], R7, 0x1, P5 ;  /* 0x00005b00080bca11 */ /* 0x000fe200028f0c07 */
[----:B------:R-:W-:Y:S01]  /*31b0*/  @P1 STS [R234+0x8], RZ ;  /* 0x000008ffea001388 */ /* 0x000fe20000000800 */
[----:B------:R-:W-:Y:S02]  /*31c0*/  ISETP.GE.AND P5, PT, R4, UR13, PT ;  /* 0x0000000d04007c0c */ /* 0x000fe4000bfa6270 */
[----:B------:R-:W-:Y:S01]  /*31d0*/  IADD3 R8, R235, 0x48, RZ ;  /* 0x00000048eb087810 */ /* 0x000fe20007ffe0ff */
[----:B------:R-:W-:Y:S04]  /*31e0*/  @P1 STS [R234+0xc], RZ ;  /* 0x00000cffea001388 */ /* 0x000fe80000000800 */
[----:B------:R-:W-:Y:S01]  /*31f0*/  @!PT LDS RZ, [RZ] ;  /* 0x00000000fffff984 */ /* 0x000fe20000000800 */
[----:B------:R-:W-:Y:S01]  /*3200*/  @!PT LDS RZ, [RZ] ;  /* 0x00000000fffff984 */ /* 0x000fe20000000800 */
[----:B------:R-:W-:Y:S01]  /*3210*/  @!PT LDS RZ, [RZ] ;  /* 0x00000000fffff984 */ /* 0x000fe20000000800 */
[----:B------:R4:W-:Y:S01]  /*3220*/  @!P1 LDGSTS.E.BYPASS.LTC128B.128 [R234], [R232.64] ;  /* 0x00000000e8ea9fae */ /* 0x0009e2000b901d48 */
[----:B------:R-:W-:-:S03]  /*3230*/  @!P3 IADD3 R0, P1, R0, 0x40, RZ ;  /* 0x000000400000b810 */ /* 0x000fc60007f3e0ff */
[----:B------:R-:W-:Y:S02]  /*3240*/  @P2 STS [R234+0x1000], RZ ;  /* 0x001000ffea002388 */ /* 0x000fe40000000800 */
[----:B------:R-:W-:Y:S01]  /*3250*/  @!P3 IMAD.X R4, RZ, RZ, R21, P1 ;  /* 0x000000ffff04b224 */ /* 0x000fe200008e0615 */
[----:B------:R-:W-:Y:S01]  /*3260*/  ISETP.GE.AND P1, PT, R8, UR13, PT ;  /* 0x0000000d08007c0c */ /* 0x000fe2000bf26270 */
[----:B------:R-:W-:Y:S02]  /*3270*/  @P2 STS [R234+0x1004], RZ ;  /* 0x001004ffea002388 */ /* 0x000fe40000000800 */
[----:B------:R-:W-:Y:S02]  /*3280*/  @!P3 IMAD R7, R4, c[0x0][0x198], RZ ;  /* 0x000066000407ba24 */ /* 0x000fe400078e02ff */
[----:B------:R-:W-:Y:S01]  /*3290*/  @!P3 IMAD.MOV.U32 R4, RZ, RZ, R6 ;  /* 0x000000ffff04b224 */ /* 0x000fe200078e0006 */
[----:B------:R-:W-:Y:S01]  /*32a0*/  @P2 STS [R234+0x1008], RZ ;  /* 0x001008ffea002388 */ /* 0x000fe20000000800 */
[----:B------:R-:W-:-:S02]  /*32b0*/  @!P3 IMAD R6, R0, c[0x0][0x19c], R7 ;  /* 0x000067000006ba24 */ /* 0x000fc400078e0207 */
[----:B------:R-:W-:Y:S01]  /*32c0*/  @!P3 IMAD.WIDE.U32 R4, R0, c[0x0][0x198], R4 ;  /* 0x000066000004ba25 */ /* 0x000fe200078e0004 */
[----:B------:R-:W-:Y:S03]  /*32d0*/  @P2 STS [R234+0x100c], RZ ;  /* 0x00100cffea002388 */ /* 0x000fe60000000800 */
        /* <DEDUP_REMOVED lines=15> */
[----:B------:R-:W-:Y:S02]  /*33d0*/  @!P3 LEA.HI.X R7, R4, c[0x0][0x16c], R0, 0x1, P4 ;  /* 0x00005b000407ba11 */ /* 0x000fe400020f0c00 */
[----:B------:R-:W-:-:S03]  /*33e0*/  MOV R4, 0x4 ;  /* 0x0000000400047802 */ /* 0x000fc60000000f00 */
[----:B------:R-:W-:Y:S01]  /*33f0*/  @!PT LDS RZ, [RZ] ;  /* 0x00000000fffff984 */ /* 0x000fe20000000800 */
[----:B------:R-:W-:Y:S01]  /*3400*/  @!PT LDS RZ, [RZ] ;  /* 0x00000000fffff984 */ /* 0x000fe20000000800 */
[----:B------:R-:W-:Y:S01]  /*3410*/  @!PT LDS RZ, [RZ] ;  /* 0x00000000fffff984 */ /* 0x000fe20000000800 */
[----:B------:R1:W-:Y:S02]  /*3420*/  @!P3 LDGSTS.E.BYPASS.LTC128B.128 [R3+0x7000], [R6.64] ;  /* 0x070000000603bfae */ /* 0x0003e4000b901d48 */
[----:B------:R-:W-:Y:S02]  /*3430*/  IMAD.WIDE R4, R235, R4, UR10 ;  /* 0x0000000aeb047e25 */ /* 0x000fe4000f8e0204 */
[----:B------:R-:W0:Y:S04]  /*3440*/  LDGDEPBAR ;  /* 0x00000000000079af */ /* 0x000e280000000000 */
[----:B------:R2:W5:Y:S04]  /*3450*/  @!P2 LDG.E R240, [R4.64] ;  /* 0x0000000804f0a981 */ /* 0x000568000c1e1900 */
[----:B------:R2:W5:Y:S04]  /*3460*/  @!P6 LDG.E R241, [R4.64+0x20] ;  /* 0x0000200804f1e981 */ /* 0x000568000c1e1900 */
[----:B------:R2:W5:Y:S01]  /*3470*/  @!P5 LDG.E R238, [R4.64+0x100] ;  /* 0x0001000804eed981 */ /* 0x000562000c1e1900 */
[----:B-1----:R-:W-:Y:S01]  /*3480*/  IMAD.MOV.U32 R6, RZ, RZ, 0x4 ;  /* 0x00000004ff067424 */ /* 0x002fe200078e00ff */
[----:B------:R-:W-:-:S04]  /*3490*/  DEPBAR.LE SB0, 0x1 ;  /* 0x000080400000791a */ /* 0x000fc80000000000 */
[----:B------:R-:W-:-:S05]  /*34a0*/  @!P1 IMAD.WIDE R6, R8, R6, UR10 ;  /* 0x0000000a08069e25 */ /* 0x000fca000f8e0206 */
[----:B------:R1:W5:Y:S04]  /*34b0*/  @!P1 LDG.E R239, [R6.64] ;  /* 0x0000000806ef9981 */ /* 0x000368000c1e1900 */
[----:B------:R-:W-:Y:S01]  /*34c0*/  BAR.SYNC.DEFER_BLOCKING 0x0 ;  /* 0x0000000000007b1d */ /* 0x000fe20000010000 */
[----:B-1----:R-:W-:Y:S02]  /*34d0*/  IMAD.MOV.U32 R6, RZ, RZ, c[0x0][0x308] ;  /* 0x0000c200ff067624 */ /* 0x002fe400078e00ff */
[----:B------:R-:W-:-:S03]  /*34e0*/  IMAD.MOV.U32 R7, RZ, RZ, c[0x0][0x30c] ;  /* 0x0000c300ff077624 */ /* 0x000fc600078e00ff */
[----:B------:R4:W1:Y:S04]  /*34f0*/  LDSM.16.M88.4 R128, [R161+0x8000] ;  /* 0x00800000a180783b */ /* 0x0008680000000200 */
[----:B--2---:R2:W3:Y:S04]  /*3500*/  LDG.E.64 R4, [R6.64+0x8] ;  /* 0x0000080806047981 */ /* 0x0044e8000c1e1b00 */
        /* <DEDUP_REMOVED lines=9> */
[----:B------:R-:W-:Y:S01]  /*35a0*/  IADD3 R3, R168, 0x1000, RZ ;  /* 0x00001000a8037810 */ /* 0x000fe20007ffe0ff */
[----:B------:R-:W-:-:S03]  /*35b0*/  UIADD3 UR7, UR7, UR12, URZ ;  /* 0x0000000c07077290 */ /* 0x000fc6000fffe03f */
[----:B------:R-:W-:Y:S01]  /*35c0*/  SEL R3, R3, R168, !P0 ;  /* 0x000000a803037207 */ /* 0x000fe20004000000 */
[----:B------:R-:W-:Y:S01]  /*35d0*/  UIADD3 UR7, -UR5, 0x80, UR7 ;  /* 0x0000008005077890 */ /* 0x000fe2000fffe107 */
[----:B------:R-:W-:Y:S01]  /*35e0*/  CS2R R94, SRZ ;  /* 0x00000000005e7805 */ /* 0x000fe2000001ff00 */
[----:B------:R-:W-:Y:S01]  /*35f0*/  CS2R R92, SRZ ;  /* 0x00000000005c7805 */ /* 0x000fe2000001ff00 */
[----:B------:R-:W-:Y:S01]  /*3600*/  SHF.L.U32 R160, R3, 0x1, RZ ;  /* 0x0000000103a07819 */ /* 0x000fe200000006ff */
        /* <DEDUP_REMOVED lines=14> */
[----:B------:R-:W-:-:S02]  /*36f0*/  ULDC UR13, c[0x0][0x2e8] ;  /* 0x0000ba00000d7ab9 */ /* 0x000fc40000000800 */
[----:B------:R-:W-:Y:S02]  /*3700*/  UIADD3 UR50, UR7, -UR13, URZ ;  /* 0x8000000d07327290 */ /* 0x000fe4000fffe03f */
[----:B------:R-:W-:Y:S01]  /*3710*/  ULDC UR26, c[0x0][0x2e4] ;  /* 0x0000b900001a7ab9 */ /* 0x000fe20000000800 */
[----:B---3--:R-:W-:-:S04]  /*3720*/  IADD3 R244, P2, P1, R4, UR21, R19 ;  /* 0x0000001504f47c10 */ /* 0x008fc8000f95e013 */
[----:B------:R-:W-:Y:S02]  /*3730*/  IADD3.X R4, R5, UR15, R0, P2, P1 ;  /* 0x0000000f05047c10 */ /* 0x000fe400097e2400 */
[----:B------:R-:W-:-:S04]  /*3740*/  IADD3 R0, R167, 0x1000, RZ ;  /* 0x00001000a7007810 */ /* 0x000fc80007ffe0ff */
[----:B------:R-:W-:Y:S01]  /*3750*/  SEL R0, R0, R167, !P0 ;  /* 0x000000a700007207 */ /* 0x000fe20004000000 */
[----:B--2---:R-:W2:Y:S08]  /*3760*/  R2UR UR16, R6 ;  /* 0x00000000061073c2 */ /* 0x004eb000000e0000 */
[----:B------:R-:W3:Y:S01]  /*3770*/  R2UR UR31, R7 ;  /* 0x00000000071f73c2 */ /* 0x000ee200000e0000 */
[----:B------:R-:W-:Y:S01]  /*3780*/  IMAD.SHL.U32 R3, R0, 0x2, RZ ;  /* 0x0000000200037824 */ /* 0x000fe200078e00ff */
[----:B--2---:R-:W-:Y:S01]  /*3790*/  LOP3.LUT R242, R4, UR16, RZ, 0x3c, !PT ;  /* 0x0000001004f27c12 */ /* 0x004fe2000f8e3cff */
[----:B------:R-:W-:-:S02]  /*37a0*/  UIADD3 UR25, UR16, -0x61c88647, URZ ;  /* 0x9e3779b910197890 */ /* 0x000fc4000fffe03f */
[----:B------:R-:W-:Y:S02]  /*37b0*/  UIADD3 UR24, UR16, 0x3c6ef372, URZ ;  /* 0x3c6ef37210187890 */ /* 0x000fe4000fffe03f */
[----:B------:R-:W-:Y:S02]  /*37c0*/  UIADD3 UR22, UR16, -0x255992d5, URZ ;  /* 0xdaa66d2b10167890 */ /* 0x000fe4000fffe03f */
[----:B------:R-:W-:Y:S02]  /*37d0*/  UIADD3 UR20, UR16, 0x78dde6e4, URZ ;  /* 0x78dde6e410147890 */ /* 0x000fe4000fffe03f */
[----:B------:R-:W-:Y:S02]  /*37e0*/  UIADD3 UR18, UR16, 0x1715609d, URZ ;  /* 0x1715609d10127890 */ /* 0x000fe4000fffe03f */
[----:B------:R-:W-:Y:S02]  /*37f0*/  UIADD3 UR16, UR16, -0x4ab325aa, URZ ;  /* 0xb54cda5610107890 */ /* 0x000fe4000fffe03f */
[----:B---3--:R-:W-:-:S02]  /*3800*/  UIADD3 UR51, UR31, -0x4498517b, URZ ;  /* 0xbb67ae851f337890 */ /* 0x008fc4000fffe03f */
[----:B------:R-:W-:Y:S02]  /*3810*/  UIADD3 UR23, UR31, 0x76cf5d0a, URZ ;  /* 0x76cf5d0a1f177890 */ /* 0x000fe4000fffe03f */
[----:B------:R-:W-:Y:S02]  /*3820*/  UIADD3 UR21, UR31, 0x32370b8f, URZ ;  /* 0x32370b8f1f157890 */ /* 0x000fe4000fffe03f */
[----:B------:R-:W-:Y:S02]  /*3830*/  UIADD3 UR19, UR31, -0x126145ec, URZ ;  /* 0xed9eba141f137890 */ /* 0x000fe4000fffe03f */
[----:B------:R-:W-:Y:S02]  /*3840*/  UIADD3 UR17, UR31, -0x56f99767, URZ ;  /* 0xa90668991f117890 */ /* 0x000fe4000fffe03f */
[----:B-1--4-:R-:W-:Y:S02]  /*3850*/  UIADD3 UR15, UR31, 0x646e171e, URZ ;  /* 0x646e171e1f0f7890 */ /* 0x012fe4000fffe03f */
.L_x_646:
[----:B------:R-:W0:Y:S01]  /*3860*/  LDGDEPBAR ;  /* 0x00000000000079af */ /* 0x000e220000000000 */
[----:B------:R-:W-:Y:S01]  /*3870*/  IMAD.U32 R4, RZ, RZ, UR28 ;  /* 0x0000001cff047e24 */ /* 0x000fe2000f8e00ff */
[----:B------:R-:W-:Y:S01]  /*3880*/  IADD3 R112, R166, R160, RZ ;  /* 0x000000a0a6707210 */ /* 0x000fe20007ffe0ff */
[----:B------:R-:W-:Y:S01]  /*3890*/  IMAD.U32 R5, RZ, RZ, UR27 ;  /* 0x0000001bff057e24 */ /* 0x000fe2000f8e00ff */
[----:B------:R-:W-:Y:S01]  /*38a0*/  MOV R237, R177 ;  /* 0x000000b100ed7202 */ /* 0x000fe20000000f00 */
[----:B------:R-:W-:Y:S01]  /*38b0*/  USHF.L.U32 UR7, UR6, 0x7, URZ ;  /* 0x0000000706077899 */ /* 0x000fe2000800063f */
[C---:B------:R-:W-:Y:S01]  /*38c0*/  LEA R4, P0, R235.reuse, R4, 0x2 ;  /* 0x00000004eb047211 */ /* 0x040fe200078010ff */
[----:B------:R-:W-:Y:S01]  /*38d0*/  ULDC UR13, c[0x0][0x2e4] ;  /* 0x0000b900000d7ab9 */ /* 0x000fe20000000800 */
[----:B------:R-:W-:Y:S01]  /*38e0*/  IMAD.MOV.U32 R236, RZ, RZ, R178 ;  /* 0x000000ffffec7224 */ /* 0x000fe200078e00b2 */
[----:B------:R-:W-:Y:S01]  /*38f0*/  UISETP.GE.AND UP0, UPT, UR7, UR50, UPT ;  /* 0x000000320700728c */ /* 0x000fe2000bf06270 */
[----:B------:R-:W-:Y:S05]  /*3900*/  LEA.HI.X.SX32 R5, R235, R5, 0x2, P0 ;  /* 0x00000005eb057211 */ /* 0x000fea00000f16ff */
[----:B------:R-:W-:Y:S01]  /*3910*/  PLOP3.LUT P0, PT, PT, PT, UP0, 0x80, 0x0 ;  /* 0x000000000000781c */ /* 0x000fe20003f0f008 */
[----:B------:R-:W-:Y:S04]  /*3920*/  DEPBAR.LE SB0, 0x0 ;  /* 0x000080000000791a */ /* 0x000fe80000000000 */
[----:B------:R-:W-:Y:S06]  /*3930*/  BAR.SYNC.DEFER_BLOCKING 0x0 ;  /* 0x0000000000007b1d */ /* 0x000fec0000010000 */
[----:B------:R-:W-:Y:S06]  /*3940*/  LDSM.16.M88.4 R64, [R160] ;  /* 0x00000000a040783b */ /* 0x000fec0000000200 */
        /* <DEDUP_REMOVED lines=48> */
[----:B------:R-:W-:Y:S04]  /*3c50*/  USHF.L.U32 UR13, UR14, 0x7, URZ ;  /* 0x000000070e0d7899 */ /* 0x000fe8000800063f */
[----:B------:R-:W-:Y:S02]  /*3c60*/  UIADD3 UR29, UR13, UR12, URZ ;  /* 0x0000000c0d1d7290 */ /* 0x000fe4000fffe03f */
[----:B------:R-:W-:Y:S02]  /*3c70*/  UIADD3 UR13, UR13, 0x80, URZ ;  /* 0x000000800d0d7890 */ /* 0x000fe4000fffe03f */
[----:B------:R-:W-:Y:S02]  /*3c80*/  UIADD3 UR30, UR26, UR29, -UR5 ;  /* 0x0000001d1a1e7290 */ /* 0x000fe4000fffe805 */
[----:B------:R-:W-:Y:S02]  /*3c90*/  UIADD3 UR29, UR7, 0x80, URZ ;  /* 0x00000080071d7890 */ /* 0x000fe4000fffe03f */
[----:B------:R-:W-:Y:S01]  /*3ca0*/  IMAD.U32 R0, RZ, RZ, UR13 ;  /* 0x0000000dff007e24 */ /* 0x000fe2000f8e00ff */
[----:B------:R-:W-:Y:S02]  /*3cb0*/  UMOV UR13, UR26 ;  /* 0x0000001a000d7c82 */ /* 0x000fe40008000000 */
[----:B------:R-:W-:Y:S02]  /*3cc0*/  UISETP.GE.AND UP0, UPT, UR29, UR30, UPT ;  /* 0x0000001e1d00728c */ /* 0x000fe4000bf06270 */
[----:B------:R-:W-:Y:S04]  /*3cd0*/  ISETP.LT.AND P0, PT, R0, UR5, PT ;  /* 0x0000000500007c0c */ /* 0x000fe8000bf01270 */
[----:B------:R-:W-:Y:S11]  /*3ce0*/  PLOP3.LUT P1, PT, PT, PT, UP0, 0x80, 0x0 ;  /* 0x000000000000781c */ /* 0x000ff60003f2f008 */
[----:B------:R-:W-:Y:S02]  /*3cf0*/  @!UPT UIADD3 URZ, URZ, URZ, URZ ;  /* 0x0000003f3f3ff290 */ /* 0x000fe4000fffe03f */
[----:B------:R-:W-:-:S05]  /*3d00*/  @!P1 BRA P0, `(.L_x_643) ;  /* 0x00000ed000009947 */ /* 0x000fca0000000000 */
.L_x_642:
        /* <DEDUP_REMOVED lines=237> */
.L_x_643:
        /* <DEDUP_REMOVED lines=35> */
[--C-:B--2---:R-:W-:Y:S02]  /*4e10*/  FFMA.FTZ R7, R17, c[0x0][0x23c], -R101.reuse ;  /* 0x00008f0011077a23 */ /* 0x104fe40000010865 */
[----:B------:R-:W-:Y:S02]  /*4e20*/  FFMA.FTZ R12, R12, c[0x0][0x23c], -R16 ;  /* 0x00008f000c0c7a23 */ /* 0x000fe40000010810 */
[----:B------:R-:W-:Y:S01]  /*4e30*/  FFMA.FTZ R15, R15, c[0x0][0x23c], -R0 ;  /* 0x00008f000f0f7a23 */ /* 0x000fe20000010800 */
[----:B------:R1:W-:Y:S01]  /*4e40*/  MUFU.EX2 R199, R18 ;  /* 0x0000001200c77308 */ /* 0x0003e20000000800 */
[----:B------:R-:W-:Y:S02]  /*4e50*/  FFMA.FTZ R28, R28, c[0x0][0x23c], -R16 ;  /* 0x00008f001c1c7a23 */ /* 0x000fe40000010810 */
[----:B---3--:R-:W-:Y:S02]  /*4e60*/  FFMA.FTZ R4, R6, c[0x0][0x23c], -R100 ;  /* 0x00008f0006047a23 */ /* 0x008fe40000010864 */
[----:B------:R-:W-:Y:S02]  /*4e70*/  IMAD.U32 R6, RZ, RZ, UR6 ;  /* 0x00000006ff067e24 */ /* 0x000fe4000f8e00ff */
[----:B------:R-:W-:Y:S02]  /*4e80*/  FFMA.FTZ R30, R30, c[0x0][0x23c], -R0 ;  /* 0x00008f001e1e7a23 */ /* 0x000fe40000010800 */
        /* <DEDUP_REMOVED lines=16> */
[----:B------:R-:W-:Y:S02]  /*4f90*/  FFMA.FTZ R36, R36, c[0x0][0x23c], -R101 ;  /* 0x00008f0024247a23 */ /* 0x000fe40000010865 */
[----:B--2---:R-:W-:Y:S02]  /*4fa0*/  FFMA.FTZ R15, R8, c[0x0][0x23c], -R16 ;  /* 0x00008f00080f7a23 */ /* 0x004fe40000010810 */
[----:B------:R-:W-:Y:S02]  /*4fb0*/  IMAD.U32 R8, RZ, RZ, UR14 ;  /* 0x0000000eff087e24 */ /* 0x000fe4000f8e00ff */
[--C-:B------:R-:W-:Y:S01]  /*4fc0*/  FFMA.FTZ R38, R38, c[0x0][0x23c], -R100.reuse ;  /* 0x00008f0026267a23 */ /* 0x100fe20000010864 */
        /* <DEDUP_REMOVED lines=797> */
.L_x_644:
        /* <DEDUP_REMOVED lines=140> */
.L_x_645:
        /* <DEDUP_REMOVED lines=304> */
.L_x_647:
        /* <DEDUP_REMOVED lines=18> */
.L_x_648:
        /* <DEDUP_REMOVED lines=10> */
[----:B------:R-:W-:-:S06]  /*9f20*/  UIMAD UR12, UR6, UR13, UR12 ;  /* 0x0000000d060c72a4 */ /* 0x000fcc000f8e020c */
[----:B------:R-:W-:Y:S01]  /*9f30*/  IMAD.U32 R3, RZ, RZ, UR12 ;  /* 0x0000000cff037e24 */ /* 0x000fe2000f8e00ff */
[----:B------:R-:W-:Y:S02]  /*9f40*/  ULDC.64 UR12, c[0x0][0x3b8] ;  /* 0x0000ee00000c7ab9 */ /* 0x000fe40000000a00 */
        /* <DEDUP_REMOVED lines=31> */
.L_x_650:
[----:B-12---:R-:W-:Y:S05]  /*a140*/  BSYNC B0 ;  /* 0x0000000000007941 */ /* 0x006fea0003800000 */
.L_x_649:
        /* <DEDUP_REMOVED lines=14> */
.L_x_652:
[----:B------:R-:W-:Y:S05]  /*a230*/  BSYNC B0 ;  /* 0x0000000000007941 */ /* 0x000fea0003800000 */
.L_x_651:
        /* <DEDUP_REMOVED lines=25> */
.L_x_654:
[----:B------:R-:W-:Y:S05]  /*a3d0*/  BSYNC B0 ;  /* 0x0000000000007941 */ /* 0x000fea0003800000 */
.L_x_653:
        /* <DEDUP_REMOVED lines=11> */
.L_x_641:
[----:B------:R-:W-:Y:S05]  /*a490*/  BSYNC B1 ;  /* 0x0000000000017941 */ /* 0x000fea0003800000 */
.L_x_627:
        /* <DEDUP_REMOVED lines=11> */
.L_x_655:
[----:B------:R-:W-:Y:S05]  /*a550*/  EXIT ;  /* 0x000000000000794d */ /* 0x000fea0003800000 */
.L_x_657:
        /* <DEDUP_REMOVED lines=10> */
.L_x_1342:


//--------------------- .text._ZN5flash44flash_bwd_dq_dk_dv_loop_seqk_parallel_kernelI23Flash_bwd_kernel_traitsILi32ELi128ELi128ELi8ELi4ELi4ELi4ELb1ELb0EN7cutlass10bfloat16_tE19Flash_kernel_traitsILi32ELi128ELi128ELi8ES3_EELb0ELb0ELb1ELb0ELb0ELb1ELb1EEEvNS_16Flash_bwd_paramsE --------------------------
	.section	.text._ZN5flash44flash_bwd_dq_dk_dv_loop_seqk_parallel_kernelI23Flash_bwd_kernel_traitsILi32ELi128ELi128ELi8ELi4ELi4ELi4ELb1ELb0EN7cutlass10bfloat16_tE19Flash_kernel_traitsILi32ELi128ELi128ELi8ES3_EELb0ELb0ELb1ELb0ELb0ELb1ELb1EEEvNS_16Flash_bwd_paramsE,"ax",@progbits
	.sectioninfo	@"SHI_REGISTERS=255"
	.align	128
        .global         _ZN5flash44flash_bwd_dq_dk_dv_loop_seqk_parallel_kernelI23Flash_bwd_kernel_traitsILi32ELi128ELi128ELi8ELi4ELi4ELi4ELb1ELb0EN7cutlass10bfloat16_tE19Flash_kernel_traitsILi32ELi128ELi128ELi8ES3_EELb0ELb0ELb1ELb0ELb0ELb1ELb1EEEvNS_16Flash_bwd_paramsE
        .type           _ZN5flash44flash_bwd_dq_dk_dv_loop_seqk_parallel_kernelI23Flash_bwd_kernel_traitsILi32ELi128ELi128ELi8ELi4ELi4ELi4ELb1ELb0EN7cutlass10bfloat16_tE19Flash_kernel_traitsILi32ELi128ELi128ELi8ES3_EELb0ELb0ELb1ELb0ELb0ELb1ELb1EEEvNS_16Flash_bwd_paramsE,@function
        .size           _ZN5flash44flash_bwd_dq_dk_dv_loop_seqk_parallel_kernelI23Flash_bwd_kernel_traitsILi32ELi128ELi128ELi8ELi4ELi4ELi4ELb1ELb0EN7cutlass10bfloat16_tE19Flash_kernel_traitsILi32ELi128ELi128ELi8ES3_EELb0ELb0ELb1ELb0ELb0ELb1ELb1EEEvNS_16Flash_bwd_paramsE,(.L_x_1343 - _ZN5flash44flash_bwd_dq_dk_dv_loop_seqk_parallel_kernelI23Flash_bwd_kernel_traitsILi32ELi128ELi128ELi8ELi4ELi4ELi4ELb1ELb0EN7cutlass10bfloat16_tE19Flash_kernel_traitsILi32ELi128ELi128ELi8ES3_EELb0ELb0ELb1ELb0ELb0ELb1ELb1EEEvNS_16Flash_bwd_paramsE)
        .other          _ZN5flash44flash_bwd_dq_dk_dv_loop_seqk_parallel_kernelI23Flash_bwd_kernel_traitsILi32ELi128ELi128ELi8ELi4ELi4ELi4ELb1ELb0EN7cutlass10bfloat16_tE19Flash_kernel_traitsILi32ELi128ELi128ELi8ES3_EELb0ELb0ELb1ELb0ELb0ELb1ELb1EEEvNS_16Flash_bwd_paramsE,@"STO_CUDA_ENTRY STV_DEFAULT"
_ZN5flash44flash_bwd_dq_dk_dv_loop_seqk_parallel_kernelI23Flash_bwd_kernel_traitsILi32ELi128ELi128ELi8ELi4ELi4ELi4ELb1ELb0EN7cutlass10bfloat16_tE19Flash_kernel_traitsILi32ELi128ELi128ELi8ES3_EELb0ELb0ELb1ELb0ELb0ELb1ELb1EEEvNS_16Flash_bwd_paramsE:
.text._ZN5flash44flash_bwd_dq_dk_dv_loop_seqk_parallel_kernelI23Flash_bwd_kernel_traitsILi32ELi128ELi128ELi8ELi4ELi4ELi4ELb1ELb0EN7cutlass10bfloat16_tE19Flash_kernel_traitsILi32ELi128ELi128ELi8ES3_EELb0ELb0ELb1ELb0ELb0ELb1ELb1EEEvNS_16Flash_bwd_paramsE:
        /* <DEDUP_REMOVED lines=14> */
[----:B------:R-:W-:Y:S01]  /*00e0*/  IMAD.MOV.U32 R158, RZ, RZ, 0x20 ;  /* 0x00000020ff9e7424 */ /* 0x000fe200078e00ff */
[----:B------:R-:W-:Y:S01]  /*00f0*/  ULDC UR6, c[0x0][0x210] ;  /* 0x0000840000067ab9 */ /* 0x000fe20000000800 */
[----:B------:R-:W-:Y:S01]  /*0100*/  IMAD.MOV.U32 R233, RZ, RZ, -0x10 ;  /* 0xfffffff0ffe97424 */ /* 0x000fe200078e00ff */
        /* <DEDUP_REMOVED lines=75> */
[----:B------:R-:W-:Y:S01]  /*05c0*/  IMAD.SHL.U32 R9, R12, 0x2, RZ ;  /* 0x000000020c097824 */ /* 0x000fe200078e00ff */
[----:B------:R1:W-:Y:S01]  /*05d0*/  STL [R1+0x28], R2 ;  /* 0x0000280201007387 */ /* 0x0003e20000100800 */
[----:B------:R-:W-:Y:S01]  /*05e0*/  IMAD.IADD R5, R20, 0x1, -R0 ;  /* 0x0000000114057824 */ /* 0x000fe200078e0a00 */
[----:B------:R-:W-:Y:S01]  /*05f0*/  LOP3.LUT R0, R10, 0xfffffff0, RZ, 0xc0, !PT ;  /* 0xfffffff00a007812 */ /* 0x000fe200078ec0ff */
[----:B------:R-:W-:Y:S01]  /*0600*/  UIMAD UR4, UR4, UR18, URZ ;  /* 0x00000012040472a4 */ /* 0x000fe2000f8e023f */
[----:B------:R-:W-:Y:S01]  /*0610*/  SHF.R.S32.HI R10, RZ, 0x7, R3 ;  /* 0x00000007ff0a7819 */ /* 0x000fe20000011403 */
[----:B------:R2:W-:Y:S01]  /*0620*/  STL [R1+0x70], R6 ;  /* 0x0000700601007387 */ /* 0x0005e20000100800 */
[----:B------:R-:W-:Y:S01]  /*0630*/  LEA.HI R8, R5, R5, RZ, 0x1 ;  /* 0x0000000505087211 */ /* 0x000fe200078f08ff */
[----:B------:R-:W-:Y:S01]  /*0640*/  IMAD.IADD R0, R20, 0x1, -R0 ;  /* 0x0000000114007824 */ /* 0x000fe200078e0a00 */
[----:B------:R-:W-:Y:S01]  /*0650*/  LEA.HI R12, R7, R7, RZ, 0x1 ;  /* 0x00000007070c7211 */ /* 0x000fe200078f08ff */
[C---:B------:R-:W-:Y:S01]  /*0660*/  IMAD R3, R10.reuse, 0x8, R14 ;  /* 0x000000080a037824 */ /* 0x040fe200078e020e */
[----:B------:R-:W-:Y:S01]  /*0670*/  UIMAD.WIDE.U32 UR8, UR51, UR20, URZ ;  /* 0x00000014330872a5 */ /* 0x000fe2000f8e003f */
[----:B------:R-:W-:Y:S01]  /*0680*/  IMAD R18, R10, 0x2000, R9 ;  /* 0x000020000a127824 */ /* 0x000fe200078e0209 */
[----:B------:R-:W-:Y:S01]  /*0690*/  SHF.R.S32.HI R11, RZ, 0x1f, R0 ;  /* 0x0000001fff0b7819 */ /* 0x000fe20000011400 */
[----:B------:R-:W-:Y:S01]  /*06a0*/  UIMAD UR28, UR11, 0x48, URZ ;  /* 0x000000480b1c78a4 */ /* 0x000fe2000f8e023f */
[----:B------:R-:W-:Y:S01]  /*06b0*/  SEL R234, R158, 0xffffffe0, !P5 ;  /* 0xffffffe09eea7807 */ /* 0x000fe20006800000 */
[----:B------:R-:W-:Y:S01]  /*06c0*/  UIMAD UR27, UR11, 0x50, URZ ;  /* 0x000000500b1b78a4 */ /* 0x000fe2000f8e023f */
[----:B------:R-:W-:Y:S01]  /*06d0*/  LEA.HI R11, R11, R0, RZ, 0x3 ;  /* 0x000000000b0b7211 */ /* 0x000fe200078f18ff */
[----:B------:R-:W-:-:S02]  /*06e0*/  UIMAD UR26, UR11, 0x58, URZ ;  /* 0x000000580b1a78a4 */ /* 0x000fc4000f8e023f */
[----:B------:R-:W-:Y:S02]  /*06f0*/  UIMAD UR25, UR11, 0x60, URZ ;  /* 0x000000600b1978a4 */ /* 0x000fe4000f8e023f */
[----:B------:R-:W-:Y:S02]  /*0700*/  UIMAD UR24, UR11, 0x68, URZ ;  /* 0x000000680b1878a4 */ /* 0x000fe4000f8e023f */
[----:B------:R-:W-:Y:S01]  /*0710*/  UIMAD UR23, UR11, 0x70, URZ ;  /* 0x000000700b1778a4 */ /* 0x000fe2000f8e023f */
[----:B-1----:R-:W-:Y:S01]  /*0720*/  LOP3.LUT R2, R8, 0x3fffffe, RZ, 0xc0, !PT ;  /* 0x03fffffe08027812 */ /* 0x002fe200078ec0ff */
[----:B------:R-:W-:Y:S02]  /*0730*/  UIMAD UR22, UR11, 0x78, URZ ;  /* 0x000000780b1678a4 */ /* 0x000fe4000f8e023f */
[----:B------:R-:W-:Y:S02]  /*0740*/  UMOV UR61, 0xffffe000 ;  /* 0xffffe000003d7882 */ /* 0x000fe40000000000 */
[----:B------:R-:W-:Y:S01]  /*0750*/  IMAD.IADD R4, R5, 0x1, -R2 ;  /* 0x0000000105047824 */ /* 0x000fe200078e0a02 */
[----:B------:R-:W-:-:S03]  /*0760*/  LEA.HI R2, R0, R0, RZ, 0x1 ;  /* 0x0000000000027211 */ /* 0x000fc600078f08ff */
[----:B------:R-:W-:Y:S01]  /*0770*/  IMAD R150, R3, 0x8, R4 ;  /* 0x0000000803967824 */ /* 0x000fe200078e0204 */
[----:B--2---:R-:W-:Y:S02]  /*0780*/  LOP3.LUT R6, R2, 0x7fffffe, RZ, 0xc0, !PT ;  /* 0x07fffffe02067812 */ /* 0x004fe400078ec0ff */
[----:B------:R-:W-:Y:S02]  /*0790*/  LOP3.LUT R3, R11, 0xfffffff8, RZ, 0xc0, !PT ;  /* 0xfffffff80b037812 */ /* 0x000fe400078ec0ff */
[----:B------:R-:W-:Y:S01]  /*07a0*/  SHF.R.S32.HI R4, RZ, 0x1, R2 ;  /* 0x00000001ff047819 */ /* 0x000fe20000011402 */
[C---:B------:R-:W-:Y:S01]  /*07b0*/  IMAD.IADD R15, R0.reuse, 0x1, -R6 ;  /* 0x00000001000f7824 */ /* 0x040fe200078e0a06 */
[----:B------:R-:W-:Y:S01]  /*07c0*/  SHF.R.S32.HI R2, RZ, 0x1f, R2 ;  /* 0x0000001fff027819 */ /* 0x000fe20000011402 */
[----:B------:R-:W-:Y:S02]  /*07d0*/  IMAD.IADD R17, R0, 0x1, -R3 ;  /* 0x0000000100117824 */ /* 0x000fe400078e0a03 */
[----:B------:R-:W-:Y:S01]  /*07e0*/  IMAD.U32 R3, RZ, RZ, UR11 ;  /* 0x0000000bff037e24 */ /* 0x000fe2000f8e00ff */
[----:B------:R-:W-:-:S02]  /*07f0*/  LEA.HI R0, R2, R4, RZ, 0x2 ;  /* 0x0000000402007211 */ /* 0x000fc400078f10ff */
[----:B------:R-:W-:Y:S02]  /*0800*/  LOP3.LUT R2, R7, 0x1, RZ, 0xc0, !PT ;  /* 0x0000000107027812 */ /* 0x000fe400078ec0ff */
[----:B------:R-:W-:Y:S02]  /*0810*/  LOP3.LUT R0, R0, 0xfffffffc, RZ, 0xc0, !PT ;  /* 0xfffffffc00007812 */ /* 0x000fe400078ec0ff */
[----:B------:R-:W-:Y:S01]  /*0820*/  ISETP.NE.U32.AND P6, PT, R2, 0x1, PT ;  /* 0x000000010200780c */ /* 0x000fe20003fc5070 */
[----:B------:R-:W-:Y:S02]  /*0830*/  IMAD.U32 R2, RZ, RZ, UR19 ;  /* 0x00000013ff027e24 */ /* 0x000fe4000f8e00ff */
        /* <DEDUP_REMOVED lines=22> */
[----:B------:R-:W-:-:S02]  /*09a0*/  IMAD.SHL.U32 R3, R162, 0x400, RZ ;  /* 0x00000400a2037824 */ /* 0x000fc400078e00ff */
[----:B------:R-:W-:Y:S01]  /*09b0*/  IMAD.U32 R7, RZ, RZ, UR9 ;  /* 0x00000009ff077e24 */ /* 0x000fe2000f8e00ff */
[----:B------:R-:W-:Y:S01]  /*09c0*/  LEA.HI.SX32 R19, R19, R0, 0x1e ;  /* 0x0000000013137211 */ /* 0x000fe200078ff2ff */
[--C-:B------:R-:W-:Y:S01]  /*09d0*/  IMAD R151, R4, 0x200, R3.reuse ;  /* 0x0000020004977824 */ /* 0x100fe200078e0203 */
[----:B------:R-:W-:Y:S02]  /*09e0*/  LOP3.LUT R5, R8, 0x30, R0, 0xf8, !PT ;  /* 0x0000003008057812 */ /* 0x000fe400078ef800 */
[----:B------:R-:W-:Y:S01]  /*09f0*/  LOP3.LUT R0, R6, 0xc0, RZ, 0xc0, !PT ;  /* 0x000000c006007812 */ /* 0x000fe200078ec0ff */
[----:B------:R-:W-:Y:S01]  /*0a00*/  STL [R1+0x18], R19 ;  /* 0x0000181301007387 */ /* 0x000fe20000100800 */
[----:B------:R-:W-:Y:S01]  /*0a10*/  IADD3 R18, R2, R18, R3 ;  /* 0x0000001202127210 */ /* 0x000fe20007ffe003 */
[----:B------:R-:W-:Y:S01]  /*0a20*/  IMAD.U32 R6, RZ, RZ, UR8 ;  /* 0x00000008ff067e24 */ /* 0x000fe2000f8e00ff */
        /* <DEDUP_REMOVED lines=18> */
[----:B------:R-:W-:Y:S01]  /*0b50*/  UIMAD.WIDE.U32 UR16, UR56, UR8, URZ ;  /* 0x00000008381072a5 */ /* 0x000fe2000f8e003f */
[C---:B------:R-:W-:Y:S01]  /*0b60*/  IADD3 R236, R240.reuse, 0x40, RZ ;  /* 0x00000040f0ec7810 */ /* 0x040fe20007ffe0ff */
[----:B------:R-:W-:Y:S01]  /*0b70*/  @!UP5 UIMAD UR6, UR6, UR14, URZ ;  /* 0x0000000e0606d2a4 */ /* 0x000fe2000f8e023f */
[----:B------:R-:W-:Y:S01]  /*0b80*/  IMAD R13, R13, 0x20, R0 ;  /* 0x000000200d0d7824 */ /* 0x000fe200078e0200 */
[----:B------:R-:W-:Y:S01]  /*0b90*/  SHF.R.S32.HI R0, RZ, 0x1f, R2 ;  /* 0x0000001fff007819 */ /* 0x000fe20000011402 */
[----:B------:R-:W-:Y:S01]  /*0ba0*/  IMAD.U32 R3, RZ, RZ, UR7 ;  /* 0x00000007ff037e24 */ /* 0x000fe2000f8e00ff */
[----:B------:R-:W-:Y:S01]  /*0bb0*/  @P4 IADD3 R236, R240, -0x40, RZ ;  /* 0xffffffc0f0ec4810 */ /* 0x000fe20007ffe0ff */
[----:B------:R-:W-:Y:S01]  /*0bc0*/  IMAD.U32 R6, RZ, RZ, UR16 ;  /* 0x00000010ff067e24 */ /* 0x000fe2000f8e00ff */
[----:B------:R-:W-:Y:S01]  /*0bd0*/  SHF.L.U64.HI R2, R2, 0x2, R0 ;  /* 0x0000000202027819 */ /* 0x000fe20000010200 */
[----:B------:R-:W-:Y:S01]  /*0be0*/  IMAD.U32 R0, RZ, RZ, UR5 ;  /* 0x00000005ff007e24 */ /* 0x000fe2000f8e00ff */
[----:B------:R1:W-:Y:S01]  /*0bf0*/  STL [R1+0x60], R3 ;  /* 0x0000600301007387 */ /* 0x0003e20000100800 */
[----:B------:R-:W-:Y:S01]  /*0c00*/  UIMAD UR5, UR57, UR8, URZ ;  /* 0x00000008390572a4 */ /* 0x000fe2000f8e023f */
[----:B------:R-:W-:-:S02]  /*0c10*/  IMAD.U32 R7, RZ, RZ, UR17 ;  /* 0x00000011ff077e24 */ /* 0x000fc4000f8e00ff */
[----:B------:R-:W-:Y:S02]  /*0c20*/  IMAD.IADD R239, R240, 0x1, R233 ;  /* 0x00000001f0ef7824 */ /* 0x000fe400078e02e9 */
        /* <DEDUP_REMOVED lines=78> */
.L_x_688:
        /* <DEDUP_REMOVED lines=54> */
.L_x_658:
        /* <DEDUP_REMOVED lines=67> */
.L_x_660:
        /* <DEDUP_REMOVED lines=18> */
.L_x_661:
[----:B------:R-:W2:Y:S01]  /*19c0*/  LDL R0, [R1+0x50] ;  /* 0x0000500001007983 */ /* 0x000ea20000100800 */
[----:B------:R-:W-:-:S03]  /*19d0*/  ULDC.64 UR16, c[0x0][0x370] ;  /* 0x0000dc0000107ab9 */ /* 0x000fc60000000a00 */
[----:B------:R-:W3:Y:S04]  /*19e0*/  LDL R5, [R1+0x58] ;  /* 0x0000580001057983 */ /* 0x000ee80000100800 */
[----:B------:R-:W4:Y:S04]  /*19f0*/  LDL.64 R6, [R1+0x40] ;  /* 0x0000400001067983 */ /* 0x000f280000100a00 */
[----:B------:R-:W2:Y:S04]  /*1a00*/  LDL R4, [R1+0x68] ;  /* 0x0000680001047983 */ /* 0x000ea80000100800 */
        /* <DEDUP_REMOVED lines=9> */
[----:B------:R-:W-:Y:S02]  /*1aa0*/  UIMAD.WIDE.U32 UR18, UR51, UR20, URZ ;  /* 0x00000014331272a5 */ /* 0x000fe4000f8e003f */
[----:B------:R-:W-:-:S03]  /*1ab0*/  ULDC.64 UR16, c[0x0][0x3d8] ;  /* 0x0000f60000107ab9 */ /* 0x000fc60000000a00 */
[----:B------:R-:W-:Y:S02]  /*1ac0*/  @!UP3 UMOV UR46, UR8 ;  /* 0x00000008002ebc82 */ /* 0x000fe40008000000 */
[----:B------:R-:W-:Y:S01]  /*1ad0*/  @!UP3 UIADD3 UR47, UR9, UR10, URZ ;  /* 0x0000000a092fb290 */ /* 0x000fe2000fffe03f */
[----:B--2---:R1:W2:Y:S02]  /*1ae0*/  R2UR UR14, R0 ;  /* 0x00000000000e73c2 */ /* 0x0042a400000e0000 */
[----:B-1----:R-:W5:Y:S06]  /*1af0*/  LDL R0, [R1+0x3c] ;  /* 0x00003c0001007983 */ /* 0x002f6c0000100800 */
[----:B---3--:R-:W1:Y:S08]  /*1b00*/  R2UR UR42, R5 ;  /* 0x00000000052a73c2 */ /* 0x008e7000000e0000 */
[----:B----4-:R3:W4:Y:S08]  /*1b10*/  R2UR UR41, R7 ;  /* 0x00000000072973c2 */ /* 0x01073000000e0000 */
[----:B------:R-:W4:Y:S01]  /*1b20*/  R2UR UR40, R6 ;  /* 0x00000000062873c2 */ /* 0x000f2200000e0000 */
[----:B-1----:R-:W-:-:S04]  /*1b30*/  UIMAD UR8, UR60, UR20, UR42 ;  /* 0x000000143c0872a4 */ /* 0x002fc8000f8e022a */
[----:B------:R-:W-:-:S04]  /*1b40*/  UIADD3 UR8, UR19, UR8, URZ ;  /* 0x0000000813087290 */ /* 0x000fc8000fffe03f */
[----:B--2---:R-:W-:Y:S01]  /*1b50*/  UIMAD UR8, UR56, UR8, UR14 ;  /* 0x00000008380872a4 */ /* 0x004fe2000f8e020e */
[----:B---3--:R-:W-:-:S03]  /*1b60*/  IABS R7, c[0x0][0x1c8] ;  /* 0x0000720000077a13 */ /* 0x008fc60000000000 */
[----:B----4-:R-:W-:Y:S02]  /*1b70*/  UIADD3 UR18, UR41, UR8, URZ ;  /* 0x0000000829127290 */ /* 0x010fe4000fffe03f */
[----:B------:R-:W-:-:S04]  /*1b80*/  UIMAD.WIDE.U32 UR8, UR56, UR4, URZ ;  /* 0x00000004380872a5 */ /* 0x000fc8000f8e003f */
[----:B------:R-:W-:Y:S01]  /*1b90*/  USEL UR20, UR40, UR8, !UP3 ;  /* 0x0000000828147287 */ /* 0x000fe2000d800000 */
[----:B------:R1:W2:Y:S02]  /*1ba0*/  R2UR UR40, R4 ;  /* 0x00000000042873c2 */ /* 0x0002a400000e0000 */
[----:B-1----:R-:W1:Y:S06]  /*1bb0*/  I2F.RP R4, R7 ;  /* 0x0000000700047306 */ /* 0x002e6c0000209400 */
[----:B------:R-:W3:Y:S02]  /*1bc0*/  S2UR UR14, SR_CTAID.X ;  /* 0x00000000000e79c3 */ /* 0x000ee40000002500 */
[----:B-1----:R-:W1:Y:S01]  /*1bd0*/  MUFU.RCP R4, R4 ;  /* 0x0000000400047308 */ /* 0x002e620000001000 */
[----:B------:R-:W-:Y:S01]  /*1be0*/  UIMAD UR10, UR57, UR4, URZ ;  /* 0x00000004390a72a4 */ /* 0x000fe2000f8e023f */
[----:B-1----:R-:W-:-:S06]  /*1bf0*/  IADD3 R4, R4, 0xffffffe, RZ ;  /* 0x0ffffffe04047810 */ /* 0x002fcc0007ffe0ff */
[----:B------:R1:W4:Y:S01]  /*1c00*/  F2I.FTZ.U32.TRUNC.NTZ R5, R4 ;  /* 0x0000000400057305 */ /* 0x000322000021f000 */
[----:B------:R-:W-:Y:S02]  /*1c10*/  @UP3 UIADD3 UR18, UR9, UR10, URZ ;  /* 0x0000000a09123290 */ /* 0x000fe4000fffe03f */
[----:B---3--:R-:W-:Y:S01]  /*1c20*/  UIMAD.WIDE.U32 UR8, UR14, UR16, URZ ;  /* 0x000000100e0872a5 */ /* 0x008fe2000f8e003f */
[----:B------:R3:W2:Y:S01]  /*1c30*/  R2UR UR41, R3 ;  /* 0x00000000032973c2 */ /* 0x0006a200000e0000 */
[----:B-1----:R-:W-:Y:S01]  /*1c40*/  IMAD.MOV.U32 R4, RZ, RZ, RZ ;  /* 0x000000ffff047224 */ /* 0x002fe200078e00ff */
[----:B---3--:R-:W-:Y:S01]  /*1c50*/  IABS R3, UR55 ;  /* 0x0000003700037c13 */ /* 0x008fe20008000000 */
[----:B------:R-:W-:Y:S02]  /*1c60*/  USEL UR19, UR8, URZ, UP6 ;  /* 0x0000003f08137287 */ /* 0x000fe4000b000000 */
[----:B------:R-:W-:Y:S02]  /*1c70*/  UIMAD UR17, UR14, UR17, UR9 ;  /* 0x000000110e1172a4 */ /* 0x000fe4000f8e0209 */
[----:B------:R-:W-:-:S02]  /*1c80*/  USHF.L.U64.HI UR8, UR51, 0x7, UR60 ;  /* 0x0000000733087899 */ /* 0x000fc4000801023c */
[----:B------:R-:W-:Y:S02]  /*1c90*/  USHF.L.U32 UR14, UR51, 0x7, URZ ;  /* 0x00000007330e7899 */ /* 0x000fe4000800063f */
[----:B------:R-:W-:Y:S02]  /*1ca0*/  USEL UR9, UR8, URZ, UP1 ;  /* 0x0000003f08097287 */ /* 0x000fe40008800000 */
[----:B------:R-:W-:-:S04]  /*1cb0*/  USEL UR8, UR14, URZ, UP1 ;  /* 0x0000003f0e087287 */ /* 0x000fc80008800000 */
[----:B------:R-:W-:-:S04]  /*1cc0*/  UIADD3 UR8, UP1, UR6, UR8, URZ ;  /* 0x0000000806087290 */ /* 0x000fc8000ff3e03f */
[----:B------:R-:W-:Y:S02]  /*1cd0*/  UIADD3.X UR10, UR48, UR9, URZ, UP1, !UPT ;  /* 0x00000009300a7290 */ /* 0x000fe40008ffe43f */
[----:B------:R-:W-:Y:S01]  /*1ce0*/  UIMAD UR9, UR57, UR8, URZ ;  /* 0x00000008390972a4 */ /* 0x000fe2000f8e023f */
[----:B------:R-:W-:-:S03]  /*1cf0*/  ISETP.NE.AND P2, PT, RZ, c[0x0][0x1c8], PT ;  /* 0x00007200ff007a0c */ /* 0x000fc60003f45270 */
[----:B------:R-:W-:Y:S02]  /*1d00*/  UIMAD UR14, UR56, UR10, UR9 ;  /* 0x0000000a380e72a4 */ /* 0x000fe4000f8e0209 */
[----:B--2---:R-:W-:Y:S02]  /*1d10*/  @UP5 USEL UR10, UR41, UR4, !UP3 ;  /* 0x00000004290a5287 */ /* 0x004fe4000d800000 */
[----:B------:R-:W-:Y:S02]  /*1d20*/  UIMAD.WIDE.U32 UR8, UR56, UR8, URZ ;  /* 0x00000008380872a5 */ /* 0x000fe4000f8e003f */
[----:B------:R-:W-:Y:S02]  /*1d30*/  USEL UR17, UR17, URZ, UP6 ;  /* 0x0000003f11117287 */ /* 0x000fe4000b000000 */
[----:B------:R-:W-:Y:S01]  /*1d40*/  USHF.R.S32.HI UR45, URZ, 0x1f, UR5 ;  /* 0x0000001f3f2d7899 */ /* 0x000fe20008011405 */
[----:B-----5:R4:W1:Y:S02]  /*1d50*/  R2UR UR16, R0 ;  /* 0x00000000001073c2 */ /* 0x02086400000e0000 */
        /* <DEDUP_REMOVED lines=17> */
[----:B------:R-:W-:-:S06]  /*1e70*/  @!P2 LOP3.LUT R6, RZ, c[0x0][0x1c8], RZ, 0x33, !PT ;  /* 0x00007200ff06aa12 */ /* 0x000fcc00078e33ff */
[----:B-1----:R-:W-:Y:S02]  /*1e80*/  @!UP5 UMOV UR10, UR16 ;  /* 0x00000010000adc82 */ /* 0x002fe40008000000 */
[----:B------:R-:W-:Y:S01]  /*1e90*/  UIADD3 UR16, UR9, UR14, URZ ;  /* 0x0000000e09107290 */ /* 0x000fe2000fffe03f */
        /* <DEDUP_REMOVED lines=9> */
.L_x_662:
[----:B------:R-:W2:Y:S02]  /*1f30*/  LDL R0, [R1+0x5c] ;  /* 0x00005c0001007983 */ /* 0x000ea40000100800 */
[----:B--2---:R1:W2:Y:S01]  /*1f40*/  R2UR UR14, R0 ;  /* 0x00000000000e73c2 */ /* 0x0042a200000e0000 */
[----:B------:R-:W-:-:S07]  /*1f50*/  DEPBAR.LE SB1, 0x0, {2} ;  /* 0x000090040000791a */ /* 0x000fce0000000000 */
.L_x_663:
[----:B------:R-:W2:Y:S04]  /*1f60*/  LDL R8, [R1+0x6c] ;  /* 0x00006c0001087983 */ /* 0x000ea80000100800 */
[----:B------:R-:W3:Y:S04]  /*1f70*/  LDL R7, [R1+0x4c] ;  /* 0x00004c0001077983 */ /* 0x000ee80000100800 */
[----:B------:R-:W4:Y:S04]  /*1f80*/  LDL R4, [R1+0x54] ;  /* 0x0000540001047983 */ /* 0x000f280000100800 */
[----:B------:R-:W5:Y:S04]  /*1f90*/  LDL R3, [R1+0x48] ;  /* 0x0000480001037983 */ /* 0x000f680000100800 */
[----:B------:R-:W4:Y:S01]  /*1fa0*/  LDL R0, [R1+0x64] ;  /* 0x0000640001007983 */ /* 0x000f220000100800 */
[----:B------:R-:W-:Y:S01]  /*1fb0*/  IMAD.U32 R12, RZ, RZ, UR6 ;  /* 0x00000006ff0c7e24 */ /* 0x000fe2000f8e00ff */
[----:B------:R-:W-:Y:S02]  /*1fc0*/  BSSY B1, `(.L_x_659) ;  /* 0x000086b000017945 */ /* 0x000fe40003800000 */
[----:B------:R-:W1:Y:S02]  /*1fd0*/  S2R R13, SR_TID.X ;  /* 0x00000000000d7919 */ /* 0x000e640000002100 */
[----:B-1----:R-:W-:Y:S01]  /*1fe0*/  SHF.R.S32.HI R14, RZ, 0x1f, R13 ;  /* 0x0000001fff0e7819 */ /* 0x002fe2000001140d */
[----:B--2---:R-:W1:Y:S08]  /*1ff0*/  R2UR UR42, R8 ;  /* 0x00000000082a73c2 */ /* 0x004e7000000e0000 */
[----:B---3--:R-:W1:Y:S08]  /*2000*/  R2UR UR40, R7 ;  /* 0x00000000072873c2 */ /* 0x008e7000000e0000 */
[----:B----4-:R2:W3:Y:S08]  /*2010*/  R2UR UR41, R4 ;  /* 0x00000000042973c2 */ /* 0x0104f000000e0000 */
[----:B-----5:R-:W3:Y:S01]  /*2020*/  R2UR UR4, R3 ;  /* 0x00000000030473c2 */ /* 0x020ee200000e0000 */
[----:B-1----:R-:W-:-:S02]  /*2030*/  UIADD3 UR8, UP4, UP3, UR8, UR40, UR42 ;  /* 0x0000002808087290 */ /* 0x002fc4000fb9e02a */
[----:B------:R-:W-:Y:S02]  /*2040*/  USHF.R.S32.HI UR40, URZ, 0x1f, UR55 ;  /* 0x0000001f3f287899 */ /* 0x000fe40008011437 */
[----:B------:R-:W-:-:S03]  /*2050*/  UIADD3 UR20, UP2, UP1, UR19, UR8, UR20 ;  /* 0x0000000813147290 */ /* 0x000fc6000f95e014 */
[----:B------:R-:W-:Y:S01]  /*2060*/  ULDC.64 UR8, c[0x0][0x1a8] ;  /* 0x00006a0000087ab9 */ /* 0x000fe20000000a00 */
[----:B--2---:R-:W-:Y:S01]  /*2070*/  LEA.HI R4, R14, R13, RZ, 0x2 ;  /* 0x0000000d0e047211 */ /* 0x004fe200078f10ff */
[----:B------:R-:W-:Y:S02]  /*2080*/  UMOV UR19, 0x4 ;  /* 0x0000000400137882 */ /* 0x000fe40000000000 */
[----:B---3--:R-:W-:-:S04]  /*2090*/  UIADD3.X UR4, UR16, UR4, UR41, UP4, UP3 ;  /* 0x0000000410047290 */ /* 0x008fc8000a7e6429 */
[----:B------:R-:W-:Y:S02]  /*20a0*/  UIADD3.X UR43, UR17, UR4, UR18, UP2, UP1 ;  /* 0x00000004112b7290 */ /* 0x000fe400097e2412 */
[----:B------:R-:W-:Y:S02]  /*20b0*/  UIMAD UR4, UR40, UR8, URZ ;  /* 0x00000008280472a4 */ /* 0x000fe4000f8e023f */
[----:B------:R-:W-:Y:S02]  /*20c0*/  ULDC.64 UR16, c[0x0][0x200] ;  /* 0x0000800000107ab9 */ /* 0x000fe40000000a00 */
        /* <DEDUP_REMOVED lines=10> */
[----:B------:R1:W2:Y:S04]  /*2170*/  R2UR UR4, R0 ;  /* 0x00000000000473c2 */ /* 0x0002a800000e0000 */
        /* <DEDUP_REMOVED lines=36> */
[C---:B------:R-:W-:Y:S01]  /*23c0*/  LEA R183, P2, R164.reuse, c[0x0][0x350], 0x2 ;  /* 0x0000d400a4b77a11 */ /* 0x040fe200078410ff */
[----:B------:R-:W-:Y:S02]  /*23d0*/  ULEA.HI UR20, UR20, UR4, URZ, 0x7 ;  /* 0x0000000414147291 */ /* 0x000fe4000f8f383f */
[C---:B------:R-:W-:Y:S01]  /*23e0*/  IMAD.WIDE.U32 R8, R3.reuse, c[0x0][0x378], R8 ;  /* 0x0000de0003087a25 */ /* 0x040fe200078e0008 */
        /* <DEDUP_REMOVED lines=36> */
.L_x_665:
        /* <DEDUP_REMOVED lines=18> */
.L_x_666:
        /* <DEDUP_REMOVED lines=28> */
.L_x_668:
[----:B------:R-:W-:Y:S05]  /*2910*/  BSYNC B0 ;  /* 0x0000000000007941 */ /* 0x000fea0003800000 */
.L_x_667:
        /* <DEDUP_REMOVED lines=14> */
.L_x_670:
[----:B------:R-:W-:Y:S05]  /*2a00*/  BSYNC B0 ;  /* 0x0000000000007941 */ /* 0x000fea0003800000 */
.L_x_669:
        /* <DEDUP_REMOVED lines=25> */
.L_x_672:
[----:B------:R-:W-:Y:S05]  /*2ba0*/  BSYNC B0 ;  /* 0x0000000000007941 */ /* 0x000fea0003800000 */
.L_x_671:
        /* <DEDUP_REMOVED lines=12> */
.L_x_664:
[----:B------:R-:W2:Y:S01]  /*2c70*/  LDL R22, [R1+0x18] ;  /* 0x0000180001167983 */ /* 0x000ea20000100800 */
[----:B------:R-:W-:-:S03]  /*2c80*/  ULDC.64 UR40, c[0x0][0x198] ;  /* 0x0000660000287ab9 */ /* 0x000fc60000000a00 */
[----:B------:R-:W3:Y:S01]  /*2c90*/  LDL R23, [R1+0x28] ;  /* 0x0000280001177983 */ /* 0x000ee20000100800 */
[----:B------:R-:W-:Y:S01]  /*2ca0*/  UIMAD UR4, UR45, UR40, URZ ;  /* 0x000000282d0472a4 */ /* 0x000fe2000f8e023f */
[----:B------:R-:W-:Y:S01]  /*2cb0*/  IMAD.U32 R3, RZ, RZ, UR5 ;  /* 0x00000005ff037e24 */ /* 0x000fe2000f8e00ff */
[----:B------:R-:W-:Y:S02]  /*2cc0*/  ULDC.64 UR42, c[0x0][0x1a0] ;  /* 0x00006800002a7ab9 */ /* 0x000fe40000000a00 */
[----:B------:R-:W-:Y:S01]  /*2cd0*/  UIMAD UR4, UR5, UR41, UR4 ;  /* 0x00000029050472a4 */ /* 0x000fe2000f8e0204 */
[----:B------:R-:W-:-:S04]  /*2ce0*/  IMAD.WIDE.U32 R8, R3, c[0x0][0x1a0], R4 ;  /* 0x0000680003087a25 */ /* 0x000fc800078e0004 */
[----:B------:R-:W-:-:S04]  /*2cf0*/  IMAD.WIDE.U32 R4, R3, c[0x0][0x198], R4 ;  /* 0x0000660003047a25 */ /* 0x000fc800078e0004 */
[----:B------:R-:W-:Y:S01]  /*2d00*/  IMAD.U32 R3, RZ, RZ, UR4 ;  /* 0x00000004ff037e24 */ /* 0x000fe2000f8e00ff */
[----:B------:R-:W-:-:S04]  /*2d10*/  ULEA.HI UR4, UR8, UR8, URZ, 0x1 ;  /* 0x0000000808047291 */ /* 0x000fc8000f8f083f */
[----:B------:R-:W-:Y:S01]  /*2d20*/  ULOP3.LUT UR4, UR4, 0xfffffffe, URZ, 0xc0, !UPT ;  /* 0xfffffffe04047892 */ /* 0x000fe2000f8ec03f */
[----:B------:R-:W-:-:S03]  /*2d30*/  IADD3 R14, P0, R4, UR53, RZ ;  /* 0x00000035040e7c10 */ /* 0x000fc6000ff1e0ff */
[----:B------:R-:W-:Y:S01]  /*2d40*/  UIADD3 UR4, UR8, -UR4, URZ ;  /* 0x8000000408047290 */ /* 0x000fe2000fffe03f */
[----:B------:R-:W-:-:S03]  /*2d50*/  IADD3.X R15, R5, UR54, R3, P0, !PT ;  /* 0x00000036050f7c10 */ /* 0x000fc600087fe403 */
[----:B------:R-:W-:Y:S02]  /*2d60*/  UISETP.NE.AND UP0, UPT, UR4, 0x1, UPT ;  /* 0x000000010400788c */ /* 0x000fe4000bf05270 */
[----:B------:R-:W-:Y:S01]  /*2d70*/  UIMAD UR4, UR15, -0x80, UR7 ;  /* 0xffffff800f0478a4 */ /* 0x000fe2000f8e0207 */
[----:B------:R-:W-:Y:S01]  /*2d80*/  IADD3 R3, R0, 0x40, RZ ;  /* 0x0000004000037810 */ /* 0x000fe20007ffe0ff */
[----:B------:R-:W-:-:S04]  /*2d90*/  UIMAD UR42, UR45, UR42, URZ ;  /* 0x0000002a2d2a72a4 */ /* 0x000fc8000f8e023f */
[----:B------:R-:W-:Y:S02]  /*2da0*/  ISETP.GE.AND P4, PT, R0, UR4, PT ;  /* 0x0000000400007c0c */ /* 0x000fe4000bf86270 */
[----:B------:R-:W-:Y:S01]  /*2db0*/  ISETP.GE.AND P3, PT, R3, UR4, PT ;  /* 0x0000000403007c0c */ /* 0x000fe2000bf66270 */
[----:B------:R-:W-:Y:S02]  /*2dc0*/  UIMAD UR4, UR8, -0x80, UR11 ;  /* 0xffffff80080478a4 */ /* 0x000fe4000f8e020b */
[----:B------:R-:W-:Y:S01]  /*2dd0*/  UIMAD UR43, UR5, UR43, UR42 ;  /* 0x0000002b052b72a4 */ /* 0x000fe2000f8e022a */
[----:B------:R-:W-:-:S03]  /*2de0*/  IMAD.MOV.U32 R18, RZ, RZ, 0x80 ;  /* 0x00000080ff127424 */ /* 0x000fc600078e00ff */
[----:B------:R-:W-:Y:S01]  /*2df0*/  ISETP.GE.AND P2, PT, R3, UR4, PT ;  /* 0x0000000403007c0c */ /* 0x000fe2000bf46270 */
[----:B------:R-:W-:Y:S01]  /*2e00*/  IMAD R17, R18, c[0x0][0x374], RZ ;  /* 0x0000dd0012117a24 */ /* 0x000fe200078e02ff */
[----:B------:R-:W-:Y:S01]  /*2e10*/  IADD3 R8, P1, R8, UR50, RZ ;  /* 0x0000003208087c10 */ /* 0x000fe2000ff3e0ff */
[----:B------:R-:W-:Y:S02]  /*2e20*/  IMAD.U32 R7, RZ, RZ, UR43 ;  /* 0x0000002bff077e24 */ /* 0x000fe4000f8e00ff */
[C---:B------:R-:W-:Y:S02]  /*2e30*/  IMAD R11, R18.reuse, c[0x0][0x194], RZ ;  /* 0x00006500120b7a24 */ /* 0x040fe400078e02ff */
[----:B------:R-:W-:-:S04]  /*2e40*/  IMAD.WIDE.U32 R12, R18, c[0x0][0x370], RZ ;  /* 0x0000dc00120c7a25 */ /* 0x000fc800078e00ff */
[----:B------:R-:W-:Y:S01]  /*2e50*/  IMAD.WIDE.U32 R18, R18, c[0x0][0x190], RZ ;  /* 0x0000640012127a25 */ /* 0x000fe200078e00ff */
[----:B------:R-:W-:-:S03]  /*2e60*/  IADD3.X R9, R9, UR52, R7, P1, !PT ;  /* 0x0000003409097c10 */ /* 0x000fc60008ffe407 */
[----:B------:R-:W-:Y:S01]  /*2e70*/  IMAD R3, R20, c[0x0][0x1b8], RZ ;  /* 0x00006e0014037a24 */ /* 0x000fe200078e02ff */
[----:B------:R-:W-:Y:S01]  /*2e80*/  @!P2 IADD3 R18, P1, R248, R18, RZ ;  /* 0x00000012f812a210 */ /* 0x000fe20007f3e0ff */
[----:B------:R-:W-:Y:S02]  /*2e90*/  @!P4 IMAD R7, R21, c[0x0][0x1a0], RZ ;  /* 0x000068001507ca24 */ /* 0x000fe400078e02ff */
[----:B------:R-:W-:Y:S01]  /*2ea0*/  IMAD R10, R6, c[0x0][0x1bc], R3 ;  /* 0x00006f00060a7a24 */ /* 0x000fe200078e0203 */
[C---:B------:R-:W-:Y:S02]  /*2eb0*/  @!P3 IADD3 R3, P0, R0.reuse, 0x40, RZ ;  /* 0x000000400003b810 */ /* 0x040fe40007f1e0ff */
[----:B------:R-:W-:Y:S01]  /*2ec0*/  @!P2 IADD3.X R19, R249, R19, R11, P1, !PT ;  /* 0x00000013f913a210 */ /* 0x000fe20000ffe40b */
[----:B------:R-:W-:Y:S02]  /*2ed0*/  @!P4 IMAD R11, R0, c[0x0][0x1a4], R7 ;  /* 0x00006900000bca24 */ /* 0x000fe400078e0207 */
[----:B------:R-:W-:Y:S01]  /*2ee0*/  @!P3 IMAD.X R7, RZ, RZ, R21, P0 ;  /* 0x000000ffff07b224 */ /* 0x000fe200000e0615 */
[----:B------:R-:W-:Y:S01]  /*2ef0*/  PLOP3.LUT P0, PT, PT, PT, UP6, 0x80, 0x0 ;  /* 0x000000000000781c */ /* 0x000fe20003f0f068 */
[----:B------:R-:W-:-:S04]  /*2f00*/  IMAD.WIDE.U32 R4, R6, c[0x0][0x1b8], R8 ;  /* 0x00006e0006047a25 */ /* 0x000fc800078e0008 */
[----:B------:R-:W-:Y:S02]  /*2f10*/  IMAD.IADD R5, R5, 0x1, R10 ;  /* 0x0000000105057824 */ /* 0x000fe400078e020a */
[----:B------:R-:W-:Y:S02]  /*2f20*/  @!P3 IMAD R7, R7, c[0x0][0x1a0], RZ ;  /* 0x000068000707ba24 */ /* 0x000fe400078e02ff */
[----:B------:R-:W-:-:S04]  /*2f30*/  @!P4 IMAD.WIDE.U32 R8, R0, c[0x0][0x1a0], R4 ;  /* 0x000068000008ca25 */ /* 0x000fc800078e0004 */
[----:B------:R-:W-:Y:S01]  /*2f40*/  @P0 BAR.SYNC.DEFER_BLOCKING 0x0 ;  /* 0x0000000000000b1d */ /* 0x000fe20000010000 */
[----:B------:R-:W-:Y:S01]  /*2f50*/  @!P2 IADD3 R16, P5, R246, R12, RZ ;  /* 0x0000000cf610a210 */ /* 0x000fe20007fbe0ff */
[----:B------:R-:W-:Y:S01]  /*2f60*/  @!P4 IMAD.IADD R9, R9, 0x1, R11 ;  /* 0x000000010909c824 */ /* 0x000fe200078e020b */
[C---:B------:R-:W-:Y:S01]  /*2f70*/  @!P4 LEA R12, P1, R8.reuse, c[0x0][0x170], 0x1 ;  /* 0x00005c00080cca11 */ /* 0x040fe200078208ff */
[C---:B------:R-:W-:Y:S02]  /*2f80*/  @!P3 IMAD R11, R3.reuse, c[0x0][0x1a4], R7 ;  /* 0x00006900030bba24 */ /* 0x040fe400078e0207 */
[----:B------:R-:W-:Y:S01]  /*2f90*/  @!P3 IMAD.WIDE.U32 R4, R3, c[0x0][0x1a0], R4 ;  /* 0x000068000304ba25 */ /* 0x000fe200078e0004 */
[----:B------:R-:W-:Y:S02]  /*2fa0*/  @!P2 IADD3.X R17, R247, R13, R17, P5, !PT ;  /* 0x0000000df711a210 */ /* 0x000fe40002ffe411 */
[----:B------:R-:W-:Y:S01]  /*2fb0*/  @!P4 LEA.HI.X R13, R8, c[0x0][0x174], R9, 0x1, P1 ;  /* 0x00005d00080dca11 */ /* 0x000fe200008f0c09 */
[----:B------:R-:W-:Y:S01]  /*2fc0*/  @!P3 IMAD.IADD R5, R5, 0x1, R11 ;  /* 0x000000010505b824 */ /* 0x000fe200078e020b */
[----:B------:R-:W-:Y:S01]  /*2fd0*/  PLOP3.LUT P0, PT, PT, PT, UP0, 0x80, 0x0 ;  /* 0x000000000000781c */ /* 0x000fe20003f0f008 */
[----:B------:R-:W-:-:S02]  /*2fe0*/  IMAD R7, R20, c[0x0][0x1b0], RZ ;  /* 0x00006c0014077a24 */ /* 0x000fc400078e02ff */
[----:B------:R-:W-:-:S04]  /*2ff0*/  IMAD.WIDE.U32 R8, R6, c[0x0][0x1b0], R14 ;  /* 0x00006c0006087a25 */ /* 0x000fc800078e000e */
[----:B------:R-:W-:Y:S02]  /*3000*/  IMAD R7, R6, c[0x0][0x1b4], R7 ;  /* 0x00006d0006077a24 */ /* 0x000fe400078e0207 */
[----:B------:R-:W-:Y:S02]  /*3010*/  @!P4 IMAD R6, R21, c[0x0][0x198], RZ ;  /* 0x000066001506ca24 */ /* 0x000fe400078e02ff */
[----:B------:R-:W-:Y:S01]  /*3020*/  IMAD.MOV.U32 R20, RZ, RZ, 0x7f800000 ;  /* 0x7f800000ff147424 */ /* 0x000fe200078e00ff */
[----:B------:R-:W-:Y:S01]  /*3030*/  MOV R14, 0x7f800000 ;  /* 0x7f800000000e7802 */ /* 0x000fe20000000f00 */
[----:B------:R-:W-:Y:S01]  /*3040*/  IMAD.MOV.U32 R15, RZ, RZ, 0x7f800000 ;  /* 0x7f800000ff0f7424 */ /* 0x000fe200078e00ff */
[----:B--2---:R-:W-:-:S04]  /*3050*/  IADD3 R10, R22, 0x8, RZ ;  /* 0x00000008160a7810 */ /* 0x004fc80007ffe0ff */
[----:B------:R-:W-:Y:S02]  /*3060*/  ISETP.GE.AND P6, PT, R10, UR4, PT ;  /* 0x000000040a007c0c */ /* 0x000fe4000bfc6270 */
[----:B------:R-:W-:-:S04]  /*3070*/  @!P3 LEA R10, P1, R4, c[0x0][0x170], 0x1 ;  /* 0x00005c00040aba11 */ /* 0x000fc800078208ff */
[----:B------:R-:W-:Y:S02]  /*3080*/  @!P3 LEA.HI.X R11, R4, c[0x0][0x174], R5, 0x1, P1 ;  /* 0x00005d00040bba11 */ /* 0x000fe400008f0c05 */
[C---:B---3--:R-:W-:Y:S02]  /*3090*/  IADD3 R4, R23.reuse, 0x1000, RZ ;  /* 0x0000100017047810 */ /* 0x048fe40007ffe0ff */
[----:B------:R-:W-:Y:S01]  /*30a0*/  ISETP.GE.AND P1, PT, R0, UR4, PT ;  /* 0x0000000400007c0c */ /* 0x000fe2000bf26270 */
[----:B------:R-:W-:Y:S01]  /*30b0*/  IMAD.SHL.U32 R3, R23, 0x2, RZ ;  /* 0x0000000217037824 */ /* 0x000fe200078e00ff */
[----:B------:R-:W-:Y:S01]  /*30c0*/  SEL R4, R4, R23, !P0 ;  /* 0x0000001704047207 */ /* 0x000fe20004000000 */
[----:B------:R-:W-:-:S03]  /*30d0*/  IMAD.IADD R5, R9, 0x1, R7 ;  /* 0x0000000109057824 */ /* 0x000fc600078e0207 */
[----:B------:R-:W-:Y:S01]  /*30e0*/  @P4 STS [R3+0x8000], RZ ;  /* 0x008000ff03004388 */ /* 0x000fe20000000800 */
[----:B------:R-:W-:-:S03]  /*30f0*/  IMAD.SHL.U32 R250, R4, 0x2, RZ ;  /* 0x0000000204fa7824 */ /* 0x000fc600078e00ff */
[----:B------:R-:W-:Y:S01]  /*3100*/  @P4 STS [R3+0x8004], RZ ;  /* 0x008004ff03004388 */ /* 0x000fe20000000800 */
[----:B------:R-:W-:-:S03]  /*3110*/  @!P4 IMAD.MOV.U32 R4, RZ, RZ, R8 ;  /* 0x000000ffff04c224 */ /* 0x000fc600078e0008 */
[----:B------:R-:W-:Y:S04]  /*3120*/  @P4 STS.64 [R3+0x8008], RZ ;  /* 0x008008ff03004388 */ /* 0x000fe80000000a00 */
[----:B------:R-:W-:Y:S01]  /*3130*/  @!PT LDS RZ, [RZ] ;  /* 0x00000000fffff984 */ /* 0x000fe20000000800 */
[----:B------:R-:W-:Y:S01]  /*3140*/  @!PT LDS RZ, [RZ] ;  /* 0x00000000fffff984 */ /* 0x000fe20000000800 */
[----:B------:R-:W-:Y:S01]  /*3150*/  @!PT LDS RZ, [RZ] ;  /* 0x00000000fffff984 */ /* 0x000fe20000000800 */
[----:B------:R1:W-:Y:S01]  /*3160*/  @!P4 LDGSTS.E.BYPASS.LTC128B.128 [R3+0x8000], [R12.64] ;  /* 0x080000000c03cfae */ /* 0x0003e2000b901d66 */
[----:B------:R-:W-:-:S03]  /*3170*/  @!P4 IMAD R9, R0, c[0x0][0x19c], R6 ;  /* 0x000067000009ca24 */ /* 0x000fc600078e0206 */
[----:B------:R-:W-:Y:S01]  /*3180*/  @P3 STS.128 [R3+0x9000], RZ ;  /* 0x009000ff03003388 */ /* 0x000fe20000000c00 */
[----:B------:R-:W-:-:S03]  /*3190*/  @!P4 IMAD.WIDE.U32 R6, R0, c[0x0][0x198], R4 ;  /* 0x000066000006ca25 */ /* 0x000fc600078e0004 */
[----:B------:R-:W-:Y:S01]  /*31a0*/  @!PT LDS RZ, [RZ] ;  /* 0x00000000fffff984 */ /* 0x000fe20000000800 */
[----:B------:R-:W-:Y:S01]  /*31b0*/  @!PT LDS RZ, [RZ] ;  /* 0x00000000fffff984 */ /* 0x000fe20000000800 */
[----:B------:R-:W-:Y:S01]  /*31c0*/  @!PT LDS RZ, [RZ] ;  /* 0x00000000fffff984 */ /* 0x000fe20000000800 */
[----:B------:R2:W-:Y:S04]  /*31d0*/  @!P3 LDGSTS.E.BYPASS.LTC128B.128 [R3+0x9000], [R10.64] ;  /* 0x090000000a03bfae */ /* 0x0005e8000b901d66 */
[----:B------:R-:W0:Y:S04]  /*31e0*/  LDGDEPBAR ;  /* 0x00000000000079af */ /* 0x000e280000000000 */
[----:B------:R-:W-:Y:S04]  /*31f0*/  @P1 STS [R3+0x4000], RZ ;  /* 0x004000ff03001388 */ /* 0x000fe80000000800 */
[----:B------:R-:W-:Y:S04]  /*3200*/  @P1 STS [R3+0x4004], RZ ;  /* 0x004004ff03001388 */ /* 0x000fe80000000800 */
[----:B------:R-:W-:Y:S04]  /*3210*/  @P1 STS.64 [R3+0x4008], RZ ;  /* 0x004008ff03001388 */ /* 0x000fe80000000a00 */
[----:B------:R-:W-:Y:S01]  /*3220*/  @!PT LDS RZ, [RZ] ;  /* 0x00000000fffff984 */ /* 0x000fe20000000800 */
[----:B------:R-:W-:Y:S01]  /*3230*/  @!PT LDS RZ, [RZ] ;  /* 0x00000000fffff984 */ /* 0x000fe20000000800 */
[----:B------:R-:W-:Y:S01]  /*3240*/  @!PT LDS RZ, [RZ] ;  /* 0x00000000fffff984 */ /* 0x000fe20000000800 */
[----:B------:R3:W-:Y:S04]  /*3250*/  @!P1 LDGSTS.E.BYPASS.LTC128B.128 [R3+0x4000], [R246.64] ;  /* 0x04000000f6039fae */ /* 0x0007e8000b901d66 */
[----:B------:R-:W-:Y:S01]  /*3260*/  @P2 STS.128 [R3+0x5000], RZ ;  /* 0x005000ff03002388 */ /* 0x000fe20000000c00 */
[----:B------:R-:W-:-:S03]  /*3270*/  @!P4 IADD3 R9, R7, R9, RZ ;  /* 0x000000090709c210 */ /* 0x000fc60007ffe0ff */
        /* <DEDUP_REMOVED lines=14> */
[----:B------:R-:W-:-:S03]  /*3360*/  @!P4 LEA.HI.X R11, R6, c[0x0][0x16c], R9, 0x1, P5 ;  /* 0x00005b00060bca11 */ /* 0x000fc600028f0c09 */
[----:B------:R-:W-:Y:S02]  /*3370*/  @!P3 IMAD.X R6, RZ, RZ, R21, P1 ;  /* 0x000000ffff06b224 */ /* 0x000fe400008e0615 */
[----:B------:R-:W-:Y:S02]  /*3380*/  @!P3 IMAD.MOV.U32 R9, RZ, RZ, R5 ;  /* 0x000000ffff09b224 */ /* 0x000fe400078e0005 */
        /* <DEDUP_REMOVED lines=50> */
[C---:B------:R-:W-:Y:S02]  /*36b0*/  IADD3 R0, R22.reuse, -0x80, RZ ;  /* 0xffffff8016007810 */ /* 0x040fe40007ffe0ff */
[----:B-1----:R-:W-:Y:S01]  /*36c0*/  SHF.L.U64.HI R5, R22, 0x2, R8 ;  /* 0x0000000216057819 */ /* 0x002fe20000010208 */
        /* <DEDUP_REMOVED lines=8> */
[----:B------:R-:W-:-:S02]  /*3750*/  IMAD.SHL.U32 R0, R0, 0x4, RZ ;  /* 0x0000000400007824 */ /* 0x000fc400078e00ff */
[----:B------:R-:W-:Y:S01]  /*3760*/  IMAD.SHL.U32 R4, R22, 0x4, RZ ;  /* 0x0000000416047824 */ /* 0x000fe200078e00ff */
[----:B------:R-:W-:-:S04]  /*3770*/  IADD3 R3, R156, 0x1000, RZ ;  /* 0x000010009c037810 */ /* 0x000fc80007ffe0ff */
        /* <DEDUP_REMOVED lines=18> */
[----:B------:R-:W-:Y:S01]  /*38a0*/  ULDC UR14, c[0x0][0x2e4] ;  /* 0x0000b900000e7ab9 */ /* 0x000fe20000000800 */
[----:B----4-:R4:W-:Y:S04]  /*38b0*/  STL [R1+0x10], R20 ;  /* 0x0000101401007387 */ /* 0x0109e80000100800 */
[----:B-----5:R4:W-:Y:S04]  /*38c0*/  STL [R1+0x14], R15 ;  /* 0x0000140f01007387 */ /* 0x0209e80000100800 */
[----:B--2---:R4:W-:Y:S04]  /*38d0*/  STL [R1+0x8], R14 ;  /* 0x0000080e01007387 */ /* 0x0049e80000100800 */
[----:B---3--:R4:W-:Y:S04]  /*38e0*/  STL [R1+0xc], R13 ;  /* 0x00000c0d01007387 */ /* 0x0089e80000100800 */
[----:B------:R4:W-:Y:S04]  /*38f0*/  STL [R1+0x24], R5 ;  /* 0x0000240501007387 */ /* 0x0009e80000100800 */
[----:B------:R4:W-:Y:S04]  /*3900*/  STL [R1+0x1c], R0 ;  /* 0x00001c0001007387 */ /* 0x0009e80000100800 */
[----:B-1----:R4:W-:Y:S02]  /*3910*/  STL [R1+0x20], R4 ;  /* 0x0000200401007387 */ /* 0x0029e40000100800 */
.L_x_678:
[----:B------:R-:W2:Y:S01]  /*3920*/  LDL R174, [R1+0x20] ;  /* 0x0000200001ae7983 */ /* 0x000ea20000100800 */
[----:B------:R-:W-:Y:S01]  /*3930*/  IADD3 R112, R158, R148, RZ ;  /* 0x000000949e707210 */ /* 0x000fe20007ffe0ff */
[----:B------:R-:W-:Y:S02]  /*3940*/  USHF.L.U32 UR10, UR15, 0x7, URZ ;  /* 0x000000070f0a7899 */ /* 0x000fe4000800063f */
[----:B----4-:R-:W3:Y:S01]  /*3950*/  LDL R0, [R1+0x24] ;  /* 0x0000240001007983 */ /* 0x010ee20000100800 */
        /* <DEDUP_REMOVED lines=12> */
[----:B------:R-:W4:Y:S08]  /*3a20*/  LDSM.16.M88.4 R60, [R148+0x1000] ;  /* 0x00100000943c783b */ /* 0x000f300000000200 */
[----:B------:R-:W4:Y:S08]  /*3a30*/  LDSM.16.M88.4 R32, [R150+0x6400] ;  /* 0x006400009620783b */ /* 0x000f300000000200 */
[----:B------:R-:W4:Y:S08]  /*3a40*/  LDSM.16.M88.4 R48, [R150+0x6800] ;  /* 0x006800009630783b */ /* 0x000f300000000200 */
[----:B------:R-:W4:Y:S08]  /*3a50*/  LDSM.16.M88.4 R100, [R150+0x6c00] ;  /* 0x006c00009664783b */ /* 0x000f300000000200 */
[----:B------:R-:W-:Y:S01]  /*3a60*/  LDSM.16.M88.4 R104, [R112] ;  /* 0x000000007068783b */ /* 0x000fe20000000200 */
[-C--:B-1----:R-:W-:Y:S07]  /*3a70*/  HMMA.16816.F32.BF16 R4, R64, R16.reuse, RZ ;  /* 0x000000104004723c */ /* 0x082fee00000418ff */
[----:B------:R-:W1:Y:S01]  /*3a80*/  LDSM.16.M88.4 R108, [R149+0x6000] ;  /* 0x00600000956c783b */ /* 0x000e620000000200 */
[C---:B----4-:R-:W-:Y:S07]  /*3a90*/  HMMA.16816.F32.BF16 R8, R60.reuse, R16, RZ ;  /* 0x000000103c08723c */ /* 0x050fee00000418ff */
[----:B------:R-:W4:Y:S01]  /*3aa0*/  LDSM.16.M88.4 R112, [R112+0x1000] ;  /* 0x001000007070783b */ /* 0x000f220000000200 */
        /* <DEDUP_REMOVED lines=15> */
[C---:B----4-:R-:W-:Y:S08]  /*3ba0*/  HMMA.16816.F32.BF16 R8, R112.reuse, R108, R8 ;  /* 0x0000006c7008723c */ /* 0x050ff00000041808 */
        /* <DEDUP_REMOVED lines=9> */
[----:B------:R-:W4:Y:S01]  /*3c40*/  MUFU.TANH R166, R5 ;  /* 0x0000000500a67308 */ /* 0x000f220000002400 */
        /* <DEDUP_REMOVED lines=13> */
[----:B--2---:R-:W-:Y:S09]  /*3d20*/  IADD3 R8, P0, R174, UR19, RZ ;  /* 0x00000013ae087c10 */ /* 0x004ff2000ff1e0ff */
[----:B------:R2:W1:Y:S10]  /*3d30*/  MUFU.TANH R163, R7 ;  /* 0x0000000700a37308 */ /* 0x0004740000002400 */
[----:B------:R-:W1:Y:S01]  /*3d40*/  MUFU.TANH R169, R10 ;  /* 0x0000000a00a97308 */ /* 0x000e620000002400 */
[----:B---3--:R-:W-:Y:S02]  /*3d50*/  IADD3.X R9, R0, UR18, RZ, P0, !PT ;  /* 0x0000001200097c10 */ /* 0x008fe400087fe4ff */
[----:B------:R-:W-:Y:S03]  /*3d60*/  PLOP3.LUT P0, PT, PT, PT, UP0, 0x80, 0x0 ;  /* 0x000000000000781c */ /* 0x000fe60003f0f008 */
[----:B------:R3:W5:Y:S04]  /*3d70*/  LDG.E R111, [R8.64] ;  /* 0x00000026086f7981 */ /* 0x000768000c1e1900 */
[----:B------:R3:W1:Y:S01]  /*3d80*/  MUFU.TANH R168, R11 ;  /* 0x0000000b00a87308 */ /* 0x0006620000002400 */
[----:B------:R3:W5:Y:S04]  /*3d90*/  LDG.E R110, [R8.64+0x20] ;  /* 0x00002026086e7981 */ /* 0x000768000c1e1900 */
[----:B--2---:R-:W2:Y:S05]  /*3da0*/  LDSM.16.M88.4 R4, [R149+0x6400] ;  /* 0x006400009504783b */ /* 0x004eaa0000000200 */
[----:B------:R1:W1:Y:S03]  /*3db0*/  MUFU.TANH R185, R12 ;  /* 0x0000000c00b97308 */ /* 0x0002660000002400 */
[----:B------:R3:W5:Y:S04]  /*3dc0*/  LDG.E R109, [R8.64+0x100] ;  /* 0x00010026086d7981 */ /* 0x000768000c1e1900 */
[----:B------:R3:W5:Y:S03]  /*3dd0*/  LDG.E R108, [R8.64+0x120] ;  /* 0x00012026086c7981 */ /* 0x000766000c1e1900 */
[----:B------:R1:W1:Y:S10]  /*3de0*/  MUFU.TANH R173, R13 ;  /* 0x0000000d00ad7308 */ /* 0x0002740000002400 */
[----:B------:R1:W1:Y:S10]  /*3df0*/  MUFU.TANH R172, R14 ;  /* 0x0000000e00ac7308 */ /* 0x0002740000002400 */
[----:B------:R1:W1:Y:S01]  /*3e00*/  MUFU.TANH R170, R15 ;  /* 0x0000000f00aa7308 */ /* 0x0002620000002400 */
[----:B---3--:R-:W3:Y:S01]  /*3e10*/  LDSM.16.M88.4 R8, [R149+0x6800] ;  /* 0x006800009508783b */ /* 0x008ee20000000200 */
[-C--:B--2---:R-:W-:Y:S08]  /*3e20*/  HMMA.16816.F32.BF16 R20, R104, R4.reuse, R20 ;  /* 0x000000046814723c */ /* 0x084ff00000041814 */
        /* <DEDUP_REMOVED lines=190> */
.L_x_674:
[----:B--234-:R-:W2:Y:S01]  /*4a10*/  LDL R0, [R1+0x18] ;  /* 0x0000180001007983 */ /* 0x01cea20000100800 */
[----:B------:R-:W-:Y:S02]  /*4a20*/  UIADD3 UR4, -UR5, UR7, -UR11 ;  /* 0x0000000705047290 */ /* 0x000fe4000fffe90b */
[----:B------:R-:W-:Y:S01]  /*4a30*/  ULDC UR9, c[0x0][0x2e8] ;  /* 0x0000ba0000097ab9 */ /* 0x000fe20000000800 */
[----:B------:R-:W3:Y:S01]  /*4a40*/  LDL R10, [R1+0x2c] ;  /* 0x00002c00010a7983 */ /* 0x000ee20000100800 */
[----:B------:R-:W-:Y:S01]  /*4a50*/  UMOV UR14, UR5 ;  /* 0x00000005000e7c82 */ /* 0x000fe20008000000 */
[----:B--2---:R-:W-:Y:S04]  /*4a60*/  IADD3 R0, R0, UR6, RZ ;  /* 0x0000000600007c10 */ /* 0x004fe8000fffe0ff */
[C---:B------:R-:W-:Y:S02]  /*4a70*/  IADD3 R6, R0.reuse, 0x8, RZ ;  /* 0x0000000800067810 */ /* 0x040fe40007ffe0ff */
[C---:B-1----:R-:W-:Y:S02]  /*4a80*/  IADD3 R5, R0.reuse, 0x40, RZ ;  /* 0x0000004000057810 */ /* 0x042fe40007ffe0ff */
        /* <DEDUP_REMOVED lines=228> */
.L_x_675:
        /* <DEDUP_REMOVED lines=298> */
[C---:B------:R-:W-:Y:S02]  /*6b70*/  FADD.FTZ R18, -R110.reuse, R18 ;  /* 0x000000126e127221 */ /* 0x040fe40000010100 */
        /* <DEDUP_REMOVED lines=303> */
[----:B------:R-:W-:Y:S02]  /*7e70*/  FMUL.FTZ R0, R0, c[0x0][0x2ec] ;  /* 0x0000bb0000007a20 */ /* 0x000fe40000410000 */
        /* <DEDUP_REMOVED lines=75> */
[----:B-----5:R-:W-:Y:S02]  /*8330*/  IADD3 R148, R148, UR4, RZ ;  /* 0x0000000494947c10 */ /* 0x020fe4000fffe0ff */
[----:B------:R-:W-:Y:S01]  /*8340*/  @!PT LDS RZ, [RZ] ;  /* 0x00000000fffff984 */ /* 0x000fe20000000800 */
[----:B------:R-:W-:Y:S01]  /*8350*/  @!PT LDS RZ, [RZ] ;  /* 0x00000000fffff984 */ /* 0x000fe20000000800 */
[----:B------:R-:W-:Y:S01]  /*8360*/  @!PT LDS RZ, [RZ] ;  /* 0x00000000fffff984 */ /* 0x000fe20000000800 */
[----:B------:R1:W-:Y:S01]  /*8370*/  LDGSTS.E.BYPASS.LTC128B.128 [R250], [R248.64] ;  /* 0x00000000f8fa7fae */ /* 0x0003e2000b901d4c */
[----:B------:R-:W-:Y:S05]  /*8380*/  LEA.HI.X R5, R5, R249, R24, 0x7, P0 ;  /* 0x000000f905057211 */ /* 0x000fea00000f3c18 */
[----:B------:R1:W-:Y:S04]  /*8390*/  LDGSTS.E.BYPASS.LTC128B.128 [R250+0x1000], [R4.64] ;  /* 0x0100000004fa7fae */ /* 0x0003e8000b901d4c */
[----:B------:R-:W0:Y:S02]  /*83a0*/  LDGDEPBAR ;  /* 0x00000000000079af */ /* 0x000e240000000000 */
.L_x_676:
        /* <DEDUP_REMOVED lines=141> */
.L_x_677:
        /* <DEDUP_REMOVED lines=299> */
.L_x_679:
        /* <DEDUP_REMOVED lines=19> */
.L_x_680:
        /* <DEDUP_REMOVED lines=44> */
.L_x_682:
[----:B-12---:R-:W-:Y:S05]  /*a320*/  BSYNC B0 ;  /* 0x0000000000007941 */ /* 0x006fea0003800000 */
.L_x_681:
        /* <DEDUP_REMOVED lines=14> */
.L_x_684:
[----:B------:R-:W-:Y:S05]  /*a410*/  BSYNC B0 ;  /* 0x0000000000007941 */ /* 0x000fea0003800000 */
.L_x_683:
        /* <DEDUP_REMOVED lines=25> */
.L_x_686:
[----:B------:R-:W-:Y:S05]  /*a5b0*/  BSYNC B0 ;  /* 0x0000000000007941 */ /* 0x000fea0003800000 */
.L_x_685:
        /* <DEDUP_REMOVED lines=11> */
.L_x_673:
[----:B------:R-:W-:Y:S05]  /*a670*/  BSYNC B1 ;  /* 0x0000000000017941 */ /* 0x000fea0003800000 */
.L_x_659:
        /* <DEDUP_REMOVED lines=11> */
.L_x_687:
[----:B------:R-:W-:Y:S05]  /*a730*/  EXIT ;  /* 0x000000000000794d */ /* 0x000fea0003800000 */
.L_x_689:
        /* <DEDUP_REMOVED lines=12> */
.L_x_1343:


//--------------------- .text._ZN5flash44flash_bwd_dq_dk_dv_loop_seqk_parallel_kernelI23Flash_bwd_kernel_traitsILi32ELi128ELi128ELi8ELi4ELi4ELi4ELb1ELb0EN7cutlass10bfloat16_tE19Flash_kernel_traitsILi32ELi128ELi128ELi8ES3_EELb1ELb0ELb1ELb1ELb0ELb0ELb0EEEvNS_16Flash_bwd_paramsE --------------------------
	.section	.text._ZN5flash44flash_bwd_dq_dk_dv_loop_seqk_parallel_kernelI23Flash_bwd_kernel_traitsILi32ELi128ELi128ELi8ELi4ELi4ELi4ELb1ELb0EN7cutlass10bfloat16_tE19Flash_kernel_traitsILi32ELi128ELi128ELi8ES3_EELb1ELb0ELb1ELb1ELb0ELb0ELb0EEEvNS_16Flash_bwd_paramsE,"ax",@progbits
	.sectioninfo	@"SHI_REGISTERS=255"
	.align	128
        .global         _ZN5flash44flash_bwd_dq_dk_dv_loop_seqk_parallel_kernelI23Flash_bwd_kernel_traitsILi32ELi128ELi128ELi8ELi4ELi4ELi4ELb1ELb0EN7cutlass10bfloat16_tE19Flash_kernel_traitsILi32ELi128ELi128ELi8ES3_EELb1ELb0ELb1ELb1ELb0ELb0ELb0EEEvNS_16Flash_bwd_paramsE
        .type           _ZN5flash44flash_bwd_dq_dk_dv_loop_seqk_parallel_kernelI23Flash_bwd_kernel_traitsILi32ELi128ELi128ELi8ELi4ELi4ELi4ELb1ELb0EN7cutlass10bfloat16_tE19Flash_kernel_traitsILi32ELi128ELi128ELi8ES3_EELb1ELb0ELb1ELb1ELb0ELb0ELb0EEEvNS_16Flash_bwd_paramsE,@function
        .size           _ZN5flash44flash_bwd_dq_dk_dv_loop_seqk_parallel_kernelI23Flash_bwd_kernel_traitsILi32ELi128ELi128ELi8ELi4ELi4ELi4ELb1ELb0EN7cutlass10bfloat16_tE19Flash_kernel_traitsILi32ELi128ELi128ELi8ES3_EELb1ELb0ELb1ELb1ELb0ELb0ELb0EEEvNS_16Flash_bwd_paramsE,(.L_x_1344 - _ZN5flash44flash_bwd_dq_dk_dv_loop_seqk_parallel_kernelI23Flash_bwd_kernel_traitsILi32ELi128ELi128ELi8ELi4ELi4ELi4ELb1ELb0EN7cutlass10bfloat16_tE19Flash_kernel_traitsILi32ELi128ELi128ELi8ES3_EELb1ELb0ELb1ELb1ELb0ELb0ELb0EEEvNS_16Flash_bwd_paramsE)
        .other          _ZN5flash44flash_bwd_dq_dk_dv_loop_seqk_parallel_kernelI23Flash_bwd_kernel_traitsILi32ELi128ELi128ELi8ELi4ELi4ELi4ELb1ELb0EN7cutlass10bfloat16_tE19Flash_kernel_traitsILi32ELi128ELi128ELi8ES3_EELb1ELb0ELb1ELb1ELb0ELb0ELb0EEEvNS_16Flash_bwd_paramsE,@"STO_CUDA_ENTRY STV_DEFAULT"
_ZN5flash44flash_bwd_dq_dk_dv_loop_seqk_parallel_kernelI23Flash_bwd_kernel_traitsILi32ELi128ELi128ELi8ELi4ELi4ELi4ELb1ELb0EN7cutlass10bfloat16_tE19Flash_kernel_traitsILi32ELi128ELi128ELi8ES3_EELb1ELb0ELb1ELb1ELb0ELb0ELb0EEEvNS_16Flash_bwd_paramsE:
.text._ZN5flash44flash_bwd_dq_dk_dv_loop_seqk_parallel_kernelI23Flash_bwd_kernel_traitsILi32ELi128ELi128ELi8ELi4ELi4ELi4ELb1ELb0EN7cutlass10bfloat16_tE19Flash_kernel_traitsILi32ELi128ELi128ELi8ES3_EELb1ELb0ELb1ELb1ELb0ELb0ELb0EEEvNS_16Flash_bwd_paramsE:
        /* <DEDUP_REMOVED lines=24> */
[----:B------:R-:W-:Y:S02]  /*0180*/  UIMAD UR12, UR4, UR12, URZ ;  /* 0x0000000c040c72a4 */ /* 0x000fe4000f8e023f */
[----:B------:R-:W-:Y:S02]  /*0190*/  ULDC UR58, c[0x0][0x1c0] ;  /* 0x00007000003a7ab9 */ /* 0x000fe40000000800 */
[----:B------:R4:W-:Y:S01]  /*01a0*/  STL [R1+0x38], R12 ;  /* 0x0000380c01007387 */ /* 0x0009e20000100800 */
[----:B------:R-:W-:Y:S02]  /*01b0*/  ULDC UR13, c[0x0][0x1c8] ;  /* 0x00007200000d7ab9 */ /* 0x000fe40000000800 */
[----:B------:R-:W-:Y:S01]  /*01c0*/  UIMAD.WIDE UR58, UR4, UR58, URZ ;  /* 0x0000003a043a72a5 */ /* 0x000fe2000f8e023f */
[----:B-1----:R-:W-:Y:S01]  /*01d0*/  SHF.R.S32.HI R6, RZ, 0x1f, R11 ;  /* 0x0000001fff067819 */ /* 0x002fe2000001140b */
[----:B--2---:R-:W-:-:S02]  /*01e0*/  UIMAD UR18, UR56, UR4, URZ ;  /* 0x00000004381272a4 */ /* 0x004fc4000f8e023f */
[----:B------:R-:W-:Y:S01]  /*01f0*/  ULOP3.LUT UR4, UR56, UR13, URZ, 0x3c, !UPT ;  /* 0x0000000d38047292 */ /* 0x000fe2000f8e3c3f */
[CC--:B------:R-:W-:Y:S01]  /*0200*/  LEA.HI R7, R6.reuse, R11.reuse, RZ, 0x2 ;  /* 0x0000000b06077211 */ /* 0x0c0fe200078f10ff */
[----:B------:R-:W-:Y:S01]  /*0210*/  USHF.R.S32.HI UR8, URZ, 0x1f, UR56 ;  /* 0x0000001f3f087899 */ /* 0x000fe20008011438 */
[CC--:B------:R-:W-:Y:S01]  /*0220*/  LEA.HI R5, R6.reuse, R11.reuse, RZ, 0x5 ;  /* 0x0000000b06057211 */ /* 0x0c0fe200078f28ff */
[----:B------:R-:W-:Y:S01]  /*0230*/  ULDC UR9, c[0x0][0x1c0] ;  /* 0x0000700000097ab9 */ /* 0x000fe20000000800 */
[--C-:B------:R-:W-:Y:S01]  /*0240*/  SHF.R.S32.HI R0, RZ, 0x2, R7.reuse ;  /* 0x00000002ff007819 */ /* 0x100fe20000011407 */
[----:B---3--:R-:W-:Y:S01]  /*0250*/  UIMAD UR5, UR55, UR9, UR56 ;  /* 0x00000009370572a4 */ /* 0x008fe2000f8e0238 */
[----:B------:R-:W-:Y:S01]  /*0260*/  SHF.R.S32.HI R2, RZ, 0x1f, R7 ;  /* 0x0000001fff027819 */ /* 0x000fe20000011407 */
[----:B------:R-:W-:Y:S01]  /*0270*/  USHF.L.U32 UR9, UR55, 0x7, URZ ;  /* 0x0000000737097899 */ /* 0x000fe2000800063f */
[CC--:B------:R-:W-:Y:S01]  /*0280*/  LEA.HI R245, R6.reuse, R11.reuse, RZ, 0x7 ;  /* 0x0000000b06f57211 */ /* 0x0c0fe200078f38ff */
[----:B------:R-:W-:Y:S01]  /*0290*/  ULDC.U8 UR11, c[0x0][0x3d0] ;  /* 0x0000f400000b7ab9 */ /* 0x000fe20000000000 */
[-C--:B------:R-:W-:Y:S01]  /*02a0*/  LEA.HI R149, R6, R11.reuse, RZ, 0x3 ;  /* 0x0000000b06957211 */ /* 0x080fe200078f18ff */
[----:B------:R-:W-:Y:S01]  /*02b0*/  ULDC.U8 UR10, c[0x0][0x328] ;  /* 0x0000ca00000a7ab9 */ /* 0x000fe20000000000 */
[-C--:B------:R-:W-:Y:S01]  /*02c0*/  LEA.HI R2, R2, R0.reuse, RZ, 0x3 ;  /* 0x0000000002027211 */ /* 0x080fe200078f18ff */
[----:B------:R-:W-:Y:S01]  /*02d0*/  ULDC UR19, c[0x0][0x224] ;  /* 0x0000890000137ab9 */ /* 0x000fe20000000800 */
[----:B------:R-:W-:Y:S01]  /*02e0*/  LEA.HI R6, R6, R11, RZ, 0x4 ;  /* 0x0000000b06067211 */ /* 0x000fe200078f20ff */
[----:B------:R-:W-:Y:S01]  /*02f0*/  UISETP.NE.AND UP6, UPT, UR11, URZ, UPT ;  /* 0x0000003f0b00728c */ /* 0x000fe2000bfc5270 */
[----:B------:R-:W-:Y:S01]  /*0300*/  LOP3.LUT R3, R7, 0xfffffffc, RZ, 0xc0, !PT ;  /* 0xfffffffc07037812 */ /* 0x000fe200078ec0ff */
[----:B------:R-:W-:Y:S01]  /*0310*/  UISETP.NE.AND UP5, UPT, UR10, URZ, UPT ;  /* 0x0000003f0a00728c */ /* 0x000fe2000bfa5270 */
[----:B------:R-:W-:Y:S01]  /*0320*/  LOP3.LUT R4, R5, 0xffffffe0, RZ, 0xc0, !PT ;  /* 0xffffffe005047812 */ /* 0x000fe200078ec0ff */
[----:B------:R-:W-:Y:S01]  /*0330*/  UIMAD.WIDE.U32 UR10, UR55, UR19, URZ ;  /* 0x00000013370a72a5 */ /* 0x000fe2000f8e003f */
[----:B------:R-:W-:Y:S01]  /*0340*/  LEA.HI R7, R7, R0, RZ, 0x1 ;  /* 0x0000000007077211 */ /* 0x000fe200078f08ff */
[C---:B------:R-:W-:Y:S01]  /*0350*/  IMAD.IADD R13, R11.reuse, 0x1, -R3 ;  /* 0x000000010b0d7824 */ /* 0x040fe200078e0a03 */
[----:B------:R-:W-:Y:S01]  /*0360*/  LOP3.LUT R2, R2, 0xfffffff8, RZ, 0xc0, !PT ;  /* 0xfffffff802027812 */ /* 0x000fe200078ec0ff */
[----:B------:R-:W-:Y:S01]  /*0370*/  IMAD.IADD R4, R11, 0x1, -R4 ;  /* 0x000000010b047824 */ /* 0x000fe200078e0a04 */
[----:B------:R-:W-:Y:S01]  /*0380*/  LOP3.LUT R8, R6, 0xfffffff0, RZ, 0xc0, !PT ;  /* 0xfffffff006087812 */ /* 0x000fe200078ec0ff */
[----:B------:R-:W-:Y:S01]  /*0390*/  IMAD.SHL.U32 R238, R13, 0x8, RZ ;  /* 0x000000080dee7824 */ /* 0x000fe200078e00ff */
[----:B------:R-:W-:Y:S01]  /*03a0*/  LOP3.LUT R9, R149, 0xfffffff8, RZ, 0xc0, !PT ;  /* 0xfffffff895097812 */ /* 0x000fe200078ec0ff */
[----:B------:R-:W-:Y:S01]  /*03b0*/  ULDC UR14, c[0x0][0x214] ;  /* 0x00008500000e7ab9 */ /* 0x000fe20000000800 */
[----:B------:R-:W-:Y:S01]  /*03c0*/  LOP3.LUT R3, R7, 0x7fffffe, RZ, 0xc0, !PT ;  /* 0x07fffffe07037812 */ /* 0x000fe200078ec0ff */
[C---:B------:R-:W-:Y:S01]  /*03d0*/  IMAD.IADD R7, R0.reuse, 0x1, -R2 ;  /* 0x0000000100077824 */ /* 0x040fe200078e0a02 */
[----:B------:R-:W-:Y:S01]  /*03e0*/  SHF.R.S32.HI R2, RZ, 0x4, R6 ;  /* 0x00000004ff027819 */ /* 0x000fe20000011406 */
[C---:B------:R-:W-:Y:S01]  /*03f0*/  IMAD.IADD R8, R11.reuse, 0x1, -R8 ;  /* 0x000000010b087824 */ /* 0x040fe200078e0a08 */
[----:B------:R-:W-:Y:S01]  /*0400*/  SHF.R.S32.HI R10, RZ, 0x1f, R4 ;  /* 0x0000001fff0a7819 */ /* 0x000fe20000011404 */
[----:B------:R-:W-:Y:S01]  /*0410*/  IMAD.IADD R11, R11, 0x1, -R9 ;  /* 0x000000010b0b7824 */ /* 0x000fe200078e0a09 */
[----:B------:R-:W-:Y:S01]  /*0420*/  SHF.R.S32.HI R245, RZ, 0x7, R245 ;  /* 0x00000007fff57819 */ /* 0x000fe200000114f5 */
[----:B------:R-:W-:Y:S01]  /*0430*/  IMAD.IADD R9, R0, 0x1, -R3 ;  /* 0x0000000100097824 */ /* 0x000fe200078e0a03 */
[--C-:B------:R-:W-:Y:S01]  /*0440*/  SHF.R.S32.HI R0, RZ, 0x5, R5.reuse ;  /* 0x00000005ff007819 */ /* 0x100fe20000011405 */
[----:B------:R-:W-:Y:S01]  /*0450*/  ULDC UR17, c[0x0][0x224] ;  /* 0x0000890000117ab9 */ /* 0x000fe20000000800 */
[----:B------:R-:W-:Y:S01]  /*0460*/  SHF.R.S32.HI R3, RZ, 0x1f, R5 ;  /* 0x0000001fff037819 */ /* 0x000fe20000011405 */
[----:B------:R-:W-:Y:S01]  /*0470*/  UIMAD UR5, UR5, UR17, URZ ;  /* 0x00000011050572a4 */ /* 0x000fe2000f8e023f */
[----:B------:R-:W-:Y:S01]  /*0480*/  LEA.HI R5, R6, R2, RZ, 0x1 ;  /* 0x0000000206057211 */ /* 0x000fe200078f08ff */
[----:B------:R-:W-:Y:S01]  /*0490*/  IMAD.U32 R6, RZ, RZ, UR8 ;  /* 0x00000008ff067e24 */ /* 0x000fe2000f8e00ff */
[----:B------:R-:W-:Y:S01]  /*04a0*/  LEA.HI R237, R10, R4, RZ, 0x2 ;  /* 0x000000040aed7211 */ /* 0x000fe200078f10ff */
[----:B------:R-:W-:Y:S01]  /*04b0*/  USHF.R.S32.HI UR8, URZ, 0x1f, UR55 ;  /* 0x0000001f3f087899 */ /* 0x000fe20008011437 */
[----:B------:R-:W-:Y:S01]  /*04c0*/  LEA.HI R4, R3, R0, RZ, 0x2 ;  /* 0x0000000003047211 */ /* 0x000fe200078f10ff */
[----:B------:R-:W-:Y:S01]  /*04d0*/  IMAD.SHL.U32 R6, R13, 0x2, RZ ;  /* 0x000000020d067824 */ /* 0x000fe200078e00ff */
[----:B------:R-:W-:Y:S01]  /*04e0*/  LOP3.LUT R3, R5, 0xfffffffe, RZ, 0xc0, !PT ;  /* 0xfffffffe05037812 */ /* 0x000fe200078ec0ff */
[----:B------:R-:W-:Y:S01]  /*04f0*/  ULDC UR15, c[0x0][0x1c0] ;  /* 0x00007000000f7ab9 */ /* 0x000fe20000000800 */
[----:B------:R-:W-:Y:S01]  /*0500*/  SHF.R.S32.HI R5, RZ, 0x3, R149 ;  /* 0x00000003ff057819 */ /* 0x000fe20000011495 */
[----:B------:R-:W-:Y:S01]  /*0510*/  USHF.R.S32.HI UR7, URZ, 0x1f, UR19 ;  /* 0x0000001f3f077899 */ /* 0x000fe20008011413 */
[----:B------:R-:W-:Y:S01]  /*0520*/  LOP3.LUT R4, R4, 0xfffffffc, RZ, 0xc0, !PT ;  /* 0xfffffffc04047812 */ /* 0x000fe200078ec0ff */
[----:B----4-:R-:W-:Y:S01]  /*0530*/  IMAD.IADD R12, R2, 0x1, -R3 ;  /* 0x00000001020c7824 */ /* 0x010fe200078e0a03 */
[----:B------:R-:W-:Y:S01]  /*0540*/  SHF.R.S32.HI R10, RZ, 0x1f, R8 ;  /* 0x0000001fff0a7819 */ /* 0x000fe20000011408 */
[----:B------:R-:W-:Y:S01]  /*0550*/  IMAD.SHL.U32 R2, R5, 0x40, RZ ;  /* 0x0000004005027824 */ /* 0x000fe200078e00ff */
[----:B------:R-:W-:Y:S01]  /*0560*/  UIMAD UR7, UR7, UR55, URZ ;  /* 0x00000037070772a4 */ /* 0x000fe2000f8e023f */
[----:B------:R-:W-:Y:S01]  /*0570*/  IMAD.IADD R249, R0, 0x1, -R4 ;  /* 0x0000000100f97824 */ /* 0x000fe200078e0a04 */
[----:B------:R-:W-:Y:S01]  /*0580*/  LEA.HI R10, R10, R8, RZ, 0x3 ;  /* 0x000000080a0a7211 */ /* 0x000fe200078f18ff */
[----:B------:R-:W-:Y:S01]  /*0590*/  IMAD R5, R0, 0x8, R9 ;  /* 0x0000000800057824 */ /* 0x000fe200078e0209 */
[----:B------:R-:W-:Y:S01]  /*05a0*/  LOP3.LUT R0, R2, 0xc0, RZ, 0xc0, !PT ;  /* 0x000000c002007812 */ /* 0x000fe200078ec0ff */
[----:B------:R-:W-:Y:S01]  /*05b0*/  IMAD R227, R245, 0x2000, R6 ;  /* 0x00002000f5e37824 */ /* 0x000fe200078e0206 */
[----:B------:R-:W-:Y:S01]  /*05c0*/  LEA.HI R9, R11, R11, RZ, 0x1 ;  /* 0x0000000b0b097211 */ /* 0x000fe200078f08ff */
[----:B------:R-:W-:Y:S01]  /*05d0*/  ULDC UR16, c[0x0][0x1c0] ;  /* 0x0000700000107ab9 */ /* 0x000fe20000000800 */
[----:B------:R-:W-:Y:S01]  /*05e0*/  SHF.R.U32.HI R4, RZ, 0x3, R0 ;  /* 0x00000003ff047819 */ /* 0x000fe20000011600 */
[----:B------:R-:W-:Y:S01]  /*05f0*/  ULDC UR61, c[0x0][0x2e8] ;  /* 0x0000ba00003d7ab9 */ /* 0x000fe20000000800 */
[----:B------:R-:W-:Y:S01]  /*0600*/  LOP3.LUT R3, R0, 0x18, R238, 0xf8, !PT ;  /* 0x0000001800037812 */ /* 0x000fe200078ef8ee */
[----:B------:R-:W-:Y:S01]  /*0610*/  IMAD R0, R245, 0x8, R12 ;  /* 0x00000008f5007824 */ /* 0x000fe200078e020c */
[----:B------:R-:W-:Y:S01]  /*0620*/  LOP3.LUT R2, R9, 0x7fffffe, RZ, 0xc0, !PT ;  /* 0x07fffffe09027812 */ /* 0x000fe200078ec0ff */
[----:B------:R-:W-:Y:S01]  /*0630*/  ULDC UR60, c[0x0][0x2e8] ;  /* 0x0000ba00003c7ab9 */ /* 0x000fe20000000800 */
[----:B------:R-:W-:Y:S01]  /*0640*/  LOP3.LUT R3, R3, R4, RZ, 0x3c, !PT ;  /* 0x0000000403037212 */ /* 0x000fe200078e3cff */
[----:B------:R-:W-:Y:S01]  /*0650*/  IMAD.U32 R4, RZ, RZ, UR18 ;  /* 0x00000012ff047e24 */ /* 0x000fe2000f8e00ff */
[----:B------:R-:W-:Y:S01]  /*0660*/  LOP3.LUT P5, RZ, R7, 0x2, RZ, 0xc0, !PT ;  /* 0x0000000207ff7812 */ /* 0x000fe200078ac0ff */
[----:B------:R-:W-:Y:S01]  /*0670*/  IMAD.IADD R2, R11, 0x1, -R2 ;  /* 0x000000010b027824 */ /* 0x000fe200078e0a02 */
[----:B------:R-:W-:Y:S01]  /*0680*/  LOP3.LUT P4, RZ, R7, 0x4, RZ, 0xc0, !PT ;  /* 0x0000000407ff7812 */ /* 0x000fe2000788c0ff */
[----:B------:R-:W-:Y:S01]  /*0690*/  IMAD.U32 R248, R5, 0x20, R3 ;  /* 0x0000002005f87824 */ /* 0x000fe200078e0003 */
[----:B------:R1:W-:Y:S01]  /*06a0*/  STL [R1+0x34], R4 ;  /* 0x0000340401007387 */ /* 0x0003e20000100800 */
[----:B------:R-:W-:Y:S01]  /*06b0*/  IMAD R17, R0, 0x8, R2 ;  /* 0x0000000800117824 */ /* 0x000fe200078e0202 */
[----:B------:R-:W-:Y:S01]  /*06c0*/  LEA.HI R0, R8, R8, RZ, 0x1 ;  /* 0x0000000808007211 */ /* 0x000fe200078f08ff */
[----:B------:R-:W-:Y:S01]  /*06d0*/  IMAD.U32 R2, RZ, RZ, UR4 ;  /* 0x00000004ff027e24 */ /* 0x000fe2000f8e00ff */
[----:B------:R-:W-:Y:S01]  /*06e0*/  UIMAD UR4, UR55, UR15, UR56 ;  /* 0x0000000f370472a4 */ /* 0x000fe2000f8e0238 */
[----:B------:R-:W-:Y:S01]  /*06f0*/  IMAD.U32 R5, RZ, RZ, UR11 ;  /* 0x0000000bff057e24 */ /* 0x000fe2000f8e00ff */
[----:B------:R-:W-:Y:S01]  /*0700*/  SHF.R.S32.HI R3, RZ, 0x1, R0 ;  /* 0x00000001ff037819 */ /* 0x000fe20000011400 */
[----:B------:R-:W-:Y:S01]  /*0710*/  ULDC.U8 UR6, c[0x0][0x2d8] ;  /* 0x0000b60000067ab9 */ /* 0x000fe20000000000 */
[----:B------:R-:W-:Y:S01]  /*0720*/  SEL R224, R154, 0xffffffe0, !P5 ;  /* 0xffffffe09ae07807 */ /* 0x000fe20006800000 */
[----:B------:R-:W-:-:S02]  /*0730*/  USHF.L.U32 UR49, UR12, 0x3, URZ ;  /* 0x000000030c317899 */ /* 0x000fc4000800063f */
[----:B------:R-:W-:Y:S02]  /*0740*/  USHF.L.U32 UR48, UR12, 0x4, URZ ;  /* 0x000000040c307899 */ /* 0x000fe4000800063f */
[----:B------:R-:W-:Y:S02]  /*0750*/  UIMAD UR47, UR12, 0x18, URZ ;  /* 0x000000180c2f78a4 */ /* 0x000fe4000f8e023f */
[----:B------:R-:W-:Y:S02]  /*0760*/  USHF.L.U32 UR46, UR12, 0x5, URZ ;  /* 0x000000050c2e7899 */ /* 0x000fe4000800063f */
[----:B------:R-:W-:Y:S02]  /*0770*/  UIMAD UR45, UR12, 0x28, URZ ;  /* 0x000000280c2d78a4 */ /* 0x000fe4000f8e023f */
[----:B------:R-:W-:Y:S02]  /*0780*/  UIMAD UR44, UR12, 0x30, URZ ;  /* 0x000000300c2c78a4 */ /* 0x000fe4000f8e023f */
[----:B------:R-:W-:-:S02]  /*0790*/  UIMAD UR43, UR12, 0x38, URZ ;  /* 0x000000380c2b78a4 */ /* 0x000fc4000f8e023f */
[----:B------:R-:W-:Y:S01]  /*07a0*/  USHF.L.U32 UR42, UR12, 0x6, URZ ;  /* 0x000000060c2a7899 */ /* 0x000fe2000800063f */
[----:B-1----:R-:W-:Y:S01]  /*07b0*/  IMAD.U32 R4, RZ, RZ, UR12 ;  /* 0x0000000cff047e24 */ /* 0x002fe2000f8e00ff */
[----:B------:R-:W-:Y:S02]  /*07c0*/  UIMAD UR41, UR12, 0x48, URZ ;  /* 0x000000480c2978a4 */ /* 0x000fe4000f8e023f */
[----:B------:R-:W-:Y:S02]  /*07d0*/  UIMAD UR40, UR12, 0x50, URZ ;  /* 0x000000500c2878a4 */ /* 0x000fe4000f8e023f */
[----:B------:R1:W-:Y:S01]  /*07e0*/  STL [R1+0x8], R4 ;  /* 0x0000080401007387 */ /* 0x0003e20000100800 */
[----:B------:R-:W-:Y:S02]  /*07f0*/  UIMAD UR39, UR12, 0x58, URZ ;  /* 0x000000580c2778a4 */ /* 0x000fe4000f8e023f */
[----:B------:R-:W-:Y:S01]  /*0800*/  UIMAD UR38, UR12, 0x60, URZ ;  /* 0x000000600c2678a4 */ /* 0x000fe2000f8e023f */
[----:B------:R2:W-:Y:S01]  /*0810*/  STL [R1+0x30], R2 ;  /* 0x0000300201007387 */ /* 0x0005e20000100800 */
[----:B------:R-:W-:-:S02]  /*0820*/  UIMAD UR37, UR12, 0x68, URZ ;  /* 0x000000680c2578a4 */ /* 0x000fc4000f8e023f */
[----:B------:R-:W-:Y:S02]  /*0830*/  UIMAD UR36, UR12, 0x70, URZ ;  /* 0x000000700c2478a4 */ /* 0x000fe4000f8e023f */
[----:B------:R-:W-:Y:S02]  /*0840*/  UIMAD UR35, UR12, 0x78, URZ ;  /* 0x000000780c2378a4 */ /* 0x000fe4000f8e023f */
[----:B------:R-:W-:Y:S01]  /*0850*/  UMOV UR57, 0xffffe000 ;  /* 0xffffe00000397882 */ /* 0x000fe20000000000 */
[----:B-1----:R-:W-:Y:S02]  /*0860*/  LOP3.LUT R4, R0, 0x7fffffe, RZ, 0xc0, !PT ;  /* 0x07fffffe00047812 */ /* 0x002fe400078ec0ff */
[----:B------:R-:W-:Y:S02]  /*0870*/  SHF.R.S32.HI R0, RZ, 0x1f, R0 ;  /* 0x0000001fff007819 */ /* 0x000fe40000011400 */
[----:B--2---:R-:W-:Y:S01]  /*0880*/  LOP3.LUT R2, R10, 0xfffffff8, RZ, 0xc0, !PT ;  /* 0xfffffff80a027812 */ /* 0x004fe200078ec0ff */
[----:B------:R-:W-:Y:S01]  /*0890*/  IMAD.IADD R16, R8, 0x1, -R4 ;  /* 0x0000000108107824 */ /* 0x000fe200078e0a04 */
[----:B------:R-:W-:Y:S01]  /*08a0*/  LEA.HI R0, R0, R3, RZ, 0x2 ;  /* 0x0000000300007211 */ /* 0x000fe200078f10ff */
[----:B------:R-:W-:-:S02]  /*08b0*/  IMAD.U32 R4, RZ, RZ, UR10 ;  /* 0x0000000aff047e24 */ /* 0x000fc4000f8e00ff */
[----:B------:R-:W-:Y:S01]  /*08c0*/  IMAD.IADD R15, R8, 0x1, -R2 ;  /* 0x00000001080f7824 */ /* 0x000fe200078e0a02 */
[----:B------:R-:W-:Y:S01]  /*08d0*/  LOP3.LUT R0, R0, 0xfffffffc, RZ, 0xc0, !PT ;  /* 0xfffffffc00007812 */ /* 0x000fe200078ec0ff */
[C---:B------:R-:W-:Y:S01]  /*08e0*/  IMAD.SHL.U32 R4, R7.reuse, 0x40, RZ ;  /* 0x0000004007047824 */ /* 0x040fe200078e00ff */
[----:B------:R-:W-:-:S03]  /*08f0*/  LOP3.LUT R2, R7, 0x1, RZ, 0xc0, !PT ;  /* 0x0000000107027812 */ /* 0x000fc600078ec0ff */
[----:B------:R-:W-:Y:S01]  /*0900*/  IMAD.IADD R14, R3, 0x1, -R0 ;  /* 0x00000001030e7824 */ /* 0x000fe200078e0a00 */
[----:B------:R-:W-:Y:S01]  /*0910*/  ISETP.NE.U32.AND P6, PT, R2, 0x1, PT ;  /* 0x000000010200780c */ /* 0x000fe20003fc5070 */
[----:B------:R-:W-:Y:S01]  /*0920*/  IMAD.U32 R0, RZ, RZ, UR8 ;  /* 0x00000008ff007e24 */ /* 0x000fe2000f8e00ff */
[----:B------:R-:W-:Y:S01]  /*0930*/  SHF.R.S32.HI R0, RZ, 0x1, R9 ;  /* 0x00000001ff007819 */ /* 0x000fe20000011409 */
[----:B------:R-:W-:Y:S01]  /*0940*/  IMAD.U32 R2, RZ, RZ, UR9 ;  /* 0x00000009ff027e24 */ /* 0x000fe2000f8e00ff */
[----:B------:R-:W-:Y:S01]  /*0950*/  USHF.R.S32.HI UR9, URZ, 0x1f, UR56 ;  /* 0x0000001f3f097899 */ /* 0x000fe20008011438 */
[----:B------:R-:W-:Y:S01]  /*0960*/  IMAD.SHL.U32 R2, R11, 0x40, RZ ;  /* 0x000000400b027824 */ /* 0x000fe200078e00ff */
[C---:B------:R-:W-:Y:S01]  /*0970*/  LOP3.LUT P0, RZ, R0.reuse, 0x2, RZ, 0xc0, !PT ;  /* 0x0000000200ff7812 */ /* 0x040fe2000780c0ff */
[----:B------:R-:W-:Y:S01]  /*0980*/  IMAD.SHL.U32 R11, R0, 0x40, RZ ;  /* 0x00000040000b7824 */ /* 0x000fe200078e00ff */
[----:B------:R-:W-:Y:S01]  /*0990*/  LEA.HI R9, R7, R7, RZ, 0x1 ;  /* 0x0000000707097211 */ /* 0x000fe200078f08ff */
[----:B------:R-:W-:Y:S01]  /*09a0*/  IMAD.SHL.U32 R0, R249, 0x10, RZ ;  /* 0x00000010f9007824 */ /* 0x000fe200078e00ff */
[----:B------:R-:W-:Y:S01]  /*09b0*/  LOP3.LUT R8, R2, 0x1c0, RZ, 0xc0, !PT ;  /* 0x000001c002087812 */ /* 0x000fe200078ec0ff */
[----:B------:R-:W-:Y:S01]  /*09c0*/  IMAD.U32 R3, RZ, RZ, UR9 ;  /* 0x00000009ff037e24 */ /* 0x000fe2000f8e00ff */
[----:B------:R-:W-:Y:S01]  /*09d0*/  LOP3.LUT R2, R9, 0x3fffffe, RZ, 0xc0, !PT ;  /* 0x03fffffe09027812 */ /* 0x000fe200078ec0ff */
[----:B------:R-:W-:Y:S01]  /*09e0*/  @UP5 UIMAD UR9, UR55, UR14, URZ ;  /* 0x0000000e370952a4 */ /* 0x000fe2000f8e023f */
[----:B------:R-:W-:Y:S01]  /*09f0*/  LEA.HI.SX32 R237, R237, R0, 0x1e ;  /* 0x00000000eded7211 */ /* 0x000fe200078ff2ff */
[----:B------:R-:W-:Y:S01]  /*0a00*/  @!UP5 UIMAD UR8, UR55, UR16, UR56 ;  /* 0x000000103708d2a4 */ /* 0x000fe2000f8e0238 */
[----:B------:R-:W-:Y:S01]  /*0a10*/  LOP3.LUT R5, R8, 0x30, R0, 0xf8, !PT ;  /* 0x0000003008057812 */ /* 0x000fe200078ef800 */
[----:B------:R-:W-:Y:S01]  /*0a20*/  IMAD.IADD R13, R7, 0x1, -R2 ;  /* 0x00000001070d7824 */ /* 0x000fe200078e0a02 */
[----:B------:R-:W-:Y:S01]  /*0a30*/  LOP3.LUT R0, R11, 0xc0, RZ, 0xc0, !PT ;  /* 0x000000c00b007812 */ /* 0x000fe200078ec0ff */
[----:B------:R-:W-:Y:S01]  /*0a40*/  IMAD.SHL.U32 R2, R249, 0x400, RZ ;  /* 0x00000400f9027824 */ /* 0x000fe200078e00ff */
[--C-:B------:R-:W-:Y:S01]  /*0a50*/  LOP3.LUT R5, R5, 0x8, R149.reuse, 0xf8, !PT ;  /* 0x0000000805057812 */ /* 0x100fe200078ef895 */
[----:B------:R-:W-:Y:S01]  /*0a60*/  @!UP5 UIMAD UR8, UR8, UR14, URZ ;  /* 0x0000000e0808d2a4 */ /* 0x000fe2000f8e023f */
[----:B------:R-:W-:-:S02]  /*0a70*/  LOP3.LUT R149, R0, 0x8, R149, 0xf8, !PT ;  /* 0x0000000800957812 */ /* 0x000fc400078ef895 */
[----:B------:R-:W-:Y:S01]  /*0a80*/  SHF.R.U32.HI R0, RZ, 0x3, R0 ;  /* 0x00000003ff007819 */ /* 0x000fe20000011600 */
[----:B------:R-:W-:Y:S01]  /*0a90*/  ULDC.64 UR14, c[0x0][0x118] ;  /* 0x00004600000e7ab9 */ /* 0x000fe20000000a00 */
[----:B------:R-:W-:Y:S01]  /*0aa0*/  SHF.R.S32.HI R3, RZ, 0x3, R10 ;  /* 0x00000003ff037819 */ /* 0x000fe2000001140a */
[----:B------:R-:W-:Y:S01]  /*0ab0*/  IMAD.U32 R252, RZ, RZ, UR8 ;  /* 0x00000008fffc7e24 */ /* 0x000fe2000f8e00ff */
[----:B------:R-:W-:Y:S02]  /*0ac0*/  LOP3.LUT R4, R4, 0x1c0, RZ, 0xc0, !PT ;  /* 0x000001c004047812 */ /* 0x000fe400078ec0ff */
[----:B------:R-:W-:Y:S01]  /*0ad0*/  LOP3.LUT R149, R149, R0, RZ, 0x3c, !PT ;  /* 0x0000000095957212 */ /* 0x000fe200078e3cff */
[----:B------:R-:W-:Y:S01]  /*0ae0*/  IMAD.U32 R0, RZ, RZ, UR9 ;  /* 0x00000009ff007e24 */ /* 0x000fe2000f8e00ff */
[----:B------:R-:W-:Y:S01]  /*0af0*/  LEA.HI R4, R4, R4, RZ, 0x1d ;  /* 0x0000000404047211 */ /* 0x000fe200078fe8ff */
[----:B------:R-:W-:Y:S01]  /*0b00*/  IMAD R16, R3, 0x8, R16 ;  /* 0x0000000803107824 */ /* 0x000fe200078e0210 */
[----:B------:R-:W-:Y:S01]  /*0b10*/  SEL R223, R223, 0x10, !P6 ;  /* 0x00000010dfdf7807 */ /* 0x000fe20007000000 */
[--C-:B------:R-:W-:Y:S01]  /*0b20*/  IMAD R151, R3, 0x200, R2.reuse ;  /* 0x0000020003977824 */ /* 0x100fe200078e0202 */
[----:B------:R1:W-:Y:S01]  /*0b30*/  STL [R1+0x2c], R0 ;  /* 0x00002c0001007387 */ /* 0x0003e20000100800 */
[----:B------:R-:W-:Y:S01]  /*0b40*/  IMAD.U32 R3, RZ, RZ, UR5 ;  /* 0x00000005ff037e24 */ /* 0x000fe2000f8e00ff */
[----:B------:R-:W-:Y:S01]  /*0b50*/  USHF.L.U32 UR5, UR4, 0x5, URZ ;  /* 0x0000000504057899 */ /* 0x000fe2000800063f */
[----:B------:R-:W-:Y:S01]  /*0b60*/  IADD3 R227, R4, R227, R2 ;  /* 0x000000e304e37210 */ /* 0x000fe20007ffe002 */
[----:B------:R-:W-:Y:S01]  /*0b70*/  UIMAD UR4, UR59, UR10, URZ ;  /* 0x0000000a3b0472a4 */ /* 0x000fe2000f8e023f */
[----:B------:R-:W-:Y:S01]  /*0b80*/  SHF.R.U32.HI R2, RZ, 0x3, R8 ;  /* 0x00000003ff027819 */ /* 0x000fe20000011608 */
[----:B------:R2:W-:Y:S01]  /*0b90*/  STL [R1+0x28], R3 ;  /* 0x0000280301007387 */ /* 0x0005e20000100800 */
[----:B------:R-:W-:Y:S01]  /*0ba0*/  UIMAD.WIDE.U32 UR10, UR58, UR10, URZ ;  /* 0x0000000a3a0a72a5 */ /* 0x000fe2000f8e003f */
[----:B------:R-:W-:Y:S01]  /*0bb0*/  IMAD.SHL.U32 R227, R227, 0x2, RZ ;  /* 0x00000002e3e37824 */ /* 0x000fe200078e00ff */
[----:B------:R-:W-:Y:S01]  /*0bc0*/  LOP3.LUT R5, R5, R2, RZ, 0x3c, !PT ;  /* 0x0000000205057212 */ /* 0x000fe200078e3cff */
[----:B------:R-:W-:Y:S01]  /*0bd0*/  IMAD.U32 R2, RZ, RZ, UR4 ;  /* 0x00000004ff027e24 */ /* 0x000fe2000f8e00ff */
[----:B------:R-:W-:Y:S01]  /*0be0*/  USHF.L.U32 UR4, UR12, 0x7, URZ ;  /* 0x000000070c047899 */ /* 0x000fe2000800063f */
[----:B------:R-:W-:Y:S01]  /*0bf0*/  IMAD.U32 R149, R17, 0x20, R149 ;  /* 0x0000002011957824 */ /* 0x000fe200078e0095 */
[C---:B------:R-:W-:Y:S01]  /*0c00*/  IADD3 R222, R227.reuse, 0x40, RZ ;  /* 0x00000040e3de7810 */ /* 0x040fe20007ffe0ff */
[C---:B------:R-:W-:Y:S01]  /*0c10*/  IMAD.IADD R228, R227.reuse, 0x1, R223 ;  /* 0x00000001e3e47824 */ /* 0x040fe200078e02df */
[----:B------:R-:W-:Y:S01]  /*0c20*/  @P4 IADD3 R222, R227, -0x40, RZ ;  /* 0xffffffc0e3de4810 */ /* 0x000fe20007ffe0ff */
[----:B------:R-:W-:Y:S01]  /*0c30*/  IMAD R5, R12, 0x200, R5 ;  /* 0x000002000c057824 */ /* 0x000fe200078e0205 */
[----:B------:R-:W-:Y:S01]  /*0c40*/  SEL R150, R154, 0xffffffe0, !P0 ;  /* 0xffffffe09a967807 */ /* 0x000fe20004000000 */
[----:B------:R-:W-:Y:S01]  /*0c50*/  IMAD.U32 R4, RZ, RZ, UR4 ;  /* 0x00000004ff047e24 */ /* 0x000fe2000f8e00ff */
[----:B------:R-:W-:Y:S01]  /*0c60*/  UIADD3 UR34, -UR4, URZ, URZ ;  /* 0x0000003f04227290 */ /* 0x000fe2000fffe13f */
[----:B------:R-:W-:-:S02]  /*0c70*/  IMAD.SHL.U32 R149, R149, 0x2, RZ ;  /* 0x0000000295957824 */ /* 0x000fc400078e00ff */
[----:B------:R-:W-:Y:S02]  /*0c80*/  IMAD.IADD R223, R223, 0x1, R222 ;  /* 0x00000001dfdf7824 */ /* 0x000fe400078e02de */
[----:B------:R-:W-:Y:S02]  /*0c90*/  IMAD.IADD R229, R227, 0x1, R224 ;  /* 0x00000001e3e57824 */ /* 0x000fe400078e02e0 */
[----:B-1----:R-:W-:Y:S02]  /*0ca0*/  IMAD R0, R249, 0x200, R6 ;  /* 0x00000200f9007824 */ /* 0x002fe400078e0206 */
[----:B------:R-:W-:Y:S02]  /*0cb0*/  IMAD.IADD R226, R228, 0x1, R224 ;  /* 0x00000001e4e27824 */ /* 0x000fe400078e02e0 */
[----:B------:R-:W-:Y:S02]  /*0cc0*/  IMAD R13, R13, 0x20, R0 ;  /* 0x000000200d0d7824 */ /* 0x000fe400078e0200 */
[----:B--2---:R-:W-:Y:S01]  /*0cd0*/  IMAD.U32 R3, RZ, RZ, UR7 ;  /* 0x00000007ff037e24 */ /* 0x004fe2000f8e00ff */
[----:B------:R-:W-:Y:S01]  /*0ce0*/  USHF.R.S32.HI UR7, URZ, 0x1f, UR18 ;  /* 0x0000001f3f077899 */ /* 0x000fe20008011412 */
[----:B------:R-:W-:Y:S01]  /*0cf0*/  IMAD.U32 R0, RZ, RZ, UR5 ;  /* 0x00000005ff007e24 */ /* 0x000fe2000f8e00ff */
[----:B------:R-:W-:Y:S01]  /*0d00*/  USHF.R.S32.HI UR5, URZ, 0x1f, UR5 ;  /* 0x0000001f3f057899 */ /* 0x000fe20008011405 */
[----:B------:R-:W-:Y:S01]  /*0d10*/  IMAD.IADD R225, R224, 0x1, R222 ;  /* 0x00000001e0e17824 */ /* 0x000fe200078e02de */
[----:B------:R1:W-:Y:S01]  /*0d20*/  STL [R1+0x24], R3 ;  /* 0x0000240301007387 */ /* 0x0003e20000100800 */
[----:B------:R-:W-:-:S02]  /*0d30*/  IMAD.IADD R150, R149, 0x1, R150 ;  /* 0x0000000195967824 */ /* 0x000fc400078e0296 */
[----:B------:R-:W-:Y:S01]  /*0d40*/  IMAD.IADD R224, R224, 0x1, R223 ;  /* 0x00000001e0e07824 */ /* 0x000fe200078e02df */
[----:B------:R2:W-:Y:S04]  /*0d50*/  STL [R1+0x20], R0 ;  /* 0x0000200001007387 */ /* 0x0005e80000100800 */
        /* <DEDUP_REMOVED lines=10> */
[----:B------:R2:W-:Y:S01]  /*0e00*/  STL [R1+0x14], R4 ;  /* 0x0000140401007387 */ /* 0x0005e20000100800 */
[----:B------:R-:W-:Y:S02]  /*0e10*/  LOP3.LUT P0, RZ, R14, 0x2, RZ, 0xc0, !PT ;  /* 0x000000020eff7812 */ /* 0x000fe4000780c0ff */
[----:B------:R-:W-:-:S02]  /*0e20*/  SEL R152, R152, 0xffffffc0, !P2 ;  /* 0xffffffc098987807 */ /* 0x000fc40005000000 */
[----:B------:R-:W-:Y:S01]  /*0e30*/  SEL R154, R154, 0xffffffe0, !P0 ;  /* 0xffffffe09a9a7807 */ /* 0x000fe20004000000 */
[----:B-1----:R-:W-:Y:S02]  /*0e40*/  IMAD.U32 R2, RZ, RZ, UR10 ;  /* 0x0000000aff027e24 */ /* 0x002fe4000f8e00ff */
[----:B--2---:R-:W-:-:S03]  /*0e50*/  IMAD.SHL.U32 R4, R12, 0x10, RZ ;  /* 0x000000100c047824 */ /* 0x004fc600078e00ff */
        /* <DEDUP_REMOVED lines=39> */
.L_x_736:
        /* <DEDUP_REMOVED lines=54> */
.L_x_690:
        /* <DEDUP_REMOVED lines=67> */
.L_x_692:
        /* <DEDUP_REMOVED lines=18> */
.L_x_693:
[----:B------:R-:W2:Y:S01]  /*1980*/  LDL R0, [R1+0x1c] ;  /* 0x00001c0001007983 */ /* 0x000ea20000100800 */
[----:B------:R-:W-:-:S03]  /*1990*/  ULDC.64 UR16, c[0x0][0x370] ;  /* 0x0000dc0000107ab9 */ /* 0x000fc60000000a00 */
[----:B------:R-:W3:Y:S04]  /*19a0*/  LDL R6, [R1+0x24] ;  /* 0x0000240001067983 */ /* 0x000ee80000100800 */
[----:B------:R-:W4:Y:S04]  /*19b0*/  LDL.64 R4, [R1] ;  /* 0x0000000001047983 */ /* 0x000f280000100a00 */
[----:B------:R-:W2:Y:S01]  /*19c0*/  LDL R3, [R1+0x30] ;  /* 0x0000300001037983 */ /* 0x000ea20000100800 */
[----:B------:R-:W-:-:S04]  /*19d0*/  @UP3 UIMAD.WIDE.U32 UR12, UR4, UR16, URZ ;  /* 0x00000010040c32a5 */ /* 0x000fc8000f8e003f */
[----:B------:R-:W-:-:S03]  /*19e0*/  @UP3 UIMAD UR25, UR4, UR17, UR13 ;  /* 0x00000011041932a4 */ /* 0x000fc6000f8e020d */
[----:B------:R-:W-:Y:S02]  /*19f0*/  @UP3 UMOV UR21, UR12 ;  /* 0x0000000c00153c82 */ /* 0x000fe40008000000 */
[----:B------:R-:W-:Y:S02]  /*1a00*/  ULDC.64 UR12, c[0x0][0x368] ;  /* 0x0000da00000c7ab9 */ /* 0x000fe40000000a00 */
[----:B------:R-:W-:-:S04]  /*1a10*/  @!UP3 UIMAD UR9, UR32, UR12, URZ ;  /* 0x0000000c2009b2a4 */ /* 0x000fc8000f8e023f */
[----:B------:R-:W-:Y:S02]  /*1a20*/  @!UP3 UIMAD UR9, UR55, UR13, UR9 ;  /* 0x0000000d3709b2a4 */ /* 0x000fe4000f8e0209 */
[----:B------:R-:W-:Y:S01]  /*1a30*/  @!UP3 UIMAD.WIDE.U32 UR12, UR55, UR12, URZ ;  /* 0x0000000c370cb2a5 */ /* 0x000fe2000f8e003f */
[----:B--2---:R1:W2:Y:S02]  /*1a40*/  R2UR UR10, R0 ;  /* 0x00000000000a73c2 */ /* 0x0042a400000e0000 */
[----:B-1----:R-:W5:Y:S06]  /*1a50*/  LDL R0, [R1+0x2c] ;  /* 0x00002c0001007983 */ /* 0x002f6c0000100800 */
[----:B---3--:R1:W3:Y:S08]  /*1a60*/  R2UR UR33, R6 ;  /* 0x00000000062173c2 */ /* 0x0082f000000e0000 */
[----:B----4-:R4:W2:Y:S01]  /*1a70*/  R2UR UR16, R4 ;  /* 0x00000000041073c2 */ /* 0x0108a200000e0000 */
[----:B-1----:R-:W-:-:S04]  /*1a80*/  IABS R6, c[0x0][0x1c8] ;  /* 0x0000720000067a13 */ /* 0x002fc80000000000 */
[----:B----4-:R-:W1:Y:S01]  /*1a90*/  I2F.RP R4, R6 ;  /* 0x0000000600047306 */ /* 0x010e620000209400 */
[----:B------:R-:W-:Y:S02]  /*1aa0*/  ULDC UR22, c[0x0][0x224] ;  /* 0x0000890000167ab9 */ /* 0x000fe40000000800 */
[----:B------:R-:W-:Y:S02]  /*1ab0*/  @!UP3 UIADD3 UR25, UR13, UR9, URZ ;  /* 0x000000090d19b290 */ /* 0x000fe4000fffe03f */
[----:B------:R-:W-:Y:S02]  /*1ac0*/  UIMAD.WIDE.U32 UR18, UR55, UR22, URZ ;  /* 0x00000016371272a5 */ /* 0x000fe4000f8e003f */
[----:B---3--:R-:W-:Y:S01]  /*1ad0*/  UIMAD UR9, UR32, UR22, UR33 ;  /* 0x00000016200972a4 */ /* 0x008fe2000f8e0221 */
[----:B-1----:R-:W1:Y:S01]  /*1ae0*/  MUFU.RCP R4, R4 ;  /* 0x0000000400047308 */ /* 0x002e620000001000 */
[----:B------:R3:W4:Y:S02]  /*1af0*/  R2UR UR17, R5 ;  /* 0x00000000051173c2 */ /* 0x00072400000e0000 */
[----:B------:R-:W-:-:S04]  /*1b00*/  UIADD3 UR9, UR19, UR9, URZ ;  /* 0x0000000913097290 */ /* 0x000fc8000fffe03f */
[----:B--2---:R-:W-:Y:S02]  /*1b10*/  UIMAD UR9, UR58, UR9, UR10 ;  /* 0x000000093a0972a4 */ /* 0x004fe4000f8e020a */
[----:B------:R-:W2:Y:S01]  /*1b20*/  S2UR UR10, SR_CTAID.X ;  /* 0x00000000000a79c3 */ /* 0x000ea20000002500 */
[----:B-1----:R-:W-:-:S04]  /*1b30*/  IADD3 R4, R4, 0xffffffe, RZ ;  /* 0x0ffffffe04047810 */ /* 0x002fc80007ffe0ff */
[----:B---3--:R1:W3:Y:S01]  /*1b40*/  F2I.FTZ.U32.TRUNC.NTZ R5, R4 ;  /* 0x0000000400057305 */ /* 0x0082e2000021f000 */
[----:B------:R-:W-:Y:S02]  /*1b50*/  @!UP3 UMOV UR21, UR12 ;  /* 0x0000000c0015bc82 */ /* 0x000fe40008000000 */
[----:B------:R-:W-:Y:S02]  /*1b60*/  UIMAD.WIDE.U32 UR12, UR58, UR4, URZ ;  /* 0x000000043a0c72a5 */ /* 0x000fe4000f8e003f */
[----:B----4-:R-:W-:Y:S02]  /*1b70*/  UIADD3 UR18, UR17, UR9, URZ ;  /* 0x0000000911127290 */ /* 0x010fe4000fffe03f */
[----:B------:R-:W-:Y:S02]  /*1b80*/  UIMAD UR9, UR59, UR4, URZ ;  /* 0x000000043b0972a4 */ /* 0x000fe4000f8e023f */
[----:B------:R-:W-:-:S03]  /*1b90*/  USEL UR22, UR16, UR12, !UP3 ;  /* 0x0000000c10167287 */ /* 0x000fc6000d800000 */
[----:B------:R-:W-:Y:S02]  /*1ba0*/  ULDC.64 UR16, c[0x0][0x3d8] ;  /* 0x0000f60000107ab9 */ /* 0x000fe40000000a00 */
[----:B------:R-:W-:Y:S02]  /*1bb0*/  @UP3 UIADD3 UR18, UR13, UR9, URZ ;  /* 0x000000090d123290 */ /* 0x000fe4000fffe03f */
[----:B--2---:R-:W-:Y:S01]  /*1bc0*/  UIMAD.WIDE.U32 UR12, UR10, UR16, URZ ;  /* 0x000000100a0c72a5 */ /* 0x004fe2000f8e003f */
[----:B------:R2:W4:Y:S01]  /*1bd0*/  R2UR UR16, R3 ;  /* 0x00000000031073c2 */ /* 0x00052200000e0000 */
[----:B-1----:R-:W-:Y:S01]  /*1be0*/  IMAD.MOV.U32 R4, RZ, RZ, RZ ;  /* 0x000000ffff047224 */ /* 0x002fe200078e00ff */
[----:B--2---:R-:W-:Y:S01]  /*1bf0*/  IABS R3, UR56 ;  /* 0x0000003800037c13 */ /* 0x004fe20008000000 */
[----:B------:R-:W-:Y:S02]  /*1c00*/  UIMAD UR17, UR10, UR17, UR13 ;  /* 0x000000110a1172a4 */ /* 0x000fe4000f8e020d */
[----:B------:R-:W-:-:S02]  /*1c10*/  USHF.L.U32 UR10, UR55, 0x7, URZ ;  /* 0x00000007370a7899 */ /* 0x000fc4000800063f */
[----:B------:R-:W-:Y:S02]  /*1c20*/  USEL UR19, UR12, URZ, UP6 ;  /* 0x0000003f0c137287 */ /* 0x000fe4000b000000 */
[----:B------:R-:W-:Y:S01]  /*1c30*/  USHF.L.U64.HI UR9, UR55, 0x7, UR32 ;  /* 0x0000000737097899 */ /* 0x000fe20008010220 */
[----:B------:R-:W1:Y:S01]  /*1c40*/  R2UR UR13, R252 ;  /* 0x00000000fc0d73c2 */ /* 0x000e6200000e0000 */
[----:B------:R-:W-:Y:S02]  /*1c50*/  USEL UR12, UR10, URZ, UP1 ;  /* 0x0000003f0a0c7287 */ /* 0x000fe40008800000 */
[----:B------:R-:W-:Y:S02]  /*1c60*/  USEL UR9, UR9, URZ, UP1 ;  /* 0x0000003f09097287 */ /* 0x000fe40008800000 */
[----:B------:R-:W-:-:S04]  /*1c70*/  UIADD3 UR12, UP1, UR7, UR12, URZ ;  /* 0x0000000c070c7290 */ /* 0x000fc8000ff3e03f */
[----:B------:R-:W-:Y:S02]  /*1c80*/  UIADD3.X UR10, UR24, UR9, URZ, UP1, !UPT ;  /* 0x00000009180a7290 */ /* 0x000fe40008ffe43f */
[----:B------:R-:W-:-:S04]  /*1c90*/  UIMAD UR9, UR59, UR12, URZ ;  /* 0x0000000c3b0972a4 */ /* 0x000fc8000f8e023f */
[----:B------:R-:W-:Y:S01]  /*1ca0*/  UIMAD UR9, UR58, UR10, UR9 ;  /* 0x0000000a3a0972a4 */ /* 0x000fe2000f8e0209 */
[----:B------:R-:W-:Y:S01]  /*1cb0*/  ISETP.NE.AND P2, PT, RZ, c[0x0][0x1c8], PT ;  /* 0x00007200ff007a0c */ /* 0x000fe20003f45270 */
[----:B------:R-:W-:Y:S01]  /*1cc0*/  USEL UR17, UR17, URZ, UP6 ;  /* 0x0000003f11117287 */ /* 0x000fe2000b000000 */
[----:B-----5:R3:W2:Y:S02]  /*1cd0*/  R2UR UR33, R0 ;  /* 0x00000000002173c2 */ /* 0x0206a400000e0000 */
        /* <DEDUP_REMOVED lines=11> */
[----:B----4-:R-:W-:Y:S01]  /*1d90*/  ISETP.LE.AND P1, PT, RZ, UR16, PT ;  /* 0x00000010ff007c0c */ /* 0x010fe2000bf23270 */
[----:B--2---:R-:W-:Y:S02]  /*1da0*/  @UP5 USEL UR10, UR33, UR4, !UP3 ;  /* 0x00000004210a5287 */ /* 0x004fe4000d800000 */
[----:B------:R-:W-:Y:S02]  /*1db0*/  ULDC UR16, c[0x0][0x234] ;  /* 0x00008d0000107ab9 */ /* 0x000fe40000000800 */
[----:B------:R-:W-:-:S06]  /*1dc0*/  @UP5 UIMAD UR10, UR56, UR16, UR10 ;  /* 0x00000010380a52a4 */ /* 0x000fcc000f8e020a */
[----:B------:R-:W-:-:S05]  /*1dd0*/  @P3 IADD3 R4, R4, 0x1, RZ ;  /* 0x0000000104043810 */ /* 0x000fca0007ffe0ff */
[----:B------:R-:W-:Y:S01]  /*1de0*/  @!P1 IMAD.MOV R4, RZ, RZ, -R4 ;  /* 0x000000ffff049224 */ /* 0x000fe200078e0a04 */
[----:B------:R-:W-:Y:S01]  /*1df0*/  PLOP3.LUT P1, PT, PT, PT, UP5, 0x80, 0x0 ;  /* 0x000000000000781c */ /* 0x000fe20003f2f058 */
[----:B-1----:R-:W-:Y:S02]  /*1e00*/  @!UP5 UMOV UR10, UR13 ;  /* 0x0000000d000adc82 */ /* 0x002fe40008000000 */
        /* <DEDUP_REMOVED lines=13> */
.L_x_694:
[----:B------:R-:W2:Y:S02]  /*1ee0*/  LDL R0, [R1+0x28] ;  /* 0x0000280001007983 */ /* 0x000ea40000100800 */
[----:B--2---:R1:W2:Y:S01]  /*1ef0*/  R2UR UR4, R0 ;  /* 0x00000000000473c2 */ /* 0x0042a200000e0000 */
[----:B------:R-:W-:-:S07]  /*1f00*/  DEPBAR.LE SB1, 0x0, {2} ;  /* 0x000090040000791a */ /* 0x000fce0000000000 */
.L_x_695:
[----:B------:R-:W2:Y:S04]  /*1f10*/  LDL R7, [R1+0x14] ;  /* 0x0000140001077983 */ /* 0x000ea80000100800 */
[----:B------:R-:W3:Y:S04]  /*1f20*/  LDL R0, [R1+0x34] ;  /* 0x0000340001007983 */ /* 0x000ee80000100800 */
[----:B------:R-:W4:Y:S04]  /*1f30*/  LDL R5, [R1+0x10] ;  /* 0x0000100001057983 */ /* 0x000f280000100800 */
[----:B------:R-:W5:Y:S04]  /*1f40*/  LDL R3, [R1+0x18] ;  /* 0x0000180001037983 */ /* 0x000f680000100800 */
[----:B------:R-:W4:Y:S01]  /*1f50*/  LDL R6, [R1+0x8] ;  /* 0x0000080001067983 */ /* 0x000f220000100800 */
[----:B------:R-:W-:-:S02]  /*1f60*/  IMAD.U32 R10, RZ, RZ, UR14 ;  /* 0x0000000eff0a7e24 */ /* 0x000fc4000f8e00ff */
[----:B------:R-:W-:Y:S01]  /*1f70*/  IMAD.U32 R11, RZ, RZ, UR15 ;  /* 0x0000000fff0b7e24 */ /* 0x000fe2000f8e00ff */
[----:B------:R-:W1:Y:S01]  /*1f80*/  S2R R14, SR_TID.X ;  /* 0x00000000000e7919 */ /* 0x000e620000002100 */
[----:B------:R-:W-:Y:S02]  /*1f90*/  SHF.R.S32.HI R239, RZ, 0x1f, R238 ;  /* 0x0000001fffef7819 */ /* 0x000fe400000114ee */
[----:B-1----:R-:W-:Y:S01]  /*1fa0*/  SHF.R.S32.HI R12, RZ, 0x1f, R14 ;  /* 0x0000001fff0c7819 */ /* 0x002fe2000001140e */
[----:B------:R-:W-:Y:S01]  /*1fb0*/  UIADD3 UR10, UR7, UR10, URZ ;  /* 0x0000000a070a7290 */ /* 0x000fe2000fffe03f */
[----:B------:R-:W-:Y:S01]  /*1fc0*/  BSSY B1, `(.L_x_691) ;  /* 0x0000995000017945 */ /* 0x000fe20003800000 */
[----:B--2---:R-:W1:Y:S08]  /*1fd0*/  R2UR UR33, R7 ;  /* 0x00000000072173c2 */ /* 0x004e7000000e0000 */
[----:B---3--:R-:W1:Y:S08]  /*1fe0*/  R2UR UR14, R0 ;  /* 0x00000000000e73c2 */ /* 0x008e7000000e0000 */
[----:B----4-:R-:W2:Y:S08]  /*1ff0*/  R2UR UR51, R5 ;  /* 0x00000000053373c2 */ /* 0x010eb000000e0000 */
[----:B-----5:R-:W2:Y:S01]  /*2000*/  R2UR UR15, R3 ;  /* 0x00000000030f73c2 */ /* 0x020ea200000e0000 */
[----:B-1----:R-:W-:-:S04]  /*2010*/  UIADD3 UR12, UP4, UP3, UR12, UR33, UR14 ;  /* 0x000000210c0c7290 */ /* 0x002fc8000fb9e00e */
[----:B------:R-:W-:Y:S02]  /*2020*/  UIADD3 UR22, UP2, UP1, UR19, UR12, UR22 ;  /* 0x0000000c13167290 */ /* 0x000fe4000f95e016 */
[----:B------:R-:W-:Y:S02]  /*2030*/  USHF.R.S32.HI UR33, URZ, 0x1f, UR56 ;  /* 0x0000001f3f217899 */ /* 0x000fe40008011438 */
[----:B--2---:R-:W-:-:S04]  /*2040*/  UIADD3.X UR12, UR16, UR51, UR15, UP4, UP3 ;  /* 0x00000033100c7290 */ /* 0x004fc8000a7e640f */
[----:B------:R-:W-:-:S03]  /*2050*/  UIADD3.X UR19, UR17, UR12, UR18, UP2, UP1 ;  /* 0x0000000c11137290 */ /* 0x000fc600097e2412 */
[----:B------:R-:W-:Y:S02]  /*2060*/  ULDC.64 UR12, c[0x0][0x1a8] ;  /* 0x00006a00000c7ab9 */ /* 0x000fe40000000a00 */
[----:B------:R-:W-:Y:S01]  /*2070*/  UIMAD UR12, UR33, UR12, URZ ;  /* 0x0000000c210c72a4 */ /* 0x000fe2000f8e023f */
[----:B------:R-:W-:-:S03]  /*2080*/  LEA.HI R3, R12, R14, RZ, 0x2 ;  /* 0x0000000e0c037211 */ /* 0x000fc600078f10ff */
[----:B------:R-:W-:Y:S01]  /*2090*/  UIMAD UR18, UR56, UR13, UR12 ;  /* 0x0000000d381272a4 */ /* 0x000fe2000f8e020c */
[----:B------:R-:W-:Y:S02]  /*20a0*/  SHF.R.S32.HI R3, RZ, 0x2, R3 ;  /* 0x00000002ff037819 */ /* 0x000fe40000011403 */
[----:B------:R-:W-:Y:S02]  /*20b0*/  ULDC.64 UR12, c[0x0][0x378] ;  /* 0x0000de00000c7ab9 */ /* 0x000fe40000000a00 */
[----:B------:R-:W-:Y:S01]  /*20c0*/  UIMAD UR12, UR33, UR12, URZ ;  /* 0x0000000c210c72a4 */ /* 0x000fe2000f8e023f */
[----:B------:R-:W-:Y:S02]  /*20d0*/  SHF.R.S32.HI R16, RZ, 0x1f, R3 ;  /* 0x0000001fff107819 */ /* 0x000fe40000011403 */
[----:B------:R-:W-:Y:S01]  /*20e0*/  IADD3 R0, P1, R3, UR7, RZ ;  /* 0x0000000703007c10 */ /* 0x000fe2000ff3e0ff */
[----:B------:R-:W-:-:S03]  /*20f0*/  UIMAD UR17, UR56, UR13, UR12 ;  /* 0x0000000d381172a4 */ /* 0x000fc6000f8e020c */
[----:B------:R-:W-:Y:S01]  /*2100*/  IADD3.X R5, R16, UR24, RZ, P1, !PT ;  /* 0x0000001810057c10 */ /* 0x000fe20008ffe4ff */
[----:B------:R-:W-:Y:S02]  /*2110*/  ULDC.64 UR12, c[0x0][0x370] ;  /* 0x0000dc00000c7ab9 */ /* 0x000fe40000000a00 */
[----:B------:R-:W-:Y:S01]  /*2120*/  UIMAD UR12, UR24, UR12, URZ ;  /* 0x0000000c180c72a4 */ /* 0x000fe2000f8e023f */
[----:B------:R1:W2:Y:S01]  /*2130*/  R2UR UR24, R6 ;  /* 0x00000000061873c2 */ /* 0x0002a200000e0000 */
[----:B------:R-:W-:Y:S02]  /*2140*/  IMAD R5, R5, c[0x0][0x190], RZ ;  /* 0x0000640005057a24 */ /* 0x000fe400078e02ff */
[----:B------:R-:W-:Y:S02]  /*2150*/  UIMAD UR16, UR7, UR13, UR12 ;  /* 0x0000000d071072a4 */ /* 0x000fe4000f8e020c */
[----:B------:R-:W-:Y:S02]  /*2160*/  UIADD3 UR12, UR7, UR4, URZ ;  /* 0x00000004070c7290 */ /* 0x000fe4000fffe03f */
[----:B------:R-:W-:-:S02]  /*2170*/  UIADD3 UR4, -UR5, UR11, UR8 ;  /* 0x0000000b05047290 */ /* 0x000fc4000fffe108 */
[----:B------:R-:W-:Y:S02]  /*2180*/  ULDC.64 UR14, c[0x0][0x3c8] ;  /* 0x0000f200000e7ab9 */ /* 0x000fe40000000a00 */
[----:B------:R-:W-:Y:S02]  /*2190*/  ULDC UR33, c[0x0][0x2e8] ;  /* 0x0000ba0000217ab9 */ /* 0x000fe40000000800 */
[----:B------:R-:W-:Y:S01]  /*21a0*/  UMOV UR51, 0x4 ;  /* 0x0000000400337882 */ /* 0x000fe20000000000 */
[----:B-1----:R-:W-:-:S04]  /*21b0*/  IMAD.WIDE.U32 R6, R0, c[0x0][0x190], R238 ;  /* 0x0000640000067a25 */ /* 0x002fc800078e00ee */
[----:B------:R-:W-:Y:S01]  /*21c0*/  IMAD R0, R0, c[0x0][0x194], R5 ;  /* 0x0000650000007a24 */ /* 0x000fe200078e0205 */
[----:B------:R-:W-:Y:S01]  /*21d0*/  IADD3 R8, P1, R6, UR30, RZ ;  /* 0x0000001e06087c10 */ /* 0x000fe2000ff3e0ff */
[----:B------:R-:W-:-:S03]  /*21e0*/  UIADD3 UR4, UR4, -UR33, URZ ;  /* 0x8000002104047290 */ /* 0x000fc6000fffe03f */
[----:B------:R-:W-:Y:S02]  /*21f0*/  IADD3.X R9, R7, UR29, R0, P1, !PT ;  /* 0x0000001d07097c10 */ /* 0x000fe40008ffe400 */
[----:B------:R-:W-:Y:S01]  /*2200*/  LEA.HI R0, R12, R14, RZ, 0x5 ;  /* 0x0000000e0c007211 */ /* 0x000fe200078f28ff */
[----:B------:R-:W-:Y:S01]  /*2210*/  UIMAD.WIDE UR12, UR12, UR51, UR14 ;  /* 0x000000330c0c72a5 */ /* 0x000fe2000f8e020e */
[----:B------:R1:W3:Y:S01]  /*2220*/  R2UR UR14, R10 ;  /* 0x000000000a0e73c2 */ /* 0x0002e200000e0000 */
[----:B------:R-:W-:Y:S01]  /*2230*/  USHF.R.S32.HI UR33, URZ, 0x1f, UR4 ;  /* 0x0000001f3f217899 */ /* 0x000fe20008011404 */
[----:B------:R-:W-:-:S03]  /*2240*/  IADD3 R6, P1, R238, UR21, RZ ;  /* 0x00000015ee067c10 */ /* 0x000fc6000ff3e0ff */
[----:B------:R-:W-:Y:S01]  /*2250*/  ULEA.HI UR33, UR33, UR4, URZ, 0x7 ;  /* 0x0000000421217291 */ /* 0x000fe2000f8f383f */
[----:B------:R-:W-:Y:S01]  /*2260*/  IADD3.X R7, R239, UR25, RZ, P1, !PT ;  /* 0x00000019ef077c10 */ /* 0x000fe20008ffe4ff */
[----:B------:R-:W-:Y:S02]  /*2270*/  IMAD.U32 R5, RZ, RZ, UR7 ;  /* 0x00000007ff057e24 */ /* 0x000fe4000f8e00ff */
[----:B------:R-:W-:Y:S01]  /*2280*/  USHF.R.S32.HI UR33, URZ, 0x7, UR33 ;  /* 0x000000073f217899 */ /* 0x000fe20008011421 */
[----:B-1----:R-:W-:Y:S02]  /*2290*/  LOP3.LUT R10, R0, 0xffffffe0, RZ, 0xc0, !PT ;  /* 0xffffffe0000a7812 */ /* 0x002fe400078ec0ff */
[----:B------:R-:W-:-:S03]  /*22a0*/  SHF.R.S32.HI R0, RZ, 0x5, R0 ;  /* 0x00000005ff007819 */ /* 0x000fc60000011400 */
[----:B------:R-:W-:-:S04]  /*22b0*/  IMAD.IADD R14, R14, 0x1, -R10 ;  /* 0x000000010e0e7824 */ /* 0x000fc800078e0a0a */
[----:B--2---:R-:W-:Y:S01]  /*22c0*/  IMAD R0, R0, UR24, R14 ;  /* 0x0000001800007c24 */ /* 0x004fe2000f8e020e */
[----:B------:R-:W-:Y:S01]  /*22d0*/  UISETP.LT.AND UP1, UPT, URZ, UR33, UPT ;  /* 0x000000213f00728c */ /* 0x000fe2000bf21270 */
[----:B------:R-:W-:-:S03]  /*22e0*/  IMAD.WIDE.U32 R6, R5, c[0x0][0x370], R6 ;  /* 0x0000dc0005067a25 */ /* 0x000fc600078e0006 */
[C---:B------:R-:W-:Y:S01]  /*22f0*/  IADD3 R198, P1, R0.reuse, UR22, RZ ;  /* 0x0000001600c67c10 */ /* 0x040fe2000ff3e0ff */
[----:B------:R-:W-:Y:S01]  /*2300*/  USEL UR33, URZ, UR33, !UP1 ;  /* 0x000000213f217287 */ /* 0x000fe2000c800000 */
[----:B------:R-:W-:Y:S02]  /*2310*/  IADD3 R7, R7, UR16, RZ ;  /* 0x0000001007077c10 */ /* 0x000fe4000fffe0ff */
[----:B------:R-:W-:Y:S01]  /*2320*/  LEA.HI.X.SX32 R10, R0, UR19, 0x1, P1 ;  /* 0x00000013000a7c11 */ /* 0x000fe200088f0eff */
[----:B------:R-:W-:Y:S01]  /*2330*/  IMAD.U32 R0, RZ, RZ, UR56 ;  /* 0x00000038ff007e24 */ /* 0x000fe2000f8e00ff */
[----:B------:R-:W-:Y:S01]  /*2340*/  UISETP.GT.AND UP1, UPT, UR26, UR33, UPT ;  /* 0x000000211a00728c */ /* 0x000fe2000bf24270 */
[----:B------:R-:W-:Y:S02]  /*2350*/  LEA R199, P1, R198, c[0x0][0x350], 0x2 ;  /* 0x0000d400c6c77a11 */ /* 0x000fe400078210ff */
[----:B------:R-:W-:Y:S02]  /*2360*/  IMAD.WIDE.U32 R6, R0, c[0x0][0x378], R6 ;  /* 0x0000de0000067a25 */ /* 0x000fe400078e0006 */
[----:B------:R-:W-:-:S02]  /*2370*/  LEA.HI.X R198, R198, c[0x0][0x354], R10, 0x2, P1 ;  /* 0x0000d500c6c67a11 */ /* 0x000fc400008f140a */
[----:B------:R-:W-:Y:S01]  /*2380*/  PLOP3.LUT P1, PT, PT, PT, UP1, 0x80, 0x0 ;  /* 0x000000000000781c */ /* 0x000fe20003f2f018 */
[----:B------:R-:W-:Y:S01]  /*2390*/  IMAD.WIDE.U32 R8, R0, c[0x0][0x1a8], R8 ;  /* 0x00006a0000087a25 */ /* 0x000fe200078e0008 */
[----:B------:R-:W-:-:S03]  /*23a0*/  IADD3 R7, R7, UR17, RZ ;  /* 0x0000001107077c10 */ /* 0x000fc6000fffe0ff */
[----:B------:R-:W-:Y:S02]  /*23b0*/  IMAD R0, R16, c[0x0][0x370], RZ ;  /* 0x0000dc0010007a24 */ /* 0x000fe400078e02ff */
[----:B------:R-:W-:Y:S01]  /*23c0*/  IMAD.WIDE.U32 R6, R3, c[0x0][0x370], R6 ;  /* 0x0000dc0003067a25 */ /* 0x000fe200078e0006 */
[----:B------:R-:W-:-:S03]  /*23d0*/  UMOV UR30, UR12 ;  /* 0x0000000c001e7c82 */ /* 0x000fc60008000000 */
[----:B------:R-:W-:Y:S01]  /*23e0*/  IMAD R0, R3, c[0x0][0x374], R0 ;  /* 0x0000dd0003007a24 */ /* 0x000fe200078e0200 */
[----:B------:R-:W-:Y:S01]  /*23f0*/  UMOV UR29, UR13 ;  /* 0x0000000d001d7c82 */ /* 0x000fe20008000000 */
[----:B------:R-:W-:Y:S01]  /*2400*/  IADD3 R5, R9, UR18, RZ ;  /* 0x0000001209057c10 */ /* 0x000fe2000fffe0ff */
[----:B------:R-:W-:Y:S01]  /*2410*/  ULDC.64 UR12, c[0x0][0x200] ;  /* 0x00008000000c7ab9 */ /* 0x000fe20000000a00 */
[----:B------:R-:W-:Y:S01]  /*2420*/  IMAD.IADD R0, R7, 0x1, R0 ;  /* 0x0000000107007824 */ /* 0x000fe200078e0200 */
[----:B------:R-:W-:Y:S01]  /*2430*/  LEA R230, P2, R6, c[0x0][0x330], 0x1 ;  /* 0x0000cc0006e67a11 */ /* 0x000fe200078408ff */
[----:B------:R1:W2:Y:S01]  /*2440*/  R2UR UR15, R11 ;  /* 0x000000000b0f73c2 */ /* 0x0002a200000e0000 */
[----:B------:R-:W-:Y:S01]  /*2450*/  LEA R232, P3, R8, c[0x0][0x160], 0x1 ;  /* 0x0000580008e87a11 */ /* 0x000fe200078608ff */
[----:B------:R-:W-:Y:S02]  /*2460*/  UIADD3 UR7, UR26, -0x1, URZ ;  /* 0xffffffff1a077890 */ /* 0x000fe4000fffe03f */
[----:B------:R-:W-:Y:S01]  /*2470*/  UIMAD.WIDE UR12, UR10, UR51, UR12 ;  /* 0x000000330a0c72a5 */ /* 0x000fe2000f8e020c */
[----:B------:R-:W-:-:S02]  /*2480*/  LEA.HI.X R231, R6, c[0x0][0x334], R0, 0x1, P2 ;  /* 0x0000cd0006e77a11 */ /* 0x000fc400010f0c00 */
[----:B------:R-:W-:Y:S01]  /*2490*/  LEA.HI.X R233, R8, c[0x0][0x164], R5, 0x1, P3 ;  /* 0x0000590008e97a11 */ /* 0x000fe200018f0c05 */
[----:B-123--:R-:W-:Y:S05]  /*24a0*/  @P1 BRA `(.L_x_696) ;  /* 0x0000077000001947 */ /* 0x00efea0003800000 */
        /* <DEDUP_REMOVED lines=18> */
.L_x_697:
        /* <DEDUP_REMOVED lines=18> */
.L_x_698:
        /* <DEDUP_REMOVED lines=9> */
[----:B------:R-:W-:-:S02]  /*2780*/  IADD3 R4, P0, R4, UR16, RZ ;  /* 0x0000001004047c10 */ /* 0x000fc4000ff1e0ff */
[----:B------:R-:W-:Y:S01]  /*2790*/  IMAD.U32 R0, RZ, RZ, UR10 ;  /* 0x0000000aff007e24 */ /* 0x000fe2000f8e00ff */
[----:B------:R-:W-:Y:S01]  /*27a0*/  ULDC.64 UR10, c[0x0][0x3b8] ;  /* 0x0000ee00000a7ab9 */ /* 0x000fe20000000a00 */
[----:B------:R-:W-:Y:S01]  /*27b0*/  ISETP.GE.OR P1, PT, R3, UR5, P2 ;  /* 0x0000000503007c0c */ /* 0x000fe20009726670 */
[----:B------:R-:W-:Y:S02]  /*27c0*/  UIMAD UR10, UR12, UR10, URZ ;  /* 0x0000000a0c0a72a4 */ /* 0x000fe4000f8e023f */
        /* <DEDUP_REMOVED lines=15> */
.L_x_700:
[----:B------:R-:W-:Y:S05]  /*28c0*/  BSYNC B0 ;  /* 0x0000000000007941 */ /* 0x000fea0003800000 */
.L_x_699:
        /* <DEDUP_REMOVED lines=14> */
.L_x_702:
[----:B------:R-:W-:Y:S05]  /*29b0*/  BSYNC B0 ;  /* 0x0000000000007941 */ /* 0x000fea0003800000 */
.L_x_701:
        /* <DEDUP_REMOVED lines=25> */
.L_x_704:
[----:B------:R-:W-:Y:S05]  /*2b50*/  BSYNC B0 ;  /* 0x0000000000007941 */ /* 0x000fea0003800000 */
.L_x_703:
        /* <DEDUP_REMOVED lines=12> */
.L_x_696:
        /* <DEDUP_REMOVED lines=43> */
.L_x_707:
[----:B------:R-:W-:Y:S05]  /*2ed0*/  BSYNC B0 ;  /* 0x0000000000007941 */ /* 0x000fea0003800000 */
.L_x_706:
        /* <DEDUP_REMOVED lines=21> */
.L_x_709:
[----:B------:R-:W-:Y:S05]  /*3030*/  BSYNC B0 ;  /* 0x0000000000007941 */ /* 0x000fea0003800000 */
.L_x_708:
        /* <DEDUP_REMOVED lines=17> */
.L_x_711:
[----:B------:R-:W-:Y:S05]  /*3150*/  BSYNC B0 ;  /* 0x0000000000007941 */ /* 0x000fea0003800000 */
.L_x_710:
        /* <DEDUP_REMOVED lines=15> */
.L_x_713:
[----:B------:R-:W-:Y:S05]  /*3250*/  BSYNC B0 ;  /* 0x0000000000007941 */ /* 0x000fea0003800000 */
.L_x_712:
        /* <DEDUP_REMOVED lines=20> */
.L_x_715:
[----:B------:R-:W-:Y:S05]  /*33a0*/  BSYNC B0 ;  /* 0x0000000000007941 */ /* 0x000fea0003800000 */
.L_x_714:
        /* <DEDUP_REMOVED lines=20> */
.L_x_717:
[----:B------:R-:W-:Y:S05]  /*34f0*/  BSYNC B0 ;  /* 0x0000000000007941 */ /* 0x000fea0003800000 */
.L_x_716:
        /* <DEDUP_REMOVED lines=52> */
.L_x_719:
[----:B---3--:R-:W-:Y:S05]  /*3840*/  BSYNC B0 ;  /* 0x0000000000007941 */ /* 0x008fea0003800000 */
.L_x_718:
        /* <DEDUP_REMOVED lines=19> */
.L_x_721:
[----:B------:R-:W-:Y:S05]  /*3980*/  BSYNC B0 ;  /* 0x0000000000007941 */ /* 0x000fea0003800000 */
.L_x_720:
[----:B-1234-:R-:W2:Y:S01]  /*3990*/  LDL R0, [R1+0xc] ;  /* 0x00000c0001007983 */ /* 0x01eea20000100800 */
[----:B------:R-:W-:Y:S02]  /*39a0*/  ULDC.64 UR18, c[0x0][0x318] ;  /* 0x0000c60000127ab9 */ /* 0x000fe40000000a00 */
[----:B------:R-:W-:Y:S01]  /*39b0*/  USHF.R.S32.HI UR16, URZ, 0x1f, UR56 ;  /* 0x0000001f3f107899 */ /* 0x000fe20008011438 */
[----:B------:R-:W0:Y:S01]  /*39c0*/  LDGDEPBAR ;  /* 0x00000000000079af */ /* 0x000e220000000000 */
[----:B------:R-:W-:Y:S02]  /*39d0*/  UISETP.NE.U32.AND UP1, UPT, URZ, UR18, UPT ;  /* 0x000000123f00728c */ /* 0x000fe4000bf25070 */
[----:B------:R-:W-:Y:S01]  /*39e0*/  ULDC.64 UR20, c[0x0][0x320] ;  /* 0x0000c80000147ab9 */ /* 0x000fe20000000a00 */
[----:B------:R-:W3:Y:S01]  /*39f0*/  LDL R3, [R1+0x20] ;  /* 0x0000200001037983 */ /* 0x000ee20000100800 */
[----:B------:R-:W-:-:S11]  /*3a00*/  UISETP.NE.AND.EX UP1, UPT, URZ, UR19, UPT, UP1 ;  /* 0x000000133f00728c */ /* 0x000fd6000bf25310 */
        /* <DEDUP_REMOVED lines=8> */
[----:B------:R-:W-:Y:S01]  /*3a90*/  @UP1 UIADD3 UR21, UR17, UR21, URZ ;  /* 0x0000001511151290 */ /* 0x000fe2000fffe03f */
[----:B------:R-:W-:-:S03]  /*3aa0*/  PLOP3.LUT P1, PT, PT, PT, UP1, 0x80, 0x0 ;  /* 0x000000000000781c */ /* 0x000fc60003f2f018 */
[----:B------:R-:W-:Y:S01]  /*3ab0*/  @UP1 ULEA.HI.X UR19, UR16, UR19, UR21, 0x2, UP0 ;  /* 0x0000001310131291 */ /* 0x000fe200080f1415 */
[----:B------:R-:W-:-:S05]  /*3ac0*/  IMAD.U32 R4, RZ, RZ, UR18 ;  /* 0x00000012ff047e24 */ /* 0x000fca000f8e00ff */
[----:B------:R-:W-:-:S05]  /*3ad0*/  IMAD.U32 R5, RZ, RZ, UR19 ;  /* 0x00000013ff057e24 */ /* 0x000fca000f8e00ff */
[----:B------:R-:W4:Y:S01]  /*3ae0*/  @P1 LDG.E R4, [R4.64] ;  /* 0x0000003404041981 */ /* 0x000f22000c1e1900 */
[----:B------:R-:W-:Y:S02]  /*3af0*/  IMAD.MOV.U32 R8, RZ, RZ, c[0x0][0x308] ;  /* 0x0000c200ff087624 */ /* 0x000fe400078e00ff */
[----:B------:R-:W-:Y:S01]  /*3b00*/  IMAD.MOV.U32 R9, RZ, RZ, c[0x0][0x30c] ;  /* 0x0000c300ff097624 */ /* 0x000fe200078e00ff */
        /* <DEDUP_REMOVED lines=8> */
[----:B--2---:R2:W1:Y:S03]  /*3b90*/  R2UR UR9, R0 ;  /* 0x00000000000973c2 */ /* 0x00446600000e0000 */
[----:B--2---:R-:W2:Y:S05]  /*3ba0*/  S2R R0, SR_TID.X ;  /* 0x0000000000007919 */ /* 0x004eaa0000002100 */
[----:B---3--:R3:W1:Y:S01]  /*3bb0*/  R2UR UR10, R3 ;  /* 0x00000000030a73c2 */ /* 0x00866200000e0000 */
[----:B--2---:R-:W-:-:S05]  /*3bc0*/  IMAD.SHL.U32 R0, R0, 0x2, RZ ;  /* 0x0000000200007824 */ /* 0x004fca00078e00ff */
[----:B------:R-:W-:-:S05]  /*3bd0*/  LOP3.LUT R0, R0, 0x6, RZ, 0xc0, !PT ;  /* 0x0000000600007812 */ /* 0x000fca00078ec0ff */
[----:B------:R-:W-:-:S05]  /*3be0*/  IMAD R0, R245, 0x40, R0 ;  /* 0x00000040f5007824 */ /* 0x000fca00078e0200 */
[----:B---3--:R-:W-:Y:S02]  /*3bf0*/  IADD3 R3, R237, -UR8, -R0 ;  /* 0x80000008ed037c10 */ /* 0x008fe4000fffe800 */
[----:B------:R-:W4:Y:S02]  /*3c00*/  @P1 MUFU.RCP R0, c[0x0][0x238] ;  /* 0x00008e0000001b08 */ /* 0x000f240000001000 */
[----:B----4-:R-:W-:-:S04]  /*3c10*/  @P1 FMUL.FTZ R4, R4, R0 ;  /* 0x0000000004041220 */ /* 0x010fc80000410000 */
[----:B------:R2:W3:Y:S02]  /*3c20*/  @P1 R2UR UR8, R4 ;  /* 0x00000000040813c2 */ /* 0x0004e400000e0000 */
[----:B--2---:R2:W1:Y:S04]  /*3c30*/  LDG.E.64 R4, [R8.64+0x8] ;  /* 0x0000083408047981 */ /* 0x004468000c1e1b00 */
[----:B--2---:R-:W2:Y:S01]  /*3c40*/  LDG.E.64 R8, [R8.64] ;  /* 0x0000003408087981 */ /* 0x004ea2000c1e1b00 */
[----:B------:R-:W-:Y:S01]  /*3c50*/  IMAD.U32 R0, RZ, RZ, UR5 ;  /* 0x00000005ff007e24 */ /* 0x000fe2000f8e00ff */
[----:B------:R-:W-:-:S04]  /*3c60*/  SHF.R.S32.HI R6, RZ, 0x1f, R14 ;  /* 0x0000001fff067819 */ /* 0x000fc8000001140e */
[----:B------:R-:W-:Y:S02]  /*3c70*/  IADD3 R246, R0, -UR11, R3 ;  /* 0x8000000b00f67c10 */ /* 0x000fe4000fffe003 */
[----:B------:R-:W-:Y:S02]  /*3c80*/  IADD3 R3, R155, 0x1000, RZ ;  /* 0x000010009b037810 */ /* 0x000fe40007ffe0ff */
[----:B------:R-:W-:Y:S02]  /*3c90*/  IADD3 R0, R156, 0x1000, RZ ;  /* 0x000010009c007810 */ /* 0x000fe40007ffe0ff */
[----:B------:R-:W-:Y:S02]  /*3ca0*/  SEL R3, R3, R155, !P0 ;  /* 0x0000009b03037207 */ /* 0x000fe40004000000 */
[----:B------:R-:W-:Y:S01]  /*3cb0*/  SEL R0, R0, R156, !P0 ;  /* 0x0000009c00007207 */ /* 0x000fe20004000000 */
        /* <DEDUP_REMOVED lines=18> */
[----:B------:R-:W-:Y:S01]  /*3de0*/  IMAD.SHL.U32 R148, R0, 0x2, RZ ;  /* 0x0000000200947824 */ /* 0x000fe200078e00ff */
[----:B------:R-:W-:Y:S02]  /*3df0*/  UMOV UR4, URZ ;  /* 0x0000003f00047c82 */ /* 0x000fe40008000000 */
[----:B---3--:R-:W-:Y:S02]  /*3e00*/  @UP1 UMOV UR4, UR8 ;  /* 0x0000000800041c82 */ /* 0x008fe40008000000 */
[----:B------:R-:W-:Y:S01]  /*3e10*/  ULDC UR28, c[0x0][0x2e4] ;  /* 0x0000b900001c7ab9 */ /* 0x000fe20000000800 */
[----:B-1----:R-:W-:-:S04]  /*3e20*/  IADD3 R247, P2, P1, R4, UR10, R14 ;  /* 0x0000000a04f77c10 */ /* 0x002fc8000f95e00e */
[----:B------:R-:W-:Y:S01]  /*3e30*/  IADD3.X R6, R5, UR9, R6, P2, P1 ;  /* 0x0000000905067c10 */ /* 0x000fe200097e2406 */
[----:B--2---:R-:W1:Y:S08]  /*3e40*/  R2UR UR17, R8 ;  /* 0x00000000081173c2 */ /* 0x004e7000000e0000 */
[----:B------:R-:W2:Y:S01]  /*3e50*/  R2UR UR32, R9 ;  /* 0x00000000092073c2 */ /* 0x000ea200000e0000 */
[----:B-1----:R-:W-:Y:S01]  /*3e60*/  LOP3.LUT R244, R6, UR17, RZ, 0x3c, !PT ;  /* 0x0000001106f47c12 */ /* 0x002fe2000f8e3cff */
[----:B------:R-:W-:-:S02]  /*3e70*/  UIADD3 UR26, UR17, -0x61c88647, URZ ;  /* 0x9e3779b9111a7890 */ /* 0x000fc4000fffe03f */
[----:B------:R-:W-:Y:S02]  /*3e80*/  UIADD3 UR25, UR17, 0x3c6ef372, URZ ;  /* 0x3c6ef37211197890 */ /* 0x000fe4000fffe03f */
[----:B------:R-:W-:Y:S02]  /*3e90*/  UIADD3 UR23, UR17, -0x255992d5, URZ ;  /* 0xdaa66d2b11177890 */ /* 0x000fe4000fffe03f */
[----:B------:R-:W-:Y:S02]  /*3ea0*/  UIADD3 UR21, UR17, 0x78dde6e4, URZ ;  /* 0x78dde6e411157890 */ /* 0x000fe4000fffe03f */
[----:B------:R-:W-:Y:S02]  /*3eb0*/  UIADD3 UR19, UR17, 0x1715609d, URZ ;  /* 0x1715609d11137890 */ /* 0x000fe4000fffe03f */
[----:B------:R-:W-:Y:S02]  /*3ec0*/  UIADD3 UR17, UR17, -0x4ab325aa, URZ ;  /* 0xb54cda5611117890 */ /* 0x000fe4000fffe03f */
[----:B--2---:R-:W-:-:S02]  /*3ed0*/  UIADD3 UR51, UR32, -0x4498517b, URZ ;  /* 0xbb67ae8520337890 */ /* 0x004fc4000fffe03f */
[----:B------:R-:W-:Y:S02]  /*3ee0*/  UIADD3 UR24, UR32, 0x76cf5d0a, URZ ;  /* 0x76cf5d0a20187890 */ /* 0x000fe4000fffe03f */
[----:B------:R-:W-:Y:S02]  /*3ef0*/  UIADD3 UR22, UR32, 0x32370b8f, URZ ;  /* 0x32370b8f20167890 */ /* 0x000fe4000fffe03f */
[----:B------:R-:W-:Y:S02]  /*3f00*/  UIADD3 UR20, UR32, -0x126145ec, URZ ;  /* 0xed9eba1420147890 */ /* 0x000fe4000fffe03f */
[----:B------:R-:W-:Y:S02]  /*3f10*/  UIADD3 UR18, UR32, -0x56f99767, URZ ;  /* 0xa906689920127890 */ /* 0x000fe4000fffe03f */
[----:B------:R-:W-:Y:S02]  /*3f20*/  UIADD3 UR16, UR32, 0x646e171e, URZ ;  /* 0x646e171e20107890 */ /* 0x000fe4000fffe03f */
.L_x_726:
[----:B------:R-:W-:Y:S01]  /*3f30*/  USHF.L.U32 UR9, UR31, 0x7, URZ ;  /* 0x000000071f097899 */ /* 0x000fe2000800063f */
[----:B------:R-:W0:Y:S01]  /*3f40*/  LDGDEPBAR ;  /* 0x00000000000079af */ /* 0x000e220000000000 */
[----:B------:R-:W-:Y:S02]  /*3f50*/  IMAD.IADD R112, R154, 0x1, R148 ;  /* 0x000000019a707824 */ /* 0x000fe400078e0294 */
[----:B------:R-:W-:Y:S01]  /*3f60*/  UIADD3 UR27, UR9, UR11, URZ ;  /* 0x0000000b091b7290 */ /* 0x000fe2000fffe03f */
[----:B------:R-:W-:Y:S02]  /*3f70*/  IMAD.MOV.U32 R234, RZ, RZ, R199 ;  /* 0x000000ffffea7224 */ /* 0x000fe400078e00c7 */
[----:B------:R-:W-:Y:S01]  /*3f80*/  IMAD.MOV.U32 R235, RZ, RZ, R198 ;  /* 0x000000ffffeb7224 */ /* 0x000fe200078e00c6 */
[----:B------:R-:W-:Y:S04]  /*3f90*/  UIADD3 UR8, -UR5, 0x80, UR27 ;  /* 0x0000008005087890 */ /* 0x000fe8000fffe11b */
[----:B------:R-:W-:Y:S02]  /*3fa0*/  UIADD3 UR10, UR8, -UR61, URZ ;  /* 0x8000003d080a7290 */ /* 0x000fe4000fffe03f */
[----:B------:R-:W-:Y:S04]  /*3fb0*/  USHF.L.U32 UR8, UR7, 0x7, URZ ;  /* 0x0000000707087899 */ /* 0x000fe8000800063f */
[----:B------:R-:W-:Y:S02]  /*3fc0*/  UISETP.GE.AND UP0, UPT, UR8, UR10, UPT ;  /* 0x0000000a0800728c */ /* 0x000fe4000bf06270 */
[----:B------:R-:W-:Y:S01]  /*3fd0*/  IADD3 R0, R246, UR8, RZ ;  /* 0x00000008f6007c10 */ /* 0x000fe2000fffe0ff */
[----:B------:R-:W-:Y:S03]  /*3fe0*/  ULDC UR10, c[0x0][0x2e4] ;  /* 0x0000b900000a7ab9 */ /* 0x000fe60000000800 */
[----:B------:R-:W-:Y:S01]  /*3ff0*/  IABS R5, R0 ;  /* 0x0000000000057213 */ /* 0x000fe20000000000 */
[----:B------:R-:W-:Y:S04]  /*4000*/  DEPBAR.LE SB0, 0x0 ;  /* 0x000080000000791a */ /* 0x000fe80000000000 */
[----:B------:R1:W-:Y:S01]  /*4010*/  I2F R200, R5 ;  /* 0x0000000500c87306 */ /* 0x0003e20000201400 */
[C---:B------:R-:W-:Y:S01]  /*4020*/  IADD3 R4, R0.reuse, -0x1, RZ ;  /* 0xffffffff00047810 */ /* 0x040fe20007ffe0ff */
[----:B------:R-:W-:Y:S01]  /*4030*/  BAR.SYNC.DEFER_BLOCKING 0x0 ;  /* 0x0000000000007b1d */ /* 0x000fe20000010000 */
[----:B------:R-:W-:Y:S02]  /*4040*/  IADD3 R6, R0, 0x7, RZ ;  /* 0x0000000700067810 */ /* 0x000fe40007ffe0ff */
[----:B------:R-:W-:Y:S02]  /*4050*/  ISETP.GE.AND P0, PT, R4, RZ, PT ;  /* 0x000000ff0400720c */ /* 0x000fe40003f06270 */
[C---:B------:R-:W-:Y:S02]  /*4060*/  IADD3 R7, R0.reuse, 0x47, RZ ;  /* 0x0000004700077810 */ /* 0x040fe40007ffe0ff */
[C---:B------:R-:W-:Y:S02]  /*4070*/  IADD3 R8, R0.reuse, 0x48, RZ ;  /* 0x0000004800087810 */ /* 0x040fe40007ffe0ff */
[----:B------:R-:W-:Y:S02]  /*4080*/  IADD3 R9, R0, 0x40, RZ ;  /* 0x0000004000097810 */ /* 0x000fe40007ffe0ff */
[----:B------:R-:W-:Y:S02]  /*4090*/  ISETP.GE.AND P2, PT, R8, RZ, PT ;  /* 0x000000ff0800720c */ /* 0x000fe40003f46270 */
[C---:B------:R-:W-:Y:S02]  /*40a0*/  IADD3 R12, R0.reuse, 0x3f, RZ ;  /* 0x0000003f000c7810 */ /* 0x040fe40007ffe0ff */
[C---:B------:R-:W-:Y:S02]  /*40b0*/  IADD3 R52, R0.reuse, 0x30, RZ ;  /* 0x0000003000347810 */ /* 0x040fe40007ffe0ff */
[----:B------:R-:W-:Y:S02]  /*40c0*/  @!P0 IADD3 R4, -R0, 0x1, RZ ;  /* 0x0000000100048810 */ /* 0x000fe40007ffe1ff */
[----:B------:R-:W-:Y:S02]  /*40d0*/  ISETP.GE.AND P0, PT, R6, RZ, PT ;  /* 0x000000ff0600720c */ /* 0x000fe40003f06270 */
[----:B------:R2:W3:Y:S01]  /*40e0*/  I2F R190, R4 ;  /* 0x0000000400be7306 */ /* 0x0004e20000201400 */
[C---:B-1----:R-:W-:Y:S01]  /*40f0*/  IADD3 R5, R0.reuse, 0x8, RZ ;  /* 0x0000000800057810 */ /* 0x042fe20007ffe0ff */
[----:B------:R-:W-:Y:S01]  /*4100*/  LDSM.16.M88.4 R64, [R148] ;  /* 0x000000009440783b */ /* 0x000fe20000000200 */
[C---:B------:R-:W-:Y:S02]  /*4110*/  @!P2 IADD3 R8, -R0.reuse, -0x48, RZ ;  /* 0xffffffb80008a810 */ /* 0x040fe40007ffe1ff */
[----:B------:R-:W-:Y:S02]  /*4120*/  ISETP.GE.AND P1, PT, R5, RZ, PT ;  /* 0x000000ff0500720c */ /* 0x000fe40003f26270 */
[C---:B------:R-:W-:Y:S03]  /*4130*/  IADD3 R56, R0.reuse, 0x2f, RZ ;  /* 0x0000002f00387810 */ /* 0x040fe60007ffe0ff */
[----:B------:R-:W-:Y:S01]  /*4140*/  I2F R196, R8 ;  /* 0x0000000800c47306 */ /* 0x000fe20000201400 */
[----:B------:R-:W1:Y:S01]  /*4150*/  LDSM.16.M88.4 R16, [R149+0x6000] ;  /* 0x006000009510783b */ /* 0x000e620000000200 */
[C---:B------:R-:W-:Y:S02]  /*4160*/  @!P0 IADD3 R6, -R0.reuse, -0x7, RZ ;  /* 0xfffffff900068810 */ /* 0x040fe40007ffe1ff */
[C---:B------:R-:W-:Y:S02]  /*4170*/  IADD3 R20, R0.reuse, 0x38, RZ ;  /* 0x0000003800147810 */ /* 0x040fe40007ffe0ff */
[C---:B------:R-:W-:Y:S02]  /*4180*/  IADD3 R24, R0.reuse, 0x37, RZ ;  /* 0x0000003700187810 */ /* 0x040fe40007ffe0ff */
[C---:B------:R-:W-:Y:S01]  /*4190*/  IADD3 R28, R0.reuse, -0x8, RZ ;  /* 0xfffffff8001c7810 */ /* 0x040fe20007ffe0ff */
[----:B------:R-:W4:Y:S01]  /*41a0*/  LDSM.16.M88.4 R60, [R148+0x1000] ;  /* 0x00100000943c783b */ /* 0x000f220000000200 */
[----:B------:R-:W-:Y:S01]  /*41b0*/  I2F R194, R6 ;  /* 0x0000000600c27306 */ /* 0x000fe20000201400 */
[C---:B------:R-:W-:Y:S02]  /*41c0*/  @!P1 IADD3 R5, -R0.reuse, -0x8, RZ ;  /* 0xfffffff800059810 */ /* 0x040fe40007ffe1ff */
[----:B------:R-:W-:Y:S01]  /*41d0*/  ISETP.GE.AND P1, PT, R7, RZ, PT ;  /* 0x000000ff0700720c */ /* 0x000fe20003f26270 */
[----:B--2---:R-:W-:Y:S01]  /*41e0*/  IMAD.U32 R4, RZ, RZ, UR30 ;  /* 0x0000001eff047e24 */ /* 0x004fe2000f8e00ff */
[C---:B------:R-:W-:Y:S02]  /*41f0*/  IADD3 R36, R0.reuse, -0x9, RZ ;  /* 0xfffffff700247810 */ /* 0x040fe40007ffe0ff */
[----:B------:R-:W2:Y:S01]  /*4200*/  LDSM.16.M88.4 R32, [R149+0x6400] ;  /* 0x006400009520783b */ /* 0x000ea20000000200 */
[C---:B------:R-:W-:Y:S02]  /*4210*/  IADD3 R40, R0.reuse, -0x10, RZ ;  /* 0xfffffff000287810 */ /* 0x040fe40007ffe0ff */
[----:B------:R1:W1:Y:S01]  /*4220*/  I2F R195, R5 ;  /* 0x0000000500c37306 */ /* 0x0002620000201400 */
[C---:B------:R-:W-:Y:S02]  /*4230*/  LEA R4, P0, R237.reuse, R4, 0x2 ;  /* 0x00000004ed047211 */ /* 0x040fe400078010ff */
[C---:B------:R-:W-:Y:S02]  /*4240*/  IADD3 R44, R0.reuse, -0x11, RZ ;  /* 0xffffffef002c7810 */ /* 0x040fe40007ffe0ff */
[----:B------:R-:W2:Y:S01]  /*4250*/  LDSM.16.M88.4 R48, [R149+0x6800] ;  /* 0x006800009530783b */ /* 0x000ea20000000200 */
[----:B------:R-:W-:Y:S02]  /*4260*/  @!P1 IADD3 R7, -R0, -0x47, RZ ;  /* 0xffffffb900079810 */ /* 0x000fe40007ffe1ff */
[----:B------:R-:W-:Y:S02]  /*4270*/  ISETP.GE.AND P1, PT, R12, RZ, PT ;  /* 0x000000ff0c00720c */ /* 0x000fe40003f26270 */
[----:B------:R2:W2:Y:S01]  /*4280*/  I2F R197, R7 ;  /* 0x0000000700c57306 */ /* 0x0004a20000201400 */
[C---:B------:R-:W-:Y:S02]  /*4290*/  IADD3 R167, R0.reuse, -0x19, RZ ;  /* 0xffffffe700a77810 */ /* 0x040fe40007ffe0ff */
[----:B------:R-:W2:Y:S01]  /*42a0*/  LDSM.16.M88.4 R100, [R149+0x6c00] ;  /* 0x006c00009564783b */ /* 0x000ea20000000200 */
[C---:B------:R-:W-:Y:S02]  /*42b0*/  IADD3 R168, R0.reuse, -0x18, RZ ;  /* 0xffffffe800a87810 */ /* 0x040fe40007ffe0ff */
[C---:B------:R-:W-:Y:S02]  /*42c0*/  IADD3 R166, R0.reuse, 0x27, RZ ;  /* 0x0000002700a67810 */ /* 0x040fe40007ffe0ff */
[C---:B------:R-:W-:Y:S02]  /*42d0*/  IADD3 R165, R0.reuse, 0x28, RZ ;  /* 0x0000002800a57810 */ /* 0x040fe40007ffe0ff */
[C---:B------:R-:W-:Y:S01]  /*42e0*/  IADD3 R169, R0.reuse, 0xf, RZ ;  /* 0x0000000f00a97810 */ /* 0x040fe20007ffe0ff */
[----:B------:R-:W-:Y:S01]  /*42f0*/  LDSM.16.M88.4 R104, [R112] ;  /* 0x000000007068783b */ /* 0x000fe20000000200 */
[----:B------:R-:W-:Y:S01]  /*4300*/  @!P1 IADD3 R12, -R0, -0x3f, RZ ;  /* 0xffffffc1000c9810 */ /* 0x000fe20007ffe1ff */
[----:B-1----:R-:W-:Y:S01]  /*4310*/  IMAD.U32 R5, RZ, RZ, UR29 ;  /* 0x0000001dff057e24 */ /* 0x002fe2000f8e00ff */
[----:B------:R-:W-:Y:S02]  /*4320*/  ISETP.GE.AND P1, PT, R24, RZ, PT ;  /* 0x000000ff1800720c */ /* 0x000fe40003f26270 */
[----:B------:R-:W-:Y:S01]  /*4330*/  I2F R178, R12 ;  /* 0x0000000c00b27306 */ /* 0x000fe20000201400 */
[C---:B------:R-:W-:Y:S02]  /*4340*/  IADD3 R170, R0.reuse, -0x38, RZ ;  /* 0xffffffc800aa7810 */ /* 0x040fe40007ffe0ff */
[----:B------:R-:W-:Y:S01]  /*4350*/  LEA.HI.X.SX32 R5, R237, R5, 0x2, P0 ;  /* 0x00000005ed057211 */ /* 0x000fe200000f16ff */
[----:B------:R-:W1:Y:S01]  /*4360*/  LDSM.16.M88.4 R108, [R150+0x6000] ;  /* 0x00600000966c783b */ /* 0x000e620000000200 */
[----:B------:R-:W-:Y:S02]  /*4370*/  ISETP.GE.AND P0, PT, R9, RZ, PT ;  /* 0x000000ff0900720c */ /* 0x000fe40003f06270 */
[----:B------:R-:W-:Y:S02]  /*4380*/  IADD3 R171, R0, -0x39, RZ ;  /* 0xffffffc700ab7810 */ /* 0x000fe40007ffe0ff */
[----:B------:R-:W-:Y:S02]  /*4390*/  ISETP.GE.AND P3, PT, R170, RZ, PT ;  /* 0x000000ffaa00720c */ /* 0x000fe40003f66270 */
[----:B------:R-:W-:Y:S01]  /*43a0*/  ISETP.GE.AND P2, PT, R171, RZ, PT ;  /* 0x000000ffab00720c */ /* 0x000fe20003f46270 */
[----:B-----5:R2:W5:Y:S01]  /*43b0*/  LDG.E R164, [R4.64] ;  /* 0x0000003404a47981 */ /* 0x020562000c1e1900 */
[----:B------:R-:W-:Y:S02]  /*43c0*/  @!P1 IADD3 R24, -R0, -0x37, RZ ;  /* 0xffffffc900189810 */ /* 0x000fe40007ffe1ff */
[----:B------:R-:W-:Y:S01]  /*43d0*/  ISETP.GE.AND P1, PT, R36, RZ, PT ;  /* 0x000000ff2400720c */ /* 0x000fe20003f26270 */
[----:B------:R2:W5:Y:S01]  /*43e0*/  LDG.E R163, [R4.64+0x20] ;  /* 0x0000203404a37981 */ /* 0x000562000c1e1900 */
[----:B------:R-:W-:Y:S01]  /*43f0*/  I2F R188, R24 ;  /* 0x0000001800bc7306 */ /* 0x000fe20000201400 */
[----:B------:R-:W-:Y:S02]  /*4400*/  @!P0 IADD3 R9, -R0, -0x40, RZ ;  /* 0xffffffc000098810 */ /* 0x000fe40007ffe1ff */
[----:B------:R2:W5:Y:S01]  /*4410*/  LDG.E R162, [R4.64+0x100] ;  /* 0x0001003404a27981 */ /* 0x000562000c1e1900 */
[----:B------:R-:W-:Y:S02]  /*4420*/  ISETP.GE.AND P0, PT, R20, RZ, PT ;  /* 0x000000ff1400720c */ /* 0x000fe40003f06270 */
[C---:B------:R-:W-:Y:S01]  /*4430*/  @!P3 IADD3 R170, -R0.reuse, 0x38, RZ ;  /* 0x0000003800aab810 */ /* 0x040fe20007ffe1ff */
[----:B------:R2:W5:Y:S01]  /*4440*/  LDG.E R161, [R4.64+0x120] ;  /* 0x0001203404a17981 */ /* 0x000562000c1e1900 */
[C---:B------:R-:W-:Y:S02]  /*4450*/  @!P2 IADD3 R171, -R0.reuse, 0x39, RZ ;  /* 0x0000003900aba810 */ /* 0x040fe40007ffe1ff */
[----:B------:R4:W1:Y:S01]  /*4460*/  I2F R179, R9 ;  /* 0x0000000900b37306 */ /* 0x0008620000201400 */
[----:B------:R-:W1:Y:S01]  /*4470*/  LDSM.16.M88.4 R112, [R112+0x1000] ;  /* 0x001000007070783b */ /* 0x000e620000000200 */
[----:B------:R-:W-:Y:S02]  /*4480*/  @!P1 IADD3 R36, -R0, 0x9, RZ ;  /* 0x0000000900249810 */ /* 0x000fe40007ffe1ff */
[----:B------:R-:W-:Y:S03]  /*4490*/  ISETP.GE.AND P1, PT, R44, RZ, PT ;  /* 0x000000ff2c00720c */ /* 0x000fe60003f26270 */
[----:B------:R-:W-:Y:S02]  /*44a0*/  @!P0 IADD3 R20, -R0, -0x38, RZ ;  /* 0xffffffc800148810 */ /* 0x000fe40007ffe1ff */
[----:B------:R-:W-:Y:S01]  /*44b0*/  ISETP.GE.AND P0, PT, R28, RZ, PT ;  /* 0x000000ff1c00720c */ /* 0x000fe20003f06270 */
[----:B------:R-:W-:Y:S07]  /*44c0*/  I2F R181, R36 ;  /* 0x0000002400b57306 */ /* 0x000fee0000201400 */
[----:B------:R-:W-:Y:S02]  /*44d0*/  @!P1 IADD3 R44, -R0, 0x11, RZ ;  /* 0x00000011002c9810 */ /* 0x000fe40007ffe1ff */
[----:B------:R-:W-:Y:S01]  /*44e0*/  ISETP.GE.AND P1, PT, R56, RZ, PT ;  /* 0x000000ff3800720c */ /* 0x000fe20003f26270 */
[----:B------:R1:W1:Y:S01]  /*44f0*/  I2F R189, R20 ;  /* 0x0000001400bd7306 */ /* 0x0002620000201400 */
[-C--:B--2---:R-:W-:Y:S03]  /*4500*/  HMMA.16816.F32.BF16 R4, R64, R16.reuse, RZ ;  /* 0x000000104004723c */ /* 0x084fe600000418ff */
[----:B------:R-:W-:Y:S02]  /*4510*/  @!P0 IADD3 R28, -R0, 0x8, RZ ;  /* 0x00000008001c8810 */ /* 0x000fe40007ffe1ff */
[----:B------:R-:W-:Y:S03]  /*4520*/  ISETP.GE.AND P0, PT, R40, RZ, PT ;  /* 0x000000ff2800720c */ /* 0x000fe60003f06270 */
[C---:B----4-:R-:W-:Y:S01]  /*4530*/  HMMA.16816.F32.BF16 R8, R60.reuse, R16, RZ ;  /* 0x000000103c08723c */ /* 0x050fe200000418ff */
[----:B------:R2:W4:Y:S03]  /*4540*/  I2F R183, R28 ;  /* 0x0000001c00b77306 */ /* 0x0005260000201400 */
[----:B------:R-:W-:Y:S02]  /*4550*/  @!P1 IADD3 R56, -R0, -0x2f, RZ ;  /* 0xffffffd100389810 */ /* 0x000fe40007ffe1ff */
[----:B------:R-:W-:Y:S02]  /*4560*/  ISETP.GE.AND P1, PT, R166, RZ, PT ;  /* 0x000000ffa600720c */ /* 0x000fe40003f26270 */
[-C--:B------:R-:W-:Y:S03]  /*4570*/  HMMA.16816.F32.BF16 R12, R60, R18.reuse, RZ ;  /* 0x000000123c0c723c */ /* 0x080fe600000418ff */
[----:B------:R-:W-:Y:S01]  /*4580*/  I2F R186, R56 ;  /* 0x0000003800ba7306 */ /* 0x000fe20000201400 */
[----:B------:R-:W-:Y:S02]  /*4590*/  @!P0 IADD3 R40, -R0, 0x10, RZ ;  /* 0x0000001000288810 */ /* 0x000fe40007ffe1ff */
[----:B------:R-:W-:Y:S02]  /*45a0*/  ISETP.GE.AND P0, PT, R52, RZ, PT ;  /* 0x000000ff3400720c */ /* 0x000fe40003f06270 */
[C---:B------:R-:W-:Y:S04]  /*45b0*/  HMMA.16816.F32.BF16 R16, R64.reuse, R18, RZ ;  /* 0x000000124010723c */ /* 0x040fe800000418ff */
[C---:B------:R-:W-:Y:S01]  /*45c0*/  @!P1 IADD3 R166, -R0.reuse, -0x27, RZ ;  /* 0xffffffd900a69810 */ /* 0x040fe20007ffe1ff */
[----:B------:R3:W3:Y:S01]  /*45d0*/  I2F R192, R40 ;  /* 0x0000002800c07306 */ /* 0x0006e20000201400 */
[----:B------:R-:W-:Y:S02]  /*45e0*/  ISETP.GE.AND P1, PT, R167, RZ, PT ;  /* 0x000000ffa700720c */ /* 0x000fe40003f26270 */
[-C--:B-1----:R-:W-:Y:S04]  /*45f0*/  HMMA.16816.F32.BF16 R20, R64, R32.reuse, RZ ;  /* 0x000000204014723c */ /* 0x082fe800000418ff */
[C---:B------:R-:W-:Y:S02]  /*4600*/  @!P0 IADD3 R52, -R0.reuse, -0x30, RZ ;  /* 0xffffffd000348810 */ /* 0x040fe40007ffe1ff */
[----:B------:R-:W-:Y:S01]  /*4610*/  ISETP.GE.AND P0, PT, R165, RZ, PT ;  /* 0x000000ffa500720c */ /* 0x000fe20003f06270 */
[----:B------:R1:W1:Y:S01]  /*4620*/  I2F R191, R44 ;  /* 0x0000002c00bf7306 */ /* 0x0002620000201400 */
[C---:B------:R-:W-:Y:S04]  /*4630*/  HMMA.16816.F32.BF16 R24, R60.reuse, R32, RZ ;  /* 0x000000203c18723c */ /* 0x040fe800000418ff */
[C---:B------:R-:W-:Y:S04]  /*4640*/  @!P1 IADD3 R167, -R0.reuse, 0x19, RZ ;  /* 0x0000001900a79810 */ /* 0x040fe80007ffe1ff */
[-C--:B--2---:R-:W-:Y:S01]  /*4650*/  HMMA.16816.F32.BF16 R28, R60, R34.reuse, RZ ;  /* 0x000000223c1c723c */ /* 0x084fe200000418ff */
[----:B------:R-:W2:Y:S03]  /*4660*/  I2F R184, R52 ;  /* 0x0000003400b87306 */ /* 0x000ea60000201400 */
[----:B------:R-:W-:Y:S02]  /*4670*/  @!P0 IADD3 R165, -R0, -0x28, RZ ;  /* 0xffffffd800a58810 */ /* 0x000fe40007ffe1ff */
[----:B------:R-:W-:Y:S02]  /*4680*/  ISETP.GE.AND P0, PT, R168, RZ, PT ;  /* 0x000000ffa800720c */ /* 0x000fe40003f06270 */
[C---:B------:R-:W-:Y:S03]  /*4690*/  HMMA.16816.F32.BF16 R32, R64.reuse, R34, RZ ;  /* 0x000000224020723c */ /* 0x040fe600000418ff */
[----:B------:R2:W2:Y:S05]  /*46a0*/  I2F R193, R165 ;  /* 0x000000a500c17306 */ /* 0x0004aa0000201400 */
[-C--:B------:R-:W-:Y:S04]  /*46b0*/  HMMA.16816.F32.BF16 R36, R64, R48.reuse, RZ ;  /* 0x000000304024723c */ /* 0x080fe800000418ff */
[C---:B------:R-:W-:Y:S01]  /*46c0*/  @!P0 IADD3 R168, -R0.reuse, 0x18, RZ ;  /* 0x0000001800a88810 */ /* 0x040fe20007ffe1ff */
[----:B------:R4:W4:Y:S03]  /*46d0*/  I2F R187, R166 ;  /* 0x000000a600bb7306 */ /* 0x0009260000201400 */
[C---:B---3--:R-:W-:Y:S07]  /*46e0*/  HMMA.16816.F32.BF16 R40, R60.reuse, R48, RZ ;  /* 0x000000303c28723c */ /* 0x048fee00000418ff */
[----:B------:R3:W3:Y:S01]  /*46f0*/  I2F R182, R168 ;  /* 0x000000a800b67306 */ /* 0x0006e20000201400 */
[-C--:B-1----:R-:W-:Y:S01]  /*4700*/  HMMA.16816.F32.BF16 R44, R60, R50.reuse, RZ ;  /* 0x000000323c2c723c */ /* 0x082fe200000418ff */
[C---:B--2---:R-:W-:Y:S07]  /*4710*/  IADD3 R165, R0.reuse, -0x20, RZ ;  /* 0xffffffe000a57810 */ /* 0x044fee0007ffe0ff */
[C---:B------:R-:W-:Y:S01]  /*4720*/  HMMA.16816.F32.BF16 R48, R64.reuse, R50, RZ ;  /* 0x000000324030723c */ /* 0x040fe200000418ff */
[----:B------:R1:W2:Y:S01]  /*4730*/  I2F R177, R167 ;  /* 0x000000a700b17306 */ /* 0x0002a20000201400 */
[----:B------:R-:W-:Y:S02]  /*4740*/  ISETP.GE.AND P0, PT, R165, RZ, PT ;  /* 0x000000ffa500720c */ /* 0x000fe40003f06270 */
[C---:B----4-:R-:W-:Y:S04]  /*4750*/  IADD3 R166, R0.reuse, 0x1f, RZ ;  /* 0x0000001f00a67810 */ /* 0x050fe80007ffe0ff */
[-C--:B------:R-:W-:Y:S03]  /*4760*/  HMMA.16816.F32.BF16 R52, R64, R100.reuse, RZ ;  /* 0x000000644034723c */ /* 0x080fe600000418ff */
[----:B------:R-:W-:Y:S04]  /*4770*/  I2F R170, R170 ;  /* 0x000000aa00aa7306 */ /* 0x000fe80000201400 */
[C---:B------:R-:W-:Y:S01]  /*4780*/  @!P0 IADD3 R165, -R0.reuse, 0x20, RZ ;  /* 0x0000002000a58810 */ /* 0x040fe20007ffe1ff */
[C---:B------:R-:W-:Y:S04]  /*4790*/  HMMA.16816.F32.BF16 R56, R60.reuse, R100, RZ ;  /* 0x000000643c38723c */ /* 0x040fe800000418ff */
[C---:B---3--:R-:W-:Y:S01]  /*47a0*/  IADD3 R168, R0.reuse, 0x10, RZ ;  /* 0x0000001000a87810 */ /* 0x048fe20007ffe0ff */
[----:B------:R3:W4:Y:S03]  /*47b0*/  I2F R185, R165 ;  /* 0x000000a500b97306 */ /* 0x0007260000201400 */
[-C--:B------:R-:W-:Y:S01]  /*47c0*/  HMMA.16816.F32.BF16 R60, R60, R102.reuse, RZ ;  /* 0x000000663c3c723c */ /* 0x080fe200000418ff */
[C---:B-1----:R-:W-:Y:S04]  /*47d0*/  IADD3 R167, R0.reuse, -0x31, RZ ;  /* 0xffffffcf00a77810 */ /* 0x042fe80007ffe0ff */
[----:B------:R-:W-:Y:S02]  /*47e0*/  ISETP.GE.AND P4, PT, R167, RZ, PT ;  /* 0x000000ffa700720c */ /* 0x000fe40003f86270 */
[----:B------:R-:W-:Y:S01]  /*47f0*/  I2F R171, R171 ;  /* 0x000000ab00ab7306 */ /* 0x000fe20000201400 */
[----:B------:R-:W-:Y:S01]  /*4800*/  HMMA.16816.F32.BF16 R64, R64, R102, RZ ;  /* 0x000000664040723c */ /* 0x000fe200000418ff */
[----:B------:R-:W1:Y:S07]  /*4810*/  LDSM.16.M88.4 R100, [R150+0x6400] ;  /* 0x006400009664783b */ /* 0x000e6e0000000200 */
[-C--:B------:R-:W-:Y:S05]  /*4820*/  HMMA.16816.F32.BF16 R4, R104, R108.reuse, R4 ;  /* 0x0000006c6804723c */ /* 0x080fea0000041804 */
[C---:B---3--:R-:W-:Y:S02]  /*4830*/  IADD3 R165, R0.reuse, 0x18, RZ ;  /* 0x0000001800a57810 */ /* 0x048fe40007ffe0ff */
[C---:B------:R-:W-:Y:S01]  /*4840*/  @!P4 IADD3 R167, -R0.reuse, 0x31, RZ ;  /* 0x0000003100a7c810 */ /* 0x040fe20007ffe1ff */
[C---:B------:R-:W-:Y:S05]  /*4850*/  HMMA.16816.F32.BF16 R8, R112.reuse, R108, R8 ;  /* 0x0000006c7008723c */ /* 0x040fea0000041808 */
[----:B------:R-:W-:Y:S02]  /*4860*/  I2F R167, R167 ;  /* 0x000000a700a77306 */ /* 0x000fe40000201400 */
[C---:B------:R-:W-:Y:S01]  /*4870*/  IADD3 R109, R0.reuse, -0x21, RZ ;  /* 0xffffffdf006d7810 */ /* 0x040fe20007ffe0ff */
[-C--:B------:R-:W-:Y:S03]  /*4880*/  HMMA.16816.F32.BF16 R12, R112, R110.reuse, R12 ;  /* 0x0000006e700c723c */ /* 0x080fe6000004180c */
[----:B------:R-:W-:Y:S02]  /*4890*/  ISETP.GE.AND P1, PT, R109, RZ, PT ;  /* 0x000000ff6d00720c */ /* 0x000fe40003f26270 */
[----:B------:R-:W-:Y:S03]  /*48a0*/  IADD3 R108, R0, 0x20, RZ ;  /* 0x00000020006c7810 */ /* 0x000fe60007ffe0ff */
[----:B------:R-:W-:Y:S01]  /*48b0*/  FFMA.FTZ R5, R190, -UR4, R5 ;  /* 0x80000004be057c23 */ /* 0x000fe20008010005 */
[----:B------:R-:W-:Y:S01]  /*48c0*/  ISETP.GE.AND P0, PT, R108, RZ, PT ;  /* 0x000000ff6c00720c */ /* 0x000fe20003f06270 */
[C---:B------:R-:W-:Y:S04]  /*48d0*/  HMMA.16816.F32.BF16 R16, R104.reuse, R110, R16 ;  /* 0x0000006e6810723c */ /* 0x040fe80000041810 */
[----:B------:R-:W-:Y:S02]  /*48e0*/  FFMA.FTZ R6, R195, -UR4, R6 ;  /* 0x80000004c3067c23 */ /* 0x000fe40008010006 */
[----:B------:R-:W-:Y:S01]  /*48f0*/  FFMA.FTZ R7, R194, -UR4, R7 ;  /* 0x80000004c2077c23 */ /* 0x000fe20008010007 */
[----:B------:R-:W-:Y:S01]  /*4900*/  @!P1 IADD3 R109, -R0, 0x21, RZ ;  /* 0x00000021006d9810 */ /* 0x000fe20007ffe1ff */
[----:B------:R-:W-:Y:S01]  /*4910*/  FFMA.FTZ R4, R200, -UR4, R4 ;  /* 0x80000004c8047c23 */ /* 0x000fe20008010004 */
[-C--:B-1----:R-:W-:Y:S02]  /*4920*/  HMMA.16816.F32.BF16 R20, R104, R100.reuse, R20 ;  /* 0x000000646814723c */ /* 0x082fe40000041814 */
[----:B------:R-:W1:Y:S01]  /*4930*/  I2F R180, R109 ;  /* 0x0000006d00b47306 */ /* 0x000e620000201400 */
[----:B------:R-:W-:Y:S01]  /*4940*/  FFMA.FTZ R11, R197, -UR4, R11 ;  /* 0x80000004c50b7c23 */ /* 0x000fe2000801000b */
[----:B------:R-:W-:Y:S01]  /*4950*/  @!P0 IADD3 R108, -R0, -0x20, RZ ;  /* 0xffffffe0006c8810 */ /* 0x000fe20007ffe1ff */
[----:B------:R-:W-:Y:S01]  /*4960*/  FFMA.FTZ R10, R196, -UR4, R10 ;  /* 0x80000004c40a7c23 */ /* 0x000fe2000801000a */
[----:B------:R-:W-:Y:S01]  /*4970*/  ISETP.GE.AND P1, PT, R166, RZ, PT ;  /* 0x000000ffa600720c */ /* 0x000fe20003f26270 */
[----:B------:R-:W-:Y:S01]  /*4980*/  FFMA.FTZ R8, R179, -UR4, R8 ;  /* 0x80000004b3087c23 */ /* 0x000fe20008010008 */
[----:B------:R-:W-:Y:S01]  /*4990*/  ISETP.GE.AND P0, PT, R165, RZ, PT ;  /* 0x000000ffa500720c */ /* 0x000fe20003f06270 */
[C---:B------:R-:W-:Y:S01]  /*49a0*/  FFMA.FTZ R9, R178.reuse, -UR4, R9 ;  /* 0x80000004b2097c23 */ /* 0x040fe20008010009 */
[C---:B------:R-:W-:Y:S02]  /*49b0*/  HMMA.16816.F32.BF16 R24, R112.reuse, R100, R24 ;  /* 0x000000647018723c */ /* 0x040fe40000041818 */
[----:B------:R3:W1:Y:S02]  /*49c0*/  I2F R175, R108 ;  /* 0x0000006c00af7306 */ /* 0x0006640000201400 */
[----:B------:R-:W-:Y:S02]  /*49d0*/  FFMA.FTZ R14, R179, -UR4, R14 ;  /* 0x80000004b30e7c23 */ /* 0x000fe4000801000e */
[----:B------:R-:W-:Y:S01]  /*49e0*/  FFMA.FTZ R15, R178, -UR4, R15 ;  /* 0x80000004b20f7c23 */ /* 0x000fe2000801000f */
[C---:B------:R-:W-:Y:S01]  /*49f0*/  IADD3 R101, R0.reuse, 0x17, RZ ;  /* 0x0000001700657810 */ /* 0x040fe20007ffe0ff */
[----:B------:R-:W-:Y:S01]  /*4a00*/  FFMA.FTZ R12, R189, -UR4, R12 ;  /* 0x80000004bd0c7c23 */ /* 0x000fe2000801000c */
[----:B------:R-:W-:Y:S01]  /*4a10*/  IADD3 R100, R0, -0x28, RZ ;  /* 0xffffffd800647810 */ /* 0x000fe20007ffe0ff */
[-C--:B------:R-:W-:Y:S03]  /*4a20*/  HMMA.16816.F32.BF16 R28, R112, R102.reuse, R28 ;  /* 0x00000066701c723c */ /* 0x080fe6000004181c */
[----:B------:R-:W-:Y:S01]  /*4a30*/  FFMA.FTZ R13, R188, -UR4, R13 ;  /* 0x80000004bc0d7c23 */ /* 0x000fe2000801000d */
[----:B------:R-:W-:Y:S01]  /*4a40*/  @!P1 IADD3 R166, -R0, -0x1f, RZ ;  /* 0xffffffe100a69810 */ /* 0x000fe20007ffe1ff */
[----:B------:R-:W-:Y:S01]  /*4a50*/  FFMA.FTZ R19, R190, -UR4, R19 ;  /* 0x80000004be137c23 */ /* 0x000fe20008010013 */
[----:B------:R-:W-:Y:S01]  /*4a60*/  ISETP.GE.AND P1, PT, R101, RZ, PT ;  /* 0x000000ff6500720c */ /* 0x000fe20003f26270 */
[----:B------:R-:W-:Y:S01]  /*4a70*/  FFMA.FTZ R18, R200, -UR4, R18 ;  /* 0x80000004c8127c23 */ /* 0x000fe20008010012 */
[----:B------:R-:W-:Y:S01]  /*4a80*/  @!P0 IADD3 R165, -R0, -0x18, RZ ;  /* 0xffffffe800a58810 */ /* 0x000fe20007ffe1ff */
[----:B------:R-:W-:Y:S01]  /*4a90*/  FFMA.FTZ R16, R183, -UR4, R16 ;  /* 0x80000004b7107c23 */ /* 0x000fe20008010010 */
[----:B------:R-:W-:Y:S01]  /*4aa0*/  ISETP.GE.AND P0, PT, R100, RZ, PT ;  /* 0x000000ff6400720c */ /* 0x000fe20003f06270 */
[C---:B------:R-:W-:Y:S01]  /*4ab0*/  HMMA.16816.F32.BF16 R32, R104.reuse, R102, R32 ;  /* 0x000000666820723c */ /* 0x040fe20000041820 */
[----:B------:R1:W1:Y:S03]  /*4ac0*/  I2F R174, R166 ;  /* 0x000000a600ae7306 */ /* 0x0002660000201400 */
[----:B------:R-:W-:Y:S01]  /*4ad0*/  FFMA.FTZ R17, R181, -UR4, R17 ;  /* 0x80000004b5117c23 */ /* 0x000fe20008010011 */
[----:B---3--:R-:W3:Y:S01]  /*4ae0*/  LDSM.16.M88.4 R108, [R150+0x6800] ;  /* 0x00680000966c783b */ /* 0x008ee20000000200 */
[----:B------:R-:W-:Y:S02]  /*4af0*/  FFMA.FTZ R22, R183, -UR4, R22 ;  /* 0x80000004b7167c23 */ /* 0x000fe40008010016 */
[----:B------:R-:W-:Y:S01]  /*4b00*/  FFMA.FTZ R23, R181, -UR4, R23 ;  /* 0x80000004b5177c23 */ /* 0x000fe20008010017 */
[----:B------:R-:W-:Y:S02]  /*4b10*/  @!P1 IADD3 R101, -R0, -0x17, RZ ;  /* 0xffffffe900659810 */ /* 0x000fe40007ffe1ff */
[----:B------:R-:W-:Y:S01]  /*4b20*/  ISETP.GE.AND P1, PT, R168, RZ, PT ;  /* 0x000000ffa800720c */ /* 0x000fe20003f26270 */
[----:B------:R-:W-:Y:S01]  /*4b30*/  FFMA.FTZ R20, R192, -UR4, R20 ;  /* 0x80000004c0147c23 */ /* 0x000fe20008010014 */
[----:B------:R-:W-:Y:S01]  /*4b40*/  @!P0 IADD3 R100, -R0, 0x28, RZ ;  /* 0x0000002800648810 */ /* 0x000fe20007ffe1ff */
[----:B------:R-:W-:Y:S01]  /*4b50*/  FFMA.FTZ R21, R191, -UR4, R21 ;  /* 0x80000004bf157c23 */ /* 0x000fe20008010015 */
[----:B------:R-:W-:Y:S01]  /*4b60*/  I2F R173, R101 ;  /* 0x0000006500ad7306 */ /* 0x000fe20000201400 */
[----:B------:R-:W-:Y:S01]  /*4b70*/  FFMA.FTZ R26, R189, -UR4, R26 ;  /* 0x80000004bd1a7c23 */ /* 0x000fe2000801001a */
[----:B------:R-:W-:Y:S01]  /*4b80*/  ISETP.GE.AND P0, PT, R169, RZ, PT ;  /* 0x000000ffa900720c */ /* 0x000fe20003f06270 */
[----:B------:R-:W-:Y:S02]  /*4b90*/  FFMA.FTZ R27, R188, -UR4, R27 ;  /* 0x80000004bc1b7c23 */ /* 0x000fe4000801001b */
[----:B------:R-:W-:Y:S02]  /*4ba0*/  FFMA.FTZ R24, R184, -UR4, R24 ;  /* 0x80000004b8187c23 */ /* 0x000fe40008010018 */
[----:B------:R-:W-:Y:S02]  /*4bb0*/  FFMA.FTZ R25, R186, -UR4, R25 ;  /* 0x80000004ba197c23 */ /* 0x000fe40008010019 */
[----:B------:R-:W-:Y:S01]  /*4bc0*/  FFMA.FTZ R30, R184, -UR4, R30 ;  /* 0x80000004b81e7c23 */ /* 0x000fe2000801001e */
[----:B------:R4:W-:Y:S01]  /*4bd0*/  I2F R172, R100 ;  /* 0x0000006400ac7306 */ /* 0x0009e20000201400 */
[----:B------:R-:W-:Y:S01]  /*4be0*/  FFMA.FTZ R31, R186, -UR4, R31 ;  /* 0x80000004ba1f7c23 */ /* 0x000fe2000801001f */
[C---:B-1----:R-:W-:Y:S01]  /*4bf0*/  IADD3 R166, R0.reuse, -0x30, RZ ;  /* 0xffffffd000a67810 */ /* 0x042fe20007ffe0ff */
[----:B------:R-:W-:Y:S01]  /*4c00*/  FFMA.FTZ R28, R193, -UR4, R28 ;  /* 0x80000004c11c7c23 */ /* 0x000fe2000801001c */
[----:B------:R-:W-:Y:S01]  /*4c10*/  @!P1 IADD3 R168, -R0, -0x10, RZ ;  /* 0xfffffff000a89810 */ /* 0x000fe20007ffe1ff */
[----:B------:R-:W-:Y:S01]  /*4c20*/  FFMA.FTZ R29, R187, -UR4, R29 ;  /* 0x80000004bb1d7c23 */ /* 0x000fe2000801001d */
[----:B------:R-:W-:Y:S01]  /*4c30*/  ISETP.GE.AND P5, PT, R166, RZ, PT ;  /* 0x000000ffa600720c */ /* 0x000fe20003fa6270 */
[----:B------:R-:W-:Y:S01]  /*4c40*/  FFMA.FTZ R34, R192, -UR4, R34 ;  /* 0x80000004c0227c23 */ /* 0x000fe20008010022 */
[----:B------:R-:W-:Y:S01]  /*4c50*/  @!P0 IADD3 R169, -R0, -0xf, RZ ;  /* 0xfffffff100a98810 */ /* 0x000fe20007ffe1ff */
[----:B------:R-:W-:Y:S01]  /*4c60*/  FFMA.FTZ R35, R191, -UR4, R35 ;  /* 0x80000004bf237c23 */ /* 0x000fe20008010023 */
[----:B------:R1:W1:Y:S01]  /*4c70*/  I2F R176, R165 ;  /* 0x000000a500b07306 */ /* 0x0002620000201400 */
[----:B------:R-:W-:Y:S01]  /*4c80*/  FFMA.FTZ R32, R182, -UR4, R32 ;  /* 0x80000004b6207c23 */ /* 0x000fe20008010020 */
[----:B------:R-:W-:Y:S01]  /*4c90*/  PLOP3.LUT P0, PT, PT, PT, UP0, 0x80, 0x0 ;  /* 0x000000000000781c */ /* 0x000fe20003f0f008 */
[----:B--2---:R-:W-:Y:S06]  /*4ca0*/  FFMA.FTZ R33, R177, -UR4, R33 ;  /* 0x80000004b1217c23 */ /* 0x004fec0008010021 */
[C---:B------:R-:W-:Y:S01]  /*4cb0*/  @!P5 IADD3 R166, -R0.reuse, 0x30, RZ ;  /* 0x0000003000a6d810 */ /* 0x040fe20007ffe1ff */
[-C--:B---3--:R-:W-:Y:S01]  /*4cc0*/  HMMA.16816.F32.BF16 R36, R104, R108.reuse, R36 ;  /* 0x0000006c6824723c */ /* 0x088fe20000041824 */
[----:B------:R-:W-:Y:S01]  /*4cd0*/  I2F R168, R168 ;  /* 0x000000a800a87306 */ /* 0x000fe20000201400 */
[----:B----4-:R-:W2:Y:S06]  /*4ce0*/  LDSM.16.M88.4 R100, [R150+0x6c00] ;  /* 0x006c00009664783b */ /* 0x010eac0000000200 */
[C---:B------:R-:W-:Y:S03]  /*4cf0*/  HMMA.16816.F32.BF16 R40, R112.reuse, R108, R40 ;  /* 0x0000006c7028723c */ /* 0x040fe60000041828 */
[----:B------:R-:W-:Y:S01]  /*4d00*/  I2F R166, R166 ;  /* 0x000000a600a67306 */ /* 0x000fe20000201400 */
[----:B-1----:R-:W-:Y:S04]  /*4d10*/  IADD3 R165, R0, -0x29, RZ ;  /* 0xffffffd700a57810 */ /* 0x002fe80007ffe0ff */
[-C--:B------:R-:W-:Y:S03]  /*4d20*/  HMMA.16816.F32.BF16 R44, R112, R110.reuse, R44 ;  /* 0x0000006e702c723c */ /* 0x080fe6000004182c */
[----:B------:R-:W-:Y:S02]  /*4d30*/  ISETP.GE.AND P6, PT, R165, RZ, PT ;  /* 0x000000ffa500720c */ /* 0x000fe40003fc6270 */
[----:B------:R-:W-:Y:S03]  /*4d40*/  I2F R169, R169 ;  /* 0x000000a900a97306 */ /* 0x000fe60000201400 */
[----:B------:R-:W-:Y:S01]  /*4d50*/  FFMA.FTZ R38, R182, -UR4, R38 ;  /* 0x80000004b6267c23 */ /* 0x000fe20008010026 */
[C---:B------:R-:W-:Y:S04]  /*4d60*/  HMMA.16816.F32.BF16 R48, R104.reuse, R110, R48 ;  /* 0x0000006e6830723c */ /* 0x040fe80000041830 */
[----:B------:R-:W-:Y:S02]  /*4d70*/  FFMA.FTZ R39, R177, -UR4, R39 ;  /* 0x80000004b1277c23 */ /* 0x000fe40008010027 */
[----:B------:R-:W-:Y:S01]  /*4d80*/  FFMA.FTZ R36, R185, -UR4, R36 ;  /* 0x80000004b9247c23 */ /* 0x000fe20008010024 */
[----:B------:R-:W-:Y:S01]  /*4d90*/  @!P6 IADD3 R165, -R0, 0x29, RZ ;  /* 0x0000002900a5e810 */ /* 0x000fe20007ffe1ff */
[----:B------:R-:W-:Y:S04]  /*4da0*/  FFMA.FTZ R37, R180, -UR4, R37 ;  /* 0x80000004b4257c23 */ /* 0x000fe80008010025 */
[----:B------:R-:W-:Y:S01]  /*4db0*/  FFMA.FTZ R42, R193, -UR4, R42 ;  /* 0x80000004c12a7c23 */ /* 0x000fe2000801002a */
[----:B------:R-:W1:Y:S01]  /*4dc0*/  I2F R165, R165 ;  /* 0x000000a500a57306 */ /* 0x000e620000201400 */
[----:B------:R-:W-:Y:S02]  /*4dd0*/  FFMA.FTZ R43, R187, -UR4, R43 ;  /* 0x80000004bb2b7c23 */ /* 0x000fe4000801002b */
[C---:B------:R-:W-:Y:S02]  /*4de0*/  FFMA.FTZ R40, R175.reuse, -UR4, R40 ;  /* 0x80000004af287c23 */ /* 0x040fe40008010028 */
[C---:B------:R-:W-:Y:S01]  /*4df0*/  FFMA.FTZ R41, R174.reuse, -UR4, R41 ;  /* 0x80000004ae297c23 */ /* 0x040fe20008010029 */
[-C--:B--2---:R-:W-:Y:S03]  /*4e00*/  HMMA.16816.F32.BF16 R52, R104, R100.reuse, R52 ;  /* 0x000000646834723c */ /* 0x084fe60000041834 */
[----:B------:R-:W-:Y:S02]  /*4e10*/  FFMA.FTZ R46, R175, -UR4, R46 ;  /* 0x80000004af2e7c23 */ /* 0x000fe4000801002e */
[----:B------:R-:W-:Y:S02]  /*4e20*/  FFMA.FTZ R47, R174, -UR4, R47 ;  /* 0x80000004ae2f7c23 */ /* 0x000fe4000801002f */
[----:B------:R-:W-:Y:S01]  /*4e30*/  FFMA.FTZ R44, R176, -UR4, R44 ;  /* 0x80000004b02c7c23 */ /* 0x000fe2000801002c */
[C---:B------:R-:W-:Y:S04]  /*4e40*/  HMMA.16816.F32.BF16 R56, R112.reuse, R100, R56 ;  /* 0x000000647038723c */ /* 0x040fe80000041838 */
[----:B------:R-:W-:Y:S02]  /*4e50*/  FFMA.FTZ R45, R173, -UR4, R45 ;  /* 0x80000004ad2d7c23 */ /* 0x000fe4000801002d */
[----:B------:R-:W-:Y:S02]  /*4e60*/  FFMA.FTZ R50, R185, -UR4, R50 ;  /* 0x80000004b9327c23 */ /* 0x000fe40008010032 */
[----:B------:R-:W-:Y:S01]  /*4e70*/  FFMA.FTZ R51, R180, -UR4, R51 ;  /* 0x80000004b4337c23 */ /* 0x000fe20008010033 */
[-C--:B------:R-:W-:Y:S03]  /*4e80*/  HMMA.16816.F32.BF16 R60, R112, R102.reuse, R60 ;  /* 0x00000066703c723c */ /* 0x080fe6000004183c */
[C---:B------:R-:W-:Y:S02]  /*4e90*/  FFMA.FTZ R48, R172.reuse, -UR4, R48 ;  /* 0x80000004ac307c23 */ /* 0x040fe40008010030 */
[C---:B-1----:R-:W-:Y:S02]  /*4ea0*/  FFMA.FTZ R49, R165.reuse, -UR4, R49 ;  /* 0x80000004a5317c23 */ /* 0x042fe40008010031 */
[----:B------:R-:W-:Y:S01]  /*4eb0*/  FFMA.FTZ R54, R172, -UR4, R54 ;  /* 0x80000004ac367c23 */ /* 0x000fe20008010036 */
[----:B------:R-:W-:Y:S04]  /*4ec0*/  HMMA.16816.F32.BF16 R64, R104, R102, R64 ;  /* 0x000000666840723c */ /* 0x000fe80000041840 */
[----:B------:R-:W-:Y:S02]  /*4ed0*/  FFMA.FTZ R55, R165, -UR4, R55 ;  /* 0x80000004a5377c23 */ /* 0x000fe40008010037 */
[----:B------:R-:W-:Y:S02]  /*4ee0*/  FFMA.FTZ R52, R166, -UR4, R52 ;  /* 0x80000004a6347c23 */ /* 0x000fe40008010034 */
[----:B------:R-:W-:Y:S04]  /*4ef0*/  FFMA.FTZ R53, R167, -UR4, R53 ;  /* 0x80000004a7357c23 */ /* 0x000fe80008010035 */
        /* <DEDUP_REMOVED lines=23> */
.L_x_722:
[----:B------:R-:W-:Y:S01]  /*5070*/  IADD3 R0, R237, UR8, RZ ;  /* 0x00000008ed007c10 */ /* 0x000fe2000fffe0ff */
[----:B------:R-:W1:Y:S01]  /*5080*/  S2R R109, SR_TID.X ;  /* 0x00000000006d7919 */ /* 0x000e620000002100 */
[----:B------:R-:W-:Y:S02]  /*5090*/  UIADD3 UR8, -UR10, UR5, -UR11 ;  /* 0x000000050a087290 */ /* 0x000fe4000fffe90b */
        /* <DEDUP_REMOVED lines=8> */
[----:B------:R-:W-:Y:S01]  /*5120*/  UIADD3 UR8, UR5, 0x1, -UR11 ;  /* 0x0000000105087890 */ /* 0x000fe2000fffe80b */
[----:B------:R-:W-:Y:S02]  /*5130*/  IMNMX R107, RZ, R107, !PT ;  /* 0x0000006bff6b7217 */ /* 0x000fe40007800200 */
[----:B------:R-:W-:Y:S01]  /*5140*/  IMNMX R105, RZ, R105, !PT ;  /* 0x00000069ff697217 */ /* 0x000fe20007800200 */
[----:B------:R-:W-:Y:S01]  /*5150*/  UIADD3 UR8, UR8, UR60, URZ ;  /* 0x0000003c08087290 */ /* 0x000fe2000fffe03f */
[----:B------:R-:W-:Y:S05]  /*5160*/  IMNMX R103, RZ, R103, !PT ;  /* 0x00000067ff677217 */ /* 0x000fea0007800200 */
[----:B------:R-:W-:Y:S01]  /*5170*/  IADD3 R106, R0, UR8, RZ ;  /* 0x00000008006a7c10 */ /* 0x000fe2000fffe0ff */
[----:B-1----:R-:W-:Y:S01]  /*5180*/  IMAD.SHL.U32 R0, R109, 0x2, RZ ;  /* 0x000000026d007824 */ /* 0x002fe200078e00ff */
[----:B------:R-:W-:Y:S02]  /*5190*/  IADD3 R108, R102, UR8, RZ ;  /* 0x00000008666c7c10 */ /* 0x000fe4000fffe0ff */
[----:B------:R-:W-:Y:S02]  /*51a0*/  IMNMX R106, R106, UR5, PT ;  /* 0x000000056a6a7c17 */ /* 0x000fe4000b800200 */
[----:B------:R-:W-:Y:S02]  /*51b0*/  LOP3.LUT R0, R0, 0x6, RZ, 0xc0, !PT ;  /* 0x0000000600007812 */ /* 0x000fe400078ec0ff */
[----:B------:R-:W-:Y:S02]  /*51c0*/  IADD3 R102, R101, UR8, RZ ;  /* 0x0000000865667c10 */ /* 0x000fe4000fffe0ff */
[----:B------:R-:W-:Y:S01]  /*51d0*/  IADD3 R100, R100, UR8, RZ ;  /* 0x0000000864647c10 */ /* 0x000fe2000fffe0ff */
[----:B------:R-:W-:Y:S01]  /*51e0*/  IMAD R0, R245, 0x40, R0 ;  /* 0x00000040f5007824 */ /* 0x000fe200078e0200 */
[----:B------:R-:W-:Y:S02]  /*51f0*/  IMNMX R101, RZ, R104, !PT ;  /* 0x00000068ff657217 */ /* 0x000fe40007800200 */
[----:B------:R-:W-:Y:S02]  /*5200*/  IMNMX R104, R108, UR5, PT ;  /* 0x000000056c687c17 */ /* 0x000fe4000b800200 */
[----:B------:R-:W-:Y:S02]  /*5210*/  IADD3 R0, R0, UR9, RZ ;  /* 0x0000000900007c10 */ /* 0x000fe4000fffe0ff */
[----:B------:R-:W-:Y:S02]  /*5220*/  IMNMX R102, R102, UR5, PT ;  /* 0x0000000566667c17 */ /* 0x000fe4000b800200 */
[C---:B------:R-:W-:Y:S02]  /*5230*/  ISETP.GE.AND P0, PT, R0.reuse, R107, PT ;  /* 0x0000006b0000720c */ /* 0x040fe40003f06270 */
[C---:B------:R-:W-:Y:S02]  /*5240*/  IADD3 R170, R0.reuse, 0x1, RZ ;  /* 0x0000000100aa7810 */ /* 0x040fe40007ffe0ff */
[C---:B------:R-:W-:Y:S02]  /*5250*/  IADD3 R169, R0.reuse, 0x8, RZ ;  /* 0x0000000800a97810 */ /* 0x040fe40007ffe0ff */
[C---:B------:R-:W-:Y:S02]  /*5260*/  IADD3 R168, R0.reuse, 0x9, RZ ;  /* 0x0000000900a87810 */ /* 0x040fe40007ffe0ff */
[C---:B------:R-:W-:Y:S02]  /*5270*/  IADD3 R167, R0.reuse, 0x10, RZ ;  /* 0x0000001000a77810 */ /* 0x040fe40007ffe0ff */
[----:B------:R-:W-:Y:S02]  /*5280*/  ISETP.GE.OR P0, PT, R0, R106, !P0 ;  /* 0x0000006a0000720c */ /* 0x000fe40004706670 */
[----:B------:R-:W-:Y:S02]  /*5290*/  IMNMX R100, R100, UR5, PT ;  /* 0x0000000564647c17 */ /* 0x000fe4000b800200 */
        /* <DEDUP_REMOVED lines=201> */
.L_x_723:
        /* <DEDUP_REMOVED lines=35> */
[----:B------:R-:W-:Y:S02]  /*6160*/  FFMA.FTZ R12, R12, c[0x0][0x23c], -R16 ;  /* 0x00008f000c0c7a23 */ /* 0x000fe40000010810 */
[----:B--2---:R-:W-:Y:S02]  /*6170*/  IMAD.U32 R4, RZ, RZ, UR31 ;  /* 0x0000001fff047e24 */ /* 0x004fe4000f8e00ff */
[----:B------:R-:W-:Y:S01]  /*6180*/  FFMA.FTZ R15, R15, c[0x0][0x23c], -R0 ;  /* 0x00008f000f0f7a23 */ /* 0x000fe20000010800 */
[----:B------:R1:W-:Y:S01]  /*6190*/  MUFU.EX2 R197, R12 ;  /* 0x0000000c00c57308 */ /* 0x0003e20000000800 */
[----:B------:R-:W-:Y:S02]  /*61a0*/  FFMA.FTZ R28, R28, c[0x0][0x23c], -R16 ;  /* 0x00008f001c1c7a23 */ /* 0x000fe40000010810 */
[----:B---3--:R-:W-:Y:S02]  /*61b0*/  IMAD.U32 R7, RZ, RZ, UR7 ;  /* 0x00000007ff077e24 */ /* 0x008fe4000f8e00ff */
[--C-:B------:R-:W-:Y:S02]  /*61c0*/  FFMA.FTZ R30, R30, c[0x0][0x23c], -R0.reuse ;  /* 0x00008f001e1e7a23 */ /* 0x100fe40000010800 */
[----:B------:R-:W-:Y:S02]  /*61d0*/  FFMA.FTZ R31, R31, c[0x0][0x23c], -R0 ;  /* 0x00008f001f1f7a23 */ /* 0x000fe40000010800 */
[----:B------:R-:W-:Y:S01]  /*61e0*/  FFMA.FTZ R24, R24, c[0x0][0x23c], -R16 ;  /* 0x00008f0018187a23 */ /* 0x000fe20000010810 */
[----:B------:R2:W-:Y:S01]  /*61f0*/  MUFU.EX2 R196, R15 ;  /* 0x0000000f00c47308 */ /* 0x0005e20000000800 */
[----:B------:R-:W-:Y:S02]  /*6200*/  FFMA.FTZ R27, R27, c[0x0][0x23c], -R0 ;  /* 0x00008f001b1b7a23 */ /* 0x000fe40000010800 */
[----:B------:R-:W-:Y:S02]  /*6210*/  FFMA.FTZ R174, R13, c[0x0][0x23c], -R16 ;  /* 0x00008f000dae7a23 */ /* 0x000fe40000010810 */
[----:B------:R-:W-:Y:S02]  /*6220*/  FFMA.FTZ R175, R10, c[0x0][0x23c], -R0 ;  /* 0x00008f000aaf7a23 */ /* 0x000fe40000010800 */
[----:B------:R-:W-:Y:S02]  /*6230*/  FFMA.FTZ R166, R9, c[0x0][0x23c], -R16 ;  /* 0x00008f0009a67a23 */ /* 0x000fe40000010810 */
[----:B------:R-:W-:Y:S01]  /*6240*/  FFMA.FTZ R185, R26, c[0x0][0x23c], -R0 ;  /* 0x00008f001ab97a23 */ /* 0x000fe20000010800 */
[----:B------:R3:W-:Y:S01]  /*6250*/  MUFU.EX2 R198, R23 ;  /* 0x0000001700c67308 */ /* 0x0007e20000000800 */
[----:B------:R-:W-:Y:S02]  /*6260*/  FFMA.FTZ R183, R29, c[0x0][0x23c], -R16 ;  /* 0x00008f001db77a23 */ /* 0x000fe40000010810 */
[----:B------:R-:W-:Y:S02]  /*6270*/  FFMA.FTZ R63, R63, c[0x0][0x23c], -R0 ;  /* 0x00008f003f3f7a23 */ /* 0x000fe40000010800 */
[--C-:B-1----:R-:W-:Y:S02]  /*6280*/  FFMA.FTZ R12, R17, c[0x0][0x23c], -R101.reuse ;  /* 0x00008f00110c7a23 */ /* 0x102fe40000010865 */
[--C-:B------:R-:W-:Y:S02]  /*6290*/  FFMA.FTZ R17, R8, c[0x0][0x23c], -R16.reuse ;  /* 0x00008f0008117a23 */ /* 0x100fe40000010810 */
[----:B------:R-:W-:Y:S01]  /*62a0*/  FFMA.FTZ R172, R25, c[0x0][0x23c], -R16 ;  /* 0x00008f0019ac7a23 */ /* 0x000fe20000010810 */
[----:B------:R1:W-:Y:S01]  /*62b0*/  MUFU.EX2 R199, R18 ;  /* 0x0000001200c77308 */ /* 0x0003e20000000800 */
[----:B------:R-:W-:Y:S02]  /*62c0*/  FFMA.FTZ R36, R36, c[0x0][0x23c], -R101 ;  /* 0x00008f0024247a23 */ /* 0x000fe40000010865 */
[--C-:B------:R-:W-:Y:S02]  /*62d0*/  FFMA.FTZ R38, R38, c[0x0][0x23c], -R100.reuse ;  /* 0x00008f0026267a23 */ /* 0x100fe40000010864 */
[--C-:B--2---:R-:W-:Y:S02]  /*62e0*/  FFMA.FTZ R15, R6, c[0x0][0x23c], -R100.reuse ;  /* 0x00008f00060f7a23 */ /* 0x104fe40000010864 */
[----:B------:R-:W-:Y:S02]  /*62f0*/  IMAD R6, R4, 0x2, R245 ;  /* 0x0000000204067824 */ /* 0x000fe400078e02f5 */
[----:B------:R-:W-:Y:S01]  /*6300*/  IMAD.WIDE.U32 R4, R247, -0x2daee0ad, RZ ;  /* 0xd2511f53f7047825 */ /* 0x000fe200078e00ff */
[----:B------:R2:W-:Y:S03]  /*6310*/  MUFU.EX2 R192, R15 ;  /* 0x0000000f00c07308 */ /* 0x0005e60000000800 */
[----:B------:R-:W-:Y:S01]  /*6320*/  FFMA.FTZ R35, R35, c[0x0][0x23c], -R100 ;  /* 0x00008f0023237a23 */ /* 0x000fe20000010864 */
[----:B------:R-:W-:Y:S01]  /*6330*/  LOP3.LUT R21, R4, UR51, RZ, 0x3c, !PT ;  /* 0x0000003304157c12 */ /* 0x000fe2000f8e3cff */
[----:B------:R-:W-:Y:S02]  /*6340*/  IMAD R4, R7, 0x8, R249 ;  /* 0x0000000807047824 */ /* 0x000fe400078e02f9 */
[----:B------:R-:W-:Y:S02]  /*6350*/  IMAD.SHL.U32 R6, R6, 0x2, RZ ;  /* 0x0000000206067824 */ /* 0x000fe400078e00ff */
[--C-:B------:R-:W-:Y:S01]  /*6360*/  FFMA.FTZ R7, R11, c[0x0][0x23c], -R0.reuse ;  /* 0x00008f000b077a23 */ /* 0x100fe20000010800 */
[----:B------:R4:W-:Y:S01]  /*6370*/  MUFU.EX2 R193, R12 ;  /* 0x0000000c00c17308 */ /* 0x0009e20000000800 */
[----:B---3--:R-:W-:Y:S01]  /*6380*/  FFMA.FTZ R23, R14, c[0x0][0x23c], -R0 ;  /* 0x00008f000e177a23 */ /* 0x008fe20000010800 */
[----:B------:R-:W-:Y:S01]  /*6390*/  IADD3 R14, R4, 0x4, RZ ;  /* 0x00000004040e7810 */ /* 0x000fe20007ffe0ff */
[--C-:B------:R-:W-:Y:S01]  /*63a0*/  FFMA.FTZ R48, R48, c[0x0][0x23c], -R101.reuse ;  /* 0x00008f0030307a23 */ /* 0x100fe20000010865 */
[----:B------:R-:W-:Y:S01]  /*63b0*/  IADD3 R8, R6, 0x1, RZ ;  /* 0x0000000106087810 */ /* 0x000fe20007ffe0ff */
[----:B------:R-:W-:Y:S01]  /*63c0*/  FFMA.FTZ R51, R51, c[0x0][0x23c], -R100 ;  /* 0x00008f0033337a23 */ /* 0x000fe20000010864 */
[C---:B------:R-:W-:Y:S01]  /*63d0*/  LOP3.LUT R6, R5.reuse, UR32, R6, 0x96, !PT ;  /* 0x0000002005067c12 */ /* 0x040fe2000f8e9606 */
[----:B------:R-:W-:Y:S01]  /*63e0*/  FFMA.FTZ R50, R50, c[0x0][0x23c], -R100 ;  /* 0x00008f0032327a23 */ /* 0x000fe20000010864 */
[----:B------:R-:W-:Y:S01]  /*63f0*/  LOP3.LUT R8, R5, UR32, R8, 0x96, !PT ;  /* 0x0000002005087c12 */ /* 0x000fe2000f8e9608 */
[----:B------:R-:W-:Y:S01]  /*6400*/  IMAD.WIDE.U32 R4, R4, -0x326172a9, RZ ;  /* 0xcd9e8d5704047825 */ /* 0x000fe200078e00ff */
[----:B------:R3:W3:Y:S03]  /*6410*/  MUFU.EX2 R205, R19 ;  /* 0x0000001300cd7308 */ /* 0x0006e60000000800 */
[----:B------:R-:W-:Y:S01]  /*6420*/  FFMA.FTZ R44, R44, c[0x0][0x23c], -R16 ;  /* 0x00008f002c2c7a23 */ /* 0x000fe20000010810 */
[-C--:B-1----:R-:W-:Y:S01]  /*6430*/  LOP3.LUT R18, R5, R244.reuse, RZ, 0x3c, !PT ;  /* 0x000000f405127212 */ /* 0x082fe200078e3cff */
[----:B--2---:R-:W-:Y:S04]  /*6440*/  IMAD.WIDE.U32 R14, R14, -0x326172a9, RZ ;  /* 0xcd9e8d570e0e7825 */ /* 0x004fe800078e00ff */
[----:B------:R-:W-:Y:S01]  /*6450*/  FFMA.FTZ R47, R47, c[0x0][0x23c], -R0 ;  /* 0x00008f002f2f7a23 */ /* 0x000fe20000010800 */
[----:B------:R1:W-:Y:S01]  /*6460*/  MUFU.EX2 R201, R20 ;  /* 0x0000001400c97308 */ /* 0x0003e20000000800 */
[----:B------:R-:W-:Y:S02]  /*6470*/  FFMA.FTZ R39, R39, c[0x0][0x23c], -R100 ;  /* 0x00008f0027277a23 */ /* 0x000fe40000010864 */
[--C-:B------:R-:W-:Y:S01]  /*6480*/  FFMA.FTZ R171, R37, c[0x0][0x23c], -R101.reuse ;  /* 0x00008f0025ab7a23 */ /* 0x100fe20000010865 */
[----:B----4-:R-:W-:Y:S01]  /*6490*/  LOP3.LUT R12, R15, R244, RZ, 0x3c, !PT ;  /* 0x000000f40f0c7212 */ /* 0x010fe200078e3cff */
[----:B------:R-:W-:Y:S04]  /*64a0*/  IMAD.WIDE.U32 R10, R6, -0x326172a9, RZ ;  /* 0xcd9e8d57060a7825 */ /* 0x000fe800078e00ff */
[----:B------:R-:W-:Y:S01]  /*64b0*/  IMAD.WIDE.U32 R12, R12, -0x2daee0ad, RZ ;  /* 0xd2511f530c0c7825 */ /* 0x000fe200078e00ff */
[----:B------:R2:W-:Y:S03]  /*64c0*/  MUFU.EX2 R189, R7 ;  /* 0x0000000700bd7308 */ /* 0x0005e60000000800 */
[--C-:B------:R-:W-:Y:S01]  /*64d0*/  FFMA.FTZ R49, R49, c[0x0][0x23c], -R101.reuse ;  /* 0x00008f0031317a23 */ /* 0x100fe20000010865 */
[C---:B------:R-:W-:Y:S01]  /*64e0*/  LOP3.LUT R5, R21.reuse, R13, RZ, 0x3c, !PT ;  /* 0x0000000d15057212 */ /* 0x040fe200078e3cff */
[----:B---3--:R-:W-:Y:S04]  /*64f0*/  IMAD.WIDE.U32 R18, R18, -0x2daee0ad, RZ ;  /* 0xd2511f5312127825 */ /* 0x008fe800078e00ff */
[----:B------:R-:W-:Y:S01]  /*6500*/  FFMA.FTZ R40, R40, c[0x0][0x23c], -R16 ;  /* 0x00008f0028287a23 */ /* 0x000fe20000010810 */
[----:B------:R-:W-:Y:S01]  /*6510*/  LOP3.LUT R6, R21, R19, RZ, 0x3c, !PT ;  /* 0x0000001315067212 */ /* 0x000fe200078e3cff */
[----:B------:R3:W-:Y:S01]  /*6520*/  MUFU.EX2 R210, R28 ;  /* 0x0000001c00d27308 */ /* 0x0007e20000000800 */
[----:B------:R-:W-:Y:S01]  /*6530*/  IMAD.WIDE.U32 R8, R8, -0x326172a9, RZ ;  /* 0xcd9e8d5708087825 */ /* 0x000fe200078e00ff */
[C---:B-1----:R-:W-:Y:S02]  /*6540*/  LOP3.LUT R20, R11.reuse, UR26, R4, 0x96, !PT ;  /* 0x0000001a0b147c12 */ /* 0x042fe4000f8e9604 */
[----:B------:R-:W-:Y:S01]  /*6550*/  LOP3.LUT R11, R11, UR26, R14, 0x96, !PT ;  /* 0x0000001a0b0b7c12 */ /* 0x000fe2000f8e960e */
[----:B------:R-:W-:Y:S01]  /*6560*/  FFMA.FTZ R43, R43, c[0x0][0x23c], -R0 ;  /* 0x00008f002b2b7a23 */ /* 0x000fe20000010800 */
[----:B------:R-:W-:Y:S01]  /*6570*/  LOP3.LUT R15, R9, UR26, R4, 0x96, !PT ;  /* 0x0000001a090f7c12 */ /* 0x000fe2000f8e9604 */
[----:B------:R-:W-:Y:S01]  /*6580*/  IMAD.WIDE.U32 R4, R5, -0x326172a9, RZ ;  /* 0xcd9e8d5705047825 */ /* 0x000fe200078e00ff */
[----:B------:R-:W-:Y:S02]  /*6590*/  LOP3.LUT R9, R9, UR26, R14, 0x96, !PT ;  /* 0x0000001a09097c12 */ /* 0x000fe4000f8e960e */
[----:B------:R1:W-:Y:S01]  /*65a0*/  MUFU.EX2 R203, R30 ;  /* 0x0000001e00cb7308 */ /* 0x0003e20000000800 */
[----:B------:R-:W-:Y:S01]  /*65b0*/  IMAD.WIDE.U32 R20, R20, -0x2daee0ad, RZ ;  /* 0xd2511f5314147825 */ /* 0x000fe200078e00ff */
[----:B------:R-:W-:Y:S03]  /*65c0*/  LOP3.LUT R26, R5, UR25, R8, 0x96, !PT ;  /* 0x00000019051a7c12 */ /* 0x000fe6000f8e9608 */
[----:B--2---:R-:W-:Y:S01]  /*65d0*/  IMAD.WIDE.U32 R6, R6, -0x326172a9, RZ ;  /* 0xcd9e8d5706067825 */ /* 0x004fe200078e00ff */
[----:B------:R-:W-:Y:S04]  /*65e0*/  LOP3.LUT R22, R21, UR24, R18, 0x96, !PT ;  /* 0x0000001815167c12 */ /* 0x000fe8000f8e9612 */
[----:B------:R2:W4:Y:S01]  /*65f0*/  MUFU.EX2 R214, R32 ;  /* 0x0000002000d67308 */ /* 0x0005220000000800 */
[--C-:B------:R-:W-:Y:S02]  /*6600*/  FFMA.FTZ R52, R52, c[0x0][0x23c], -R101.reuse ;  /* 0x00008f0034347a23 */ /* 0x100fe40000010865 */
[----:B------:R-:W-:Y:S01]  /*6610*/  FFMA.FTZ R101, R53, c[0x0][0x23c], -R101 ;  /* 0x00008f0035657a23 */ /* 0x000fe20000010865 */
[----:B---3--:R-:W-:Y:S01]  /*6620*/  LOP3.LUT R28, R5, UR25, R10, 0x96, !PT ;  /* 0x00000019051c7c12 */ /* 0x008fe2000f8e960a */
[----:B------:R-:W-:Y:S02]  /*6630*/  FFMA.FTZ R46, R46, c[0x0][0x23c], -R0 ;  /* 0x00008f002e2e7a23 */ /* 0x000fe40000010800 */
[--C-:B------:R-:W-:Y:S02]  /*6640*/  FFMA.FTZ R55, R55, c[0x0][0x23c], -R100.reuse ;  /* 0x00008f0037377a23 */ /* 0x100fe40000010864 */
[----:B------:R-:W-:Y:S01]  /*6650*/  FFMA.FTZ R100, R54, c[0x0][0x23c], -R100 ;  /* 0x00008f0036647a23 */ /* 0x000fe20000010864 */
[----:B------:R3:W-:Y:S01]  /*6660*/  MUFU.EX2 R209, R31 ;  /* 0x0000001f00d17308 */ /* 0x0007e20000000800 */
[----:B------:R-:W-:Y:S02]  /*6670*/  FFMA.FTZ R45, R45, c[0x0][0x23c], -R16 ;  /* 0x00008f002d2d7a23 */ /* 0x000fe40000010810 */
[----:B------:R-:W-:Y:S01]  /*6680*/  FFMA.FTZ R42, R42, c[0x0][0x23c], -R0 ;  /* 0x00008f002a2a7a23 */ /* 0x000fe20000010800 */
[----:B-1----:R-:W-:Y:S01]  /*6690*/  LOP3.LUT R30, R7, UR25, R10, 0x96, !PT ;  /* 0x00000019071e7c12 */ /* 0x002fe2000f8e960a */
[----:B------:R-:W-:Y:S04]  /*66a0*/  IMAD.WIDE.U32 R10, R11, -0x2daee0ad, RZ ;  /* 0xd2511f530b0a7825 */ /* 0x000fe800078e00ff */
[----:B------:R-:W-:Y:S01]  /*66b0*/  FFMA.FTZ R41, R41, c[0x0][0x23c], -R16 ;  /* 0x00008f0029297a23 */ /* 0x000fe20000010810 */
[----:B------:R-:W-:Y:S01]  /*66c0*/  LOP3.LUT R13, R11, UR24, R12, 0x96, !PT ;  /* 0x000000180b0d7c12 */ /* 0x000fe2000f8e960c */
[----:B------:R1:W-:Y:S01]  /*66d0*/  MUFU.EX2 R187, R23 ;  /* 0x0000001700bb7308 */ /* 0x0003e20000000800 */
[----:B------:R-:W-:Y:S01]  /*66e0*/  FFMA.FTZ R59, R59, c[0x0][0x23c], -R0 ;  /* 0x00008f003b3b7a23 */ /* 0x000fe20000010800 */
[----:B--2---:R-:W-:Y:S01]  /*66f0*/  LOP3.LUT R32, R7, UR25, R8, 0x96, !PT ;  /* 0x0000001907207c12 */ /* 0x004fe2000f8e9608 */
[----:B------:R-:W-:Y:S04]  /*6700*/  IMAD.WIDE.U32 R14, R15, -0x2daee0ad, RZ ;  /* 0xd2511f530f0e7825 */ /* 0x000fe800078e00ff */
[----:B------:R-:W-:Y:S01]  /*6710*/  IMAD.WIDE.U32 R8, R9, -0x2daee0ad, RZ ;  /* 0xd2511f5309087825 */ /* 0x000fe200078e00ff */
[----:B------:R-:W-:Y:S02]  /*6720*/  LOP3.LUT R21, R15, UR24, R18, 0x96, !PT ;  /* 0x000000180f157c12 */ /* 0x000fe4000f8e9612 */
[----:B------:R2:W-:Y:S01]  /*6730*/  MUFU.EX2 R202, R24 ;  /* 0x0000001800ca7308 */ /* 0x0005e20000000800 */
[--C-:B------:R-:W-:Y:S02]  /*6740*/  FFMA.FTZ R58, R58, c[0x0][0x23c], -R0.reuse ;  /* 0x00008f003a3a7a23 */ /* 0x100fe40000010800 */
[----:B---3--:R-:W-:Y:S04]  /*6750*/  IMAD.WIDE.U32 R30, R30, -0x2daee0ad, RZ ;  /* 0xd2511f531e1e7825 */ /* 0x008fe800078e00ff */
[----:B------:R-:W-:Y:S01]  /*6760*/  FFMA.FTZ R0, R62, c[0x0][0x23c], -R0 ;  /* 0x00008f003e007a23 */ /* 0x000fe20000010800 */
[----:B------:R-:W-:Y:S02]  /*6770*/  LOP3.LUT R15, R31, UR22, R20, 0x96, !PT ;  /* 0x000000161f0f7c12 */ /* 0x000fe4000f8e9614 */
[----:B------:R3:W-:Y:S01]  /*6780*/  MUFU.EX2 R200, R27 ;  /* 0x0000001b00c87308 */ /* 0x0007e20000000800 */
[--C-:B------:R-:W-:Y:S02]  /*6790*/  FFMA.FTZ R56, R56, c[0x0][0x23c], -R16.reuse ;  /* 0x00008f0038387a23 */ /* 0x100fe40000010810 */
[--C-:B------:R-:W-:Y:S02]  /*67a0*/  FFMA.FTZ R57, R57, c[0x0][0x23c], -R16.reuse ;  /* 0x00008f0039397a23 */ /* 0x100fe40000010810 */
[----:B-1----:R-:W-:Y:S04]  /*67b0*/  IMAD.WIDE.U32 R22, R22, -0x326172a9, RZ ;  /* 0xcd9e8d5716167825 */ /* 0x002fe800078e00ff */
[----:B------:R-:W-:Y:S01]  /*67c0*/  FFMA.FTZ R16, R61, c[0x0][0x23c], -R16 ;  /* 0x00008f003d107a23 */ /* 0x000fe20000010810 */
[----:B------:R-:W-:Y:S01]  /*67d0*/  LOP3.LUT R18, R23, UR23, R6, 0x96, !PT ;  /* 0x0000001717127c12 */ /* 0x000fe2000f8e9606 */
[----:B------:R1:W-:Y:S01]  /*67e0*/  MUFU.EX2 R190, R17 ;  /* 0x0000001100be7308 */ /* 0x0003e20000000800 */
[----:B------:R-:W-:Y:S01]  /*67f0*/  IMAD.WIDE.U32 R32, R32, -0x2daee0ad, RZ ;  /* 0xd2511f5320207825 */ /* 0x000fe200078e00ff */
[----:B--2---:R-:W-:Y:S03]  /*6800*/  LOP3.LUT R24, R9, UR24, R12, 0x96, !PT ;  /* 0x0000001809187c12 */ /* 0x004fe6000f8e960c */
[----:B------:R-:W-:Y:S01]  /*6810*/  IMAD.WIDE.U32 R12, R13, -0x326172a9, RZ ;  /* 0xcd9e8d570d0c7825 */ /* 0x000fe200078e00ff */
[----:B------:R-:W-:Y:S03]  /*6820*/  LOP3.LUT R11, R33, UR22, R14, 0x96, !PT ;  /* 0x00000016210b7c12 */ /* 0x000fe6000f8e960e */
[----:B------:R-:W-:Y:S01]  /*6830*/  IMAD.WIDE.U32 R28, R28, -0x2daee0ad, RZ ;  /* 0xd2511f531c1c7825 */ /* 0x000fe200078e00ff */
[----:B------:R-:W-:Y:S03]  /*6840*/  MUFU.EX2 R217, R67 ;  /* 0x0000004300d97308 */ /* 0x000fe60000000800 */
[----:B---3--:R-:W-:Y:S01]  /*6850*/  IMAD.WIDE.U32 R26, R26, -0x2daee0ad, RZ ;  /* 0xd2511f531a1a7825 */ /* 0x008fe200078e00ff */
[----:B------:R-:W-:Y:S03]  /*6860*/  LOP3.LUT R7, R29, UR22, R10, 0x96, !PT ;  /* 0x000000161d077c12 */ /* 0x000fe6000f8e960a */
[----:B------:R-:W-:Y:S01]  /*6870*/  IMAD.WIDE.U32 R20, R21, -0x326172a9, RZ ;  /* 0xcd9e8d5715147825 */ /* 0x000fe200078e00ff */
[----:B------:R-:W-:Y:S02]  /*6880*/  LOP3.LUT R5, R27, UR22, R8, 0x96, !PT ;  /* 0x000000161b057c12 */ /* 0x000fe4000f8e9608 */
[----:B------:R-:W-:Y:S01]  /*6890*/  LOP3.LUT R8, R13, UR23, R4, 0x96, !PT ;  /* 0x000000170d087c12 */ /* 0x000fe2000f8e9604 */
[----:B------:R-:W-:Y:S01]  /*68a0*/  IMAD.WIDE.U32 R24, R24, -0x326172a9, RZ ;  /* 0xcd9e8d5718187825 */ /* 0x000fe200078e00ff */
[----:B------:R-:W-:Y:S01]  /*68b0*/  MUFU.EX2 R215, R60 ;  /* 0x0000003c00d77308 */ /* 0x000fe20000000800 */
[----:B-1----:R-:W-:Y:S02]  /*68c0*/  LOP3.LUT R17, R21, UR23, R6, 0x96, !PT ;  /* 0x0000001715117c12 */ /* 0x002fe4000f8e9606 */
[----:B------:R-:W-:Y:S01]  /*68d0*/  IMAD.WIDE.U32 R14, R15, -0x326172a9, RZ ;  /* 0xcd9e8d570f0e7825 */ /* 0x000fe200078e00ff */
[----:B------:R-:W-:Y:S03]  /*68e0*/  LOP3.LUT R4, R25, UR23, R4, 0x96, !PT ;  /* 0x0000001719047c12 */ /* 0x000fe6000f8e9604 */
[----:B------:R-:W-:Y:S01]  /*68f0*/  IMAD.WIDE.U32 R18, R18, -0x2daee0ad, RZ ;  /* 0xd2511f5312127825 */ /* 0x000fe200078e00ff */
[----:B------:R-:W-:Y:S02]  /*6900*/  LOP3.LUT R29, R15, UR21, R22, 0x96, !PT ;  /* 0x000000150f1d7c12 */ /* 0x000fe4000f8e9616 */
[----:B------:R-:W-:Y:S01]  /*6910*/  MUFU.EX2 R182, R66 ;  /* 0x0000004200b67308 */ /* 0x000fe20000000800 */
        /* <DEDUP_REMOVED lines=11> */
[----:B------:R2:W-:Y:S01]  /*69d0*/  MUFU.EX2 R207, R36 ;  /* 0x0000002400cf7308 */ /* 0x0005e20000000800 */
[----:B------:R-:W-:Y:S01]  /*69e0*/  LOP3.LUT R30, R21, UR21, R24, 0x96, !PT ;  /* 0x00000015151e7c12 */ /* 0x000fe2000f8e9618 */
[----:B------:R-:W-:Y:S04]  /*69f0*/  IMAD.WIDE.U32 R12, R17, -0x2daee0ad, RZ ;  /* 0xd2511f53110c7825 */ /* 0x000fe800078e00ff */
[----:B------:R-:W-:Y:S01]  /*6a00*/  IMAD.WIDE.U32 R4, R4, -0x2daee0ad, RZ ;  /* 0xd2511f5304047825 */ /* 0x000fe200078e00ff */
[----:B------:R-:W-:Y:S03]  /*6a10*/  LOP3.LUT R19, R13, UR20, R32, 0x96, !PT ;  /* 0x000000140d137c12 */ /* 0x000fe6000f8e9620 */
[----:B------:R-:W-:Y:S01]  /*6a20*/  IMAD.WIDE.U32 R28, R29, -0x2daee0ad, RZ ;  /* 0xd2511f531d1c7825 */ /* 0x000fe200078e00ff */
[----:B------:R-:W-:Y:S01]  /*6a30*/  LOP3.LUT R13, R5, UR20, R26, 0x96, !PT ;  /* 0x00000014050d7c12 */ /* 0x000fe2000f8e961a */
[----:B------:R3:W-:Y:S02]  /*6a40*/  MUFU.EX2 R184, R38 ;  /* 0x0000002600b87308 */ /* 0x0007e40000000800 */
[----:B------:R-:W-:Y:S01]  /*6a50*/  IMAD.WIDE.U32 R26, R27, -0x2daee0ad, RZ ;  /* 0xd2511f531b1a7825 */ /* 0x000fe200078e00ff */
[----:B------:R-:W-:Y:S03]  /*6a60*/  LOP3.LUT R9, R29, UR18, R18, 0x96, !PT ;  /* 0x000000121d097c12 */ /* 0x000fe6000f8e9612 */
[----:B------:R-:W-:Y:S04]  /*6a70*/  IMAD.WIDE.U32 R24, R25, -0x326172a9, RZ ;  /* 0xcd9e8d5719187825 */ /* 0x000fe800078e00ff */
[----:B------:R-:W-:Y:S01]  /*6a80*/  IMAD.WIDE.U32 R14, R15, -0x2daee0ad, RZ ;  /* 0xd2511f530f0e7825 */ /* 0x000fe200078e00ff */
[----:B------:R-:W-:Y:S01]  /*6a90*/  LOP3.LUT R5, R25, UR19, R6, 0x96, !PT ;  /* 0x0000001319057c12 */ /* 0x000fe2000f8e9606 */
[----:B------:R-:W-:Y:S01]  /*6aa0*/  MUFU.EX2 R168, R100 ;  /* 0x0000006400a87308 */ /* 0x000fe20000000800 */
[----:B------:R-:W-:Y:S01]  /*6ab0*/  LOP3.LUT R6, R27, UR18, R12, 0x96, !PT ;  /* 0x000000121b067c12 */ /* 0x000fe2000f8e960c */
[----:B------:R-:W-:Y:S01]  /*6ac0*/  IMAD.WIDE.U32 R30, R30, -0x2daee0ad, RZ ;  /* 0xd2511f531e1e7825 */ /* 0x000fe200078e00ff */
[----:B------:R-:W-:Y:S03]  /*6ad0*/  LOP3.LUT R27, R15, UR18, R8, 0x96, !PT ;  /* 0x000000120f1b7c12 */ /* 0x000fe6000f8e9608 */
[----:B------:R-:W-:Y:S01]  /*6ae0*/  IMAD.WIDE.U32 R18, R19, -0x326172a9, RZ ;  /* 0xcd9e8d5713127825 */ /* 0x000fe200078e00ff */
[----:B------:R-:W-:Y:S03]  /*6af0*/  LOP3.LUT R25, R31, UR18, R4, 0x96, !PT ;  /* 0x000000121f197c12 */ /* 0x000fe6000f8e9604 */
[----:B------:R-:W-:Y:S01]  /*6b00*/  IMAD.WIDE.U32 R8, R9, -0x326172a9, RZ ;  /* 0xcd9e8d5709087825 */ /* 0x000fe200078e00ff */
[----:B------:R-:W-:Y:S01]  /*6b10*/  LOP3.LUT R29, R19, UR19, R10, 0x96, !PT ;  /* 0x00000013131d7c12 */ /* 0x000fe2000f8e960a */
[----:B------:R2:W2:Y:S02]  /*6b20*/  MUFU.EX2 R213, R35 ;  /* 0x0000002300d57308 */ /* 0x0004a40000000800 */
[----:B------:R-:W-:Y:S01]  /*6b30*/  IMAD.WIDE.U32 R6, R6, -0x326172a9, RZ ;  /* 0xcd9e8d5706067825 */ /* 0x000fe200078e00ff */
[----:B------:R-:W-:Y:S02]  /*6b40*/  SHF.R.U32.HI R21, RZ, 0x18, R8 ;  /* 0x00000018ff157819 */ /* 0x000fe40000011608 */
[C---:B------:R-:W-:Y:S01]  /*6b50*/  LOP3.LUT R15, R8.reuse, 0xff, RZ, 0xc0, !PT ;  /* 0x000000ff080f7812 */ /* 0x040fe200078ec0ff */
[----:B------:R-:W-:Y:S01]  /*6b60*/  IMAD.WIDE.U32 R12, R13, -0x326172a9, RZ ;  /* 0xcd9e8d570d0c7825 */ /* 0x000fe200078e00ff */
[----:B-1----:R-:W-:Y:S02]  /*6b70*/  LOP3.LUT R34, R8, 0xffff, RZ, 0xc0, !PT ;  /* 0x0000ffff08227812 */ /* 0x002fe400078ec0ff */
[----:B------:R-:W-:Y:S01]  /*6b80*/  ISETP.LE.U32.AND P4, PT, R21, UR6, PT ;  /* 0x0000000615007c0c */ /* 0x000fe2000bf83070 */
[----:B------:R-:W-:Y:S01]  /*6b90*/  IMAD.WIDE.U32 R10, R11, -0x2daee0ad, RZ ;  /* 0xd2511f530b0a7825 */ /* 0x000fe200078e00ff */
[----:B------:R-:W-:Y:S01]  /*6ba0*/  LOP3.LUT R23, R13, UR19, R20, 0x96, !PT ;  /* 0x000000130d177c12 */ /* 0x000fe2000f8e9614 */
[----:B------:R-:W1:Y:S01]  /*6bb0*/  MUFU.EX2 R219, R48 ;  /* 0x0000003000db7308 */ /* 0x000e620000000800 */
[----:B------:R-:W-:Y:S01]  /*6bc0*/  LOP3.LUT R20, R9, UR17, R22, 0x96, !PT ;  /* 0x0000001109147c12 */ /* 0x000fe2000f8e9616 */
[----:B------:R-:W-:Y:S01]  /*6bd0*/  IMAD.WIDE.U32 R4, R5, -0x2daee0ad, RZ ;  /* 0xd2511f5305047825 */ /* 0x000fe200078e00ff */
[----:B------:R-:W-:Y:S02]  /*6be0*/  LOP3.LUT R19, R11, UR16, R28, 0x96, !PT ;  /* 0x000000100b137c12 */ /* 0x000fe4000f8e961c */
[----:B------:R-:W-:Y:S02]  /*6bf0*/  SHF.R.U32.HI R28, RZ, 0x10, R8 ;  /* 0x00000010ff1c7819 */ /* 0x000fe40000011608 */
[----:B------:R-:W-:Y:S02]  /*6c00*/  LOP3.LUT R17, R5, UR16, R14, 0x96, !PT ;  /* 0x0000001005117c12 */ /* 0x000fe4000f8e960e */
[----:B------:R-:W-:Y:S01]  /*6c10*/  LOP3.LUT R14, R10, 0xff, RZ, 0xc0, !PT ;  /* 0x000000ff0a0e7812 */ /* 0x000fe200078ec0ff */
[----:B------:R-:W-:Y:S01]  /*6c20*/  MUFU.EX2 R170, R65 ;  /* 0x0000004100aa7308 */ /* 0x000fe20000000800 */
[C---:B------:R-:W-:Y:S02]  /*6c30*/  LOP3.LUT R9, R4.reuse, 0xff, RZ, 0xc0, !PT ;  /* 0x000000ff04097812 */ /* 0x040fe400078ec0ff */
[--C-:B------:R-:W-:Y:S02]  /*6c40*/  SHF.R.U32.HI R8, RZ, 0x18, R4.reuse ;  /* 0x00000018ff087819 */ /* 0x100fe40000011604 */
[----:B------:R-:W-:Y:S02]  /*6c50*/  SHF.R.U32.HI R32, RZ, 0x10, R4 ;  /* 0x00000010ff207819 */ /* 0x000fe40000011604 */
[----:B--2---:R-:W-:Y:S02]  /*6c60*/  LOP3.LUT R36, R4, 0xffff, RZ, 0xc0, !PT ;  /* 0x0000ffff04247812 */ /* 0x004fe400078ec0ff */
[----:B------:R-:W-:Y:S01]  /*6c70*/  LOP3.LUT R4, R6, 0xff, RZ, 0xc0, !PT ;  /* 0x000000ff06047812 */ /* 0x000fe200078ec0ff */
[----:B------:R-:W-:Y:S01]  /*6c80*/  MUFU.EX2 R165, R101 ;  /* 0x0000006500a57308 */ /* 0x000fe20000000800 */
[----:B------:R-:W-:Y:S02]  /*6c90*/  SHF.R.U32.HI R13, RZ, 0x18, R10 ;  /* 0x00000018ff0d7819 */ /* 0x000fe4000001160a */
[----:B------:R-:W-:Y:S02]  /*6ca0*/  ISETP.LE.U32.AND P3, PT, R15, UR6, PT ;  /* 0x000000060f007c0c */ /* 0x000fe4000bf63070 */
[----:B------:R-:W-:Y:S02]  /*6cb0*/  ISETP.LE.U32.AND P2, PT, R14, UR6, PT ;  /* 0x000000060e007c0c */ /* 0x000fe4000bf43070 */
[----:B------:R-:W-:Y:S02]  /*6cc0*/  ISETP.LE.U32.AND P6, PT, R9, UR6, PT ;  /* 0x0000000609007c0c */ /* 0x000fe4000bfc3070 */
[----:B------:R-:W-:Y:S01]  /*6cd0*/  ISETP.LE.U32.AND P5, PT, R8, UR6, PT ;  /* 0x0000000608007c0c */ /* 0x000fe2000bfa3070 */
[----:B------:R-:W-:Y:S01]  /*6ce0*/  MUFU.EX2 R114, R63 ;  /* 0x0000003f00727308 */ /* 0x000fe20000000800 */
[----:B------:R-:W-:Y:S01]  /*6cf0*/  ISETP.LE.U32.AND P0, PT, R4, UR6, PT ;  /* 0x0000000604007c0c */ /* 0x000fe2000bf03070 */
[----:B------:R-:W-:Y:S01]  /*6d00*/  IMAD.WIDE.U32 R8, R27, -0x326172a9, RZ ;  /* 0xcd9e8d571b087825 */ /* 0x000fe200078e00ff */
[----:B------:R-:W-:Y:S02]  /*6d10*/  ISETP.LE.U32.AND P1, PT, R13, UR6, PT ;  /* 0x000000060d007c0c */ /* 0x000fe4000bf23070 */
[----:B------:R-:W-:Y:S01]  /*6d20*/  SHF.R.U32.HI R15, RZ, 0x18, R6 ;  /* 0x00000018ff0f7819 */ /* 0x000fe20000011606 */
[----:B------:R-:W-:Y:S01]  /*6d30*/  IMAD.WIDE.U32 R4, R25, -0x326172a9, RZ ;  /* 0xcd9e8d5719047825 */ /* 0x000fe200078e00ff */
[----:B------:R-:W-:Y:S02]  /*6d40*/  LOP3.LUT R14, R9, UR17, R24, 0x96, !PT ;  /* 0x00000011090e7c12 */ /* 0x000fe4000f8e9618 */
[----:B------:R-:W-:Y:S01]  /*6d50*/  LOP3.LUT R22, R8, 0xff, RZ, 0xc0, !PT ;  /* 0x000000ff08167812 */ /* 0x000fe200078ec0ff */
[----:B------:R-:W2:Y:S01]  /*6d60*/  MUFU.EX2 R220, R51 ;  /* 0x0000003300dc7308 */ /* 0x000ea20000000800 */
[C---:B------:R-:W-:Y:S02]  /*6d70*/  LOP3.LUT R24, R4.reuse, 0xff, RZ, 0xc0, !PT ;  /* 0x000000ff04187812 */ /* 0x040fe400078ec0ff */
[--C-:B------:R-:W-:Y:S02]  /*6d80*/  SHF.R.U32.HI R25, RZ, 0x18, R4.reuse ;  /* 0x00000018ff197819 */ /* 0x100fe40000011604 */
[----:B------:R-:W-:Y:S02]  /*6d90*/  SHF.R.U32.HI R27, RZ, 0x10, R4 ;  /* 0x00000010ff1b7819 */ /* 0x000fe40000011604 */
[----:B---3--:R-:W-:Y:S02]  /*6da0*/  LOP3.LUT R38, R4, 0xffff, RZ, 0xc0, !PT ;  /* 0x0000ffff04267812 */ /* 0x008fe400078ec0ff */
[----:B------:R-:W-:Y:S01]  /*6db0*/  SHF.R.U32.HI R4, RZ, 0x18, R20 ;  /* 0x00000018ff047819 */ /* 0x000fe20000011614 */
[----:B------:R-:W-:Y:S01]  /*6dc0*/  MUFU.EX2 R108, R0 ;  /* 0x00000000006c7308 */ /* 0x000fe20000000800 */
[----:B------:R-:W-:Y:S02]  /*6dd0*/  LOP3.LUT R13, R5, UR17, R12, 0x96, !PT ;  /* 0x00000011050d7c12 */ /* 0x000fe4000f8e960c */
[----:B------:R-:W-:Y:S02]  /*6de0*/  LOP3.LUT R5, R20, 0xff, RZ, 0xc0, !PT ;  /* 0x000000ff14057812 */ /* 0x000fe400078ec0ff */
[----:B------:R-:W-:Y:S02]  /*6df0*/  SHF.R.U32.HI R31, RZ, 0x10, R10 ;  /* 0x00000010ff1f7819 */ /* 0x000fe4000001160a */
[----:B------:R-:W-:Y:S02]  /*6e00*/  SHF.R.U32.HI R21, RZ, 0x18, R8 ;  /* 0x00000018ff157819 */ /* 0x000fe40000011608 */
[----:B------:R-:W-:Y:S01]  /*6e10*/  LOP3.LUT R18, R7, UR17, R18, 0x96, !PT ;  /* 0x0000001107127c12 */ /* 0x000fe2000f8e9612 */
[----:B------:R-:W3:Y:S01]  /*6e20*/  MUFU.EX2 R216, R50 ;  /* 0x0000003200d87308 */ /* 0x000ee20000000800 */
[----:B------:R-:W-:Y:S02]  /*6e30*/  SHF.R.U32.HI R33, RZ, 0x10, R6 ;  /* 0x00000010ff217819 */ /* 0x000fe40000011606 */
[----:B------:R-:W-:Y:S01]  /*6e40*/  LOP3.LUT R35, R10, 0xffff, RZ, 0xc0, !PT ;  /* 0x0000ffff0a237812 */ /* 0x000fe200078ec0ff */
[----:B------:R-:W-:Y:S01]  /*6e50*/  IMAD.WIDE.U32 R10, R29, -0x2daee0ad, RZ ;  /* 0xd2511f531d0a7825 */ /* 0x000fe200078e00ff */
[----:B------:R-:W-:Y:S03]  /*6e60*/  LOP3.LUT R37, R6, 0xffff, RZ, 0xc0, !PT ;  /* 0x0000ffff06257812 */ /* 0x000fe600078ec0ff */
[----:B------:R-:W-:Y:S01]  /*6e70*/  IMAD.WIDE.U32 R6, R23, -0x2daee0ad, RZ ;  /* 0xd2511f5317067825 */ /* 0x000fe200078e00ff */
[----:B------:R-:W-:Y:S01]  /*6e80*/  LOP3.LUT R23, R10, 0xff, RZ, 0xc0, !PT ;  /* 0x000000ff0a177812 */ /* 0x000fe200078ec0ff */
[----:B------:R-:W1:Y:S01]  /*6e90*/  MUFU.EX2 R211, R44 ;  /* 0x0000002c00d37308 */ /* 0x000e620000000800 */
[----:B------:R-:W-:Y:S02]  /*6ea0*/  SHF.R.U32.HI R29, RZ, 0x10, R10 ;  /* 0x00000010ff1d7819 */ /* 0x000fe4000001160a */
[----:B------:R-:W-:Y:S02]  /*6eb0*/  LOP3.LUT R12, R7, UR16, R30, 0x96, !PT ;  /* 0x00000010070c7c12 */ /* 0x000fe4000f8e961e */
[----:B------:R-:W-:Y:S02]  /*6ec0*/  LOP3.LUT R30, R8, 0xffff, RZ, 0xc0, !PT ;  /* 0x0000ffff081e7812 */ /* 0x000fe400078ec0ff */
[----:B------:R-:W-:Y:S02]  /*6ed0*/  SHF.R.U32.HI R9, RZ, 0x18, R10 ;  /* 0x00000018ff097819 */ /* 0x000fe4000001160a */
[----:B------:R-:W-:Y:S01]  /*6ee0*/  LOP3.LUT R7, R6, 0xffff, RZ, 0xc0, !PT ;  /* 0x0000ffff06077812 */ /* 0x000fe200078ec0ff */
[----:B------:R-:W1:Y:S10]  /*6ef0*/  MUFU.EX2 R212, R47 ;  /* 0x0000002f00d47308 */ /* 0x000e740000000800 */
        /* <DEDUP_REMOVED lines=28> */
[----:B------:R-:W-:Y:S01]  /*70c0*/  @!P4 FADD.FTZ R205, -R205, -RZ ;  /* 0x800000ffcdcdc221 */ /* 0x000fe20000010100 */
[----:B------:R-:W-:Y:S01]  /*70d0*/  ISETP.LE.U32.AND P4, PT, R4, UR6, PT ;  /* 0x0000000604007c0c */ /* 0x000fe2000bf83070 */
[----:B------:R-:W-:Y:S01]  /*70e0*/  @!P3 FADD.FTZ R208, -R208, -RZ ;  /* 0x800000ffd0d0b221 */ /* 0x000fe20000010100 */
[----:B------:R-:W-:Y:S01]  /*70f0*/  LOP3.LUT R4, R28, 0xff, RZ, 0xc0, !PT ;  /* 0x000000ff1c047812 */ /* 0x000fe200078ec0ff */
[----:B----4-:R-:W-:Y:S01]  /*7100*/  @!P2 FADD.FTZ R214, -R214, -RZ ;  /* 0x800000ffd6d6a221 */ /* 0x010fe20000010100 */
        /* <DEDUP_REMOVED lines=12> */
[----:B--2---:R-:W-:Y:S01]  /*71d0*/  @!P3 FADD.FTZ R220, -R220, -RZ ;  /* 0x800000ffdcdcb221 */ /* 0x004fe20000010100 */
        /* <DEDUP_REMOVED lines=32> */
[----:B---3--:R-:W-:Y:S01]  /*73e0*/  @!P3 FADD.FTZ R216, -R216, -RZ ;  /* 0x800000ffd8d8b221 */ /* 0x008fe20000010100 */
[----:B------:R-:W-:Y:S01]  /*73f0*/  LOP3.LUT R8, R6, 0xff, RZ, 0xc0, !PT ;  /* 0x000000ff06087812 */ /* 0x000fe200078ec0ff */
[----:B------:R-:W-:Y:S01]  /*7400*/  @!P4 FADD.FTZ R211, -R211, -RZ ;  /* 0x800000ffd3d3c221 */ /* 0x000fe20000010100 */
        /* <DEDUP_REMOVED lines=247> */
[C---:B------:R-:W-:Y:S01]  /*8380*/  FADD.FTZ R5, -R164.reuse, R5 ;  /* 0x00000005a4057221 */ /* 0x040fe20000010100 */
[----:B------:R-:W-:Y:S01]  /*8390*/  FSETP.GE.FTZ.AND P0, PT, R189, RZ, PT ;  /* 0x000000ffbd00720b */ /* 0x000fe20003f16000 */
[C---:B------:R-:W-:Y:S01]  /*83a0*/  FADD.FTZ R11, -R161.reuse, R11 ;  /* 0x0000000ba10b7221 */ /* 0x040fe20000010100 */
[-C--:B------:R-:W-:Y:S01]  /*83b0*/  HMMA.16816.F32.BF16 R20, R100, R136.reuse, R20 ;  /* 0x000000886414723c */ /* 0x080fe20000041814 */
[----:B------:R-:W-:Y:S03]  /*83c0*/  FADD.FTZ R10, -R161, R10 ;  /* 0x0000000aa10a7221 */ /* 0x000fe60000010100 */
[----:B------:R-:W-:Y:S01]  /*83d0*/  FADD.FTZ R4, -R164, R4 ;  /* 0x00000004a4047221 */ /* 0x000fe20000010100 */
[----:B------:R-:W-:Y:S01]  /*83e0*/  FSEL R6, R6, R163, P1 ;  /* 0x000000a306067208 */ /* 0x000fe20000800000 */
[C---:B------:R-:W-:Y:S01]  /*83f0*/  FADD.FTZ R9, -R162.reuse, R9 ;  /* 0x00000009a2097221 */ /* 0x040fe20000010100 */
[----:B------:R-:W-:Y:S01]  /*8400*/  FSETP.GE.FTZ.AND P1, PT, R175, RZ, PT ;  /* 0x000000ffaf00720b */ /* 0x000fe20003f36000 */
[C---:B------:R-:W-:Y:S01]  /*8410*/  FADD.FTZ R15, -R161.reuse, R15 ;  /* 0x0000000fa10f7221 */ /* 0x040fe20000010100 */
[C---:B------:R-:W-:Y:S03]  /*8420*/  HMMA.16816.F32.BF16 R24, R104.reuse, R136, R24 ;  /* 0x000000886818723c */ /* 0x040fe60000041818 */
[----:B------:R-:W-:Y:S01]  /*8430*/  FADD.FTZ R14, -R161, R14 ;  /* 0x0000000ea10e7221 */ /* 0x000fe20000010100 */
[-C--:B------:R-:W-:Y:S01]  /*8440*/  FSEL R5, R5, R164.reuse, P2 ;  /* 0x000000a405057208 */ /* 0x080fe20001000000 */
[----:B------:R-:W-:Y:S01]  /*8450*/  FADD.FTZ R8, -R162, R8 ;  /* 0x00000008a2087221 */ /* 0x000fe20000010100 */
[----:B------:R-:W-:Y:S01]  /*8460*/  FSETP.GE.FTZ.AND P2, PT, R166, RZ, PT ;  /* 0x000000ffa600720b */ /* 0x000fe20003f56000 */
[C---:B------:R-:W-:Y:S01]  /*8470*/  FADD.FTZ R13, -R162.reuse, R13 ;  /* 0x0000000da20d7221 */ /* 0x040fe20000010100 */
[-C--:B------:R-:W-:Y:S01]  /*8480*/  HMMA.16816.F32.BF16 R28, R104, R138.reuse, R28 ;  /* 0x0000008a681c723c */ /* 0x080fe2000004181c */
[C---:B------:R-:W-:Y:S03]  /*8490*/  FADD.FTZ R19, -R163.reuse, R19 ;  /* 0x00000013a3137221 */ /* 0x040fe60000010100 */
[----:B------:R-:W-:Y:S01]  /*84a0*/  FADD.FTZ R18, -R163, R18 ;  /* 0x00000012a3127221 */ /* 0x000fe20000010100 */
[-C--:B------:R-:W-:Y:S01]  /*84b0*/  FSEL R11, R11, R161.reuse, P0 ;  /* 0x000000a10b0b7208 */ /* 0x080fe20000000000 */
[----:B------:R-:W-:Y:S01]  /*84c0*/  FADD.FTZ R0, -R162, R12 ;  /* 0x0000000ca2007221 */ /* 0x000fe20000010100 */
[----:B------:R-:W-:Y:S01]  /*84d0*/  FSETP.GE.FTZ.AND P0, PT, R196, RZ, PT ;  /* 0x000000ffc400720b */ /* 0x000fe20003f16000 */
[----:B------:R-:W-:Y:S01]  /*84e0*/  FADD.FTZ R17, -R164, R17 ;  /* 0x00000011a4117221 */ /* 0x000fe20000010100 */
[-C--:B------:R-:W-:Y:S01]  /*84f0*/  FSEL R10, R10, R161.reuse, P1 ;  /* 0x000000a10a0a7208 */ /* 0x080fe20000800000 */
[C---:B------:R-:W-:Y:S01]  /*8500*/  HMMA.16816.F32.BF16 R32, R100.reuse, R138, R32 ;  /* 0x0000008a6420723c */ /* 0x040fe20000041820 */
[----:B------:R-:W-:Y:S01]  /*8510*/  FSETP.GE.FTZ.AND P1, PT, R187, RZ, PT ;  /* 0x000000ffbb00720b */ /* 0x000fe20003f36000 */
[C---:B------:R-:W-:Y:S01]  /*8520*/  FADD.FTZ R23, -R163.reuse, R23 ;  /* 0x00000017a3177221 */ /* 0x040fe20000010100 */
[----:B------:R-:W-:Y:S01]  /*8530*/  FSEL R4, R4, R164, P3 ;  /* 0x000000a404047208 */ /* 0x000fe20001800000 */
[----:B------:R-:W-:Y:S01]  /*8540*/  FADD.FTZ R22, -R163, R22 ;  /* 0x00000016a3167221 */ /* 0x000fe20000010100 */
[----:B------:R-:W-:Y:S01]  /*8550*/  FSETP.GE.FTZ.AND P3, PT, R190, RZ, PT ;  /* 0x000000ffbe00720b */ /* 0x000fe20003f76000 */
[C---:B------:R-:W-:Y:S01]  /*8560*/  FADD.FTZ R16, -R164.reuse, R16 ;  /* 0x00000010a4107221 */ /* 0x040fe20000010100 */
[-C--:B------:R-:W-:Y:S01]  /*8570*/  FSEL R9, R9, R162.reuse, P2 ;  /* 0x000000a209097208 */ /* 0x080fe20001000000 */
[----:B------:R-:W-:Y:S01]  /*8580*/  FADD.FTZ R21, -R164, R21 ;  /* 0x00000015a4157221 */ /* 0x000fe20000010100 */
[-C--:B------:R-:W-:Y:S01]  /*8590*/  HMMA.16816.F32.BF16 R36, R100, R140.reuse, R36 ;  /* 0x0000008c6424723c */ /* 0x080fe20000041824 */
[----:B------:R-:W-:Y:S02]  /*85a0*/  FSETP.GE.FTZ.AND P2, PT, R174, RZ, PT ;  /* 0x000000ffae00720b */ /* 0x000fe40003f56000 */
[----:B------:R-:W-:Y:S01]  /*85b0*/  FADD.FTZ R27, -R161, R27 ;  /* 0x0000001ba11b7221 */ /* 0x000fe20000010100 */
[-C--:B------:R-:W-:Y:S01]  /*85c0*/  FSEL R15, R15, R161.reuse, P0 ;  /* 0x000000a10f0f7208 */ /* 0x080fe20000000000 */
[----:B------:R-:W-:Y:S01]  /*85d0*/  FADD.FTZ R26, -R161, R26 ;  /* 0x0000001aa11a7221 */ /* 0x000fe20000010100 */
[----:B------:R-:W-:Y:S01]  /*85e0*/  FSETP.GE.FTZ.AND P0, PT, R205, RZ, PT ;  /* 0x000000ffcd00720b */ /* 0x000fe20003f16000 */
[----:B------:R-:W-:Y:S01]  /*85f0*/  FADD.FTZ R20, -R164, R20 ;  /* 0x00000014a4147221 */ /* 0x000fe20000010100 */
[C---:B------:R-:W-:Y:S01]  /*8600*/  HMMA.16816.F32.BF16 R40, R104.reuse, R140, R40 ;  /* 0x0000008c6828723c */ /* 0x040fe20000041828 */
[----:B------:R-:W-:Y:S03]  /*8610*/  FADD.FTZ R25, -R162, R25 ;  /* 0x00000019a2197221 */ /* 0x000fe60000010100 */
[----:B------:R-:W-:Y:S01]  /*8620*/  FSEL R14, R14, R161, P1 ;  /* 0x000000a10e0e7208 */ /* 0x000fe20000800000 */
[----:B------:R-:W-:Y:S01]  /*8630*/  FADD.FTZ R31, -R161, R31 ;  /* 0x0000001fa11f7221 */ /* 0x000fe20000010100 */
[----:B------:R-:W-:Y:S01]  /*8640*/  FSETP.GE.FTZ.AND P1, PT, R199, RZ, PT ;  /* 0x000000ffc700720b */ /* 0x000fe20003f36000 */
[----:B------:R-:W-:Y:S01]  /*8650*/  FADD.FTZ R30, -R161, R30 ;  /* 0x0000001ea11e7221 */ /* 0x000fe20000010100 */
[-C--:B------:R-:W-:Y:S01]  /*8660*/  FSEL R8, R8, R162.reuse, P3 ;  /* 0x000000a208087208 */ /* 0x080fe20001800000 */
[C---:B------:R-:W-:Y:S01]  /*8670*/  FADD.FTZ R24, -R162.reuse, R24 ;  /* 0x00000018a2187221 */ /* 0x040fe20000010100 */
[----:B------:R-:W-:Y:S01]  /*8680*/  FSETP.GE.FTZ.AND P3, PT, R197, RZ, PT ;  /* 0x000000ffc500720b */ /* 0x000fe20003f76000 */
[-C--:B------:R-:W-:Y:S01]  /*8690*/  HMMA.16816.F32.BF16 R44, R104, R142.reuse, R44 ;  /* 0x0000008e682c723c */ /* 0x080fe2000004182c */
[C---:B------:R-:W-:Y:S01]  /*86a0*/  FADD.FTZ R29, -R162.reuse, R29 ;  /* 0x0000001da21d7221 */ /* 0x040fe20000010100 */
[-C--:B------:R-:W-:Y:S01]  /*86b0*/  FSEL R13, R13, R162.reuse, P2 ;  /* 0x000000a20d0d7208 */ /* 0x080fe20001000000 */
[----:B------:R-:W-:Y:S01]  /*86c0*/  FADD.FTZ R35, -R163, R35 ;  /* 0x00000023a3237221 */ /* 0x000fe20000010100 */
[----:B------:R-:W-:Y:S01]  /*86d0*/  FSETP.GE.FTZ.AND P2, PT, R193, RZ, PT ;  /* 0x000000ffc100720b */ /* 0x000fe20003f56000 */
[----:B------:R-:W-:Y:S01]  /*86e0*/  FADD.FTZ R34, -R163, R34 ;  /* 0x00000022a3227221 */ /* 0x000fe20000010100 */
[-C--:B------:R-:W-:Y:S01]  /*86f0*/  FSEL R19, R19, R163.reuse, P0 ;  /* 0x000000a313137208 */ /* 0x080fe20000000000 */
[----:B------:R-:W-:Y:S01]  /*8700*/  FADD.FTZ R28, -R162, R28 ;  /* 0x0000001ca21c7221 */ /* 0x000fe20000010100 */
[----:B------:R-:W-:Y:S01]  /*8710*/  FSETP.GE.FTZ.AND P0, PT, R198, RZ, PT ;  /* 0x000000ffc600720b */ /* 0x000fe20003f16000 */
[----:B------:R-:W-:Y:S01]  /*8720*/  FADD.FTZ R33, -R164, R33 ;  /* 0x00000021a4217221 */ /* 0x000fe20000010100 */
[C---:B------:R-:W-:Y:S02]  /*8730*/  HMMA.16816.F32.BF16 R48, R100.reuse, R142, R48 ;  /* 0x0000008e6430723c */ /* 0x040fe40000041830 */
[-C--:B------:R-:W-:Y:S01]  /*8740*/  FSEL R18, R18, R163.reuse, P1 ;  /* 0x000000a312127208 */ /* 0x080fe20000800000 */
[C---:B------:R-:W-:Y:S01]  /*8750*/  FADD.FTZ R39, -R163.reuse, R39 ;  /* 0x00000027a3277221 */ /* 0x040fe20000010100 */
[----:B------:R-:W-:Y:S01]  /*8760*/  FSETP.GE.FTZ.AND P1, PT, R188, RZ, PT ;  /* 0x000000ffbc00720b */ /* 0x000fe20003f36000 */
[----:B------:R-:W-:Y:S01]  /*8770*/  FADD.FTZ R38, -R163, R38 ;  /* 0x00000026a3267221 */ /* 0x000fe20000010100 */
[----:B------:R-:W-:Y:S01]  /*8780*/  FSEL R0, R0, R162, P3 ;  /* 0x000000a200007208 */ /* 0x000fe20001800000 */
[----:B------:R-:W-:Y:S01]  /*8790*/  FADD.FTZ R32, -R164, R32 ;  /* 0x00000020a4207221 */ /* 0x000fe20000010100 */
[----:B------:R-:W-:Y:S01]  /*87a0*/  FSETP.GE.FTZ.AND P3, PT, R208, RZ, PT ;  /* 0x000000ffd000720b */ /* 0x000fe20003f76000 */
[C---:B------:R-:W-:Y:S01]  /*87b0*/  FADD.FTZ R37, -R164.reuse, R37 ;  /* 0x00000025a4257221 */ /* 0x040fe20000010100 */
[-C--:B------:R-:W-:Y:S02]  /*87c0*/  HMMA.16816.F32.BF16 R52, R100, R144.reuse, R52 ;  /* 0x000000906434723c */ /* 0x080fe40000041834 */
        /* <DEDUP_REMOVED lines=9> */
[----:B------:R-:W-:Y:S01]  /*8860*/  FSEL R22, R22, R163, P1 ;  /* 0x000000a316167208 */ /* 0x000fe20000800000 */
[----:B------:R-:W-:Y:S01]  /*8870*/  FADD.FTZ R47, -R161, R47 ;  /* 0x0000002fa12f7221 */ /* 0x000fe20000010100 */
[----:B------:R-:W-:Y:S01]  /*8880*/  FSETP.GE.FTZ.AND P1, PT, R185, RZ, PT ;  /* 0x000000ffb900720b */ /* 0x000fe20003f36000 */
[----:B------:R-:W-:Y:S01]  /*8890*/  FADD.FTZ R46, -R161, R46 ;  /* 0x0000002ea12e7221 */ /* 0x000fe20000010100 */
[-C--:B------:R-:W-:Y:S01]  /*88a0*/  FSEL R16, R16, R164.reuse, P3 ;  /* 0x000000a410107208 */ /* 0x080fe20001800000 */
[C---:B------:R-:W-:Y:S01]  /*88b0*/  FADD.FTZ R40, -R162.reuse, R40 ;  /* 0x00000028a2287221 */ /* 0x040fe20000010100 */
[----:B------:R-:W-:Y:S01]  /*88c0*/  FSETP.GE.FTZ.AND P3, PT, R201, RZ, PT ;  /* 0x000000ffc900720b */ /* 0x000fe20003f76000 */
[----:B------:R-:W-:Y:S01]  /*88d0*/  FADD.FTZ R45, -R162, R45 ;  /* 0x0000002da22d7221 */ /* 0x000fe20000010100 */
[-C--:B------:R-:W-:Y:S02]  /*88e0*/  HMMA.16816.F32.BF16 R60, R104, R146.reuse, R60 ;  /* 0x00000092683c723c */ /* 0x080fe4000004183c */
[----:B------:R-:W-:Y:S01]  /*88f0*/  FSEL R21, R21, R164, P2 ;  /* 0x000000a415157208 */ /* 0x000fe20001000000 */
[C---:B------:R-:W-:Y:S01]  /*8900*/  FADD.FTZ R51, -R163.reuse, R51 ;  /* 0x00000033a3337221 */ /* 0x040fe20000010100 */
[----:B------:R-:W-:Y:S01]  /*8910*/  FSETP.GE.FTZ.AND P2, PT, R172, RZ, PT ;  /* 0x000000ffac00720b */ /* 0x000fe20003f56000 */
[----:B------:R-:W-:Y:S01]  /*8920*/  FADD.FTZ R50, -R163, R50 ;  /* 0x00000032a3327221 */ /* 0x000fe20000010100 */
[-C--:B------:R-:W-:Y:S01]  /*8930*/  FSEL R27, R27, R161.reuse, P0 ;  /* 0x000000a11b1b7208 */ /* 0x080fe20000000000 */
[----:B------:R-:W-:Y:S01]  /*8940*/  FMUL.FTZ R197, R197, R0 ;  /* 0x00000000c5c57220 */ /* 0x000fe20000410000 */
[----:B------:R-:W-:Y:S01]  /*8950*/  FSETP.GE.FTZ.AND P0, PT, R209, RZ, PT ;  /* 0x000000ffd100720b */ /* 0x000fe20003f16000 */
[----:B------:R-:W-:Y:S01]  /*8960*/  FADD.FTZ R44, -R162, R44 ;  /* 0x0000002ca22c7221 */ /* 0x000fe20000010100 */
[----:B------:R-:W-:Y:S02]  /*8970*/  HMMA.16816.F32.BF16 R64, R100, R146, R64 ;  /* 0x000000926440723c */ /* 0x000fe40000041840 */
[----:B------:R-:W-:Y:S01]  /*8980*/  FSEL R26, R26, R161, P1 ;  /* 0x000000a11a1a7208 */ /* 0x000fe20000800000 */
[----:B------:R-:W-:Y:S01]  /*8990*/  FADD.FTZ R49, -R164, R49 ;  /* 0x00000031a4317221 */ /* 0x000fe20000010100 */
[----:B------:R-:W-:Y:S01]  /*89a0*/  FSETP.GE.FTZ.AND P1, PT, R203, RZ, PT ;  /* 0x000000ffcb00720b */ /* 0x000fe20003f36000 */
[C---:B------:R-:W-:Y:S01]  /*89b0*/  FADD.FTZ R0, -R163.reuse, R55 ;  /* 0x00000037a3007221 */ /* 0x040fe20000010100 */
[----:B------:R-:W-:Y:S01]  /*89c0*/  FSEL R20, R20, R164, P3 ;  /* 0x000000a414147208 */ /* 0x000fe20001800000 */
[----:B------:R-:W-:Y:S01]  /*89d0*/  FMUL.FTZ R194, R194, R4 ;  /* 0x00000004c2c27220 */ /* 0x000fe20000410000 */
[----:B------:R-:W-:Y:S01]  /*89e0*/  FSETP.GE.FTZ.AND P3, PT, R202, RZ, PT ;  /* 0x000000ffca00720b */ /* 0x000fe20003f76000 */
[----:B------:R-:W-:Y:S03]  /*89f0*/  FADD.FTZ R4, -R163, R54 ;  /* 0x00000036a3047221 */ /* 0x000fe60000010100 */
[----:B------:R-:W-:Y:S01]  /*8a00*/  FSEL R25, R25, R162, P2 ;  /* 0x000000a219197208 */ /* 0x000fe20001000000 */
[----:B------:R-:W-:Y:S01]  /*8a10*/  FMUL.FTZ R176, R176, R5 ;  /* 0x00000005b0b07220 */ /* 0x000fe20000410000 */
[----:B------:R-:W-:Y:S01]  /*8a20*/  FSETP.GE.FTZ.AND P2, PT, R183, RZ, PT ;  /* 0x000000ffb700720b */ /* 0x000fe20003f56000 */
[C---:B------:R-:W-:Y:S01]  /*8a30*/  FADD.FTZ R48, -R164.reuse, R48 ;  /* 0x00000030a4307221 */ /* 0x040fe20000010100 */
        /* <DEDUP_REMOVED lines=10> */
[----:B------:R-:W-:Y:S01]  /*8ae0*/  FSETP.GE.FTZ.AND P3, PT, R210, RZ, PT ;  /* 0x000000ffd200720b */ /* 0x000fe20003f76000 */
[----:B------:R-:W-:Y:S01]  /*8af0*/  FMUL.FTZ R195, R195, R7 ;  /* 0x00000007c3c37220 */ /* 0x000fe20000410000 */
[----:B------:R-:W-:Y:S01]  /*8b00*/  FSEL R29, R29, R162, P2 ;  /* 0x000000a21d1d7208 */ /* 0x000fe20001000000 */
[----:B------:R-:W-:Y:S01]  /*8b10*/  FADD.FTZ R58, -R161, R58 ;  /* 0x0000003aa13a7221 */ /* 0x000fe20000010100 */
[----:B------:R-:W-:Y:S01]  /*8b20*/  FSETP.GE.FTZ.AND P2, PT, R191, RZ, PT ;  /* 0x000000ffbf00720b */ /* 0x000fe20003f56000 */
[----:B------:R-:W-:Y:S01]  /*8b30*/  FADD.FTZ R57, -R162, R57 ;  /* 0x00000039a2397221 */ /* 0x000fe20000010100 */
[-C--:B------:R-:W-:Y:S01]  /*8b40*/  FSEL R35, R35, R163.reuse, P0 ;  /* 0x000000a323237208 */ /* 0x080fe20000000000 */
        /* <DEDUP_REMOVED lines=93> */
[----:B------:R-:W-:Y:S01]  /*9120*/  FMUL.FTZ R8, R165, R5 ;  /* 0x00000005a5087220 */ /* 0x000fe20000410000 */
[----:B------:R-:W-:Y:S02]  /*9130*/  FSETP.GE.FTZ.AND P1, PT, R112, RZ, PT ;  /* 0x000000ff7000720b */ /* 0x000fe40003f36000 */
[----:B------:R-:W-:Y:S01]  /*9140*/  FSEL R6, R6, R164, P3 ;  /* 0x000000a406067208 */ /* 0x000fe20001800000 */
[----:B------:R-:W-:Y:S01]  /*9150*/  FMUL.FTZ R113, R113, R0 ;  /* 0x0000000071717220 */ /* 0x000fe20000410000 */
[----:B------:R-:W-:Y:S01]  /*9160*/  FSETP.GE.FTZ.AND P0, PT, R110, RZ, PT ;  /* 0x000000ff6e00720b */ /* 0x000fe20003f16000 */
[----:B------:R-:W-:Y:S01]  /*9170*/  FADD.FTZ R0, -R162, R60 ;  /* 0x0000003ca2007221 */ /* 0x000fe20000010100 */
[----:B------:R-:W-:Y:S01]  /*9180*/  FSETP.GE.FTZ.AND P3, PT, R111, RZ, PT ;  /* 0x000000ff6f00720b */ /* 0x000fe20003f76000 */
[----:B------:R-:W-:Y:S01]  /*9190*/  FMUL.FTZ R181, R181, R6 ;  /* 0x00000006b5b57220 */ /* 0x000fe20000410000 */
[-C--:B------:R-:W-:Y:S02]  /*91a0*/  FSEL R4, R59, R161.reuse, P1 ;  /* 0x000000a13b047208 */ /* 0x080fe40000800000 */
[----:B------:R-:W-:Y:S02]  /*91b0*/  FSETP.GE.FTZ.AND P1, PT, R108, RZ, PT ;  /* 0x000000ff6c00720b */ /* 0x000fe40003f36000 */
[----:B------:R-:W-:Y:S01]  /*91c0*/  FSEL R5, R58, R161, P0 ;  /* 0x000000a13a057208 */ /* 0x000fe20000000000 */
[----:B------:R-:W-:Y:S01]  /*91d0*/  FMUL.FTZ R112, R112, R4 ;  /* 0x0000000470707220 */ /* 0x000fe20000410000 */
[----:B------:R-:W-:Y:S01]  /*91e0*/  FSETP.GE.FTZ.AND P0, PT, R114, RZ, PT ;  /* 0x000000ff7200720b */ /* 0x000fe20003f16000 */
[----:B------:R-:W-:Y:S01]  /*91f0*/  FADD.FTZ R4, -R164, R64 ;  /* 0x00000040a4047221 */ /* 0x000fe20000010100 */
[----:B------:R-:W-:Y:S01]  /*9200*/  FSEL R6, R57, R162, P3 ;  /* 0x000000a239067208 */ /* 0x000fe20001800000 */
[----:B------:R-:W-:Y:S01]  /*9210*/  FMUL.FTZ R110, R110, R5 ;  /* 0x000000056e6e7220 */ /* 0x000fe20000410000 */
[----:B------:R-:W-:Y:S02]  /*9220*/  FSETP.GE.FTZ.AND P3, PT, R215, RZ, PT ;  /* 0x000000ffd700720b */ /* 0x000fe40003f76000 */
        /* <DEDUP_REMOVED lines=57> */
.L_x_724:
        /* <DEDUP_REMOVED lines=148> */
.L_x_725:
        /* <DEDUP_REMOVED lines=304> */
.L_x_727:
        /* <DEDUP_REMOVED lines=17> */
.L_x_728:
        /* <DEDUP_REMOVED lines=43> */
.L_x_730:
[----:B--2---:R-:W-:Y:S05]  /*b5c0*/  BSYNC B0 ;  /* 0x0000000000007941 */ /* 0x004fea0003800000 */
.L_x_729:
        /* <DEDUP_REMOVED lines=14> */
.L_x_732:
[----:B------:R-:W-:Y:S05]  /*b6b0*/  BSYNC B0 ;  /* 0x0000000000007941 */ /* 0x000fea0003800000 */
.L_x_731:
        /* <DEDUP_REMOVED lines=25> */
.L_x_734:
[----:B------:R-:W-:Y:S05]  /*b850*/  BSYNC B0 ;  /* 0x0000000000007941 */ /* 0x000fea0003800000 */
.L_x_733:
        /* <DEDUP_REMOVED lines=11> */
.L_x_705:
[----:B------:R-:W-:Y:S05]  /*b910*/  BSYNC B1 ;  /* 0x0000000000017941 */ /* 0x000fea0003800000 */
.L_x_691:
        /* <DEDUP_REMOVED lines=11> */
.L_x_735:
[----:B------:R-:W-:Y:S05]  /*b9d0*/  EXIT ;  /* 0x000000000000794d */ /* 0x000fea0003800000 */
.L_x_737:
        /* <DEDUP_REMOVED lines=10> */
.L_x_1344:


//--------------------- .text._ZN5flash44flash_bwd_dq_dk_dv_loop_seqk_parallel_kernelI23Flash_bwd_kernel_traitsILi32ELi128ELi128ELi8ELi4ELi4ELi4ELb1ELb0EN7cutlass10bfloat16_tE19Flash_kernel_traitsILi32ELi128ELi128ELi8ES3_EELb0ELb0ELb1ELb1ELb0ELb0ELb1EEEvNS_16Flash_bwd_paramsE --------------------------
	.section	.text._ZN5flash44flash_bwd_dq_dk_dv_loop_seqk_parallel_kernelI23Flash_bwd_kernel_traitsILi32ELi128ELi128ELi8ELi4ELi4ELi4ELb1ELb0EN7cutlass10bfloat16_tE19Flash_kernel_traitsILi32ELi128ELi128ELi8ES3_EELb0ELb0ELb1ELb1ELb0ELb0ELb1EEEvNS_16Flash_bwd_paramsE,"ax",@progbits
	.sectioninfo	@"SHI_REGISTERS=255"
	.align	128
        .global         _ZN5flash44flash_bwd_dq_dk_dv_loop_seqk_parallel_kernelI23Flash_bwd_kernel_traitsILi32ELi128ELi128ELi8ELi4ELi4ELi4ELb1ELb0EN7cutlass10bfloat16_tE19Flash_kernel_traitsILi32ELi128ELi128ELi8ES3_EELb0ELb0ELb1ELb1ELb0ELb0ELb1EEEvNS_16Flash_bwd_paramsE
        .type           _ZN5flash44flash_bwd_dq_dk_dv_loop_seqk_parallel_kernelI23Flash_bwd_kernel_traitsILi32ELi128ELi128ELi8ELi4ELi4ELi4ELb1ELb0EN7cutlass10bfloat16_tE19Flash_kernel_traitsILi32ELi128ELi128ELi8ES3_EELb0ELb0ELb1ELb1ELb0ELb0ELb1EEEvNS_16Flash_bwd_paramsE,@function
        .size           _ZN5flash44flash_bwd_dq_dk_dv_loop_seqk_parallel_kernelI23Flash_bwd_kernel_traitsILi32ELi128ELi128ELi8ELi4ELi4ELi4ELb1ELb0EN7cutlass10bfloat16_tE19Flash_kernel_traitsILi32ELi128ELi128ELi8ES3_EELb0ELb0ELb1ELb1ELb0ELb0ELb1EEEvNS_16Flash_bwd_paramsE,(.L_x_1345 - _ZN5flash44flash_bwd_dq_dk_dv_loop_seqk_parallel_kernelI23Flash_bwd_kernel_traitsILi32ELi128ELi128ELi8ELi4ELi4ELi4ELb1ELb0EN7cutlass10bfloat16_tE19Flash_kernel_traitsILi32ELi128ELi128ELi8ES3_EELb0ELb0ELb1ELb1ELb0ELb0ELb1EEEvNS_16Flash_bwd_paramsE)
        .other          _ZN5flash44flash_bwd_dq_dk_dv_loop_seqk_parallel_kernelI23Flash_bwd_kernel_traitsILi32ELi128ELi128ELi8ELi4ELi4ELi4ELb1ELb0EN7cutlass10bfloat16_tE19Flash_kernel_traitsILi32ELi128ELi128ELi8ES3_EELb0ELb0ELb1ELb1ELb0ELb0ELb1EEEvNS_16Flash_bwd_paramsE,@"STO_CUDA_ENTRY STV_DEFAULT"
_ZN5flash44flash_bwd_dq_dk_dv_loop_seqk_parallel_kernelI23Flash_bwd_kernel_traitsILi32ELi128ELi128ELi8ELi4ELi4ELi4ELb1ELb0EN7cutlass10bfloat16_tE19Flash_kernel_traitsILi32ELi128ELi128ELi8ES3_EELb0ELb0ELb1ELb1ELb0ELb0ELb1EEEvNS_16Flash_bwd_paramsE:
.text._ZN5flash44flash_bwd_dq_dk_dv_loop_seqk_parallel_kernelI23Flash_bwd_kernel_traitsILi32ELi128ELi128ELi8ELi4ELi4ELi4ELb1ELb0EN7cutlass10bfloat16_tE19Flash_kernel_traitsILi32ELi128ELi128ELi8ES3_EELb0ELb0ELb1ELb1ELb0ELb0ELb1EEEvNS_16Flash_bwd_paramsE:
        /* <DEDUP_REMOVED lines=33> */
[CC--:B------:R-:W-:Y:S01]  /*0210*/  LEA.HI R4, R8.reuse, R7.reuse, RZ, 0x5 ;  /* 0x0000000708047211 */ /* 0x0c0fe200078f28ff */
[----:B------:R-:W-:Y:S01]  /*0220*/  UISETP.NE.AND UP5, UPT, UR9, URZ, UPT ;  /* 0x0000003f0900728c */ /* 0x000fe2000bfa5270 */
[----:B------:R-:W-:Y:S01]  /*0230*/  LOP3.LUT R3, R5, 0xfffffffc, RZ, 0xc0, !PT ;  /* 0xfffffffc05037812 */ /* 0x000fe200078ec0ff */
[----:B---3--:R-:W-:Y:S01]  /*0240*/  USHF.L.U32 UR7, UR51, 0x7, URZ ;  /* 0x0000000733077899 */ /* 0x008fe2000800063f */
[CC--:B------:R-:W-:Y:S01]  /*0250*/  LEA.HI R11, R8.reuse, R7.reuse, RZ, 0x7 ;  /* 0x00000007080b7211 */ /* 0x0c0fe200078f38ff */
[----:B------:R-:W-:Y:S01]  /*0260*/  ULDC UR14, c[0x0][0x214] ;  /* 0x00008500000e7ab9 */ /* 0x000fe20000000800 */
[CC--:B------:R-:W-:Y:S01]  /*0270*/  LEA.HI R150, R8.reuse, R7.reuse, RZ, 0x3 ;  /* 0x0000000708967211 */ /* 0x0c0fe200078f18ff */
[----:B------:R-:W-:Y:S01]  /*0280*/  IMAD.IADD R13, R7, 0x1, -R3 ;  /* 0x00000001070d7824 */ /* 0x000fe200078e0a03 */
[--C-:B------:R-:W-:Y:S01]  /*0290*/  SHF.R.S32.HI R0, RZ, 0x2, R5.reuse ;  /* 0x00000002ff007819 */ /* 0x100fe20000011405 */
[----:B------:R-:W-:Y:S01]  /*02a0*/  ULDC UR8, c[0x0][0x1c0] ;  /* 0x0000700000087ab9 */ /* 0x000fe20000000800 */
[----:B------:R-:W-:Y:S01]  /*02b0*/  LEA.HI R8, R8, R7, RZ, 0x4 ;  /* 0x0000000708087211 */ /* 0x000fe200078f20ff */
[----:B------:R-:W-:Y:S01]  /*02c0*/  IMAD.SHL.U32 R14, R13, 0x8, RZ ;  /* 0x000000080d0e7824 */ /* 0x000fe200078e00ff */
[----:B------:R-:W-:Y:S01]  /*02d0*/  SHF.R.S32.HI R2, RZ, 0x1f, R5 ;  /* 0x0000001fff027819 */ /* 0x000fe20000011405 */
[----:B------:R-:W-:Y:S01]  /*02e0*/  ULDC UR19, c[0x0][0x224] ;  /* 0x0000890000137ab9 */ /* 0x000fe20000000800 */
[----:B------:R-:W-:Y:S01]  /*02f0*/  LOP3.LUT R6, R4, 0xffffffe0, RZ, 0xc0, !PT ;  /* 0xffffffe004067812 */ /* 0x000fe200078ec0ff */
[----:B------:R-:W-:Y:S01]  /*0300*/  ULDC UR17, c[0x0][0x224] ;  /* 0x0000890000117ab9 */ /* 0x000fe20000000800 */
[-C--:B------:R-:W-:Y:S01]  /*0310*/  LEA.HI R5, R5, R0.reuse, RZ, 0x1 ;  /* 0x0000000005057211 */ /* 0x080fe200078f08ff */
[----:B------:R-:W-:Y:S01]  /*0320*/  STL [R1+0x30], R14 ;  /* 0x0000300e01007387 */ /* 0x000fe20000100800 */
[----:B------:R-:W-:Y:S01]  /*0330*/  LOP3.LUT R9, R8, 0xfffffff0, RZ, 0xc0, !PT ;  /* 0xfffffff008097812 */ /* 0x000fe200078ec0ff */
[----:B------:R-:W-:Y:S01]  /*0340*/  ULDC UR16, c[0x0][0x1c0] ;  /* 0x0000700000107ab9 */ /* 0x000fe20000000800 */
[----:B------:R-:W-:Y:S01]  /*0350*/  LEA.HI R3, R2, R0, RZ, 0x3 ;  /* 0x0000000002037211 */ /* 0x000fe200078f18ff */
[C---:B------:R-:W-:Y:S01]  /*0360*/  IMAD.IADD R2, R7.reuse, 0x1, -R6 ;  /* 0x0000000107027824 */ /* 0x040fe200078e0a06 */
[----:B------:R-:W-:Y:S01]  /*0370*/  LOP3.LUT R10, R150, 0xfffffff8, RZ, 0xc0, !PT ;  /* 0xfffffff8960a7812 */ /* 0x000fe200078ec0ff */
[----:B------:R-:W-:Y:S01]  /*0380*/  IMAD.IADD R6, R7, 0x1, -R9 ;  /* 0x0000000107067824 */ /* 0x000fe200078e0a09 */
[----:B------:R-:W-:Y:S01]  /*0390*/  LOP3.LUT R5, R5, 0x7fffffe, RZ, 0xc0, !PT ;  /* 0x07fffffe05057812 */ /* 0x000fe200078ec0ff */
[----:B------:R-:W-:Y:S01]  /*03a0*/  ULDC.U8 UR10, c[0x0][0x3d0] ;  /* 0x0000f400000a7ab9 */ /* 0x000fe20000000000 */
[----:B------:R-:W-:Y:S01]  /*03b0*/  LOP3.LUT R3, R3, 0xfffffff8, RZ, 0xc0, !PT ;  /* 0xfffffff803037812 */ /* 0x000fe200078ec0ff */
[----:B------:R-:W-:Y:S01]  /*03c0*/  IMAD.IADD R10, R7, 0x1, -R10 ;  /* 0x00000001070a7824 */ /* 0x000fe200078e0a0a */
[----:B------:R-:W-:Y:S01]  /*03d0*/  SHF.R.S32.HI R9, RZ, 0x1f, R2 ;  /* 0x0000001fff097819 */ /* 0x000fe20000011402 */
[C---:B------:R-:W-:Y:S01]  /*03e0*/  IMAD.IADD R7, R0.reuse, 0x1, -R5 ;  /* 0x0000000100077824 */ /* 0x040fe200078e0a05 */
[----:B------:R-:W-:Y:S01]  /*03f0*/  SHF.R.S32.HI R11, RZ, 0x7, R11 ;  /* 0x00000007ff0b7819 */ /* 0x000fe2000001140b */
[----:B------:R-:W-:Y:S01]  /*0400*/  IMAD.IADD R5, R0, 0x1, -R3 ;  /* 0x0000000100057824 */ /* 0x000fe200078e0a03 */
[----:B------:R-:W-:Y:S01]  /*0410*/  LEA.HI R18, R9, R2, RZ, 0x2 ;  /* 0x0000000209127211 */ /* 0x000fe200078f10ff */
[----:B------:R-:W-:Y:S01]  /*0420*/  ULDC.64 UR12, c[0x0][0x118] ;  /* 0x00004600000c7ab9 */ /* 0x000fe20000000a00 */
[----:B------:R-:W-:Y:S01]  /*0430*/  SHF.R.S32.HI R3, RZ, 0x3, R150 ;  /* 0x00000003ff037819 */ /* 0x000fe20000011496 */
[----:B------:R-:W-:Y:S01]  /*0440*/  UISETP.NE.AND UP6, UPT, UR10, URZ, UPT ;  /* 0x0000003f0a00728c */ /* 0x000fe2000bfc5270 */
[--C-:B------:R-:W-:Y:S01]  /*0450*/  SHF.R.S32.HI R2, RZ, 0x5, R4.reuse ;  /* 0x00000005ff027819 */ /* 0x100fe20000011404 */
[----:B------:R-:W-:Y:S01]  /*0460*/  USHF.L.U32 UR35, UR11, 0x3, URZ ;  /* 0x000000030b237899 */ /* 0x000fe2000800063f */
[----:B------:R-:W-:Y:S01]  /*0470*/  SHF.R.S32.HI R0, RZ, 0x1f, R4 ;  /* 0x0000001fff007819 */ /* 0x000fe20000011404 */
[----:B------:R-:W-:Y:S01]  /*0480*/  IMAD.SHL.U32 R3, R3, 0x40, RZ ;  /* 0x0000004003037824 */ /* 0x000fe200078e00ff */
[----:B------:R-:W-:Y:S01]  /*0490*/  SHF.R.S32.HI R9, RZ, 0x1f, R6 ;  /* 0x0000001fff097819 */ /* 0x000fe20000011406 */
        /* <DEDUP_REMOVED lines=9> */
[----:B------:R-:W-:Y:S01]  /*0530*/  LOP3.LUT P5, RZ, R5, 0x2, RZ, 0xc0, !PT ;  /* 0x0000000205ff7812 */ /* 0x000fe200078ac0ff */
[C---:B------:R-:W-:Y:S01]  /*0540*/  IMAD.IADD R162, R2.reuse, 0x1, -R4 ;  /* 0x0000000102a27824 */ /* 0x040fe200078e0a04 */
[----:B------:R-:W-:Y:S01]  /*0550*/  SHF.R.U32.HI R3, RZ, 0x3, R0 ;  /* 0x00000003ff037819 */ /* 0x000fe20000011600 */
[----:B------:R-:W-:Y:S01]  /*0560*/  IMAD R4, R2, 0x8, R7 ;  /* 0x0000000802047824 */ /* 0x000fe200078e0207 */
[----:B------:R-:W-:Y:S01]  /*0570*/  LOP3.LUT R0, R0, 0x18, R14, 0xf8, !PT ;  /* 0x0000001800007812 */ /* 0x000fe200078ef80e */
[----:B------:R-:W-:Y:S01]  /*0580*/  UIMAD UR29, UR11, 0x38, URZ ;  /* 0x000000380b1d78a4 */ /* 0x000fe2000f8e023f */
[----:B------:R-:W-:Y:S01]  /*0590*/  SHF.R.S32.HI R2, RZ, 0x4, R8 ;  /* 0x00000004ff027819 */ /* 0x000fe20000011408 */
[----:B------:R-:W-:Y:S01]  /*05a0*/  USHF.L.U32 UR28, UR11, 0x6, URZ ;  /* 0x000000060b1c7899 */ /* 0x000fe2000800063f */
[----:B------:R-:W-:Y:S01]  /*05b0*/  LOP3.LUT R3, R0, R3, RZ, 0x3c, !PT ;  /* 0x0000000300037212 */ /* 0x000fe200078e3cff */
[----:B------:R-:W-:Y:S01]  /*05c0*/  UIMAD UR27, UR11, 0x48, URZ ;  /* 0x000000480b1b78a4 */ /* 0x000fe2000f8e023f */
[----:B------:R-:W-:Y:S01]  /*05d0*/  LEA.HI R0, R8, R2, RZ, 0x1 ;  /* 0x0000000208007211 */ /* 0x000fe200078f08ff */
[----:B------:R-:W-:Y:S01]  /*05e0*/  IMAD.SHL.U32 R8, R13, 0x2, RZ ;  /* 0x000000020d087824 */ /* 0x000fe200078e00ff */
[----:B------:R-:W-:Y:S01]  /*05f0*/  LEA.HI R7, R10, R10, RZ, 0x1 ;  /* 0x0000000a0a077211 */ /* 0x000fe200078f08ff */
[----:B------:R-:W-:Y:S01]  /*0600*/  UIMAD UR26, UR11, 0x50, URZ ;  /* 0x000000500b1a78a4 */ /* 0x000fe2000f8e023f */
[----:B------:R-:W-:Y:S01]  /*0610*/  LOP3.LUT R0, R0, 0xfffffffe, RZ, 0xc0, !PT ;  /* 0xfffffffe00007812 */ /* 0x000fe200078ec0ff */
[----:B------:R-:W-:Y:S01]  /*0620*/  IMAD R220, R11, 0x2000, R8 ;  /* 0x000020000bdc7824 */ /* 0x000fe200078e0208 */
[----:B------:R-:W-:Y:S01]  /*0630*/  LOP3.LUT P4, RZ, R5, 0x4, RZ, 0xc0, !PT ;  /* 0x0000000405ff7812 */ /* 0x000fe2000788c0ff */
[----:B------:R-:W-:Y:S01]  /*0640*/  UIMAD UR25, UR11, 0x58, URZ ;  /* 0x000000580b1978a4 */ /* 0x000fe2000f8e023f */
[----:B------:R-:W-:Y:S01]  /*0650*/  SEL R214, R158, 0xffffffe0, !P5 ;  /* 0xffffffe09ed67807 */ /* 0x000fe20006800000 */
[----:B------:R-:W-:Y:S01]  /*0660*/  IMAD.IADD R12, R2, 0x1, -R0 ;  /* 0x00000001020c7824 */ /* 0x000fe200078e0a00 */
[----:B------:R-:W-:Y:S01]  /*0670*/  LEA.HI R0, R6, R6, RZ, 0x1 ;  /* 0x0000000606007211 */ /* 0x000fe200078f08ff */
[----:B------:R-:W-:Y:S01]  /*0680*/  IMAD.U32 R2, R4, 0x20, R3 ;  /* 0x0000002004027824 */ /* 0x000fe200078e0003 */
[----:B------:R-:W-:Y:S01]  /*0690*/  UIMAD UR24, UR11, 0x60, URZ ;  /* 0x000000600b1878a4 */ /* 0x000fe2000f8e023f */
[----:B------:R-:W-:Y:S01]  /*06a0*/  IMAD.U32 R3, RZ, RZ, UR4 ;  /* 0x00000004ff037e24 */ /* 0x000fe2000f8e00ff */
[----:B------:R-:W-:Y:S01]  /*06b0*/  LOP3.LUT R4, R0, 0x7fffffe, RZ, 0xc0, !PT ;  /* 0x07fffffe00047812 */ /* 0x000fe200078ec0ff */
[----:B------:R-:W-:Y:S01]  /*06c0*/  UIMAD UR4, UR51, UR8, UR55 ;  /* 0x00000008330472a4 */ /* 0x000fe2000f8e0237 */
[----:B------:R1:W-:Y:S01]  /*06d0*/  STL [R1+0x54], R2 ;  /* 0x0000540201007387 */ /* 0x0003e20000100800 */
[----:B------:R-:W-:-:S02]  /*06e0*/  UIMAD.WIDE.U32 UR8, UR51, UR19, URZ ;  /* 0x00000013330872a5 */ /* 0x000fc4000f8e003f */
[----:B------:R-:W-:Y:S01]  /*06f0*/  IMAD.IADD R16, R6, 0x1, -R4 ;  /* 0x0000000106107824 */ /* 0x000fe200078e0a04 */
[----:B------:R2:W-:Y:S01]  /*0700*/  STL [R1+0x98], R3 ;  /* 0x0000980301007387 */ /* 0x0005e20000100800 */
[----:B------:R-:W-:Y:S02]  /*0710*/  UIMAD UR4, UR4, UR17, URZ ;  /* 0x00000011040472a4 */ /* 0x000fe4000f8e023f */
[----:B------:R-:W-:Y:S01]  /*0720*/  IMAD.U32 R20, RZ, RZ, UR8 ;  /* 0x00000008ff147e24 */ /* 0x000fe2000f8e00ff */
[----:B------:R-:W-:Y:S01]  /*0730*/  UIMAD UR23, UR11, 0x68, URZ ;  /* 0x000000680b1778a4 */ /* 0x000fe2000f8e023f */
[----:B------:R-:W-:Y:S01]  /*0740*/  IMAD.U32 R21, RZ, RZ, UR9 ;  /* 0x00000009ff157e24 */ /* 0x000fe2000f8e00ff */
[----:B------:R-:W-:Y:S02]  /*0750*/  UIMAD UR22, UR11, 0x70, URZ ;  /* 0x000000700b1678a4 */ /* 0x000fe4000f8e023f */
[----:B------:R-:W-:Y:S02]  /*0760*/  UIMAD UR21, UR11, 0x78, URZ ;  /* 0x000000780b1578a4 */ /* 0x000fe4000f8e023f */
[----:B------:R-:W-:Y:S01]  /*0770*/  UMOV UR61, 0xffffe000 ;  /* 0xffffe000003d7882 */ /* 0x000fe20000000000 */
[----:B-1----:R-:W-:-:S02]  /*0780*/  LOP3.LUT R2, R9, 0xfffffff8, RZ, 0xc0, !PT ;  /* 0xfffffff809027812 */ /* 0x002fc400078ec0ff */
[----:B--2---:R-:W-:-:S03]  /*0790*/  LOP3.LUT R3, R7, 0x3fffffe, RZ, 0xc0, !PT ;  /* 0x03fffffe07037812 */ /* 0x004fc600078ec0ff */
[----:B------:R-:W-:Y:S02]  /*07a0*/  IMAD.IADD R15, R6, 0x1, -R2 ;  /* 0x00000001060f7824 */ /* 0x000fe400078e0a02 */
[----:B------:R-:W-:Y:S02]  /*07b0*/  IMAD R2, R11, 0x8, R12 ;  /* 0x000000080b027824 */ /* 0x000fe400078e020c */
[----:B------:R-:W-:Y:S01]  /*07c0*/  IMAD.IADD R4, R10, 0x1, -R3 ;  /* 0x000000010a047824 */ /* 0x000fe200078e0a03 */
[--C-:B------:R-:W-:Y:S02]  /*07d0*/  SHF.R.S32.HI R3, RZ, 0x1, R0.reuse ;  /* 0x00000001ff037819 */ /* 0x100fe40000011400 */
[----:B------:R-:W-:Y:S01]  /*07e0*/  SHF.R.S32.HI R0, RZ, 0x1f, R0 ;  /* 0x0000001fff007819 */ /* 0x000fe20000011400 */
[----:B------:R-:W-:Y:S01]  /*07f0*/  IMAD R17, R2, 0x8, R4 ;  /* 0x0000000802117824 */ /* 0x000fe200078e0204 */
[C---:B------:R-:W-:Y:S01]  /*0800*/  LOP3.LUT R2, R5.reuse, 0x1, RZ, 0xc0, !PT ;  /* 0x0000000105027812 */ /* 0x040fe200078ec0ff */
[----:B------:R-:W-:Y:S01]  /*0810*/  IMAD.SHL.U32 R4, R5, 0x40, RZ ;  /* 0x0000004005047824 */ /* 0x000fe200078e00ff */
[----:B------:R-:W-:-:S02]  /*0820*/  LEA.HI R0, R0, R3, RZ, 0x2 ;  /* 0x0000000300007211 */ /* 0x000fc400078f10ff */
[----:B------:R-:W-:Y:S01]  /*0830*/  ISETP.NE.U32.AND P6, PT, R2, 0x1, PT ;  /* 0x000000010200780c */ /* 0x000fe20003fc5070 */
[----:B------:R-:W-:Y:S01]  /*0840*/  IMAD.U32 R2, RZ, RZ, UR18 ;  /* 0x00000012ff027e24 */ /* 0x000fe2000f8e00ff */
[----:B------:R-:W-:Y:S02]  /*0850*/  LOP3.LUT R0, R0, 0xfffffffc, RZ, 0xc0, !PT ;  /* 0xfffffffc00007812 */ /* 0x000fe400078ec0ff */
[----:B------:R-:W-:Y:S02]  /*0860*/  LOP3.LUT R4, R4, 0x1c0, RZ, 0xc0, !PT ;  /* 0x000001c004047812 */ /* 0x000fe400078ec0ff */
[----:B------:R1:W-:Y:S01]  /*0870*/  STL [R1+0x64], R2 ;  /* 0x0000640201007387 */ /* 0x0003e20000100800 */
[----:B------:R-:W-:Y:S01]  /*0880*/  IMAD.IADD R14, R3, 0x1, -R0 ;  /* 0x00000001030e7824 */ /* 0x000fe200078e0a00 */
[----:B------:R-:W-:Y:S01]  /*0890*/  LEA.HI R4, R4, R4, RZ, 0x1d ;  /* 0x0000000404047211 */ /* 0x000fe200078fe8ff */
[----:B------:R-:W-:Y:S01]  /*08a0*/  IMAD.U32 R0, RZ, RZ, UR5 ;  /* 0x00000005ff007e24 */ /* 0x000fe2000f8e00ff */
[----:B------:R-:W-:Y:S01]  /*08b0*/  USHF.R.S32.HI UR5, URZ, 0x1f, UR19 ;  /* 0x0000001f3f057899 */ /* 0x000fe20008011413 */
[----:B------:R-:W-:Y:S01]  /*08c0*/  IMAD.U32 R3, RZ, RZ, UR6 ;  /* 0x00000006ff037e24 */ /* 0x000fe2000f8e00ff */
[----:B------:R-:W-:Y:S01]  /*08d0*/  SHF.R.S32.HI R3, RZ, 0x3, R9 ;  /* 0x00000003ff037819 */ /* 0x000fe20000011409 */
[----:B------:R-:W-:Y:S01]  /*08e0*/  USHF.R.S32.HI UR6, URZ, 0x1f, UR51 ;  /* 0x0000001f3f067899 */ /* 0x000fe20008011433 */
[----:B------:R-:W-:Y:S01]  /*08f0*/  SEL R213, R213, 0x10, !P6 ;  /* 0x00000010d5d57807 */ /* 0x000fe20007000000 */
[----:B------:R-:W-:-:S02]  /*0900*/  UIMAD UR5, UR5, UR51, URZ ;  /* 0x00000033050572a4 */ /* 0x000fc4000f8e023f */
[----:B------:R-:W-:Y:S02]  /*0910*/  IMAD R16, R3, 0x8, R16 ;  /* 0x0000000803107824 */ /* 0x000fe400078e0210 */
[----:B-1----:R-:W-:-:S05]  /*0920*/  IMAD.U32 R2, RZ, RZ, UR11 ;  /* 0x0000000bff027e24 */ /* 0x002fca000f8e00ff */
[----:B------:R1:W-:Y:S04]  /*0930*/  STL [R1+0x90], R2 ;  /* 0x0000900201007387 */ /* 0x0003e80000100800 */
[----:B------:R2:W-:Y:S01]  /*0940*/  STL [R1+0x94], R0 ;  /* 0x0000940001007387 */ /* 0x0005e20000100800 */
[----:B-1----:R-:W-:Y:S01]  /*0950*/  IMAD.SHL.U32 R2, R10, 0x40, RZ ;  /* 0x000000400a027824 */ /* 0x002fe200078e00ff */
[----:B------:R-:W-:Y:S02]  /*0960*/  LEA.HI R10, R5, R5, RZ, 0x1 ;  /* 0x00000005050a7211 */ /* 0x000fe400078f08ff */
[----:B--2---:R-:W-:Y:S02]  /*0970*/  SHF.R.S32.HI R0, RZ, 0x1, R7 ;  /* 0x00000001ff007819 */ /* 0x004fe40000011407 */
[----:B------:R-:W-:-:S02]  /*0980*/  LOP3.LUT R6, R2, 0x1c0, RZ, 0xc0, !PT ;  /* 0x000001c002067812 */ /* 0x000fc400078ec0ff */
[----:B------:R-:W-:Y:S01]  /*0990*/  LOP3.LUT R2, R10, 0x3fffffe, RZ, 0xc0, !PT ;  /* 0x03fffffe0a027812 */ /* 0x000fe200078ec0ff */
[C---:B------:R-:W-:Y:S01]  /*09a0*/  IMAD.SHL.U32 R7, R0.reuse, 0x40, RZ ;  /* 0x0000004000077824 */ /* 0x040fe200078e00ff */
[----:B------:R-:W-:Y:S01]  /*09b0*/  LOP3.LUT P0, RZ, R0, 0x2, RZ, 0xc0, !PT ;  /* 0x0000000200ff7812 */ /* 0x000fe2000780c0ff */
[----:B------:R-:W-:Y:S02]  /*09c0*/  IMAD.SHL.U32 R0, R162, 0x10, RZ ;  /* 0x00000010a2007824 */ /* 0x000fe400078e00ff */
        /* <DEDUP_REMOVED lines=11> */
[----:B------:R-:W-:Y:S01]  /*0a80*/  STL [R1+0x44], R18 ;  /* 0x0000441201007387 */ /* 0x000fe20000100800 */
[----:B------:R-:W-:Y:S01]  /*0a90*/  SHF.R.U32.HI R2, RZ, 0x3, R6 ;  /* 0x00000003ff027819 */ /* 0x000fe20000011606 */
[----:B------:R-:W-:Y:S01]  /*0aa0*/  IMAD.U32 R3, RZ, RZ, UR6 ;  /* 0x00000006ff037e24 */ /* 0x000fe2000f8e00ff */
[----:B------:R-:W-:Y:S01]  /*0ab0*/  LOP3.LUT R150, R0, 0x8, R150, 0xf8, !PT ;  /* 0x0000000800967812 */ /* 0x000fe200078ef896 */
[----:B------:R-:W-:Y:S01]  /*0ac0*/  @!UP5 UIMAD UR6, UR51, UR16, UR55 ;  /* 0x000000103306d2a4 */ /* 0x000fe2000f8e0237 */
[----:B------:R-:W-:Y:S01]  /*0ad0*/  SHF.R.U32.HI R0, RZ, 0x3, R0 ;  /* 0x00000003ff007819 */ /* 0x000fe20000011600 */
[----:B------:R-:W-:Y:S01]  /*0ae0*/  IMAD.U32 R4, RZ, RZ, UR5 ;  /* 0x00000005ff047e24 */ /* 0x000fe2000f8e00ff */
[----:B------:R-:W-:Y:S01]  /*0af0*/  LOP3.LUT R5, R5, R2, RZ, 0x3c, !PT ;  /* 0x0000000205057212 */ /* 0x000fe200078e3cff */
[----:B------:R-:W-:Y:S01]  /*0b00*/  IMAD.U32 R2, RZ, RZ, UR7 ;  /* 0x00000007ff027e24 */ /* 0x000fe2000f8e00ff */
[----:B------:R-:W-:Y:S01]  /*0b10*/  LOP3.LUT R150, R150, R0, RZ, 0x3c, !PT ;  /* 0x0000000096967212 */ /* 0x000fe200078e3cff */
[----:B------:R-:W-:Y:S01]  /*0b20*/  @UP5 UIMAD UR7, UR51, UR14, URZ ;  /* 0x0000000e330752a4 */ /* 0x000fe2000f8e023f */
[----:B------:R-:W-:Y:S01]  /*0b30*/  IMAD R0, R162, 0x200, R8 ;  /* 0x00000200a2007824 */ /* 0x000fe200078e0208 */
[----:B------:R-:W-:Y:S01]  /*0b40*/  IADD3 R2, R18, -0x80, RZ ;  /* 0xffffff8012027810 */ /* 0x000fe20007ffe0ff */
[----:B------:R-:W-:Y:S01]  /*0b50*/  UIMAD.WIDE.U32 UR16, UR58, UR8, URZ ;  /* 0x000000083a1072a5 */ /* 0x000fe2000f8e003f */
[----:B------:R-:W-:Y:S01]  /*0b60*/  IMAD.SHL.U32 R220, R220, 0x2, RZ ;  /* 0x00000002dcdc7824 */ /* 0x000fe200078e00ff */
[----:B------:R-:W-:Y:S01]  /*0b70*/  @!UP5 UIMAD UR6, UR6, UR14, URZ ;  /* 0x0000000e0606d2a4 */ /* 0x000fe2000f8e023f */
[----:B------:R-:W-:Y:S01]  /*0b80*/  IMAD R13, R13, 0x20, R0 ;  /* 0x000000200d0d7824 */ /* 0x000fe200078e0200 */
[----:B------:R-:W-:Y:S01]  /*0b90*/  SHF.R.S32.HI R3, RZ, 0x1f, R2 ;  /* 0x0000001fff037819 */ /* 0x000fe20000011402 */
[----:B------:R-:W-:Y:S01]  /*0ba0*/  IMAD.U32 R0, RZ, RZ, UR7 ;  /* 0x00000007ff007e24 */ /* 0x000fe2000f8e00ff */
[C---:B------:R-:W-:Y:S01]  /*0bb0*/  IADD3 R216, R220.reuse, 0x40, RZ ;  /* 0x00000040dcd87810 */ /* 0x040fe20007ffe0ff */
[----:B------:R-:W-:Y:S01]  /*0bc0*/  IMAD.U32 R150, R17, 0x20, R150 ;  /* 0x0000002011967824 */ /* 0x000fe200078e0096 */
[C---:B------:R-:W-:Y:S01]  /*0bd0*/  @P4 IADD3 R216, R220.reuse, -0x40, RZ ;  /* 0xffffffc0dcd84810 */ /* 0x040fe20007ffe0ff */
[----:B------:R-:W-:Y:S01]  /*0be0*/  IMAD.IADD R219, R220, 0x1, R213 ;  /* 0x00000001dcdb7824 */ /* 0x000fe200078e02d5 */
[----:B------:R1:W-:Y:S01]  /*0bf0*/  STL [R1+0x8c], R0 ;  /* 0x00008c0001007387 */ /* 0x0003e20000100800 */
[----:B------:R-:W-:-:S02]  /*0c00*/  IMAD R149, R150, 0x2, R149 ;  /* 0x0000000296957824 */ /* 0x000fc400078e0295 */
[----:B------:R-:W-:Y:S02]  /*0c10*/  IMAD.IADD R213, R213, 0x1, R216 ;  /* 0x00000001d5d57824 */ /* 0x000fe400078e02d8 */
[--C-:B------:R-:W-:Y:S02]  /*0c20*/  IMAD.IADD R218, R220, 0x1, R214.reuse ;  /* 0x00000001dcda7824 */ /* 0x100fe400078e02d6 */
[----:B------:R-:W-:Y:S02]  /*0c30*/  IMAD.IADD R217, R219, 0x1, R214 ;  /* 0x00000001dbd97824 */ /* 0x000fe400078e02d6 */
[----:B------:R-:W-:Y:S02]  /*0c40*/  IMAD.IADD R215, R214, 0x1, R216 ;  /* 0x00000001d6d77824 */ /* 0x000fe400078e02d8 */
[----:B------:R-:W-:Y:S02]  /*0c50*/  IMAD.SHL.U32 R150, R150, 0x2, RZ ;  /* 0x0000000296967824 */ /* 0x000fe400078e00ff */
[----:B------:R-:W-:-:S02]  /*0c60*/  IMAD.IADD R214, R214, 0x1, R213 ;  /* 0x00000001d6d67824 */ /* 0x000fc400078e02d5 */
[----:B-1----:R-:W-:Y:S01]  /*0c70*/  IMAD.U32 R0, RZ, RZ, UR4 ;  /* 0x00000004ff007e24 */ /* 0x002fe2000f8e00ff */
[----:B------:R-:W-:-:S04]  /*0c80*/  USHF.R.S32.HI UR4, URZ, 0x1f, UR18 ;  /* 0x0000001f3f047899 */ /* 0x000fc80008011412 */
[----:B------:R1:W-:Y:S02]  /*0c90*/  STL [R1+0x88], R0 ;  /* 0x0000880001007387 */ /* 0x0003e40000100800 */
[----:B------:R-:W-:Y:S01]  /*0ca0*/  IMAD.U32 R6, RZ, RZ, UR4 ;  /* 0x00000004ff067e24 */ /* 0x000fe2000f8e00ff */
[----:B------:R-:W-:Y:S01]  /*0cb0*/  UIMAD UR4, UR59, UR8, URZ ;  /* 0x000000083b0472a4 */ /* 0x000fe2000f8e023f */
[----:B------:R2:W-:Y:S04]  /*0cc0*/  STL [R1+0x84], R4 ;  /* 0x0000840401007387 */ /* 0x0005e80000100800 */
[----:B------:R-:W-:Y:S01]  /*0cd0*/  STL [R1+0x80], R6 ;  /* 0x0000800601007387 */ /* 0x000fe20000100800 */
[----:B-1----:R-:W-:Y:S02]  /*0ce0*/  SHF.R.S32.HI R0, RZ, 0x1, R10 ;  /* 0x00000001ff007819 */ /* 0x002fe4000001140a */
[----:B--2---:R-:W-:Y:S01]  /*0cf0*/  SHF.L.U64.HI R4, R2, 0x2, R3 ;  /* 0x0000000202047819 */ /* 0x004fe20000010203 */
[----:B------:R-:W-:Y:S01]  /*0d00*/  IMAD.U32 R2, RZ, RZ, UR16 ;  /* 0x00000010ff027e24 */ /* 0x000fe2000f8e00ff */
[----:B------:R-:W-:Y:S01]  /*0d10*/  LOP3.LUT P3, RZ, R0, 0x2, RZ, 0xc0, !PT ;  /* 0x0000000200ff7812 */ /* 0x000fe2000786c0ff */
[----:B------:R-:W-:-:S02]  /*0d20*/  IMAD.U32 R3, RZ, RZ, UR17 ;  /* 0x00000011ff037e24 */ /* 0x000fc4000f8e00ff */
[----:B------:R1:W-:Y:S01]  /*0d30*/  STL [R1+0x58], R4 ;  /* 0x0000580401007387 */ /* 0x0003e20000100800 */
[----:B------:R-:W-:Y:S01]  /*0d40*/  IMAD.SHL.U32 R0, R0, 0x40, RZ ;  /* 0x0000004000007824 */ /* 0x000fe200078e00ff */
[----:B------:R-:W-:Y:S02]  /*0d50*/  R2P PR, R15, 0x6 ;  /* 0x000000060f007804 */ /* 0x000fe40000000000 */
[----:B------:R2:W-:Y:S01]  /*0d60*/  STL.64 [R1+0x68], R2 ;  /* 0x0000680201007387 */ /* 0x0005e20000100a00 */
[----:B------:R-:W-:Y:S02]  /*0d70*/  LOP3.LUT P0, RZ, R14, 0x2, RZ, 0xc0, !PT ;  /* 0x000000020eff7812 */ /* 0x000fe4000780c0ff */
[----:B------:R-:W-:Y:S02]  /*0d80*/  LOP3.LUT R0, R0, 0xc0, RZ, 0xc0, !PT ;  /* 0x000000c000007812 */ /* 0x000fe400078ec0ff */
[----:B------:R-:W-:Y:S02]  /*0d90*/  SEL R152, R152, 0xffffffc0, !P2 ;  /* 0xffffffc098987807 */ /* 0x000fe40005000000 */
[----:B------:R-:W-:Y:S01]  /*0da0*/  SEL R158, R158, 0xffffffe0, !P0 ;  /* 0xffffffe09e9e7807 */ /* 0x000fe20004000000 */
[----:B-1----:R-:W-:-:S02]  /*0db0*/  IMAD.SHL.U32 R4, R12, 0x10, RZ ;  /* 0x000000100c047824 */ /* 0x002fc400078e00ff */
        /* <DEDUP_REMOVED lines=50> */
.L_x_784:
        /* <DEDUP_REMOVED lines=54> */
.L_x_738:
        /* <DEDUP_REMOVED lines=37> */
[----:B------:R-:W-:-:S03]  /*1690*/  USHF.R.S32.HI UR7, URZ, 0x1f, UR6 ;  /* 0x0000001f3f077899 */ /* 0x000fc60008011406 */
[----:B------:R-:W-:Y:S02]  /*16a0*/  @UP0 UIADD3 UR8, UR36, UR44, URZ ;  /* 0x0000002c24080290 */ /* 0x000fe4000fffe03f */
[----:B------:R-:W-:Y:S02]  /*16b0*/  ULEA.HI UR11, UR7, UR6, URZ, 0x7 ;  /* 0x00000006070b7291 */ /* 0x000fe4000f8f383f */
[----:B------:R-:W-:-:S04]  /*16c0*/  UIADD3 UR6, UR10, 0x80, UR37 ;  /* 0x000000800a067890 */ /* 0x000fc8000fffe025 */
[----:B------:R-:W-:-:S04]  /*16d0*/  UIADD3 UR6, UR6, UR16, -UR5 ;  /* 0x0000001006067290 */ /* 0x000fc8000fffe805 */
        /* <DEDUP_REMOVED lines=25> */
.L_x_740:
        /* <DEDUP_REMOVED lines=18> */
.L_x_741:
[----:B------:R-:W2:Y:S04]  /*1990*/  LDL R0, [R1+0x7c] ;  /* 0x00007c0001007983 */ /* 0x000ea80000100800 */
[----:B------:R-:W3:Y:S04]  /*19a0*/  LDL R5, [R1+0x84] ;  /* 0x0000840001057983 */ /* 0x000ee80000100800 */
[----:B------:R-:W4:Y:S04]  /*19b0*/  LDL.64 R6, [R1+0x68] ;  /* 0x0000680001067983 */ /* 0x000f280000100a00 */
[----:B------:R-:W5:Y:S04]  /*19c0*/  LDL R4, [R1+0x94] ;  /* 0x0000940001047983 */ /* 0x000f680000100800 */
[----:B------:R-:W3:Y:S01]  /*19d0*/  LDL R3, [R1+0x8c] ;  /* 0x00008c0001037983 */ /* 0x000ee20000100800 */
[----:B------:R-:W-:-:S02]  /*19e0*/  ULDC UR38, c[0x0][0x224] ;  /* 0x0000890000267ab9 */ /* 0x000fc40000000800 */
[----:B------:R-:W-:Y:S02]  /*19f0*/  UIMAD.WIDE.U32 UR16, UR51, UR38, URZ ;  /* 0x00000026331072a5 */ /* 0x000fe4000f8e003f */
[----:B------:R-:W-:Y:S02]  /*1a00*/  ULDC.64 UR14, c[0x0][0x370] ;  /* 0x0000dc00000e7ab9 */ /* 0x000fe40000000a00 */
[----:B------:R-:W-:-:S04]  /*1a10*/  @UP3 UIMAD.WIDE.U32 UR8, UR4, UR14, URZ ;  /* 0x0000000e040832a5 */ /* 0x000fc8000f8e003f */
[----:B------:R-:W-:-:S03]  /*1a20*/  @UP3 UIMAD UR48, UR4, UR15, UR9 ;  /* 0x0000000f043032a4 */ /* 0x000fc6000f8e0209 */
[----:B------:R-:W-:Y:S02]  /*1a30*/  @UP3 UMOV UR43, UR8 ;  /* 0x00000008002b3c82 */ /* 0x000fe40008000000 */
[----:B------:R-:W-:Y:S02]  /*1a40*/  ULDC.64 UR8, c[0x0][0x368] ;  /* 0x0000da0000087ab9 */ /* 0x000fe40000000a00 */
[----:B------:R-:W-:Y:S02]  /*1a50*/  @!UP3 UIMAD UR7, UR60, UR8, URZ ;  /* 0x000000083c07b2a4 */ /* 0x000fe4000f8e023f */
[----:B------:R-:W-:Y:S02]  /*1a60*/  ULDC.64 UR14, c[0x0][0x3d8] ;  /* 0x0000f600000e7ab9 */ /* 0x000fe40000000a00 */
[----:B------:R-:W-:Y:S01]  /*1a70*/  @!UP3 UIMAD UR7, UR51, UR9, UR7 ;  /* 0x000000093307b2a4 */ /* 0x000fe2000f8e0207 */
[----:B--2---:R1:W3:Y:S02]  /*1a80*/  R2UR UR11, R0 ;  /* 0x00000000000b73c2 */ /* 0x0042e400000e0000 */
[----:B-1----:R-:W2:Y:S06]  /*1a90*/  LDL R0, [R1+0x70] ;  /* 0x0000700001007983 */ /* 0x002eac0000100800 */
[----:B---3--:R-:W1:Y:S08]  /*1aa0*/  R2UR UR39, R5 ;  /* 0x00000000052773c2 */ /* 0x008e7000000e0000 */
[----:B----4-:R3:W4:Y:S08]  /*1ab0*/  R2UR UR18, R6 ;  /* 0x00000000061273c2 */ /* 0x01073000000e0000 */
[----:B-----5:R5:W1:Y:S01]  /*1ac0*/  R2UR UR16, R4 ;  /* 0x00000000041073c2 */ /* 0x020a6200000e0000 */
[----:B---3--:R-:W-:-:S04]  /*1ad0*/  IABS R6, c[0x0][0x1c8] ;  /* 0x0000720000067a13 */ /* 0x008fc80000000000 */
[----:B-----5:R-:W3:Y:S01]  /*1ae0*/  I2F.RP R4, R6 ;  /* 0x0000000600047306 */ /* 0x020ee20000209400 */
[----:B------:R-:W-:-:S04]  /*1af0*/  @!UP3 UIMAD.WIDE.U32 UR8, UR51, UR8, URZ ;  /* 0x000000083308b2a5 */ /* 0x000fc8000f8e003f */
[----:B------:R-:W-:Y:S02]  /*1b00*/  @!UP3 UIADD3 UR48, UR9, UR7, URZ ;  /* 0x000000070930b290 */ /* 0x000fe4000fffe03f */
[----:B-1----:R-:W-:Y:S01]  /*1b10*/  UIMAD UR7, UR60, UR38, UR39 ;  /* 0x000000263c0772a4 */ /* 0x002fe2000f8e0227 */
[----:B------:R-:W1:Y:S03]  /*1b20*/  R2UR UR19, R7 ;  /* 0x00000000071373c2 */ /* 0x000e6600000e0000 */
[----:B------:R-:W-:Y:S01]  /*1b30*/  UIADD3 UR7, UR17, UR7, URZ ;  /* 0x0000000711077290 */ /* 0x000fe2000fffe03f */
[----:B---3--:R-:W3:Y:S03]  /*1b40*/  MUFU.RCP R4, R4 ;  /* 0x0000000400047308 */ /* 0x008ee60000001000 */
[----:B------:R-:W-:Y:S01]  /*1b50*/  UIMAD UR7, UR58, UR7, UR11 ;  /* 0x000000073a0772a4 */ /* 0x000fe2000f8e020b */
[----:B------:R-:W5:Y:S01]  /*1b60*/  S2UR UR11, SR_CTAID.X ;  /* 0x00000000000b79c3 */ /* 0x000f620000002500 */
[----:B------:R-:W-:Y:S01]  /*1b70*/  @!UP3 UMOV UR43, UR8 ;  /* 0x00000008002bbc82 */ /* 0x000fe20008000000 */
[----:B---3--:R-:W-:-:S04]  /*1b80*/  IADD3 R4, R4, 0xffffffe, RZ ;  /* 0x0ffffffe04047810 */ /* 0x008fc80007ffe0ff */
[----:B------:R3:W2:Y:S01]  /*1b90*/  F2I.FTZ.U32.TRUNC.NTZ R5, R4 ;  /* 0x0000000400057305 */ /* 0x0006a2000021f000 */
[----:B-1----:R-:W-:Y:S02]  /*1ba0*/  UIADD3 UR17, UR19, UR7, URZ ;  /* 0x0000000713117290 */ /* 0x002fe4000fffe03f */
[----:B------:R-:W-:Y:S02]  /*1bb0*/  UIMAD UR7, UR59, UR4, URZ ;  /* 0x000000043b0772a4 */ /* 0x000fe4000f8e023f */
[----:B------:R-:W-:-:S04]  /*1bc0*/  UIMAD.WIDE.U32 UR8, UR58, UR4, URZ ;  /* 0x000000043a0872a5 */ /* 0x000fc8000f8e003f */
[----:B------:R-:W-:Y:S02]  /*1bd0*/  @UP3 UIADD3 UR17, UR9, UR7, URZ ;  /* 0x0000000709113290 */ /* 0x000fe4000fffe03f */
[----:B----4-:R-:W-:Y:S02]  /*1be0*/  USEL UR19, UR18, UR8, !UP3 ;  /* 0x0000000812137287 */ /* 0x010fe4000d800000 */
[----:B-----5:R-:W-:Y:S01]  /*1bf0*/  UIMAD.WIDE.U32 UR8, UR11, UR14, URZ ;  /* 0x0000000e0b0872a5 */ /* 0x020fe2000f8e003f */
[----:B---3--:R-:W-:-:S03]  /*1c00*/  IMAD.MOV.U32 R4, RZ, RZ, RZ ;  /* 0x000000ffff047224 */ /* 0x008fc600078e00ff */
[----:B------:R-:W-:Y:S01]  /*1c10*/  UIMAD UR15, UR11, UR15, UR9 ;  /* 0x0000000f0b0f72a4 */ /* 0x000fe2000f8e0209 */
[----:B------:R1:W3:Y:S02]  /*1c20*/  R2UR UR11, R3 ;  /* 0x00000000030b73c2 */ /* 0x0002e400000e0000 */
[----:B-1----:R-:W-:Y:S01]  /*1c30*/  IABS R3, UR55 ;  /* 0x0000003700037c13 */ /* 0x002fe20008000000 */
[----:B------:R-:W-:Y:S02]  /*1c40*/  USHF.L.U32 UR38, UR51, 0x7, URZ ;  /* 0x0000000733267899 */ /* 0x000fe4000800063f */
[----:B------:R-:W-:Y:S02]  /*1c50*/  USEL UR18, UR8, URZ, UP6 ;  /* 0x0000003f08127287 */ /* 0x000fe4000b000000 */
[----:B------:R-:W-:Y:S02]  /*1c60*/  USHF.L.U64.HI UR7, UR51, 0x7, UR60 ;  /* 0x0000000733077899 */ /* 0x000fe4000801023c */
[----:B------:R-:W-:-:S02]  /*1c70*/  USEL UR8, UR38, URZ, UP1 ;  /* 0x0000003f26087287 */ /* 0x000fc40008800000 */
[----:B------:R-:W-:Y:S01]  /*1c80*/  USEL UR7, UR7, URZ, UP1 ;  /* 0x0000003f07077287 */ /* 0x000fe20008800000 */
[----:B------:R-:W-:Y:S01]  /*1c90*/  ISETP.NE.AND P2, PT, RZ, c[0x0][0x1c8], PT ;  /* 0x00007200ff007a0c */ /* 0x000fe20003f45270 */
[----:B------:R-:W-:Y:S02]  /*1ca0*/  UIADD3 UR8, UP1, UR6, UR8, URZ ;  /* 0x0000000806087290 */ /* 0x000fe4000ff3e03f */
[----:B---3--:R-:W-:Y:S02]  /*1cb0*/  @UP5 USEL UR11, UR11, UR4, !UP3 ;  /* 0x000000040b0b5287 */ /* 0x008fe4000d800000 */
[----:B------:R-:W-:Y:S02]  /*1cc0*/  UIADD3.X UR9, UR47, UR7, URZ, UP1, !UPT ;  /* 0x000000072f097290 */ /* 0x000fe40008ffe43f */
[----:B------:R-:W-:-:S04]  /*1cd0*/  UIMAD UR7, UR59, UR8, URZ ;  /* 0x000000083b0772a4 */ /* 0x000fc8000f8e023f */
[----:B------:R-:W-:Y:S02]  /*1ce0*/  UIMAD UR7, UR58, UR9, UR7 ;  /* 0x000000093a0772a4 */ /* 0x000fe4000f8e0207 */
[----:B------:R-:W-:Y:S02]  /*1cf0*/  UIMAD.WIDE.U32 UR8, UR58, UR8, URZ ;  /* 0x000000083a0872a5 */ /* 0x000fe4000f8e003f */
[----:B------:R-:W-:Y:S01]  /*1d00*/  USEL UR15, UR15, URZ, UP6 ;  /* 0x0000003f0f0f7287 */ /* 0x000fe2000b000000 */
[----:B--2---:R1:W2:Y:S02]  /*1d10*/  R2UR UR14, R0 ;  /* 0x00000000000e73c2 */ /* 0x0042a400000e0000 */
[----:B-1----:R-:W-:-:S04]  /*1d20*/  IMAD.MOV R0, RZ, RZ, -R5 ;  /* 0x000000ffff007224 */ /* 0x002fc800078e0a05 */
        /* <DEDUP_REMOVED lines=12> */
[----:B------:R-:W-:Y:S01]  /*1df0*/  @P3 IADD3 R4, R4, 0x1, RZ ;  /* 0x0000000104043810 */ /* 0x000fe20007ffe0ff */
[----:B------:R-:W-:-:S04]  /*1e00*/  @UP5 UIMAD UR11, UR55, UR16, UR11 ;  /* 0x00000010370b52a4 */ /* 0x000fc8000f8e020b */
[----:B------:R-:W-:Y:S01]  /*1e10*/  @!P0 IMAD.MOV R4, RZ, RZ, -R4 ;  /* 0x000000ffff048224 */ /* 0x000fe200078e0a04 */
[----:B------:R-:W-:Y:S02]  /*1e20*/  PLOP3.LUT P0, PT, PT, PT, UP5, 0x80, 0x0 ;  /* 0x000000000000781c */ /* 0x000fe40003f0f058 */
[----:B--2---:R-:W-:Y:S01]  /*1e30*/  @!UP5 UMOV UR11, UR14 ;  /* 0x0000000e000bdc82 */ /* 0x004fe20008000000 */
[----:B------:R-:W-:Y:S01]  /*1e40*/  @!P2 LOP3.LUT R4, RZ, c[0x0][0x1c8], RZ, 0x33, !PT ;  /* 0x00007200ff04aa12 */ /* 0x000fe200078e33ff */
[----:B------:R-:W-:Y:S02]  /*1e50*/  UIADD3 UR14, UR9, UR7, URZ ;  /* 0x00000007090e7290 */ /* 0x000fe4000fffe03f */
[----:B------:R-:W-:Y:S01]  /*1e60*/  USHF.R.S32.HI UR7, URZ, 0x1f, UR37 ;  /* 0x0000001f3f077899 */ /* 0x000fe20008011425 */
[----:B------:R-:W-:-:S06]  /*1e70*/  SHF.R.S32.HI R13, RZ, 0x1f, R4 ;  /* 0x0000001fff0d7819 */ /* 0x000fcc0000011404 */
        /* <DEDUP_REMOVED lines=8> */
.L_x_742:
[----:B------:R-:W2:Y:S02]  /*1f00*/  LDL R0, [R1+0x88] ;  /* 0x0000880001007983 */ /* 0x000ea40000100800 */
[----:B--2---:R1:W2:Y:S01]  /*1f10*/  R2UR UR16, R0 ;  /* 0x00000000001073c2 */ /* 0x0042a200000e0000 */
[----:B------:R-:W-:-:S07]  /*1f20*/  DEPBAR.LE SB1, 0x0, {2} ;  /* 0x000090040000791a */ /* 0x000fce0000000000 */
.L_x_743:
[----:B------:R-:W2:Y:S04]  /*1f30*/  LDL R8, [R1+0x64] ;  /* 0x0000640001087983 */ /* 0x000ea80000100800 */
[----:B------:R-:W3:Y:S04]  /*1f40*/  LDL R5, [R1+0x78] ;  /* 0x0000780001057983 */ /* 0x000ee80000100800 */
[----:B------:R-:W4:Y:S04]  /*1f50*/  LDL R3, [R1+0x80] ;  /* 0x0000800001037983 */ /* 0x000f280000100800 */
[----:B------:R-:W5:Y:S04]  /*1f60*/  LDL R0, [R1+0x74] ;  /* 0x0000740001007983 */ /* 0x000f680000100800 */
[----:B------:R-:W4:Y:S04]  /*1f70*/  LDL.64 R6, [R1+0x30] ;  /* 0x0000300001067983 */ /* 0x000f280000100a00 */
[----:B------:R1:W5:Y:S04]  /*1f80*/  LDL.64 R18, [R1+0x30] ;  /* 0x0000300001127983 */ /* 0x0003680000100a00 */
[----:B------:R-:W5:Y:S04]  /*1f90*/  LDL R10, [R1+0x90] ;  /* 0x00009000010a7983 */ /* 0x000f680000100800 */
[----:B------:R-:W1:Y:S02]  /*1fa0*/  S2R R16, SR_TID.X ;  /* 0x0000000000107919 */ /* 0x000e640000002100 */
[----:B-1----:R-:W-:Y:S01]  /*1fb0*/  SHF.R.S32.HI R166, RZ, 0x1f, R16 ;  /* 0x0000001fffa67819 */ /* 0x002fe20000011410 */
[----:B------:R-:W-:Y:S01]  /*1fc0*/  BSSY B1, `(.L_x_739) ;  /* 0x000096a000017945 */ /* 0x000fe20003800000 */
[----:B--2---:R-:W1:Y:S08]  /*1fd0*/  R2UR UR46, R8 ;  /* 0x00000000082e73c2 */ /* 0x004e7000000e0000 */
[----:B---3--:R-:W1:Y:S08]  /*1fe0*/  R2UR UR38, R5 ;  /* 0x00000000052673c2 */ /* 0x008e7000000e0000 */
[----:B----4-:R-:W2:Y:S08]  /*1ff0*/  R2UR UR39, R3 ;  /* 0x00000000032773c2 */ /* 0x010eb000000e0000 */
[----:B-----5:R-:W2:Y:S01]  /*2000*/  R2UR UR4, R0 ;  /* 0x00000000000473c2 */ /* 0x020ea200000e0000 */
        /* <DEDUP_REMOVED lines=11> */
[----:B------:R-:W-:Y:S01]  /*20c0*/  UIMAD UR4, UR38, UR8, URZ ;  /* 0x00000008260472a4 */ /* 0x000fe2000f8e023f */
[----:B------:R-:W-:Y:S02]  /*20d0*/  IMAD.MOV.U32 R18, RZ, RZ, R6 ;  /* 0x000000ffff127224 */ /* 0x000fe400078e0006 */
[----:B------:R-:W-:Y:S01]  /*20e0*/  SHF.R.S32.HI R15, RZ, 0x1f, R3 ;  /* 0x0000001fff0f7819 */ /* 0x000fe20000011403 */
[----:B------:R-:W-:Y:S01]  /*20f0*/  UIMAD UR38, UR55, UR9, UR4 ;  /* 0x00000009372672a4 */ /* 0x000fe2000f8e0204 */
[----:B------:R-:W-:Y:S02]  /*2100*/  IADD3 R0, P0, R3, UR6, RZ ;  /* 0x0000000603007c10 */ /* 0x000fe4000ff1e0ff */
[----:B------:R-:W-:Y:S02]  /*2110*/  ULDC.64 UR8, c[0x0][0x370] ;  /* 0x0000dc0000087ab9 */ /* 0x000fe40000000a00 */
[----:B------:R-:W-:Y:S01]  /*2120*/  UIMAD UR4, UR47, UR8, URZ ;  /* 0x000000082f0472a4 */ /* 0x000fe2000f8e023f */
[----:B------:R-:W-:Y:S01]  /*2130*/  IADD3.X R5, R15, UR47, RZ, P0, !PT ;  /* 0x0000002f0f057c10 */ /* 0x000fe200087fe4ff */
[----:B------:R-:W-:Y:S01]  /*2140*/  UIADD3 UR8, UR6, UR11, URZ ;  /* 0x0000000b06087290 */ /* 0x000fe2000fffe03f */
[----:B------:R-:W-:Y:S01]  /*2150*/  SHF.R.S32.HI R19, RZ, 0x1f, R18 ;  /* 0x0000001fff137819 */ /* 0x000fe20000011412 */
[----:B------:R1:W2:Y:S02]  /*2160*/  R2UR UR11, R10 ;  /* 0x000000000a0b73c2 */ /* 0x0002a400000e0000 */
[----:B------:R-:W-:-:S02]  /*2170*/  IMAD R5, R5, c[0x0][0x190], RZ ;  /* 0x0000640005057a24 */ /* 0x000fc400078e02ff */
[C---:B------:R-:W-:Y:S01]  /*2180*/  IMAD.WIDE.U32 R6, R0.reuse, c[0x0][0x190], R18 ;  /* 0x0000640000067a25 */ /* 0x040fe200078e0012 */
[----:B------:R-:W-:Y:S02]  /*2190*/  UIMAD UR18, UR6, UR9, UR4 ;  /* 0x00000009061272a4 */ /* 0x000fe4000f8e0204 */
[----:B------:R-:W-:Y:S01]  /*21a0*/  UIADD3 UR4, -UR5, UR10, UR37 ;  /* 0x0000000a05047290 */ /* 0x000fe2000fffe125 */
[----:B------:R-:W-:Y:S01]  /*21b0*/  IMAD R0, R0, c[0x0][0x194], R5 ;  /* 0x0000650000007a24 */ /* 0x000fe200078e0205 */
[----:B------:R-:W-:Y:S01]  /*21c0*/  IADD3 R8, P0, R6, UR57, RZ ;  /* 0x0000003906087c10 */ /* 0x000fe2000ff1e0ff */
[----:B------:R-:W-:Y:S01]  /*21d0*/  ULDC UR19, c[0x0][0x2e8] ;  /* 0x0000ba0000137ab9 */ /* 0x000fe20000000800 */
[----:B------:R-:W-:Y:S01]  /*21e0*/  LEA.HI R5, R166, R16, RZ, 0x5 ;  /* 0x00000010a6057211 */ /* 0x000fe200078f28ff */
[----:B------:R-:W-:Y:S01]  /*21f0*/  UIADD3 UR4, UR4, -UR19, URZ ;  /* 0x8000001304047290 */ /* 0x000fe2000fffe03f */
[----:B------:R-:W-:Y:S02]  /*2200*/  IADD3.X R9, R7, UR56, R0, P0, !PT ;  /* 0x0000003807097c10 */ /* 0x000fe400087fe400 */
[----:B------:R-:W-:Y:S01]  /*2210*/  LOP3.LUT R0, R5, 0xffffffe0, RZ, 0xc0, !PT ;  /* 0xffffffe005007812 */ /* 0x000fe200078ec0ff */
[----:B------:R-:W-:Y:S01]  /*2220*/  USHF.R.S32.HI UR19, URZ, 0x1f, UR4 ;  /* 0x0000001f3f137899 */ /* 0x000fe20008011404 */
[----:B------:R-:W-:-:S02]  /*2230*/  IADD3 R6, P0, R18, UR43, RZ ;  /* 0x0000002b12067c10 */ /* 0x000fc4000ff1e0ff */
[----:B------:R-:W-:Y:S01]  /*2240*/  SHF.R.S32.HI R5, RZ, 0x5, R5 ;  /* 0x00000005ff057819 */ /* 0x000fe20000011405 */
[----:B------:R-:W-:Y:S01]  /*2250*/  ULEA.HI UR19, UR19, UR4, URZ, 0x7 ;  /* 0x0000000413137291 */ /* 0x000fe2000f8f383f */
[----:B------:R-:W-:Y:S01]  /*2260*/  IMAD.IADD R0, R16, 0x1, -R0 ;  /* 0x0000000110007824 */ /* 0x000fe200078e0a00 */
[----:B------:R-:W-:Y:S01]  /*2270*/  IADD3.X R7, R19, UR48, RZ, P0, !PT ;  /* 0x0000003013077c10 */ /* 0x000fe200087fe4ff */
[----:B-1----:R-:W-:Y:S01]  /*2280*/  IMAD.U32 R10, RZ, RZ, UR6 ;  /* 0x00000006ff0a7e24 */ /* 0x002fe2000f8e00ff */
[----:B------:R-:W-:Y:S01]  /*2290*/  USHF.R.S32.HI UR19, URZ, 0x7, UR19 ;  /* 0x000000073f137899 */ /* 0x000fe20008011413 */
[----:B--2---:R-:W-:Y:S02]  /*22a0*/  IMAD R0, R5, UR11, R0 ;  /* 0x0000000b05007c24 */ /* 0x004fe4000f8e0200 */
        /* <DEDUP_REMOVED lines=9> */
[----:B------:R-:W-:Y:S01]  /*2340*/  UIMAD.WIDE UR8, UR8, UR17, UR14 ;  /* 0x00000011080872a5 */ /* 0x000fe2000f8e020e */
[----:B------:R1:W-:Y:S01]  /*2350*/  STL [R1+0x34], R19 ;  /* 0x0000341301007387 */ /* 0x0003e20000100800 */
        /* <DEDUP_REMOVED lines=43> */
.L_x_745:
        /* <DEDUP_REMOVED lines=18> */
.L_x_746:
        /* <DEDUP_REMOVED lines=29> */
.L_x_748:
[----:B------:R-:W-:Y:S05]  /*2900*/  BSYNC B0 ;  /* 0x0000000000007941 */ /* 0x000fea0003800000 */
.L_x_747:
        /* <DEDUP_REMOVED lines=14> */
.L_x_750:
[----:B------:R-:W-:Y:S05]  /*29f0*/  BSYNC B0 ;  /* 0x0000000000007941 */ /* 0x000fea0003800000 */
.L_x_749:
[----:B------:R-:W-:Y:S01]  /*2a00*/  ULDC.64 UR8, c[0x0][0x3a8] ;  /* 0x0000ea0000087ab9 */ /* 0x000fe20000000a00 */
[----:B-1----:R-:W-:Y:S01]  /*2a10*/  IMAD.U32 R4, RZ, RZ, UR37 ;  /* 0x00000025ff047e24 */ /* 0x002fe2000f8e00ff */
[----:B------:R-:W-:Y:S01]  /*2a20*/  UIMAD UR5, UR7, UR8, URZ ;  /* 0x00000008070572a4 */ /* 0x000fe2000f8e023f */
[----:B------:R-:W-:Y:S01]  /*2a30*/  BSSY B0, `(.L_x_751) ;  /* 0x0000017000007945 */ /* 0x000fe20003800000 */
[----:B------:R-:W-:Y:S01]  /*2a40*/  USHF.R.S32.HI UR10, URZ, 0x1f, UR55 ;  /* 0x0000001f3f0a7899 */ /* 0x000fe20008011437 */
[----:B------:R-:W-:Y:S01]  /*2a50*/  IMAD.WIDE.U32 R4, R4, c[0x0][0x3a8], R18 ;  /* 0x0000ea0004047a25 */ /* 0x000fe200078e0012 */
[----:B------:R-:W-:-:S04]  /*2a60*/  UIMAD UR5, UR37, UR9, UR5 ;  /* 0x00000009250572a4 */ /* 0x000fc8000f8e0205 */
[----:B------:R-:W-:Y:S01]  /*2a70*/  IADD3 R4, P2, R4, UR6, RZ ;  /* 0x0000000604047c10 */ /* 0x000fe2000ff5e0ff */
[----:B------:R-:W-:Y:S01]  /*2a80*/  ULDC.64 UR6, c[0x0][0x3c0] ;  /* 0x0000f00000067ab9 */ /* 0x000fe20000000a00 */
[----:B------:R-:W-:Y:S01]  /*2a90*/  MOV R0, UR5 ;  /* 0x0000000500007c02 */ /* 0x000fe20008000f00 */
        /* <DEDUP_REMOVED lines=16> */
.L_x_752:
[----:B------:R-:W-:Y:S05]  /*2ba0*/  BSYNC B0 ;  /* 0x0000000000007941 */ /* 0x000fea0003800000 */
.L_x_751:
        /* <DEDUP_REMOVED lines=12> */
.L_x_744:
        /* <DEDUP_REMOVED lines=44> */
.L_x_755:
[----:B------:R-:W-:Y:S05]  /*2f30*/  BSYNC B0 ;  /* 0x0000000000007941 */ /* 0x000fea0003800000 */
.L_x_754:
        /* <DEDUP_REMOVED lines=21> */
.L_x_757:
[----:B------:R-:W-:Y:S05]  /*3090*/  BSYNC B0 ;  /* 0x0000000000007941 */ /* 0x000fea0003800000 */
.L_x_756:
        /* <DEDUP_REMOVED lines=17> */
.L_x_759:
[----:B------:R-:W-:Y:S05]  /*31b0*/  BSYNC B0 ;  /* 0x0000000000007941 */ /* 0x000fea0003800000 */
.L_x_758:
        /* <DEDUP_REMOVED lines=15> */
.L_x_761:
[----:B------:R-:W-:Y:S05]  /*32b0*/  BSYNC B0 ;  /* 0x0000000000007941 */ /* 0x000fea0003800000 */
.L_x_760:
        /* <DEDUP_REMOVED lines=20> */
.L_x_763:
[----:B------:R-:W-:Y:S05]  /*3400*/  BSYNC B0 ;  /* 0x0000000000007941 */ /* 0x000fea0003800000 */
.L_x_762:
        /* <DEDUP_REMOVED lines=20> */
.L_x_765:
[----:B------:R-:W-:Y:S05]  /*3550*/  BSYNC B0 ;  /* 0x0000000000007941 */ /* 0x000fea0003800000 */
.L_x_764:
[----:B------:R-:W5:Y:S01]  /*3560*/  LDL R17, [R1+0x44] ;  /* 0x0000440001117983 */ /* 0x000f620000100800 */
[----:B------:R-:W-:Y:S01]  /*3570*/  ULDC.64 UR8, c[0x0][0x198] ;  /* 0x0000660000087ab9 */ /* 0x000fe20000000a00 */
[----:B---3--:R-:W-:Y:S01]  /*3580*/  IMAD.U32 R6, RZ, RZ, UR37 ;  /* 0x00000025ff067e24 */ /* 0x008fe2000f8e00ff */
[----:B------:R-:W-:Y:S01]  /*3590*/  UIMAD UR7, UR7, UR8, URZ ;  /* 0x00000008070772a4 */ /* 0x000fe2000f8e023f */
[----:B------:R-:W-:Y:S02]  /*35a0*/  IMAD.MOV.U32 R20, RZ, RZ, 0x7f800000 ;  /* 0x7f800000ff147424 */ /* 0x000fe400078e00ff */
[----:B------:R-:W-:Y:S01]  /*35b0*/  IMAD.WIDE.U32 R6, R6, c[0x0][0x198], R18 ;  /* 0x0000660006067a25 */ /* 0x000fe200078e0012 */
[----:B------:R-:W-:-:S03]  /*35c0*/  UIMAD UR7, UR37, UR9, UR7 ;  /* 0x00000009250772a4 */ /* 0x000fc6000f8e0207 */
[----:B------:R-:W-:Y:S01]  /*35d0*/  IMAD.MOV.U32 R21, RZ, RZ, 0x7f800000 ;  /* 0x7f800000ff157424 */ /* 0x000fe200078e00ff */
[----:B------:R-:W-:Y:S01]  /*35e0*/  IADD3 R8, P3, R6, UR42, RZ ;  /* 0x0000002a06087c10 */ /* 0x000fe2000ff7e0ff */
        /* <DEDUP_REMOVED lines=53> */
.L_x_767:
[----:B------:R-:W-:Y:S05]  /*3940*/  BSYNC B0 ;  /* 0x0000000000007941 */ /* 0x000fea0003800000 */
.L_x_766:
        /* <DEDUP_REMOVED lines=19> */
.L_x_769:
[----:B------:R-:W-:Y:S05]  /*3a80*/  BSYNC B0 ;  /* 0x0000000000007941 */ /* 0x000fea0003800000 */
.L_x_768:
        /* <DEDUP_REMOVED lines=17> */
[----:B---3--:R-:W-:-:S05]  /*3ba0*/  IMAD.U32 R4, RZ, RZ, UR38 ;  /* 0x00000026ff047e24 */ /* 0x008fca000f8e00ff */
[----:B------:R-:W-:-:S05]  /*3bb0*/  IMAD.U32 R5, RZ, RZ, UR39 ;  /* 0x00000027ff057e24 */ /* 0x000fca000f8e00ff */
[----:B------:R3:W5:Y:S01]  /*3bc0*/  @P1 LDG.E R4, [R4.64] ;  /* 0x0000002804041981 */ /* 0x000762000c1e1900 */
[----:B-12-4-:R-:W5:Y:S01]  /*3bd0*/  @P1 MUFU.RCP R0, c[0x0][0x238] ;  /* 0x00008e0000001b08 */ /* 0x016f620000001000 */
[----:B------:R-:W-:Y:S01]  /*3be0*/  IMAD.SHL.U32 R3, R16, 0x2, RZ ;  /* 0x0000000210037824 */ /* 0x000fe200078e00ff */
[----:B------:R-:W-:Y:S01]  /*3bf0*/  LEA.HI R166, R166, R16, RZ, 0x7 ;  /* 0x00000010a6a67211 */ /* 0x000fe200078f38ff */
[----:B------:R1:W2:Y:S01]  /*3c00*/  LDSM.16.M88.4 R116, [R150+0x8000] ;  /* 0x008000009674783b */ /* 0x0002a20000000200 */
[----:B------:R-:W-:Y:S01]  /*3c10*/  CS2R R94, SRZ ;  /* 0x00000000005e7805 */ /* 0x000fe2000001ff00 */
        /* <DEDUP_REMOVED lines=19> */
[----:B---3--:R-:W-:Y:S01]  /*3d50*/  SHF.L.U64.HI R5, R17, 0x2, R14 ;  /* 0x0000000211057819 */ /* 0x008fe2000001020e */
        /* <DEDUP_REMOVED lines=9> */
[----:B------:R-:W-:Y:S01]  /*3df0*/  UMOV UR4, URZ ;  /* 0x0000003f00047c82 */ /* 0x000fe20008000000 */
[----:B------:R3:W-:Y:S01]  /*3e00*/  STL [R1+0x28], R192 ;  /* 0x000028c001007387 */ /* 0x0007e20000100800 */
[----:B------:R-:W-:-:S02]  /*3e10*/  UIADD3 UR18, UR37, UR10, URZ ;  /* 0x0000000a25127290 */ /* 0x000fc4000fffe03f */
[----:B------:R-:W-:Y:S01]  /*3e20*/  UIADD3 UR38, UR37, 0x80, URZ ;  /* 0x0000008025267890 */ /* 0x000fe2000fffe03f */
[----:B------:R3:W-:Y:S01]  /*3e30*/  STL [R1+0x4c], R5 ;  /* 0x00004c0501007387 */ /* 0x0007e20000100800 */
[----:B------:R-:W-:Y:S01]  /*3e40*/  ULDC UR11, c[0x0][0x2e4] ;  /* 0x0000b900000b7ab9 */ /* 0x000fe20000000800 */
[----:B-----5:R-:W-:Y:S02]  /*3e50*/  @P1 FMUL.FTZ R4, R4, R0 ;  /* 0x0000000004041220 */ /* 0x020fe40000410000 */
[----:B------:R-:W-:Y:S02]  /*3e60*/  IMAD.U32 R0, RZ, RZ, UR54 ;  /* 0x00000036ff007e24 */ /* 0x000fe4000f8e00ff */
[----:B------:R5:W1:Y:S03]  /*3e70*/  @P1 R2UR UR7, R4 ;  /* 0x00000000040713c2 */ /* 0x000a6600000e0000 */
[----:B------:R-:W-:-:S02]  /*3e80*/  LEA R166, R0, R166, 0x7 ;  /* 0x000000a600a67211 */ /* 0x000fc400078e38ff */
[----:B------:R-:W-:-:S04]  /*3e90*/  IADD3 R0, R162, 0x1000, RZ ;  /* 0x00001000a2007810 */ /* 0x000fc80007ffe0ff */
[----:B------:R-:W-:-:S05]  /*3ea0*/  SEL R0, R0, R162, !P0 ;  /* 0x000000a200007207 */ /* 0x000fca0004000000 */
[----:B------:R-:W-:Y:S01]  /*3eb0*/  IMAD.SHL.U32 R148, R0, 0x2, RZ ;  /* 0x0000000200947824 */ /* 0x000fe200078e00ff */
[----:B------:R-:W-:-:S05]  /*3ec0*/  IADD3 R0, R17, -0x80, RZ ;  /* 0xffffff8011007810 */ /* 0x000fca0007ffe0ff */
[----:B------:R-:W-:Y:S01]  /*3ed0*/  IMAD.SHL.U32 R0, R0, 0x4, RZ ;  /* 0x0000000400007824 */ /* 0x000fe200078e00ff */
[----:B-----5:R-:W-:Y:S01]  /*3ee0*/  SHF.L.U32 R4, R17, 0x2, RZ ;  /* 0x0000000211047819 */ /* 0x020fe200000006ff */
[----:B-1----:R-:W-:-:S03]  /*3ef0*/  @UP1 UMOV UR4, UR7 ;  /* 0x0000000700041c82 */ /* 0x002fc60008000000 */
[----:B------:R3:W-:Y:S04]  /*3f00*/  STL [R1+0x48], R0 ;  /* 0x0000480001007387 */ /* 0x0007e80000100800 */
[----:B--2-4-:R3:W-:Y:S02]  /*3f10*/  STL [R1+0x50], R4 ;  /* 0x0000500401007387 */ /* 0x0147e40000100800 */
.L_x_774:
[----:B---3--:R-:W2:Y:S01]  /*3f20*/  LDL R0, [R1+0x44] ;  /* 0x0000440001007983 */ /* 0x008ea20000100800 */
[----:B------:R-:W-:Y:S01]  /*3f30*/  IADD3 R112, R158, R148, RZ ;  /* 0x000000949e707210 */ /* 0x000fe20007ffe0ff */
[----:B------:R-:W-:Y:S02]  /*3f40*/  UIADD3 UR7, -UR5, 0x80, UR18 ;  /* 0x0000008005077890 */ /* 0x000fe4000fffe112 */
[----:B------:R-:W3:Y:S01]  /*3f50*/  LDL R237, [R1+0x50] ;  /* 0x0000500001ed7983 */ /* 0x000ee20000100800 */
[----:B------:R-:W-:Y:S02]  /*3f60*/  ULDC UR8, c[0x0][0x2e8] ;  /* 0x0000ba0000087ab9 */ /* 0x000fe40000000800 */
[----:B------:R-:W-:Y:S01]  /*3f70*/  UIADD3 UR8, UR7, -UR8, URZ ;  /* 0x8000000807087290 */ /* 0x000fe2000fffe03f */
[----:B------:R-:W4:Y:S01]  /*3f80*/  LDL R200, [R1+0x4c] ;  /* 0x00004c0001c87983 */ /* 0x000f220000100800 */
[----:B------:R-:W-:Y:S02]  /*3f90*/  USHF.L.U32 UR7, UR6, 0x7, URZ ;  /* 0x0000000706077899 */ /* 0x000fe4000800063f */
[----:B------:R-:W-:Y:S01]  /*3fa0*/  ULDC UR9, c[0x0][0x2e4] ;  /* 0x0000b90000097ab9 */ /* 0x000fe20000000800 */
[----:B------:R-:W0:Y:S01]  /*3fb0*/  LDGDEPBAR ;  /* 0x00000000000079af */ /* 0x000e220000000000 */
[----:B------:R-:W-:Y:S01]  /*3fc0*/  UISETP.GE.AND UP0, UPT, UR7, UR8, UPT ;  /* 0x000000080700728c */ /* 0x000fe2000bf06270 */
[----:B------:R-:W-:Y:S06]  /*3fd0*/  DEPBAR.LE SB0, 0x0 ;  /* 0x000080000000791a */ /* 0x000fec0000000000 */
[----:B------:R-:W-:Y:S08]  /*3fe0*/  BAR.SYNC.DEFER_BLOCKING 0x0 ;  /* 0x0000000000007b1d */ /* 0x000ff00000010000 */
[----:B------:R-:W-:Y:S08]  /*3ff0*/  LDSM.16.M88.4 R64, [R148] ;  /* 0x000000009440783b */ /* 0x000ff00000000200 */
[----:B------:R-:W1:Y:S08]  /*4000*/  LDSM.16.M88.4 R16, [R150+0x6000] ;  /* 0x006000009610783b */ /* 0x000e700000000200 */
[----:B------:R-:W1:Y:S08]  /*4010*/  LDSM.16.M88.4 R60, [R148+0x1000] ;  /* 0x00100000943c783b */ /* 0x000e700000000200 */
[----:B------:R-:W1:Y:S08]  /*4020*/  LDSM.16.M88.4 R32, [R150+0x6400] ;  /* 0x006400009620783b */ /* 0x000e700000000200 */
[----:B------:R-:W1:Y:S08]  /*4030*/  LDSM.16.M88.4 R48, [R150+0x6800] ;  /* 0x006800009630783b */ /* 0x000e700000000200 */
[----:B------:R-:W1:Y:S08]  /*4040*/  LDSM.16.M88.4 R100, [R150+0x6c00] ;  /* 0x006c00009664783b */ /* 0x000e700000000200 */
[----:B------:R-:W-:Y:S08]  /*4050*/  LDSM.16.M88.4 R104, [R112] ;  /* 0x000000007068783b */ /* 0x000ff00000000200 */
[----:B------:R-:W1:Y:S08]  /*4060*/  LDSM.16.M88.4 R108, [R149+0x6000] ;  /* 0x00600000956c783b */ /* 0x000e700000000200 */
[----:B------:R-:W1:Y:S01]  /*4070*/  LDSM.16.M88.4 R112, [R112+0x1000] ;  /* 0x001000007070783b */ /* 0x000e620000000200 */
[----:B--2---:R-:W-:Y:S04]  /*4080*/  IADD3 R0, R0, -UR10, -R166 ;  /* 0x8000000a00007c10 */ /* 0x004fe8000fffe8a6 */
[----:B------:R-:W-:Y:S04]  /*4090*/  IADD3 R0, R0, UR5, RZ ;  /* 0x0000000500007c10 */ /* 0x000fe8000fffe0ff */
[----:B------:R-:W-:Y:S04]  /*40a0*/  IADD3 R0, R0, UR7, RZ ;  /* 0x0000000700007c10 */ /* 0x000fe8000fffe0ff */
[C---:B------:R-:W-:Y:S02]  /*40b0*/  IADD3 R20, R0.reuse, -0x20, RZ ;  /* 0xffffffe000147810 */ /* 0x040fe40007ffe0ff */
[C---:B------:R-:W-:Y:S02]  /*40c0*/  IADD3 R8, R0.reuse, -0x18, RZ ;  /* 0xffffffe800087810 */ /* 0x040fe40007ffe0ff */
[----:B------:R-:W-:Y:S02]  /*40d0*/  IADD3 R24, R0, -0x21, RZ ;  /* 0xffffffdf00187810 */ /* 0x000fe40007ffe0ff */
[----:B------:R-:W-:Y:S02]  /*40e0*/  ISETP.GE.AND P2, PT, R8, RZ, PT ;  /* 0x000000ff0800720c */ /* 0x000fe40003f46270 */
[C---:B------:R-:W-:Y:S02]  /*40f0*/  IADD3 R28, R0.reuse, 0x20, RZ ;  /* 0x00000020001c7810 */ /* 0x040fe40007ffe0ff */
[C---:B------:R-:W-:Y:S02]  /*4100*/  IADD3 R12, R0.reuse, -0x19, RZ ;  /* 0xffffffe7000c7810 */ /* 0x040fe40007ffe0ff */
[C---:B------:R-:W-:Y:S02]  /*4110*/  IADD3 R164, R0.reuse, -0x31, RZ ;  /* 0xffffffcf00a47810 */ /* 0x040fe40007ffe0ff */
[C---:B------:R-:W-:Y:S02]  /*4120*/  IADD3 R36, R0.reuse, 0x1f, RZ ;  /* 0x0000001f00247810 */ /* 0x040fe40007ffe0ff */
[C---:B------:R-:W-:Y:S02]  /*4130*/  IADD3 R52, R0.reuse, -0x28, RZ ;  /* 0xffffffd800347810 */ /* 0x040fe40007ffe0ff */
[C---:B------:R-:W-:Y:S02]  /*4140*/  IADD3 R56, R0.reuse, -0x29, RZ ;  /* 0xffffffd700387810 */ /* 0x040fe40007ffe0ff */
[C---:B------:R-:W-:Y:S02]  /*4150*/  @!P2 IADD3 R8, -R0.reuse, 0x18, RZ ;  /* 0x000000180008a810 */ /* 0x040fe40007ffe1ff */
[C---:B------:R-:W-:Y:S02]  /*4160*/  IADD3 R163, R0.reuse, -0x30, RZ ;  /* 0xffffffd000a37810 */ /* 0x040fe40007ffe0ff */
[----:B------:R-:W-:Y:S01]  /*4170*/  I2F R180, R8 ;  /* 0x0000000800b47306 */ /* 0x000fe20000201400 */
[C---:B------:R-:W-:Y:S02]  /*4180*/  IADD3 R40, R0.reuse, 0x18, RZ ;  /* 0x0000001800287810 */ /* 0x040fe40007ffe0ff */
[C---:B------:R-:W-:Y:S02]  /*4190*/  IADD3 R44, R0.reuse, 0x17, RZ ;  /* 0x00000017002c7810 */ /* 0x040fe40007ffe0ff */
[----:B------:R-:W-:Y:S02]  /*41a0*/  IABS R5, R0 ;  /* 0x0000000000057213 */ /* 0x000fe40000000000 */
[C---:B------:R-:W-:Y:S02]  /*41b0*/  IADD3 R4, R0.reuse, -0x1, RZ ;  /* 0xffffffff00047810 */ /* 0x040fe40007ffe0ff */
[----:B------:R-:W-:Y:S01]  /*41c0*/  IADD3 R6, R0, 0x8, RZ ;  /* 0x0000000800067810 */ /* 0x000fe20007ffe0ff */
[----:B------:R2:W-:Y:S01]  /*41d0*/  I2F R172, R5 ;  /* 0x0000000500ac7306 */ /* 0x0005e20000201400 */
[----:B------:R-:W-:Y:S02]  /*41e0*/  ISETP.GE.AND P1, PT, R4, RZ, PT ;  /* 0x000000ff0400720c */ /* 0x000fe40003f26270 */
[----:B------:R-:W-:Y:S02]  /*41f0*/  IADD3 R7, R0, 0x7, RZ ;  /* 0x0000000700077810 */ /* 0x000fe40007ffe0ff */
[----:B------:R-:W-:Y:S02]  /*4200*/  ISETP.GE.AND P0, PT, R6, RZ, PT ;  /* 0x000000ff0600720c */ /* 0x000fe40003f06270 */
[C---:B------:R-:W-:Y:S07]  /*4210*/  IADD3 R165, R0.reuse, 0x10, RZ ;  /* 0x0000001000a57810 */ /* 0x040fee0007ffe0ff */
[C---:B------:R-:W-:Y:S02]  /*4220*/  @!P1 IADD3 R4, -R0.reuse, 0x1, RZ ;  /* 0x0000000100049810 */ /* 0x040fe40007ffe1ff */
[----:B------:R-:W-:Y:S02]  /*4230*/  ISETP.GE.AND P1, PT, R7, RZ, PT ;  /* 0x000000ff0700720c */ /* 0x000fe40003f26270 */
[----:B------:R1:W-:Y:S01]  /*4240*/  I2F R171, R4 ;  /* 0x0000000400ab7306 */ /* 0x0003e20000201400 */
[C---:B------:R-:W-:Y:S02]  /*4250*/  @!P0 IADD3 R6, -R0.reuse, -0x8, RZ ;  /* 0xfffffff800068810 */ /* 0x040fe40007ffe1ff */
[C---:B--2---:R-:W-:Y:S07]  /*4260*/  IADD3 R5, R0.reuse, 0x48, RZ ;  /* 0x0000004800057810 */ /* 0x044fee0007ffe0ff */
[----:B------:R2:W-:Y:S01]  /*4270*/  I2F R193, R6 ;  /* 0x0000000600c17306 */ /* 0x0005e20000201400 */
[----:B------:R-:W-:Y:S02]  /*4280*/  ISETP.GE.AND P0, PT, R5, RZ, PT ;  /* 0x000000ff0500720c */ /* 0x000fe40003f06270 */
[C---:B------:R-:W-:Y:S07]  /*4290*/  @!P1 IADD3 R7, -R0.reuse, -0x7, RZ ;  /* 0xfffffff900079810 */ /* 0x040fee0007ffe1ff */
[----:B------:R3:W-:Y:S04]  /*42a0*/  I2F R194, R7 ;  /* 0x0000000700c27306 */ /* 0x0007e80000201400 */
[C---:B------:R-:W-:Y:S02]  /*42b0*/  @!P0 IADD3 R5, -R0.reuse, -0x48, RZ ;  /* 0xffffffb800058810 */ /* 0x040fe40007ffe1ff */
[----:B-1----:R-:W-:Y:S04]  /*42c0*/  IADD3 R4, R0, 0x47, RZ ;  /* 0x0000004700047810 */ /* 0x002fe80007ffe0ff */
[----:B------:R1:W-:Y:S01]  /*42d0*/  I2F R195, R5 ;  /* 0x0000000500c37306 */ /* 0x0003e20000201400 */
[----:B------:R-:W-:Y:S02]  /*42e0*/  ISETP.GE.AND P1, PT, R4, RZ, PT ;  /* 0x000000ff0400720c */ /* 0x000fe40003f26270 */
[C---:B--2---:R-:W-:Y:S02]  /*42f0*/  IADD3 R6, R0.reuse, 0x3f, RZ ;  /* 0x0000003f00067810 */ /* 0x044fe40007ffe0ff */
[C---:B---3--:R-:W-:Y:S09]  /*4300*/  IADD3 R7, R0.reuse, 0x40, RZ ;  /* 0x0000004000077810 */ /* 0x048ff20007ffe0ff */
[----:B------:R-:W-:Y:S02]  /*4310*/  @!P1 IADD3 R4, -R0, -0x47, RZ ;  /* 0xffffffb900049810 */ /* 0x000fe40007ffe1ff */
[----:B------:R-:W-:Y:S02]  /*4320*/  ISETP.GE.AND P0, PT, R7, RZ, PT ;  /* 0x000000ff0700720c */ /* 0x000fe40003f06270 */
[----:B------:R2:W-:Y:S01]  /*4330*/  I2F R196, R4 ;  /* 0x0000000400c47306 */ /* 0x0005e20000201400 */
[----:B------:R-:W-:Y:S02]  /*4340*/  ISETP.GE.AND P1, PT, R6, RZ, PT ;  /* 0x000000ff0600720c */ /* 0x000fe40003f26270 */
[C---:B-1----:R-:W-:Y:S08]  /*4350*/  IADD3 R5, R0.reuse, 0x38, RZ ;  /* 0x0000003800057810 */ /* 0x042ff00007ffe0ff */
[C---:B------:R-:W-:Y:S02]  /*4360*/  @!P0 IADD3 R7, -R0.reuse, -0x40, RZ ;  /* 0xffffffc000078810 */ /* 0x040fe40007ffe1ff */
[----:B------:R-:W-:Y:S02]  /*4370*/  ISETP.GE.AND P0, PT, R5, RZ, PT ;  /* 0x000000ff0500720c */ /* 0x000fe40003f06270 */
[----:B------:R1:W-:Y:S01]  /*4380*/  I2F R167, R7 ;  /* 0x0000000700a77306 */ /* 0x0003e20000201400 */
[C---:B------:R-:W-:Y:S02]  /*4390*/  @!P1 IADD3 R6, -R0.reuse, -0x3f, RZ ;  /* 0xffffffc100069810 */ /* 0x040fe40007ffe1ff */
[C---:B--2---:R-:W-:Y:S07]  /*43a0*/  IADD3 R4, R0.reuse, 0x37, RZ ;  /* 0x0000003700047810 */ /* 0x044fee0007ffe0ff */
[----:B------:R2:W-:Y:S01]  /*43b0*/  I2F R168, R6 ;  /* 0x0000000600a87306 */ /* 0x0005e20000201400 */
[----:B------:R-:W-:Y:S02]  /*43c0*/  @!P0 IADD3 R5, -R0, -0x38, RZ ;  /* 0xffffffc800058810 */ /* 0x000fe40007ffe1ff */
[----:B------:R-:W-:Y:S07]  /*43d0*/  ISETP.GE.AND P1, PT, R4, RZ, PT ;  /* 0x000000ff0400720c */ /* 0x000fee0003f26270 */
[----:B------:R3:W-:Y:S01]  /*43e0*/  I2F R173, R5 ;  /* 0x0000000500ad7306 */ /* 0x0007e20000201400 */
[C---:B-1----:R-:W-:Y:S05]  /*43f0*/  IADD3 R7, R0.reuse, 0x28, RZ ;  /* 0x0000002800077810 */ /* 0x042fea0007ffe0ff */
[C---:B------:R-:W-:Y:S04]  /*4400*/  @!P1 IADD3 R4, -R0.reuse, -0x37, RZ ;  /* 0xffffffc900049810 */ /* 0x040fe80007ffe1ff */
[----:B------:R1:W-:Y:S01]  /*4410*/  I2F R174, R4 ;  /* 0x0000000400ae7306 */ /* 0x0003e20000201400 */
[----:B--2---:R-:W-:Y:S04]  /*4420*/  IADD3 R6, R0, -0x8, RZ ;  /* 0xfffffff800067810 */ /* 0x004fe80007ffe0ff */
[----:B------:R-:W-:Y:S02]  /*4430*/  ISETP.GE.AND P0, PT, R6, RZ, PT ;  /* 0x000000ff0600720c */ /* 0x000fe40003f06270 */
[C---:B---3--:R-:W-:Y:S04]  /*4440*/  IADD3 R5, R0.reuse, -0x9, RZ ;  /* 0xfffffff700057810 */ /* 0x048fe80007ffe0ff */
[----:B------:R-:W-:Y:S07]  /*4450*/  ISETP.GE.AND P1, PT, R5, RZ, PT ;  /* 0x000000ff0500720c */ /* 0x000fee0003f26270 */
[C---:B------:R-:W-:Y:S02]  /*4460*/  @!P0 IADD3 R6, -R0.reuse, 0x8, RZ ;  /* 0x0000000800068810 */ /* 0x040fe40007ffe1ff */
[----:B-1----:R-:W-:Y:S02]  /*4470*/  IADD3 R4, R0, -0x10, RZ ;  /* 0xfffffff000047810 */ /* 0x002fe40007ffe0ff */
[----:B------:R1:W-:Y:S02]  /*4480*/  I2F R169, R6 ;  /* 0x0000000600a97306 */ /* 0x0003e40000201400 */
[----:B------:R-:W-:Y:S02]  /*4490*/  ISETP.GE.AND P0, PT, R4, RZ, PT ;  /* 0x000000ff0400720c */ /* 0x000fe40003f06270 */
[C---:B------:R-:W-:Y:S06]  /*44a0*/  @!P1 IADD3 R5, -R0.reuse, 0x9, RZ ;  /* 0x0000000900059810 */ /* 0x040fec0007ffe1ff */
[----:B------:R2:W-:Y:S05]  /*44b0*/  I2F R170, R5 ;  /* 0x0000000500aa7306 */ /* 0x0005ea0000201400 */
[C---:B------:R-:W-:Y:S05]  /*44c0*/  @!P0 IADD3 R4, -R0.reuse, 0x10, RZ ;  /* 0x0000001000048810 */ /* 0x040fea0007ffe1ff */
[----:B------:R3:W-:Y:S01]  /*44d0*/  I2F R177, R4 ;  /* 0x0000000400b17306 */ /* 0x0007e20000201400 */
[----:B-1----:R-:W-:Y:S04]  /*44e0*/  IADD3 R6, R0, 0x30, RZ ;  /* 0x0000003000067810 */ /* 0x002fe80007ffe0ff */
[----:B------:R-:W-:Y:S02]  /*44f0*/  ISETP.GE.AND P0, PT, R6, RZ, PT ;  /* 0x000000ff0600720c */ /* 0x000fe40003f06270 */
[C---:B--2---:R-:W-:Y:S04]  /*4500*/  IADD3 R5, R0.reuse, -0x11, RZ ;  /* 0xffffffef00057810 */ /* 0x044fe80007ffe0ff */
[----:B------:R-:W-:Y:S07]  /*4510*/  ISETP.GE.AND P1, PT, R5, RZ, PT ;  /* 0x000000ff0500720c */ /* 0x000fee0003f26270 */
[C---:B------:R-:W-:Y:S02]  /*4520*/  @!P0 IADD3 R6, -R0.reuse, -0x30, RZ ;  /* 0xffffffd000068810 */ /* 0x040fe40007ffe1ff */
[----:B------:R-:W-:Y:S02]  /*4530*/  ISETP.GE.AND P0, PT, R7, RZ, PT ;  /* 0x000000ff0700720c */ /* 0x000fe40003f06270 */
[----:B------:R-:W-:Y:S01]  /*4540*/  I2F R175, R6 ;  /* 0x0000000600af7306 */ /* 0x000fe20000201400 */
[C---:B---3--:R-:W-:Y:S02]  /*4550*/  IADD3 R4, R0.reuse, 0x2f, RZ ;  /* 0x0000002f00047810 */ /* 0x048fe40007ffe0ff */
[----:B------:R-:W-:Y:S02]  /*4560*/  @!P1 IADD3 R5, -R0, 0x11, RZ ;  /* 0x0000001100059810 */ /* 0x000fe40007ffe1ff */
[----:B------:R-:W-:Y:S05]  /*4570*/  ISETP.GE.AND P1, PT, R4, RZ, PT ;  /* 0x000000ff0400720c */ /* 0x000fea0003f26270 */
[----:B------:R1:W-:Y:S01]  /*4580*/  I2F R179, R5 ;  /* 0x0000000500b37306 */ /* 0x0003e20000201400 */
[----:B------:R-:W-:Y:S02]  /*4590*/  @!P0 IADD3 R7, -R0, -0x28, RZ ;  /* 0xffffffd800078810 */ /* 0x000fe40007ffe1ff */
[----:B------:R-:W-:Y:S07]  /*45a0*/  ISETP.GE.AND P0, PT, R12, RZ, PT ;  /* 0x000000ff0c00720c */ /* 0x000fee0003f06270 */
[----:B------:R-:W-:Y:S01]  /*45b0*/  I2F R183, R7 ;  /* 0x0000000700b77306 */ /* 0x000fe20000201400 */
[C---:B------:R-:W-:Y:S05]  /*45c0*/  @!P1 IADD3 R4, -R0.reuse, -0x2f, RZ ;  /* 0xffffffd100049810 */ /* 0x040fea0007ffe1ff */
[----:B------:R-:W-:Y:S02]  /*45d0*/  @!P0 IADD3 R12, -R0, 0x19, RZ ;  /* 0x00000019000c8810 */ /* 0x000fe40007ffe1ff */
[----:B------:R-:W-:Y:S02]  /*45e0*/  ISETP.GE.AND P0, PT, R24, RZ, PT ;  /* 0x000000ff1800720c */ /* 0x000fe40003f06270 */
[----:B------:R-:W-:Y:S01]  /*45f0*/  I2F R176, R4 ;  /* 0x0000000400b07306 */ /* 0x000fe20000201400 */
[C---:B-1----:R-:W-:Y:S04]  /*4600*/  IADD3 R5, R0.reuse, 0x27, RZ ;  /* 0x0000002700057810 */ /* 0x042fe80007ffe0ff */
[----:B------:R-:W-:Y:S05]  /*4610*/  ISETP.GE.AND P1, PT, R5, RZ, PT ;  /* 0x000000ff0500720c */ /* 0x000fea0003f26270 */
[----:B------:R-:W-:Y:S01]  /*4620*/  I2F R178, R12 ;  /* 0x0000000c00b27306 */ /* 0x000fe20000201400 */
[----:B------:R-:W-:Y:S02]  /*4630*/  @!P0 IADD3 R24, -R0, 0x21, RZ ;  /* 0x0000002100188810 */ /* 0x000fe40007ffe1ff */
[----:B------:R-:W-:Y:S07]  /*4640*/  ISETP.GE.AND P0, PT, R36, RZ, PT ;  /* 0x000000ff2400720c */ /* 0x000fee0003f06270 */
[----:B------:R-:W-:Y:S01]  /*4650*/  I2F R188, R24 ;  /* 0x0000001800bc7306 */ /* 0x000fe20000201400 */
[----:B------:R-:W-:Y:S02]  /*4660*/  @!P1 IADD3 R5, -R0, -0x27, RZ ;  /* 0xffffffd900059810 */ /* 0x000fe40007ffe1ff */
[----:B------:R-:W-:Y:S03]  /*4670*/  ISETP.GE.AND P1, PT, R20, RZ, PT ;  /* 0x000000ff1400720c */ /* 0x000fe60003f26270 */
[----:B------:R-:W-:Y:S02]  /*4680*/  @!P0 IADD3 R36, -R0, -0x1f, RZ ;  /* 0xffffffe100248810 */ /* 0x000fe40007ffe1ff */
[----:B------:R-:W-:Y:S02]  /*4690*/  ISETP.GE.AND P0, PT, R44, RZ, PT ;  /* 0x000000ff2c00720c */ /* 0x000fe40003f06270 */
[----:B------:R1:W-:Y:S06]  /*46a0*/  I2F R184, R5 ;  /* 0x0000000500b87306 */ /* 0x0003ec0000201400 */
[----:B------:R-:W-:Y:S02]  /*46b0*/  @!P1 IADD3 R20, -R0, 0x20, RZ ;  /* 0x0000002000149810 */ /* 0x000fe40007ffe1ff */
[----:B------:R-:W-:Y:S02]  /*46c0*/  ISETP.GE.AND P1, PT, R28, RZ, PT ;  /* 0x000000ff1c00720c */ /* 0x000fe40003f26270 */
[----:B------:R2:W-:Y:S01]  /*46d0*/  I2F R187, R20 ;  /* 0x0000001400bb7306 */ /* 0x0005e20000201400 */
[----:B------:R-:W-:Y:S02]  /*46e0*/  @!P0 IADD3 R44, -R0, -0x17, RZ ;  /* 0xffffffe9002c8810 */ /* 0x000fe40007ffe1ff */
[----:B------:R-:W-:Y:S07]  /*46f0*/  ISETP.GE.AND P0, PT, R56, RZ, PT ;  /* 0x000000ff3800720c */ /* 0x000fee0003f06270 */
[----:B------:R-:W-:Y:S01]  /*4700*/  I2F R182, R36 ;  /* 0x0000002400b67306 */ /* 0x000fe20000201400 */
[----:B------:R-:W-:Y:S02]  /*4710*/  @!P1 IADD3 R28, -R0, -0x20, RZ ;  /* 0xffffffe0001c9810 */ /* 0x000fe40007ffe1ff */
[----:B------:R-:W-:Y:S01]  /*4720*/  ISETP.GE.AND P1, PT, R40, RZ, PT ;  /* 0x000000ff2800720c */ /* 0x000fe20003f26270 */
[-C--:B-1----:R-:W-:Y:S03]  /*4730*/  HMMA.16816.F32.BF16 R4, R64, R16.reuse, RZ ;  /* 0x000000104004723c */ /* 0x082fe600000418ff */
[----:B------:R-:W-:Y:S02]  /*4740*/  @!P0 IADD3 R56, -R0, 0x29, RZ ;  /* 0x0000002900388810 */ /* 0x000fe40007ffe1ff */
[----:B------:R-:W-:Y:S01]  /*4750*/  ISETP.GE.AND P0, PT, R164, RZ, PT ;  /* 0x000000ffa400720c */ /* 0x000fe20003f06270 */
[----:B------:R1:W-:Y:S02]  /*4760*/  I2F R181, R28 ;  /* 0x0000001c00b57306 */ /* 0x0003e40000201400 */
[C---:B------:R-:W-:Y:S04]  /*4770*/  HMMA.16816.F32.BF16 R8, R60.reuse, R16, RZ ;  /* 0x000000103c08723c */ /* 0x040fe800000418ff */
[----:B------:R-:W-:Y:S02]  /*4780*/  @!P1 IADD3 R40, -R0, -0x18, RZ ;  /* 0xffffffe800289810 */ /* 0x000fe40007ffe1ff */
[----:B------:R-:W-:Y:S02]  /*4790*/  ISETP.GE.AND P1, PT, R52, RZ, PT ;  /* 0x000000ff3400720c */ /* 0x000fe40003f26270 */
[----:B------:R3:W-:Y:S01]  /*47a0*/  I2F R190, R40 ;  /* 0x0000002800be7306 */ /* 0x0007e20000201400 */
[-C--:B------:R-:W-:Y:S03]  /*47b0*/  HMMA.16816.F32.BF16 R12, R60, R18.reuse, RZ ;  /* 0x000000123c0c723c */ /* 0x080fe600000418ff */
[C---:B------:R-:W-:Y:S05]  /*47c0*/  @!P0 IADD3 R164, -R0.reuse, 0x31, RZ ;  /* 0x0000003100a48810 */ /* 0x040fea0007ffe1ff */
[C---:B------:R-:W-:Y:S01]  /*47d0*/  HMMA.16816.F32.BF16 R16, R64.reuse, R18, RZ ;  /* 0x000000124010723c */ /* 0x040fe200000418ff */
[----:B------:R-:W-:Y:S03]  /*47e0*/  I2F R189, R44 ;  /* 0x0000002c00bd7306 */ /* 0x000fe60000201400 */
[C---:B------:R-:W-:Y:S02]  /*47f0*/  @!P1 IADD3 R52, -R0.reuse, 0x28, RZ ;  /* 0x0000002800349810 */ /* 0x040fe40007ffe1ff */
[----:B------:R-:W-:Y:S02]  /*4800*/  ISETP.GE.AND P1, PT, R163, RZ, PT ;  /* 0x000000ffa300720c */ /* 0x000fe40003f26270 */
[-C--:B--2---:R-:W-:Y:S03]  /*4810*/  HMMA.16816.F32.BF16 R20, R64, R32.reuse, RZ ;  /* 0x000000204014723c */ /* 0x084fe600000418ff */
[----:B------:R-:W-:Y:S05]  /*4820*/  I2F R186, R52 ;  /* 0x0000003400ba7306 */ /* 0x000fea0000201400 */
[C---:B------:R-:W-:Y:S04]  /*4830*/  HMMA.16816.F32.BF16 R24, R60.reuse, R32, RZ ;  /* 0x000000203c18723c */ /* 0x040fe800000418ff */
[C---:B------:R-:W-:Y:S01]  /*4840*/  @!P1 IADD3 R163, -R0.reuse, 0x30, RZ ;  /* 0x0000003000a39810 */ /* 0x040fe20007ffe1ff */
[----:B------:R-:W-:Y:S01]  /*4850*/  I2F R185, R56 ;  /* 0x0000003800b97306 */ /* 0x000fe20000201400 */
[----:B------:R-:W-:Y:S02]  /*4860*/  ISETP.GE.AND P1, PT, R165, RZ, PT ;  /* 0x000000ffa500720c */ /* 0x000fe40003f26270 */
[-C--:B-1----:R-:W-:Y:S07]  /*4870*/  HMMA.16816.F32.BF16 R28, R60, R34.reuse, RZ ;  /* 0x000000223c1c723c */ /* 0x082fee00000418ff */
[----:B------:R1:W-:Y:S01]  /*4880*/  I2F R191, R163 ;  /* 0x000000a300bf7306 */ /* 0x0003e20000201400 */
[C---:B------:R-:W-:Y:S04]  /*4890*/  HMMA.16816.F32.BF16 R32, R64.reuse, R34, RZ ;  /* 0x000000224020723c */ /* 0x040fe800000418ff */
[C---:B------:R-:W-:Y:S04]  /*48a0*/  @!P1 IADD3 R165, -R0.reuse, -0x10, RZ ;  /* 0xfffffff000a59810 */ /* 0x040fe80007ffe1ff */
[-C--:B------:R-:W-:Y:S01]  /*48b0*/  HMMA.16816.F32.BF16 R36, R64, R48.reuse, RZ ;  /* 0x000000304024723c */ /* 0x080fe200000418ff */
[----:B------:R-:W-:Y:S07]  /*48c0*/  I2F R164, R164 ;  /* 0x000000a400a47306 */ /* 0x000fee0000201400 */
[C---:B---3--:R-:W-:Y:S03]  /*48d0*/  HMMA.16816.F32.BF16 R40, R60.reuse, R48, RZ ;  /* 0x000000303c28723c */ /* 0x048fe600000418ff */
[----:B------:R-:W-:Y:S01]  /*48e0*/  I2F R165, R165 ;  /* 0x000000a500a57306 */ /* 0x000fe20000201400 */
[C---:B-1----:R-:W-:Y:S04]  /*48f0*/  IADD3 R163, R0.reuse, 0xf, RZ ;  /* 0x0000000f00a37810 */ /* 0x042fe80007ffe0ff */
[-C--:B------:R-:W-:Y:S01]  /*4900*/  HMMA.16816.F32.BF16 R44, R60, R50.reuse, RZ ;  /* 0x000000323c2c723c */ /* 0x080fe200000418ff */
[----:B------:R-:W-:Y:S07]  /*4910*/  ISETP.GE.AND P0, PT, R163, RZ, PT ;  /* 0x000000ffa300720c */ /* 0x000fee0003f06270 */
[C---:B------:R-:W-:Y:S06]  /*4920*/  HMMA.16816.F32.BF16 R48, R64.reuse, R50, RZ ;  /* 0x000000324030723c */ /* 0x040fec00000418ff */
[C---:B------:R-:W-:Y:S02]  /*4930*/  @!P0 IADD3 R163, -R0.reuse, -0xf, RZ ;  /* 0xfffffff100a38810 */ /* 0x040fe40007ffe1ff */
[-C--:B------:R-:W-:Y:S04]  /*4940*/  HMMA.16816.F32.BF16 R52, R64, R100.reuse, RZ ;  /* 0x000000644034723c */ /* 0x080fe800000418ff */
[----:B------:R-:W-:Y:S04]  /*4950*/  I2F R163, R163 ;  /* 0x000000a300a37306 */ /* 0x000fe80000201400 */
[C---:B------:R-:W-:Y:S07]  /*4960*/  HMMA.16816.F32.BF16 R56, R60.reuse, R100, RZ ;  /* 0x000000643c38723c */ /* 0x040fee00000418ff */
[C---:B------:R-:W-:Y:S01]  /*4970*/  IADD3 R101, R0.reuse, -0x38, RZ ;  /* 0xffffffc800657810 */ /* 0x040fe20007ffe0ff */
[-C--:B------:R-:W-:Y:S01]  /*4980*/  HMMA.16816.F32.BF16 R60, R60, R102.reuse, RZ ;  /* 0x000000663c3c723c */ /* 0x080fe200000418ff */
[----:B------:R-:W-:Y:S02]  /*4990*/  IADD3 R100, R0, -0x39, RZ ;  /* 0xffffffc700647810 */ /* 0x000fe40007ffe0ff */
[----:B------:R-:W-:Y:S02]  /*49a0*/  ISETP.GE.AND P2, PT, R101, RZ, PT ;  /* 0x000000ff6500720c */ /* 0x000fe40003f46270 */
[----:B------:R-:W-:Y:S03]  /*49b0*/  ISETP.GE.AND P1, PT, R100, RZ, PT ;  /* 0x000000ff6400720c */ /* 0x000fe60003f26270 */
[----:B------:R-:W-:Y:S08]  /*49c0*/  HMMA.16816.F32.BF16 R64, R64, R102, RZ ;  /* 0x000000664040723c */ /* 0x000ff000000418ff */
[-C--:B------:R-:W-:Y:S05]  /*49d0*/  HMMA.16816.F32.BF16 R4, R104, R108.reuse, R4 ;  /* 0x0000006c6804723c */ /* 0x080fea0000041804 */
[C---:B------:R-:W-:Y:S02]  /*49e0*/  @!P2 IADD3 R101, -R0.reuse, 0x38, RZ ;  /* 0x000000380065a810 */ /* 0x040fe40007ffe1ff */
[----:B------:R-:W-:Y:S01]  /*49f0*/  @!P1 IADD3 R100, -R0, 0x39, RZ ;  /* 0x0000003900649810 */ /* 0x000fe20007ffe1ff */
[C---:B------:R-:W-:Y:S01]  /*4a00*/  HMMA.16816.F32.BF16 R8, R112.reuse, R108, R8 ;  /* 0x0000006c7008723c */ /* 0x040fe20000041808 */
[----:B------:R-:W-:Y:S07]  /*4a10*/  I2F R224, R101 ;  /* 0x0000006500e07306 */ /* 0x000fee0000201400 */
[-C--:B------:R-:W-:Y:S03]  /*4a20*/  HMMA.16816.F32.BF16 R12, R112, R110.reuse, R12 ;  /* 0x0000006e700c723c */ /* 0x080fe6000004180c */
[----:B------:R-:W-:Y:S05]  /*4a30*/  I2F R225, R100 ;  /* 0x0000006400e17306 */ /* 0x000fea0000201400 */
[----:B------:R-:W-:Y:S01]  /*4a40*/  FMUL.FTZ R5, R5, c[0x0][0x2ec] ;  /* 0x0000bb0005057a20 */ /* 0x000fe20000410000 */
[C---:B------:R-:W-:Y:S04]  /*4a50*/  HMMA.16816.F32.BF16 R16, R104.reuse, R110, R16 ;  /* 0x0000006e6810723c */ /* 0x040fe80000041810 */
[----:B------:R-:W1:Y:S01]  /*4a60*/  MUFU.TANH R234, R5 ;  /* 0x0000000500ea7308 */ /* 0x000e620000002400 */
[----:B------:R-:W-:Y:S02]  /*4a70*/  FMUL.FTZ R6, R6, c[0x0][0x2ec] ;  /* 0x0000bb0006067a20 */ /* 0x000fe40000410000 */
[----:B------:R-:W-:Y:S02]  /*4a80*/  FMUL.FTZ R7, R7, c[0x0][0x2ec] ;  /* 0x0000bb0007077a20 */ /* 0x000fe40000410000 */
[----:B------:R-:W-:Y:S03]  /*4a90*/  FMUL.FTZ R4, R4, c[0x0][0x2ec] ;  /* 0x0000bb0004047a20 */ /* 0x000fe60000410000 */
[----:B------:R-:W-:Y:S02]  /*4aa0*/  FMUL.FTZ R10, R10, c[0x0][0x2ec] ;  /* 0x0000bb000a0a7a20 */ /* 0x000fe40000410000 */
[----:B------:R-:W-:Y:S01]  /*4ab0*/  MUFU.TANH R233, R6 ;  /* 0x0000000600e97308 */ /* 0x000fe20000002400 */
[----:B------:R-:W-:Y:S02]  /*4ac0*/  FMUL.FTZ R11, R11, c[0x0][0x2ec] ;  /* 0x0000bb000b0b7a20 */ /* 0x000fe40000410000 */
[----:B------:R-:W-:Y:S02]  /*4ad0*/  FMUL.FTZ R8, R8, c[0x0][0x2ec] ;  /* 0x0000bb0008087a20 */ /* 0x000fe40000410000 */
[----:B------:R-:W-:Y:S02]  /*4ae0*/  FMUL.FTZ R9, R9, c[0x0][0x2ec] ;  /* 0x0000bb0009097a20 */ /* 0x000fe40000410000 */
[----:B------:R-:W-:Y:S02]  /*4af0*/  FMUL.FTZ R12, R12, c[0x0][0x2ec] ;  /* 0x0000bb000c0c7a20 */ /* 0x000fe40000410000 */
[----:B------:R-:W-:Y:S01]  /*4b00*/  FMUL.FTZ R13, R13, c[0x0][0x2ec] ;  /* 0x0000bb000d0d7a20 */ /* 0x000fe20000410000 */
[----:B------:R-:W2:Y:S01]  /*4b10*/  MUFU.TANH R232, R7 ;  /* 0x0000000700e87308 */ /* 0x000ea20000002400 */
[----:B------:R-:W-:Y:S02]  /*4b20*/  FMUL.FTZ R18, R18, c[0x0][0x2ec] ;  /* 0x0000bb0012127a20 */ /* 0x000fe40000410000 */
[----:B------:R-:W-:Y:S02]  /*4b30*/  FMUL.FTZ R19, R19, c[0x0][0x2ec] ;  /* 0x0000bb0013137a20 */ /* 0x000fe40000410000 */
[----:B------:R-:W-:Y:S02]  /*4b40*/  FMUL.FTZ R17, R17, c[0x0][0x2ec] ;  /* 0x0000bb0011117a20 */ /* 0x000fe40000410000 */
[----:B-1----:R-:W-:Y:S02]  /*4b50*/  FFMA.FTZ R0, -R234, R234, 1 ;  /* 0x3f800000ea007423 */ /* 0x002fe400000101ea */
[----:B------:R-:W-:Y:S01]  /*4b60*/  FMUL.FTZ R14, R14, c[0x0][0x2ec] ;  /* 0x0000bb000e0e7a20 */ /* 0x000fe20000410000 */
[----:B------:R1:W-:Y:S01]  /*4b70*/  MUFU.TANH R236, R4 ;  /* 0x0000000400ec7308 */ /* 0x0003e20000002400 */
[----:B------:R-:W-:Y:S09]  /*4b80*/  FMUL.FTZ R15, R15, c[0x0][0x2ec] ;  /* 0x0000bb000f0f7a20 */ /* 0x000ff20000410000 */
[----:B------:R-:W-:Y:S10]  /*4b90*/  MUFU.TANH R235, R10 ;  /* 0x0000000a00eb7308 */ /* 0x000ff40000002400 */
[----:B------:R-:W-:Y:S01]  /*4ba0*/  MUFU.TANH R229, R11 ;  /* 0x0000000b00e57308 */ /* 0x000fe20000002400 */
[----:B-1----:R-:W1:Y:S09]  /*4bb0*/  LDSM.16.M88.4 R4, [R149+0x6400] ;  /* 0x006400009504783b */ /* 0x002e720000000200 */
[----:B------:R-:W-:Y:S10]  /*4bc0*/  MUFU.TANH R230, R8 ;  /* 0x0000000800e67308 */ /* 0x000ff40000002400 */
[----:B------:R3:W1:Y:S10]  /*4bd0*/  MUFU.TANH R231, R9 ;  /* 0x0000000900e77308 */ /* 0x0006740000002400 */
[----:B------:R2:W2:Y:S10]  /*4be0*/  MUFU.TANH R227, R12 ;  /* 0x0000000c00e37308 */ /* 0x0004b40000002400 */
[----:B------:R4:W-:Y:S01]  /*4bf0*/  MUFU.TANH R226, R13 ;  /* 0x0000000d00e27308 */ /* 0x0009e20000002400 */
[----:B---3--:R-:W3:Y:S01]  /*4c00*/  LDSM.16.M88.4 R8, [R149+0x6800] ;  /* 0x006800009508783b */ /* 0x008ee20000000200 */
[-C--:B-1----:R-:W-:Y:S08]  /*4c10*/  HMMA.16816.F32.BF16 R20, R104, R4.reuse, R20 ;  /* 0x000000046814723c */ /* 0x082ff00000041814 */
[----:B------:R-:W-:Y:S01]  /*4c20*/  MUFU.TANH R223, R14 ;  /* 0x0000000e00df7308 */ /* 0x000fe20000002400 */
[C---:B------:R-:W-:Y:S04]  /*4c30*/  HMMA.16816.F32.BF16 R24, R112.reuse, R4, R24 ;  /* 0x000000047018723c */ /* 0x040fe80000041818 */
[----:B--2---:R-:W-:Y:S05]  /*4c40*/  IADD3 R12, P0, R237, UR17, RZ ;  /* 0x00000011ed0c7c10 */ /* 0x004fea000ff1e0ff */
[----:B------:R-:W1:Y:S01]  /*4c50*/  MUFU.TANH R222, R15 ;  /* 0x0000000f00de7308 */ /* 0x000e620000002400 */
[-C--:B------:R-:W-:Y:S03]  /*4c60*/  HMMA.16816.F32.BF16 R28, R112, R6.reuse, R28 ;  /* 0x00000006701c723c */ /* 0x080fe6000004181c */
[----:B----4-:R-:W-:Y:S02]  /*4c70*/  IADD3.X R13, R200, UR16, RZ, P0, !PT ;  /* 0x00000010c80d7c10 */ /* 0x010fe400087fe4ff */
[----:B------:R-:W-:Y:S03]  /*4c80*/  PLOP3.LUT P0, PT, PT, PT, UP0, 0x80, 0x0 ;  /* 0x000000000000781c */ /* 0x000fe60003f0f008 */
[C---:B------:R-:W-:Y:S01]  /*4c90*/  HMMA.16816.F32.BF16 R32, R104.reuse, R6, R32 ;  /* 0x000000066820723c */ /* 0x040fe20000041820 */
[----:B------:R-:W-:Y:S01]  /*4ca0*/  MUFU.TANH R228, R19 ;  /* 0x0000001300e47308 */ /* 0x000fe20000002400 */
[----:B------:R-:W2:Y:S02]  /*4cb0*/  LDSM.16.M88.4 R4, [R149+0x6c00] ;  /* 0x006c00009504783b */ /* 0x000ea40000000200 */
[----:B------:R-:W-:Y:S02]  /*4cc0*/  FMUL.FTZ R20, R20, c[0x0][0x2ec] ;  /* 0x0000bb0014147a20 */ /* 0x000fe40000410000 */
[----:B------:R-:W-:Y:S02]  /*4cd0*/  FMUL.FTZ R22, R22, c[0x0][0x2ec] ;  /* 0x0000bb0016167a20 */ /* 0x000fe40000410000 */
[----:B------:R-:W-:Y:S02]  /*4ce0*/  FMUL.FTZ R21, R21, c[0x0][0x2ec] ;  /* 0x0000bb0015157a20 */ /* 0x000fe40000410000 */
[----:B------:R4:W5:Y:S01]  /*4cf0*/  LDG.E R111, [R12.64] ;  /* 0x000000280c6f7981 */ /* 0x000962000c1e1900 */
[----:B------:R-:W-:Y:S01]  /*4d00*/  MUFU.TANH R212, R20 ;  /* 0x0000001400d47308 */ /* 0x000fe20000002400 */
[----:B------:R-:W-:Y:S02]  /*4d10*/  FMUL.FTZ R23, R23, c[0x0][0x2ec] ;  /* 0x0000bb0017177a20 */ /* 0x000fe40000410000 */
[----:B------:R4:W5:Y:S01]  /*4d20*/  LDG.E R110, [R12.64+0x20] ;  /* 0x000020280c6e7981 */ /* 0x000962000c1e1900 */
[-C--:B---3--:R-:W-:Y:S03]  /*4d30*/  HMMA.16816.F32.BF16 R36, R104, R8.reuse, R36 ;  /* 0x000000086824723c */ /* 0x088fe60000041824 */
[----:B------:R4:W5:Y:S01]  /*4d40*/  LDG.E R109, [R12.64+0x100] ;  /* 0x000100280c6d7981 */ /* 0x000962000c1e1900 */
[----:B------:R-:W-:Y:S02]  /*4d50*/  FMUL.FTZ R31, R31, c[0x0][0x2ec] ;  /* 0x0000bb001f1f7a20 */ /* 0x000fe40000410000 */
[----:B------:R-:W3:Y:S01]  /*4d60*/  MUFU.TANH R19, R18 ;  /* 0x0000001200137308 */ /* 0x000ee20000002400 */
[----:B------:R4:W5:Y:S01]  /*4d70*/  LDG.E R108, [R12.64+0x120] ;  /* 0x000120280c6c7981 */ /* 0x000962000c1e1900 */
[C---:B------:R-:W-:Y:S04]  /*4d80*/  HMMA.16816.F32.BF16 R40, R112.reuse, R8, R40 ;  /* 0x000000087028723c */ /* 0x040fe80000041828 */
[----:B------:R-:W-:Y:S02]  /*4d90*/  FMUL.FTZ R32, R32, c[0x0][0x2ec] ;  /* 0x0000bb0020207a20 */ /* 0x000fe40000410000 */
[----:B------:R-:W-:Y:S02]  /*4da0*/  FMUL.FTZ R35, R35, c[0x0][0x2ec] ;  /* 0x0000bb0023237a20 */ /* 0x000fe40000410000 */
[----:B------:R-:W-:Y:S01]  /*4db0*/  MUFU.TANH R202, R32 ;  /* 0x0000002000ca7308 */ /* 0x000fe20000002400 */
[-C--:B------:R-:W-:Y:S03]  /*4dc0*/  HMMA.16816.F32.BF16 R44, R112, R10.reuse, R44 ;  /* 0x0000000a702c723c */ /* 0x080fe6000004182c */
[----:B------:R-:W-:Y:S02]  /*4dd0*/  FMUL.FTZ R34, R34, c[0x0][0x2ec] ;  /* 0x0000bb0022227a20 */ /* 0x000fe40000410000 */
[----:B------:R-:W-:Y:S02]  /*4de0*/  FMUL.FTZ R33, R33, c[0x0][0x2ec] ;  /* 0x0000bb0021217a20 */ /* 0x000fe40000410000 */
[----:B------:R-:W-:Y:S01]  /*4df0*/  FMUL.FTZ R37, R37, c[0x0][0x2ec] ;  /* 0x0000bb0025257a20 */ /* 0x000fe20000410000 */
[C---:B------:R-:W-:Y:S01]  /*4e00*/  HMMA.16816.F32.BF16 R48, R104.reuse, R10, R48 ;  /* 0x0000000a6830723c */ /* 0x040fe20000041830 */
[----:B------:R1:W-:Y:S03]  /*4e10*/  MUFU.TANH R197, R35 ;  /* 0x0000002300c57308 */ /* 0x0003e60000002400 */
[----:B------:R-:W-:Y:S02]  /*4e20*/  FMUL.FTZ R36, R36, c[0x0][0x2ec] ;  /* 0x0000bb0024247a20 */ /* 0x000fe40000410000 */
[----:B------:R-:W-:Y:S02]  /*4e30*/  FMUL.FTZ R38, R38, c[0x0][0x2ec] ;  /* 0x0000bb0026267a20 */ /* 0x000fe40000410000 */
[-C--:B--2---:R-:W-:Y:S03]  /*4e40*/  HMMA.16816.F32.BF16 R52, R104, R4.reuse, R52 ;  /* 0x000000046834723c */ /* 0x084fe60000041834 */
[----:B------:R-:W-:Y:S01]  /*4e50*/  MUFU.TANH R199, R34 ;  /* 0x0000002200c77308 */ /* 0x000fe20000002400 */
[----:B------:R-:W-:Y:S02]  /*4e60*/  FMUL.FTZ R42, R42, c[0x0][0x2ec] ;  /* 0x0000bb002a2a7a20 */ /* 0x000fe40000410000 */
[----:B------:R-:W-:Y:S02]  /*4e70*/  FMUL.FTZ R43, R43, c[0x0][0x2ec] ;  /* 0x0000bb002b2b7a20 */ /* 0x000fe40000410000 */
[C---:B------:R-:W-:Y:S04]  /*4e80*/  HMMA.16816.F32.BF16 R56, R112.reuse, R4, R56 ;  /* 0x000000047038723c */ /* 0x040fe80000041838 */
[----:B------:R-:W-:Y:S01]  /*4e90*/  FMUL.FTZ R47, R47, c[0x0][0x2ec] ;  /* 0x0000bb002f2f7a20 */ /* 0x000fe20000410000 */
[----:B------:R-:W2:Y:S01]  /*4ea0*/  MUFU.TANH R221, R17 ;  /* 0x0000001100dd7308 */ /* 0x000ea20000002400 */
[----:B------:R-:W-:Y:S02]  /*4eb0*/  FMUL.FTZ R46, R46, c[0x0][0x2ec] ;  /* 0x0000bb002e2e7a20 */ /* 0x000fe40000410000 */
[-C--:B------:R-:W-:Y:S04]  /*4ec0*/  HMMA.16816.F32.BF16 R60, R112, R6.reuse, R60 ;  /* 0x00000006703c723c */ /* 0x080fe8000004183c */
[----:B-1----:R-:W-:Y:S02]  /*4ed0*/  FMUL.FTZ R35, R44, c[0x0][0x2ec] ;  /* 0x0000bb002c237a20 */ /* 0x002fe40000410000 */
[----:B------:R-:W-:Y:S01]  /*4ee0*/  FMUL.FTZ R50, R50, c[0x0][0x2ec] ;  /* 0x0000bb0032327a20 */ /* 0x000fe20000410000 */
[----:B------:R-:W-:Y:S01]  /*4ef0*/  MUFU.TANH R18, R22 ;  /* 0x0000001600127308 */ /* 0x000fe20000002400 */
[----:B------:R-:W-:Y:S01]  /*4f00*/  FMUL.FTZ R29, R29, c[0x0][0x2ec] ;  /* 0x0000bb001d1d7a20 */ /* 0x000fe20000410000 */
[----:B------:R-:W-:Y:S04]  /*4f10*/  HMMA.16816.F32.BF16 R64, R104, R6, R64 ;  /* 0x000000066840723c */ /* 0x000fe80000041840 */
[----:B------:R-:W-:Y:S02]  /*4f20*/  FMUL.FTZ R14, R16, c[0x0][0x2ec] ;  /* 0x0000bb00100e7a20 */ /* 0x000fe40000410000 */
[----:B------:R-:W-:Y:S02]  /*4f30*/  FMUL.FTZ R55, R55, c[0x0][0x2ec] ;  /* 0x0000bb0037377a20 */ /* 0x000fe40000410000 */
[----:B------:R1:W-:Y:S01]  /*4f40*/  MUFU.TANH R206, R29 ;  /* 0x0000001d00ce7308 */ /* 0x0003e20000002400 */
[----:B------:R-:W-:Y:S03]  /*4f50*/  FMUL.FTZ R30, R30, c[0x0][0x2ec] ;  /* 0x0000bb001e1e7a20 */ /* 0x000fe60000410000 */
[----:B------:R-:W-:Y:S02]  /*4f60*/  FMUL.FTZ R24, R24, c[0x0][0x2ec] ;  /* 0x0000bb0018187a20 */ /* 0x000fe40000410000 */
[----:B------:R-:W-:Y:S02]  /*4f70*/  FMUL.FTZ R32, R57, c[0x0][0x2ec] ;  /* 0x0000bb0039207a20 */ /* 0x000fe40000410000 */
[----:B------:R-:W-:Y:S02]  /*4f80*/  FMUL.FTZ R26, R26, c[0x0][0x2ec] ;  /* 0x0000bb001a1a7a20 */ /* 0x000fe40000410000 */
[----:B------:R-:W1:Y:S01]  /*4f90*/  MUFU.TANH R14, R14 ;  /* 0x0000000e000e7308 */ /* 0x000e620000002400 */
[----:B------:R-:W-:Y:S02]  /*4fa0*/  FMUL.FTZ R27, R27, c[0x0][0x2ec] ;  /* 0x0000bb001b1b7a20 */ /* 0x000fe40000410000 */
[----:B------:R-:W-:Y:S02]  /*4fb0*/  FMUL.FTZ R25, R25, c[0x0][0x2ec] ;  /* 0x0000bb0019197a20 */ /* 0x000fe40000410000 */
[----:B------:R-:W-:Y:S02]  /*4fc0*/  FMUL.FTZ R54, R54, c[0x0][0x2ec] ;  /* 0x0000bb0036367a20 */ /* 0x000fe40000410000 */
[----:B------:R-:W-:Y:S02]  /*4fd0*/  FMUL.FTZ R28, R28, c[0x0][0x2ec] ;  /* 0x0000bb001c1c7a20 */ /* 0x000fe40000410000 */
[----:B------:R-:W-:Y:S01]  /*4fe0*/  FMUL.FTZ R53, R53, c[0x0][0x2ec] ;  /* 0x0000bb0035357a20 */ /* 0x000fe20000410000 */
[----:B------:R-:W-:Y:S01]  /*4ff0*/  MUFU.TANH R210, R23 ;  /* 0x0000001700d27308 */ /* 0x000fe20000002400 */
[----:B------:R-:W-:Y:S02]  /*5000*/  FMUL.FTZ R20, R58, c[0x0][0x2ec] ;  /* 0x0000bb003a147a20 */ /* 0x000fe40000410000 */
[----:B------:R-:W-:Y:S02]  /*5010*/  FFMA.FTZ R4, -R232, R232, 1 ;  /* 0x3f800000e8047423 */ /* 0x000fe400000101e8 */
[----:B------:R-:W-:Y:S02]  /*5020*/  FFMA.FTZ R11, R194, -UR4, R232 ;  /* 0x80000004c20b7c23 */ /* 0x000fe400080100e8 */
[----:B------:R-:W-:Y:S02]  /*5030*/  FMUL.FTZ R232, R0, c[0x0][0x2ec] ;  /* 0x0000bb0000e87a20 */ /* 0x000fe40000410000 */
[----:B------:R-:W-:Y:S01]  /*5040*/  FFMA.FTZ R0, -R231, R231, 1 ;  /* 0x3f800000e7007423 */ /* 0x000fe200000101e7 */
[----:B------:R2:W-:Y:S01]  /*5050*/  MUFU.TANH R23, R30 ;  /* 0x0000001e00177308 */ /* 0x0005e20000002400 */
[----:B------:R-:W-:Y:S02]  /*5060*/  FMUL.FTZ R52, R52, c[0x0][0x2ec] ;  /* 0x0000bb0034347a20 */ /* 0x000fe40000410000 */
[----:B------:R-:W-:Y:S02]  /*5070*/  FFMA.FTZ R5, -R233, R233, 1 ;  /* 0x3f800000e9057423 */ /* 0x000fe400000101e9 */
[----:B------:R-:W-:Y:S02]  /*5080*/  FFMA.FTZ R10, -R235, R235, 1 ;  /* 0x3f800000eb0a7423 */ /* 0x000fe400000101eb */
[----:B-1----:R-:W-:Y:S02]  /*5090*/  FFMA.FTZ R29, R196, -UR4, R229 ;  /* 0x80000004c41d7c23 */ /* 0x002fe400080100e5 */
[----:B------:R-:W-:Y:S01]  /*50a0*/  FMUL.FTZ R196, R0, c[0x0][0x2ec] ;  /* 0x0000bb0000c47a20 */ /* 0x000fe20000410000 */
[----:B------:R-:W-:Y:S01]  /*50b0*/  MUFU.TANH R204, R31 ;  /* 0x0000001f00cc7308 */ /* 0x000fe20000002400 */
[----:B------:R-:W-:Y:S02]  /*50c0*/  FFMA.FTZ R0, -R227, R227, 1 ;  /* 0x3f800000e3007423 */ /* 0x000fe400000101e3 */
[----:B------:R-:W-:Y:S02]  /*50d0*/  FMUL.FTZ R34, R45, c[0x0][0x2ec] ;  /* 0x0000bb002d227a20 */ /* 0x000fe40000410000 */
[----:B------:R-:W-:Y:S02]  /*50e0*/  FMUL.FTZ R45, R59, c[0x0][0x2ec] ;  /* 0x0000bb003b2d7a20 */ /* 0x000fe40000410000 */
[----:B------:R-:W-:Y:S02]  /*50f0*/  FMUL.FTZ R51, R51, c[0x0][0x2ec] ;  /* 0x0000bb0033337a20 */ /* 0x000fe40000410000 */
[----:B------:R-:W-:Y:S01]  /*5100*/  FFMA.FTZ R6, -R236, R236, 1 ;  /* 0x3f800000ec067423 */ /* 0x000fe200000101ec */
[----:B------:R1:W-:Y:S01]  /*5110*/  MUFU.TANH R31, R42 ;  /* 0x0000002a001f7308 */ /* 0x0003e20000002400 */
[----:B------:R-:W-:Y:S02]  /*5120*/  FFMA.FTZ R8, R172, -UR4, R236 ;  /* 0x80000004ac087c23 */ /* 0x000fe400080100ec */
[----:B----4-:R-:W-:Y:S02]  /*5130*/  FFMA.FTZ R13, -R230, R230, 1 ;  /* 0x3f800000e60d7423 */ /* 0x010fe400000101e6 */
[----:B------:R-:W-:Y:S02]  /*5140*/  FFMA.FTZ R16, R167, -UR4, R230 ;  /* 0x80000004a7107c23 */ /* 0x000fe400080100e6 */
[----:B------:R-:W-:Y:S02]  /*5150*/  FFMA.FTZ R15, R168, -UR4, R231 ;  /* 0x80000004a80f7c23 */ /* 0x000fe400080100e7 */
[----:B------:R-:W-:Y:S01]  /*5160*/  FMUL.FTZ R230, R5, c[0x0][0x2ec] ;  /* 0x0000bb0005e67a20 */ /* 0x000fe20000410000 */
[----:B------:R4:W-:Y:S01]  /*5170*/  MUFU.TANH R57, R55 ;  /* 0x0000003700397308 */ /* 0x0009e20000002400 */
[----:B------:R-:W-:Y:S02]  /*5180*/  FFMA.FTZ R5, -R222, R222, 1 ;  /* 0x3f800000de057423 */ /* 0x000fe400000101de */
[----:B------:R-:W-:Y:S02]  /*5190*/  FMUL.FTZ R231, R10, c[0x0][0x2ec] ;  /* 0x0000bb000ae77a20 */ /* 0x000fe40000410000 */
[----:B---3--:R-:W-:Y:S02]  /*51a0*/  FFMA.FTZ R10, R172, -UR4, R19 ;  /* 0x80000004ac0a7c23 */ /* 0x008fe40008010013 */
[----:B------:R-:W-:Y:S02]  /*51b0*/  FMUL.FTZ R172, R0, c[0x0][0x2ec] ;  /* 0x0000bb0000ac7a20 */ /* 0x000fe40000410000 */
[----:B--2---:R-:W-:Y:S01]  /*51c0*/  FFMA.FTZ R0, -R221, R221, 1 ;  /* 0x3f800000dd007423 */ /* 0x004fe200000101dd */
[----:B------:R-:W2:Y:S01]  /*51d0*/  MUFU.TANH R208, R26 ;  /* 0x0000001a00d07308 */ /* 0x000ea20000002400 */
[----:B------:R-:W-:Y:S02]  /*51e0*/  FMUL.FTZ R49, R49, c[0x0][0x2ec] ;  /* 0x0000bb0031317a20 */ /* 0x000fe40000410000 */
[----:B------:R-:W-:Y:S02]  /*51f0*/  FFMA.FTZ R30, R195, -UR4, R235 ;  /* 0x80000004c31e7c23 */ /* 0x000fe400080100eb */
[----:B------:R-:W-:Y:S02]  /*5200*/  FFMA.FTZ R9, -R229, R229, 1 ;  /* 0x3f800000e5097423 */ /* 0x000fe400000101e5 */
[----:B------:R-:W-:Y:S02]  /*5210*/  FMUL.FTZ R229, R4, c[0x0][0x2ec] ;  /* 0x0000bb0004e57a20 */ /* 0x000fe40000410000 */
[----:B------:R-:W-:Y:S01]  /*5220*/  FMUL.FTZ R195, R6, c[0x0][0x2ec] ;  /* 0x0000bb0006c37a20 */ /* 0x000fe20000410000 */
[----:B------:R3:W2:Y:S01]  /*5230*/  MUFU.TANH R207, R27 ;  /* 0x0000001b00cf7308 */ /* 0x0006a20000002400 */
[----:B------:R-:W-:Y:S02]  /*5240*/  FFMA.FTZ R6, -R223, R223, 1 ;  /* 0x3f800000df067423 */ /* 0x000fe400000101df */
[----:B------:R-:W-:Y:S02]  /*5250*/  FFMA.FTZ R4, -R226, R226, 1 ;  /* 0x3f800000e2047423 */ /* 0x000fe400000101e2 */
[----:B-1----:R-:W-:Y:S02]  /*5260*/  FFMA.FTZ R42, R174, -UR4, R226 ;  /* 0x80000004ae2a7c23 */ /* 0x002fe400080100e2 */
[----:B------:R-:W-:Y:S02]  /*5270*/  FFMA.FTZ R19, -R19, R19, 1 ;  /* 0x3f80000013137423 */ /* 0x000fe40000010113 */
[----:B------:R-:W-:Y:S01]  /*5280*/  FMUL.FTZ R226, R5, c[0x0][0x2ec] ;  /* 0x0000bb0005e27a20 */ /* 0x000fe20000410000 */
[----:B------:R-:W-:Y:S01]  /*5290*/  MUFU.TANH R209, R24 ;  /* 0x0000001800d17308 */ /* 0x000fe20000002400 */
[----:B------:R-:W-:Y:S02]  /*52a0*/  FFMA.FTZ R5, -R14, R14, 1 ;  /* 0x3f8000000e057423 */ /* 0x000fe4000001010e */
[C---:B------:R-:W-:Y:S02]  /*52b0*/  FFMA.FTZ R14, R169.reuse, -UR4, R14 ;  /* 0x80000004a90e7c23 */ /* 0x040fe4000801000e */
[----:B----4-:R-:W-:Y:S02]  /*52c0*/  FFMA.FTZ R55, R169, -UR4, R18 ;  /* 0x80000004a9377c23 */ /* 0x010fe40008010012 */
[----:B------:R-:W-:Y:S02]  /*52d0*/  FMUL.FTZ R169, R0, c[0x0][0x2ec] ;  /* 0x0000bb0000a97a20 */ /* 0x000fe40000410000 */
[----:B------:R-:W-:Y:S01]  /*52e0*/  FFMA.FTZ R0, -R212, R212, 1 ;  /* 0x3f800000d4007423 */ /* 0x000fe200000101d4 */
[----:B------:R-:W1:Y:S01]  /*52f0*/  MUFU.TANH R24, R25 ;  /* 0x0000001900187308 */ /* 0x000e620000002400 */
[----:B------:R-:W-:Y:S02]  /*5300*/  FMUL.FTZ R106, R60, c[0x0][0x2ec] ;  /* 0x0000bb003c6a7a20 */ /* 0x000fe40000410000 */
[----:B------:R-:W-:Y:S02]  /*5310*/  FFMA.FTZ R18, -R18, R18, 1 ;  /* 0x3f80000012127423 */ /* 0x000fe40000010112 */
[----:B---3--:R-:W-:Y:S02]  /*5320*/  FFMA.FTZ R27, R168, -UR4, R222 ;  /* 0x80000004a81b7c23 */ /* 0x008fe400080100de */
[----:B------:R-:W-:Y:S02]  /*5330*/  FMUL.FTZ R222, R13, c[0x0][0x2ec] ;  /* 0x0000bb000dde7a20 */ /* 0x000fe40000410000 */
[----:B------:R-:W-:Y:S01]  /*5340*/  FFMA.FTZ R13, R170, -UR4, R221 ;  /* 0x80000004aa0d7c23 */ /* 0x000fe200080100dd */
[----:B------:R3:W-:Y:S01]  /*5350*/  MUFU.TANH R102, R43 ;  /* 0x0000002b00667308 */ /* 0x0007e20000002400 */
[----:B--2---:R-:W-:Y:S02]  /*5360*/  FFMA.FTZ R26, R173, -UR4, R208 ;  /* 0x80000004ad1a7c23 */ /* 0x004fe400080100d0 */
[----:B------:R-:W-:Y:S02]  /*5370*/  FMUL.FTZ R115, R67, c[0x0][0x2ec] ;  /* 0x0000bb0043737a20 */ /* 0x000fe40000410000 */
[----:B------:R-:W-:Y:S02]  /*5380*/  FFMA.FTZ R17, -R228, R228, 1 ;  /* 0x3f800000e4117423 */ /* 0x000fe400000101e4 */
[----:B------:R-:W-:Y:S02]  /*5390*/  FFMA.FTZ R67, R177, -UR4, R212 ;  /* 0x80000004b1437c23 */ /* 0x000fe400080100d4 */
[----:B------:R-:W-:Y:S01]  /*53a0*/  FMUL.FTZ R221, R18, c[0x0][0x2ec] ;  /* 0x0000bb0012dd7a20 */ /* 0x000fe20000410000 */
[----:B------:R2:W-:Y:S01]  /*53b0*/  MUFU.TANH R44, R54 ;  /* 0x00000036002c7308 */ /* 0x0005e20000002400 */
[----:B------:R-:W-:Y:S02]  /*53c0*/  FFMA.FTZ R18, -R23, R23, 1 ;  /* 0x3f80000017127423 */ /* 0x000fe40000010117 */
[----:B------:R-:W-:Y:S02]  /*53d0*/  FFMA.FTZ R7, R171, -UR4, R234 ;  /* 0x80000004ab077c23 */ /* 0x000fe400080100ea */
[----:B------:R-:W-:Y:S02]  /*53e0*/  FFMA.FTZ R12, R193, -UR4, R233 ;  /* 0x80000004c10c7c23 */ /* 0x000fe400080100e9 */
[----:B------:R-:W-:Y:S02]  /*53f0*/  FMUL.FTZ R234, R17, c[0x0][0x2ec] ;  /* 0x0000bb0011ea7a20 */ /* 0x000fe40000410000 */
[----:B------:R-:W-:Y:S01]  /*5400*/  FFMA.FTZ R17, -R207, R207, 1 ;  /* 0x3f800000cf117423 */ /* 0x000fe200000101cf */
[----:B------:R-:W4:Y:S01]  /*5410*/  MUFU.TANH R211, R21 ;  /* 0x0000001500d37308 */ /* 0x000f220000002400 */
[----:B------:R-:W-:Y:S02]  /*5420*/  FMUL.FTZ R39, R39, c[0x0][0x2ec] ;  /* 0x0000bb0027277a20 */ /* 0x000fe40000410000 */
[----:B------:R-:W-:Y:S02]  /*5430*/  FMUL.FTZ R107, R63, c[0x0][0x2ec] ;  /* 0x0000bb003f6b7a20 */ /* 0x000fe40000410000 */
[----:B---3--:R-:W-:Y:S02]  /*5440*/  FFMA.FTZ R43, R173, -UR4, R227 ;  /* 0x80000004ad2b7c23 */ /* 0x008fe400080100e3 */
[----:B------:R-:W-:Y:S02]  /*5450*/  FMUL.FTZ R227, R6, c[0x0][0x2ec] ;  /* 0x0000bb0006e37a20 */ /* 0x000fe40000410000 */
[----:B------:R-:W-:Y:S01]  /*5460*/  FFMA.FTZ R6, -R210, R210, 1 ;  /* 0x3f800000d2067423 */ /* 0x000fe200000101d2 */
[----:B------:R3:W3:Y:S01]  /*5470*/  MUFU.TANH R205, R28 ;  /* 0x0000001c00cd7308 */ /* 0x0006e20000002400 */
[----:B------:R-:W-:Y:S02]  /*5480*/  FMUL.FTZ R114, R64, c[0x0][0x2ec] ;  /* 0x0000bb0040727a20 */ /* 0x000fe40000410000 */
[----:B------:R-:W-:Y:S02]  /*5490*/  FMUL.FTZ R212, R6, c[0x0][0x2ec] ;  /* 0x0000bb0006d47a20 */ /* 0x000fe40000410000 */
[----:B--2---:R-:W-:Y:S02]  /*54a0*/  FFMA.FTZ R54, R170, -UR4, R210 ;  /* 0x80000004aa367c23 */ /* 0x004fe400080100d2 */
[----:B------:R-:W-:Y:S02]  /*54b0*/  FMUL.FTZ R170, R19, c[0x0][0x2ec] ;  /* 0x0000bb0013aa7a20 */ /* 0x000fe40000410000 */
[----:B------:R-:W-:Y:S01]  /*54c0*/  FFMA.FTZ R19, -R208, R208, 1 ;  /* 0x3f800000d0137423 */ /* 0x000fe200000101d0 */
[----:B------:R2:W-:Y:S01]  /*54d0*/  MUFU.TANH R21, R37 ;  /* 0x0000002500157308 */ /* 0x0005e20000002400 */
[----:B------:R-:W-:Y:S02]  /*54e0*/  FMUL.FTZ R208, R0, c[0x0][0x2ec] ;  /* 0x0000bb0000d07a20 */ /* 0x000fe40000410000 */
[----:B-1----:R-:W-:Y:S02]  /*54f0*/  FFMA.FTZ R0, -R24, R24, 1 ;  /* 0x3f80000018007423 */ /* 0x002fe40000010118 */
[----:B------:R-:W-:Y:S02]  /*5500*/  FFMA.FTZ R6, -R204, R204, 1 ;  /* 0x3f800000cc067423 */ /* 0x000fe400000101cc */
[----:B------:R-:W-:Y:S02]  /*5510*/  FMUL.FTZ R233, R19, c[0x0][0x2ec] ;  /* 0x0000bb0013e97a20 */ /* 0x000fe40000410000 */
[----:B------:R-:W-:Y:S01]  /*5520*/  FFMA.FTZ R19, -R199, R199, 1 ;  /* 0x3f800000c7137423 */ /* 0x000fe200000101c7 */
[----:B------:R-:W1:Y:S01]  /*5530*/  MUFU.TANH R201, R33 ;  /* 0x0000002100c97308 */ /* 0x000e620000002400 */
[----:B------:R-:W-:Y:S02]  /*5540*/  FFMA.FTZ R25, R174, -UR4, R207 ;  /* 0x80000004ae197c23 */ /* 0x000fe400080100cf */
[----:B------:R-:W-:Y:S02]  /*5550*/  FMUL.FTZ R237, R18, c[0x0][0x2ec] ;  /* 0x0000bb0012ed7a20 */ /* 0x000fe40000410000 */
[----:B---3--:R-:W-:Y:S02]  /*5560*/  FFMA.FTZ R28, R167, -UR4, R223 ;  /* 0x80000004a71c7c23 */ /* 0x008fe400080100df */
[----:B------:R-:W-:Y:S02]  /*5570*/  FMUL.FTZ R223, R9, c[0x0][0x2ec] ;  /* 0x0000bb0009df7a20 */ /* 0x000fe40000410000 */
[----:B------:R-:W-:Y:S01]  /*5580*/  FFMA.FTZ R9, R171, -UR4, R228 ;  /* 0x80000004ab097c23 */ /* 0x000fe200080100e4 */
[----:B------:R3:W1:Y:S01]  /*5590*/  MUFU.TANH R22, R36 ;  /* 0x0000002400167308 */ /* 0x0006620000002400 */
[----:B------:R-:W-:Y:S02]  /*55a0*/  FMUL.FTZ R171, R4, c[0x0][0x2ec] ;  /* 0x0000bb0004ab7a20 */ /* 0x000fe40000410000 */
[----:B----4-:R-:W-:Y:S02]  /*55b0*/  FFMA.FTZ R4, -R211, R211, 1 ;  /* 0x3f800000d3047423 */ /* 0x010fe400000101d3 */
[----:B--2---:R-:W-:Y:S02]  /*55c0*/  FMUL.FTZ R37, R40, c[0x0][0x2ec] ;  /* 0x0000bb0028257a20 */ /* 0x004fe40000410000 */
[C---:B------:R-:W-:Y:S02]  /*55d0*/  FFMA.FTZ R40, R176.reuse, -UR4, R24 ;  /* 0x80000004b0287c23 */ /* 0x040fe40008010018 */
[----:B------:R-:W-:Y:S01]  /*55e0*/  FFMA.FTZ R24, R175, -UR4, R23 ;  /* 0x80000004af187c23 */ /* 0x000fe20008010017 */
[----:B------:R2:W-:Y:S01]  /*55f0*/  MUFU.TANH R58, R53 ;  /* 0x00000035003a7308 */ /* 0x0005e20000002400 */
[----:B------:R-:W-:Y:S02]  /*5600*/  FFMA.FTZ R23, R176, -UR4, R204 ;  /* 0x80000004b0177c23 */ /* 0x000fe400080100cc */
[----:B------:R-:W-:Y:S02]  /*5610*/  FMUL.FTZ R204, R0, c[0x0][0x2ec] ;  /* 0x0000bb0000cc7a20 */ /* 0x000fe40000410000 */
[----:B------:R-:W-:Y:S02]  /*5620*/  FFMA.FTZ R0, -R205, R205, 1 ;  /* 0x3f800000cd007423 */ /* 0x000fe400000101cd */
[----:B------:R-:W-:Y:S02]  /*5630*/  FMUL.FTZ R207, R4, c[0x0][0x2ec] ;  /* 0x0000bb0004cf7a20 */ /* 0x000fe40000410000 */
[----:B------:R-:W-:Y:S01]  /*5640*/  FMUL.FTZ R228, R17, c[0x0][0x2ec] ;  /* 0x0000bb0011e47a20 */ /* 0x000fe20000410000 */
[----:B------:R-:W4:Y:S01]  /*5650*/  MUFU.TANH R200, R38 ;  /* 0x0000002600c87308 */ /* 0x000f220000002400 */
[----:B------:R-:W-:Y:S02]  /*5660*/  FFMA.FTZ R4, -R206, R206, 1 ;  /* 0x3f800000ce047423 */ /* 0x000fe400000101ce */
[----:B------:R-:W-:Y:S02]  /*5670*/  FFMA.FTZ R17, -R197, R197, 1 ;  /* 0x3f800000c5117423 */ /* 0x000fe400000101c5 */
[----:B---3--:R-:W-:Y:S02]  /*5680*/  FMUL.FTZ R36, R41, c[0x0][0x2ec] ;  /* 0x0000bb0029247a20 */ /* 0x008fe40000410000 */
[----:B-1----:R-:W-:Y:S02]  /*5690*/  FFMA.FTZ R64, R178, -UR4, R201 ;  /* 0x80000004b2407c23 */ /* 0x002fe400080100c9 */
[----:B------:R-:W-:Y:S01]  /*56a0*/  FFMA.FTZ R63, R187, -UR4, R22 ;  /* 0x80000004bb3f7c23 */ /* 0x000fe20008010016 */
[----:B------:R-:W1:Y:S01]  /*56b0*/  MUFU.TANH R101, R46 ;  /* 0x0000002e00657308 */ /* 0x000e620000002400 */
[----:B------:R-:W-:Y:S02]  /*56c0*/  FMUL.FTZ R236, R17, c[0x0][0x2ec] ;  /* 0x0000bb0011ec7a20 */ /* 0x000fe40000410000 */
[----:B------:R-:W-:Y:S02]  /*56d0*/  FFMA.FTZ R17, -R102, R102, 1 ;  /* 0x3f80000066117423 */ /* 0x000fe40000010166 */
[----:B--2---:R-:W-:Y:S02]  /*56e0*/  FFMA.FTZ R53, R177, -UR4, R199 ;  /* 0x80000004b1357c23 */ /* 0x004fe400080100c7 */
[----:B------:R-:W-:Y:S02]  /*56f0*/  FMUL.FTZ R199, R0, c[0x0][0x2ec] ;  /* 0x0000bb0000c77a20 */ /* 0x000fe40000410000 */
[----:B------:R-:W-:Y:S01]  /*5700*/  FFMA.FTZ R0, -R201, R201, 1 ;  /* 0x3f800000c9007423 */ /* 0x000fe200000101c9 */
[----:B------:R-:W-:Y:S01]  /*5710*/  MUFU.TANH R100, R47 ;  /* 0x0000002f00647308 */ /* 0x000fe20000002400 */
[----:B------:R-:W-:Y:S02]  /*5720*/  FMUL.FTZ R48, R48, c[0x0][0x2ec] ;  /* 0x0000bb0030307a20 */ /* 0x000fe40000410000 */
[----:B------:R-:W-:Y:S02]  /*5730*/  FMUL.FTZ R201, R0, c[0x0][0x2ec] ;  /* 0x0000bb0000c97a20 */ /* 0x000fe40000410000 */
[----:B----4-:R-:W-:Y:S02]  /*5740*/  FFMA.FTZ R18, -R200, R200, 1 ;  /* 0x3f800000c8127423 */ /* 0x010fe400000101c8 */
[----:B------:R-:W-:Y:S02]  /*5750*/  FFMA.FTZ R0, -R22, R22, 1 ;  /* 0x3f80000016007423 */ /* 0x000fe40000010116 */
[----:B------:R-:W-:Y:S01]  /*5760*/  FFMA.FTZ R22, R183, -UR4, R31 ;  /* 0x80000004b7167c23 */ /* 0x000fe2000801001f */
[----:B------:R-:W2:Y:S01]  /*5770*/  MUFU.TANH R47, R50 ;  /* 0x00000032002f7308 */ /* 0x000ea20000002400 */
[----:B------:R-:W-:Y:S02]  /*5780*/  FFMA.FTZ R31, -R31, R31, 1 ;  /* 0x3f8000001f1f7423 */ /* 0x000fe4000001011f */
[----:B------:R-:W-:Y:S02]  /*5790*/  FMUL.FTZ R244, R18, c[0x0][0x2ec] ;  /* 0x0000bb0012f47a20 */ /* 0x000fe40000410000 */
[----:B-1----:R-:W-:Y:S02]  /*57a0*/  FFMA.FTZ R18, -R101, R101, 1 ;  /* 0x3f80000065127423 */ /* 0x002fe40000010165 */
[----:B------:R-:W-:Y:S02]  /*57b0*/  FMUL.FTZ R248, R31, c[0x0][0x2ec] ;  /* 0x0000bb001ff87a20 */ /* 0x000fe40000410000 */
[----:B------:R-:W-:Y:S01]  /*57c0*/  FMUL.FTZ R104, R61, c[0x0][0x2ec] ;  /* 0x0000bb003d687a20 */ /* 0x000fe20000410000 */
[----:B------:R1:W-:Y:S01]  /*57d0*/  MUFU.TANH R59, R52 ;  /* 0x00000034003b7308 */ /* 0x0003e20000002400 */
[----:B------:R-:W-:Y:S02]  /*57e0*/  FMUL.FTZ R247, R17, c[0x0][0x2ec] ;  /* 0x0000bb0011f77a20 */ /* 0x000fe40000410000 */
[----:B------:R-:W-:Y:S02]  /*57f0*/  FMUL.FTZ R246, R18, c[0x0][0x2ec] ;  /* 0x0000bb0012f67a20 */ /* 0x000fe40000410000 */
[----:B------:R-:W-:Y:S02]  /*5800*/  FMUL.FTZ R210, R5, c[0x0][0x2ec] ;  /* 0x0000bb0005d27a20 */ /* 0x000fe40000410000 */
[----:B------:R-:W-:Y:S02]  /*5810*/  FFMA.FTZ R5, -R209, R209, 1 ;  /* 0x3f800000d1057423 */ /* 0x000fe400000101d1 */
[----:B------:R-:W-:Y:S01]  /*5820*/  FFMA.FTZ R41, R175, -UR4, R209 ;  /* 0x80000004af297c23 */ /* 0x000fe200080100d1 */
[----:B------:R-:W3:Y:S01]  /*5830*/  MUFU.TANH R34, R34 ;  /* 0x0000002200227308 */ /* 0x000ee20000002400 */
[----:B------:R-:W-:Y:S02]  /*5840*/  FMUL.FTZ R209, R5, c[0x0][0x2ec] ;  /* 0x0000bb0005d17a20 */ /* 0x000fe40000410000 */
[----:B------:R-:W-:Y:S02]  /*5850*/  FFMA.FTZ R38, R184, -UR4, R206 ;  /* 0x80000004b8267c23 */ /* 0x000fe400080100ce */
[----:B--2---:R-:W-:Y:S02]  /*5860*/  FFMA.FTZ R31, -R47, R47, 1 ;  /* 0x3f8000002f1f7423 */ /* 0x004fe4000001012f */
[----:B------:R-:W-:Y:S02]  /*5870*/  FMUL.FTZ R235, R6, c[0x0][0x2ec] ;  /* 0x0000bb0006eb7a20 */ /* 0x000fe40000410000 */
[----:B------:R-:W-:Y:S01]  /*5880*/  FMUL.FTZ R18, R31, c[0x0][0x2ec] ;  /* 0x0000bb001f127a20 */ /* 0x000fe20000410000 */
[----:B------:R2:W4:Y:S01]  /*5890*/  MUFU.TANH R46, R51 ;  /* 0x00000033002e7308 */ /* 0x0005220000002400 */
[----:B------:R-:W-:Y:S02]  /*58a0*/  FFMA.FTZ R5, -R202, R202, 1 ;  /* 0x3f800000ca057423 */ /* 0x000fe400000101ca */
[----:B------:R-:W-:Y:S01]  /*58b0*/  FMUL.FTZ R206, R0, c[0x0][0x2ec] ;  /* 0x0000bb0000ce7a20 */ /* 0x000fe20000410000 */
[----:B------:R-:W-:Y:S01]  /*58c0*/  STL [R1+0x8], R18 ;  /* 0x0000081201007387 */ /* 0x000fe20000100800 */
[----:B-1----:R-:W-:Y:S02]  /*58d0*/  FFMA.FTZ R52, R179, -UR4, R197 ;  /* 0x80000004b3347c23 */ /* 0x002fe400080100c5 */
[----:B------:R-:W-:Y:S02]  /*58e0*/  FMUL.FTZ R197, R4, c[0x0][0x2ec] ;  /* 0x0000bb0004c57a20 */ /* 0x000fe40000410000 */
[----:B------:R-:W-:Y:S01]  /*58f0*/  FFMA.FTZ R4, -R21, R21, 1 ;  /* 0x3f80000015047423 */ /* 0x000fe20000010115 */
[----:B------:R1:W-:Y:S01]  /*5900*/  MUFU.TANH R60, R49 ;  /* 0x00000031003c7308 */ /* 0x0003e20000002400 */
[----:B------:R-:W-:Y:S02]  /*5910*/  FMUL.FTZ R112, R65, c[0x0][0x2ec] ;  /* 0x0000bb0041707a20 */ /* 0x000fe40000410000 */
[----:B------:R-:W-:Y:S02]  /*5920*/  FFMA.FTZ R65, R180, -UR4, R202 ;  /* 0x80000004b4417c23 */ /* 0x000fe400080100ca */
[----:B------:R-:W-:Y:S02]  /*5930*/  FMUL.FTZ R202, R5, c[0x0][0x2ec] ;  /* 0x0000bb0005ca7a20 */ /* 0x000fe40000410000 */
[----:B------:R-:W-:Y:S02]  /*5940*/  FMUL.FTZ R105, R62, c[0x0][0x2ec] ;  /* 0x0000bb003e697a20 */ /* 0x000fe40000410000 */
[----:B------:R-:W-:Y:S01]  /*5950*/  FMUL.FTZ R113, R66, c[0x0][0x2ec] ;  /* 0x0000bb0042717a20 */ /* 0x000fe20000410000 */
[----:B------:R-:W1:Y:S01]  /*5960*/  MUFU.TANH R103, R39 ;  /* 0x0000002700677308 */ /* 0x000e620000002400 */
[----:B------:R-:W-:Y:S02]  /*5970*/  FFMA.FTZ R66, R179, -UR4, R211 ;  /* 0x80000004b3427c23 */ /* 0x000fe400080100d3 */
[----:B------:R-:W-:Y:S02]  /*5980*/  FFMA.FTZ R62, R188, -UR4, R21 ;  /* 0x80000004bc3e7c23 */ /* 0x000fe40008010015 */
[----:B--2---:R-:W-:Y:S02]  /*5990*/  FFMA.FTZ R51, R180, -UR4, R200 ;  /* 0x80000004b4337c23 */ /* 0x004fe400080100c8 */
[----:B------:R-:W-:Y:S02]  /*59a0*/  FMUL.FTZ R200, R4, c[0x0][0x2ec] ;  /* 0x0000bb0004c87a20 */ /* 0x000fe40000410000 */
[----:B---3--:R-:W-:Y:S01]  /*59b0*/  FFMA.FTZ R4, -R34, R34, 1 ;  /* 0x3f80000022047423 */ /* 0x008fe20000010122 */
[----:B------:R-:W2:Y:S01]  /*59c0*/  MUFU.TANH R36, R36 ;  /* 0x0000002400247308 */ /* 0x000ea20000002400 */
[----:B----4-:R-:W-:Y:S02]  /*59d0*/  FFMA.FTZ R17, -R46, R46, 1 ;  /* 0x3f8000002e117423 */ /* 0x010fe4000001012e */
[----:B------:R-:W-:Y:S02]  /*59e0*/  FMUL.FTZ R33, R56, c[0x0][0x2ec] ;  /* 0x0000bb0038217a20 */ /* 0x000fe40000410000 */
[----:B-1----:R-:W-:Y:S02]  /*59f0*/  FFMA.FTZ R49, R187, -UR4, R47 ;  /* 0x80000004bb317c23 */ /* 0x002fe4000801002f */
[----:B------:R-:W-:Y:S02]  /*5a00*/  FMUL.FTZ R187, R4, c[0x0][0x2ec] ;  /* 0x0000bb0004bb7a20 */ /* 0x000fe40000410000 */
[----:B------:R-:W-:Y:S01]  /*5a10*/  FMUL.FTZ R4, R17, c[0x0][0x2ec] ;  /* 0x0000bb0011047a20 */ /* 0x000fe20000410000 */
[----:B------:R-:W1:Y:S01]  /*5a20*/  MUFU.TANH R37, R37 ;  /* 0x0000002500257308 */ /* 0x000e620000002400 */
[----:B------:R-:W-:Y:S02]  /*5a30*/  FFMA.FTZ R47, R186, -UR4, R44 ;  /* 0x80000004ba2f7c23 */ /* 0x000fe4000801002c */
[----:B------:R-:W-:Y:S01]  /*5a40*/  FFMA.FTZ R44, -R44, R44, 1 ;  /* 0x3f8000002c2c7423 */ /* 0x000fe2000001012c */
[----:B------:R3:W-:Y:S01]  /*5a50*/  STL [R1+0x4], R4 ;  /* 0x0000040401007387 */ /* 0x0007e20000100800 */
[----:B------:R-:W-:Y:S02]  /*5a60*/  FFMA.FTZ R6, -R103, R103, 1 ;  /* 0x3f80000067067423 */ /* 0x000fe40000010167 */
[----:B------:R-:W-:Y:S02]  /*5a70*/  FFMA.FTZ R39, R183, -UR4, R205 ;  /* 0x80000004b7277c23 */ /* 0x000fe400080100cd */
[----:B------:R-:W-:Y:S01]  /*5a80*/  FMUL.FTZ R243, R6, c[0x0][0x2ec] ;  /* 0x0000bb0006f37a20 */ /* 0x000fe20000410000 */
[----:B------:R-:W4:Y:S01]  /*5a90*/  MUFU.TANH R35, R35 ;  /* 0x0000002300237308 */ /* 0x000f220000002400 */
[----:B------:R-:W-:Y:S02]  /*5aa0*/  FFMA.FTZ R6, -R100, R100, 1 ;  /* 0x3f80000064067423 */ /* 0x000fe40000010164 */
[----:B------:R-:W-:Y:S02]  /*5ab0*/  FMUL.FTZ R31, R44, c[0x0][0x2ec] ;  /* 0x0000bb002c1f7a20 */ /* 0x000fe40000410000 */
[----:B--2---:R-:W-:Y:S02]  /*5ac0*/  FFMA.FTZ R0, -R36, R36, 1 ;  /* 0x3f80000024007423 */ /* 0x004fe40000010124 */
[----:B------:R-:W-:Y:S01]  /*5ad0*/  FMUL.FTZ R245, R6, c[0x0][0x2ec] ;  /* 0x0000bb0006f57a20 */ /* 0x000fe20000410000 */
[----:B------:R-:W-:Y:S01]  /*5ae0*/  STL [R1+0x1c], R31 ;  /* 0x00001c1f01007387 */ /* 0x000fe20000100800 */
[----:B------:R-:W-:Y:S01]  /*5af0*/  FMUL.FTZ R205, R0, c[0x0][0x2ec] ;  /* 0x0000bb0000cd7a20 */ /* 0x000fe20000410000 */
[----:B------:R2:W2:Y:S01]  /*5b00*/  MUFU.TANH R61, R48 ;  /* 0x00000030003d7308 */ /* 0x0004a20000002400 */
[----:B------:R-:W-:Y:S02]  /*5b10*/  FFMA.FTZ R6, -R57, R57, 1 ;  /* 0x3f80000039067423 */ /* 0x000fe40000010139 */
[----:B------:R-:W-:Y:S02]  /*5b20*/  FFMA.FTZ R50, R178, -UR4, R103 ;  /* 0x80000004b2327c23 */ /* 0x000fe40008010067 */
[----:B-1----:R-:W-:Y:S02]  /*5b30*/  FFMA.FTZ R5, -R37, R37, 1 ;  /* 0x3f80000025057423 */ /* 0x002fe40000010125 */
[----:B------:R-:W-:Y:S02]  /*5b40*/  FMUL.FTZ R242, R19, c[0x0][0x2ec] ;  /* 0x0000bb0013f27a20 */ /* 0x000fe40000410000 */
[----:B------:R-:W-:Y:S01]  /*5b50*/  FMUL.FTZ R211, R5, c[0x0][0x2ec] ;  /* 0x0000bb0005d37a20 */ /* 0x000fe20000410000 */
[----:B------:R-:W1:Y:S01]  /*5b60*/  MUFU.TANH R56, R20 ;  /* 0x0000001400387308 */ /* 0x000e620000002400 */
[----:B---3--:R-:W-:Y:S02]  /*5b70*/  FFMA.FTZ R4, -R58, R58, 1 ;  /* 0x3f8000003a047423 */ /* 0x008fe4000001013a */
[----:B------:R-:W-:Y:S02]  /*5b80*/  FFMA.FTZ R21, R184, -UR4, R102 ;  /* 0x80000004b8157c23 */ /* 0x000fe40008010066 */
[----:B----4-:R-:W-:Y:S02]  /*5b90*/  FFMA.FTZ R0, -R35, R35, 1 ;  /* 0x3f80000023007423 */ /* 0x010fe40000010123 */
[----:B------:R-:W-:Y:S02]  /*5ba0*/  FMUL.FTZ R4, R4, c[0x0][0x2ec] ;  /* 0x0000bb0004047a20 */ /* 0x000fe40000410000 */
[C---:B------:R-:W-:Y:S01]  /*5bb0*/  FFMA.FTZ R19, R182.reuse, -UR4, R100 ;  /* 0x80000004b6137c23 */ /* 0x040fe20008010064 */
[----:B------:R-:W3:Y:S01]  /*5bc0*/  MUFU.TANH R45, R45 ;  /* 0x0000002d002d7308 */ /* 0x000ee20000002400 */
[----:B------:R-:W-:Y:S02]  /*5bd0*/  FFMA.FTZ R37, R181, -UR4, R37 ;  /* 0x80000004b5257c23 */ /* 0x000fe40008010025 */
[----:B------:R-:W-:Y:S02]  /*5be0*/  FFMA.FTZ R36, R182, -UR4, R36 ;  /* 0x80000004b6247c23 */ /* 0x000fe40008010024 */
[----:B--2---:R-:W-:Y:S02]  /*5bf0*/  FFMA.FTZ R48, R188, -UR4, R46 ;  /* 0x80000004bc307c23 */ /* 0x004fe4000801002e */
[----:B------:R-:W-:Y:S02]  /*5c00*/  FFMA.FTZ R5, -R61, R61, 1 ;  /* 0x3f8000003d057423 */ /* 0x000fe4000001013d */
[----:B------:R-:W-:Y:S01]  /*5c10*/  FMUL.FTZ R188, R0, c[0x0][0x2ec] ;  /* 0x0000bb0000bc7a20 */ /* 0x000fe20000410000 */
[----:B------:R-:W2:Y:S01]  /*5c20*/  MUFU.TANH R33, R33 ;  /* 0x0000002100217308 */ /* 0x000ea20000002400 */
[----:B------:R-:W-:Y:S02]  /*5c30*/  FFMA.FTZ R0, -R60, R60, 1 ;  /* 0x3f8000003c007423 */ /* 0x000fe4000001013c */
[----:B------:R-:W-:Y:S02]  /*5c40*/  FMUL.FTZ R250, R5, c[0x0][0x2ec] ;  /* 0x0000bb0005fa7a20 */ /* 0x000fe40000410000 */
[----:B------:R-:W-:Y:S02]  /*5c50*/  FMUL.FTZ R249, R0, c[0x0][0x2ec] ;  /* 0x0000bb0000f97a20 */ /* 0x000fe40000410000 */
[----:B------:R-:W-:Y:S02]  /*5c60*/  FFMA.FTZ R0, -R59, R59, 1 ;  /* 0x3f8000003b007423 */ /* 0x000fe4000001013b */
[----:B------:R-:W-:Y:S01]  /*5c70*/  FMUL.FTZ R5, R6, c[0x0][0x2ec] ;  /* 0x0000bb0006057a20 */ /* 0x000fe20000410000 */
[----:B------:R-:W4:Y:S01]  /*5c80*/  MUFU.TANH R113, R113 ;  /* 0x0000007100717308 */ /* 0x000f220000002400 */
[----:B------:R-:W-:Y:S02]  /*5c90*/  FMUL.FTZ R0, R0, c[0x0][0x2ec] ;  /* 0x0000bb0000007a20 */ /* 0x000fe40000410000 */
[----:B-1----:R-:W-:Y:S01]  /*5ca0*/  FFMA.FTZ R18, R190, -UR4, R56 ;  /* 0x80000004be127c23 */ /* 0x002fe20008010038 */
[----:B------:R2:W-:Y:S01]  /*5cb0*/  STL [R1+0x18], R5 ;  /* 0x0000180501007387 */ /* 0x0005e20000100800 */
[----:B------:R-:W-:Y:S02]  /*5cc0*/  FFMA.FTZ R56, -R56, R56, 1 ;  /* 0x3f80000038387423 */ /* 0x000fe40000010138 */
[----:B---3--:R-:W-:Y:S01]  /*5cd0*/  FFMA.FTZ R17, R189, -UR4, R45 ;  /* 0x80000004bd117c23 */ /* 0x008fe2000801002d */
[----:B------:R-:W-:Y:S01]  /*5ce0*/  STL [R1+0xc], R0 ;  /* 0x00000c0001007387 */ /* 0x000fe20000100800 */
[----:B------:R-:W-:Y:S01]  /*5cf0*/  FFMA.FTZ R45, -R45, R45, 1 ;  /* 0x3f8000002d2d7423 */ /* 0x000fe2000001012d */
[----:B------:R-:W1:Y:S01]  /*5d00*/  MUFU.TANH R112, R112 ;  /* 0x0000007000707308 */ /* 0x000e620000002400 */
[----:B------:R-:W-:Y:S01]  /*5d10*/  FMUL.FTZ R6, R56, c[0x0][0x2ec] ;  /* 0x0000bb0038067a20 */ /* 0x000fe20000410000 */
[----:B------:R3:W-:Y:S01]  /*5d20*/  STL [R1], R4 ;  /* 0x0000000401007387 */ /* 0x0007e20000100800 */
[----:B------:R-:W-:Y:S02]  /*5d30*/  FFMA.FTZ R61, R186, -UR4, R61 ;  /* 0x80000004ba3d7c23 */ /* 0x000fe4000801003d */
[----:B------:R-:W-:Y:S01]  /*5d40*/  FFMA.FTZ R46, R185, -UR4, R57 ;  /* 0x80000004b92e7c23 */ /* 0x000fe20008010039 */
[----:B------:R1:W-:Y:S01]  /*5d50*/  STL [R1+0x14], R6 ;  /* 0x0000140601007387 */ /* 0x0003e20000100800 */
[----:B------:R-:W-:Y:S02]  /*5d60*/  FFMA.FTZ R20, R181, -UR4, R101 ;  /* 0x80000004b5147c23 */ /* 0x000fe40008010065 */
[----:B------:R-:W-:Y:S01]  /*5d70*/  FFMA.FTZ R35, R190, -UR4, R35 ;  /* 0x80000004be237c23 */ /* 0x000fe20008010023 */
[----:B------:R-:W1:Y:S01]  /*5d80*/  MUFU.TANH R114, R114 ;  /* 0x0000007200727308 */ /* 0x000e620000002400 */
[----:B------:R-:W-:Y:S02]  /*5d90*/  FFMA.FTZ R34, R189, -UR4, R34 ;  /* 0x80000004bd227c23 */ /* 0x000fe40008010022 */
[----:B------:R-:W-:Y:S02]  /*5da0*/  FFMA.FTZ R60, R185, -UR4, R60 ;  /* 0x80000004b93c7c23 */ /* 0x000fe4000801003c */
[----:B------:R-:W-:Y:S02]  /*5db0*/  FFMA.FTZ R59, R191, -UR4, R59 ;  /* 0x80000004bf3b7c23 */ /* 0x000fe4000801003b */
[----:B------:R-:W-:Y:S02]  /*5dc0*/  FFMA.FTZ R58, R164, -UR4, R58 ;  /* 0x80000004a43a7c23 */ /* 0x000fe4000801003a */
[----:B--2---:R-:W-:Y:S01]  /*5dd0*/  FFMA.FTZ R5, -R33, R33, 1 ;  /* 0x3f80000021057423 */ /* 0x004fe20000010121 */
[----:B------:R-:W2:Y:S01]  /*5de0*/  MUFU.TANH R32, R32 ;  /* 0x0000002000207308 */ /* 0x000ea20000002400 */
[----:B------:R-:W-:Y:S02]  /*5df0*/  FFMA.FTZ R33, R165, -UR4, R33 ;  /* 0x80000004a5217c23 */ /* 0x000fe40008010021 */
[----:B------:R-:W-:Y:S02]  /*5e00*/  FMUL.FTZ R252, R5, c[0x0][0x2ec] ;  /* 0x0000bb0005fc7a20 */ /* 0x000fe40000410000 */
[----:B----4-:R-:W-:Y:S02]  /*5e10*/  FFMA.FTZ R5, -R113, R113, 1 ;  /* 0x3f80000071057423 */ /* 0x010fe40000010171 */
[----:B---3--:R-:W-:Y:S02]  /*5e20*/  FMUL.FTZ R4, R45, c[0x0][0x2ec] ;  /* 0x0000bb002d047a20 */ /* 0x008fe40000410000 */
[----:B------:R-:W-:Y:S01]  /*5e30*/  FFMA.FTZ R45, R191, -UR4, R113 ;  /* 0x80000004bf2d7c23 */ /* 0x000fe20008010071 */
[----:B------:R-:W3:Y:S01]  /*5e40*/  MUFU.TANH R106, R106 ;  /* 0x0000006a006a7308 */ /* 0x000ee20000002400 */
[----:B-1----:R-:W-:Y:S01]  /*5e50*/  FFMA.FTZ R56, R225, -UR4, R112 ;  /* 0x80000004e1387c23 */ /* 0x002fe20008010070 */
[----:B------:R1:W-:Y:S01]  /*5e60*/  STL [R1+0x10], R4 ;  /* 0x0000100401007387 */ /* 0x0003e20000100800 */
[----:B------:R-:W-:Y:S02]  /*5e70*/  FFMA.FTZ R57, R224, -UR4, R114 ;  /* 0x80000004e0397c23 */ /* 0x000fe40008010072 */
[----:B------:R-:W-:Y:S01]  /*5e80*/  FMUL.FTZ R224, R5, c[0x0][0x2ec] ;  /* 0x0000bb0005e07a20 */ /* 0x000fe20000410000 */
[----:B------:R-:W-:Y:S01]  /*5e90*/  MOV R5, R198 ;  /* 0x000000c600057202 */ /* 0x000fe20000000f00 */
[----:B------:R-:W-:Y:S03]  /*5ea0*/  FFMA.FTZ R6, -R114, R114, 1 ;  /* 0x3f80000072067423 */ /* 0x000fe60000010172 */
[----:B------:R-:W4:Y:S01]  /*5eb0*/  MUFU.TANH R105, R105 ;  /* 0x0000006900697308 */ /* 0x000f220000002400 */
[----:B--2---:R-:W-:Y:S02]  /*5ec0*/  FFMA.FTZ R0, -R32, R32, 1 ;  /* 0x3f80000020007423 */ /* 0x004fe40000010120 */
[----:B------:R-:W-:Y:S02]  /*5ed0*/  FFMA.FTZ R32, R163, -UR4, R32 ;  /* 0x80000004a3207c23 */ /* 0x000fe40008010020 */
[----:B------:R-:W-:Y:S05]  /*5ee0*/  FMUL.FTZ R251, R0, c[0x0][0x2ec] ;  /* 0x0000bb0000fb7a20 */ /* 0x000fea0000410000 */
[----:B------:R-:W2:Y:S01]  /*5ef0*/  MUFU.TANH R104, R104 ;  /* 0x0000006800687308 */ /* 0x000ea20000002400 */
[----:B---3--:R-:W-:Y:S02]  /*5f00*/  FFMA.FTZ R31, R193, -UR4, R106 ;  /* 0x80000004c11f7c23 */ /* 0x008fe4000801006a */
[----:B------:R-:W-:Y:S02]  /*5f10*/  FFMA.FTZ R106, -R106, R106, 1 ;  /* 0x3f8000006a6a7423 */ /* 0x000fe4000001016a */
[----:B-1----:R-:W-:Y:S02]  /*5f20*/  FFMA.FTZ R4, -R112, R112, 1 ;  /* 0x3f80000070047423 */ /* 0x002fe40000010170 */
[----:B------:R-:W-:Y:S03]  /*5f30*/  FMUL.FTZ R191, R106, c[0x0][0x2ec] ;  /* 0x0000bb006abf7a20 */ /* 0x000fe60000410000 */
[----:B------:R-:W1:Y:S01]  /*5f40*/  MUFU.TANH R103, R107 ;  /* 0x0000006b00677308 */ /* 0x000e620000002400 */
[----:B------:R-:W-:Y:S01]  /*5f50*/  FMUL.FTZ R186, R4, c[0x0][0x2ec] ;  /* 0x0000bb0004ba7a20 */ /* 0x000fe20000410000 */
[----:B------:R-:W-:Y:S01]  /*5f60*/  MOV R4, R203 ;  /* 0x000000cb00047202 */ /* 0x000fe20000000f00 */
[----:B----4-:R-:W-:Y:S02]  /*5f70*/  FFMA.FTZ R101, R165, -UR4, R105 ;  /* 0x80000004a5657c23 */ /* 0x010fe40008010069 */
[----:B------:R-:W-:Y:S02]  /*5f80*/  FFMA.FTZ R105, -R105, R105, 1 ;  /* 0x3f80000069697423 */ /* 0x000fe40000010169 */
[----:B------:R-:W-:Y:S01]  /*5f90*/  FMUL.FTZ R193, R6, c[0x0][0x2ec] ;  /* 0x0000bb0006c17a20 */ /* 0x000fe20000410000 */
[----:B------:R3:W-:Y:S02]  /*5fa0*/  STL.64 [R1+0x20], R4 ;  /* 0x0000200401007387 */ /* 0x0007e40000100a00 */
[----:B------:R-:W4:Y:S01]  /*5fb0*/  MUFU.TANH R107, R115 ;  /* 0x00000073006b7308 */ /* 0x000f220000002400 */
[----:B--2---:R-:W-:Y:S02]  /*5fc0*/  FFMA.FTZ R102, R194, -UR4, R104 ;  /* 0x80000004c2667c23 */ /* 0x004fe40008010068 */
[----:B------:R-:W-:Y:S02]  /*5fd0*/  FFMA.FTZ R104, -R104, R104, 1 ;  /* 0x3f80000068687423 */ /* 0x000fe40000010168 */
[----:B------:R-:W-:Y:S02]  /*5fe0*/  FMUL.FTZ R194, R105, c[0x0][0x2ec] ;  /* 0x0000bb0069c27a20 */ /* 0x000fe40000410000 */
[----:B------:R-:W-:Y:S02]  /*5ff0*/  FMUL.FTZ R185, R104, c[0x0][0x2ec] ;  /* 0x0000bb0068b97a20 */ /* 0x000fe40000410000 */
[----:B-1----:R-:W-:Y:S02]  /*6000*/  FFMA.FTZ R100, R163, -UR4, R103 ;  /* 0x80000004a3647c23 */ /* 0x002fe40008010067 */
[----:B------:R-:W-:Y:S04]  /*6010*/  FFMA.FTZ R103, -R103, R103, 1 ;  /* 0x3f80000067677423 */ /* 0x000fe80000010167 */
[----:B------:R-:W-:Y:S02]  /*6020*/  FMUL.FTZ R189, R103, c[0x0][0x2ec] ;  /* 0x0000bb0067bd7a20 */ /* 0x000fe40000410000 */
[----:B----4-:R-:W-:Y:S02]  /*6030*/  FFMA.FTZ R0, -R107, R107, 1 ;  /* 0x3f8000006b007423 */ /* 0x010fe4000001016b */
[----:B------:R-:W-:Y:S02]  /*6040*/  FFMA.FTZ R44, R164, -UR4, R107 ;  /* 0x80000004a42c7c23 */ /* 0x000fe4000801006b */
[----:B------:R-:W-:Y:S01]  /*6050*/  FMUL.FTZ R190, R0, c[0x0][0x2ec] ;  /* 0x0000bb0000be7a20 */ /* 0x000fe20000410000 */
[----:B------:R-:W-:-:S05]  /*6060*/  @!P0 BRA `(.L_x_770) ;  /* 0x0000009000008947 */ /* 0x000fca0003800000 */
[----:B---3--:R-:W-:Y:S01]  /*6070*/  UIADD3 UR9, UR11, UR18, -UR5 ;  /* 0x000000120b097290 */ /* 0x008fe2000fffe805 */
[----:B------:R-:W-:Y:S01]  /*6080*/  IMAD.U32 R0, RZ, RZ, UR38 ;  /* 0x00000026ff007e24 */ /* 0x000fe2000f8e00ff */
[----:B------:R-:W-:Y:S04]  /*6090*/  UIADD3 UR8, UR7, 0x80, URZ ;  /* 0x0000008007087890 */ /* 0x000fe8000fffe03f */
[----:B------:R-:W-:Y:S01]  /*60a0*/  UISETP.GE.AND UP0, UPT, UR8, UR9, UPT ;  /* 0x000000090800728c */ /* 0x000fe2000bf06270 */
[----:B------:R-:W-:Y:S02]  /*60b0*/  ISETP.LT.AND P0, PT, R0, UR5, PT ;  /* 0x0000000500007c0c */ /* 0x000fe4000bf01270 */
[----:B------:R-:W-:Y:S03]  /*60c0*/  UMOV UR9, UR11 ;  /* 0x0000000b00097c82 */ /* 0x000fe60008000000 */
[----:B------:R-:W-:Y:S11]  /*60d0*/  PLOP3.LUT P1, PT, PT, PT, UP0, 0x80, 0x0 ;  /* 0x000000000000781c */ /* 0x000ff60003f2f008 */
[----:B------:R-:W-:Y:S02]  /*60e0*/  @!UPT UIADD3 URZ, URZ, URZ, URZ ;  /* 0x0000003f3f3ff290 */ /* 0x000fe4000fffe03f */
[----:B------:R-:W-:-:S05]  /*60f0*/  @!P1 BRA P0, `(.L_x_771) ;  /* 0x00000e9000009947 */ /* 0x000fca0000000000 */
.L_x_770:
[C---:B---3--:R-:W-:Y:S01]  /*6100*/  IADD3 R168, R166.reuse, 0x1, RZ ;  /* 0x00000001a6a87810 */ /* 0x048fe20007ffe0ff */
[----:B------:R-:W2:Y:S01]  /*6110*/  LDL R0, [R1+0x44] ;  /* 0x0000440001007983 */ /* 0x000ea20000100800 */
[C---:B------:R-:W-:Y:S01]  /*6120*/  IADD3 R167, R166.reuse, 0x8, RZ ;  /* 0x00000008a6a77810 */ /* 0x040fe20007ffe0ff */
[----:B------:R-:W-:Y:S01]  /*6130*/  ULDC UR8, c[0x0][0x2e8] ;  /* 0x0000ba0000087ab9 */ /* 0x000fe20000000800 */
[C---:B------:R-:W-:Y:S01]  /*6140*/  IADD3 R165, R166.reuse, 0x9, RZ ;  /* 0x00000009a6a57810 */ /* 0x040fe20007ffe0ff */
[----:B------:R-:W-:Y:S01]  /*6150*/  UMOV UR11, UR9 ;  /* 0x00000009000b7c82 */ /* 0x000fe20008000000 */
[C---:B------:R-:W-:Y:S02]  /*6160*/  IADD3 R164, R166.reuse, 0x10, RZ ;  /* 0x00000010a6a47810 */ /* 0x040fe40007ffe0ff */
        /* <DEDUP_REMOVED lines=10> */
[----:B------:R-:W-:Y:S02]  /*6210*/  IADD3 R6, R166, 0x39, RZ ;  /* 0x00000039a6067810 */ /* 0x000fe40007ffe0ff */
[----:B--2---:R-:W-:Y:S01]  /*6220*/  IADD3 R5, R0, UR7, RZ ;  /* 0x0000000700057c10 */ /* 0x004fe2000fffe0ff */
[----:B------:R-:W-:Y:S04]  /*6230*/  UIADD3 UR7, UR5, 0x1, -UR10 ;  /* 0x0000000105077890 */ /* 0x000fe8000fffe80a */
[----:B------:R-:W-:Y:S02]  /*6240*/  UIADD3 UR7, UR7, UR8, URZ ;  /* 0x0000000807077290 */ /* 0x000fe4000fffe03f */
[----:B------:R-:W-:Y:S04]  /*6250*/  UIADD3 UR8, -UR9, UR5, -UR10 ;  /* 0x0000000509087290 */ /* 0x000fe8000fffe90a */
[C---:B------:R-:W-:Y:S02]  /*6260*/  IADD3 R0, R5.reuse, UR7, RZ ;  /* 0x0000000705007c10 */ /* 0x040fe4000fffe0ff */
[----:B------:R-:W-:Y:S02]  /*6270*/  IADD3 R4, R5, UR8, RZ ;  /* 0x0000000805047c10 */ /* 0x000fe4000fffe0ff */
[----:B------:R-:W-:Y:S02]  /*6280*/  IMNMX R0, R0, UR5, PT ;  /* 0x0000000500007c17 */ /* 0x000fe4000b800200 */
[----:B------:R-:W-:Y:S04]  /*6290*/  IMNMX R4, RZ, R4, !PT ;  /* 0x00000004ff047217 */ /* 0x000fe80007800200 */
[-C--:B------:R-:W-:Y:S02]  /*62a0*/  ISETP.GE.AND P6, PT, R166, R4.reuse, PT ;  /* 0x00000004a600720c */ /* 0x080fe40003fc6270 */
[----:B------:R-:W-:Y:S02]  /*62b0*/  ISETP.GE.AND P5, PT, R168, R4, PT ;  /* 0x00000004a800720c */ /* 0x000fe40003fa6270 */
[-C--:B------:R-:W-:Y:S02]  /*62c0*/  ISETP.GE.OR P6, PT, R166, R0.reuse, !P6 ;  /* 0x00000000a600720c */ /* 0x080fe400077c6670 */
[----:B------:R-:W-:Y:S02]  /*62d0*/  ISETP.GE.OR P5, PT, R168, R0, !P5 ;  /* 0x00000000a800720c */ /* 0x000fe40006fa6670 */
[-C--:B------:R-:W-:Y:S02]  /*62e0*/  ISETP.GE.AND P4, PT, R167, R4.reuse, PT ;  /* 0x00000004a700720c */ /* 0x080fe40003f86270 */
[-C--:B------:R-:W-:Y:S02]  /*62f0*/  ISETP.GE.AND P3, PT, R165, R4.reuse, PT ;  /* 0x00000004a500720c */ /* 0x080fe40003f66270 */
[-C--:B------:R-:W-:Y:S02]  /*6300*/  ISETP.GE.AND P2, PT, R164, R4.reuse, PT ;  /* 0x00000004a400720c */ /* 0x080fe40003f46270 */
[-C--:B------:R-:W-:Y:S02]  /*6310*/  ISETP.GE.AND P1, PT, R163, R4.reuse, PT ;  /* 0x00000004a300720c */ /* 0x080fe40003f26270 */
        /* <DEDUP_REMOVED lines=33> */
[----:B------:R-:W-:Y:S02]  /*6530*/  IADD3 R0, R5, 0x8, RZ ;  /* 0x0000000805007810 */ /* 0x000fe40007ffe0ff */
[----:B------:R-:W-:Y:S02]  /*6540*/  FSEL R62, R62, -INF , !P4 ;  /* 0xff8000003e3e7808 */ /* 0x000fe40006000000 */
[C---:B------:R-:W-:Y:S02]  /*6550*/  IADD3 R4, R0.reuse, UR8, RZ ;  /* 0x0000000800047c10 */ /* 0x040fe4000fffe0ff */
[----:B------:R-:W-:Y:S02]  /*6560*/  IADD3 R0, R0, UR7, RZ ;  /* 0x0000000700007c10 */ /* 0x000fe4000fffe0ff */
[----:B------:R-:W-:Y:S02]  /*6570*/  IMNMX R4, RZ, R4, !PT ;  /* 0x00000004ff047217 */ /* 0x000fe40007800200 */
[----:B------:R-:W-:Y:S02]  /*6580*/  IMNMX R0, R0, UR5, PT ;  /* 0x0000000500007c17 */ /* 0x000fe4000b800200 */
[-C--:B------:R-:W-:Y:S02]  /*6590*/  ISETP.GE.AND P4, PT, R166, R4.reuse, PT ;  /* 0x00000004a600720c */ /* 0x080fe40003f86270 */
[----:B------:R-:W-:Y:S02]  /*65a0*/  FSEL R61, R61, -INF , !P3 ;  /* 0xff8000003d3d7808 */ /* 0x000fe40005800000 */
[----:B------:R-:W-:Y:S02]  /*65b0*/  ISETP.GE.AND P3, PT, R168, R4, PT ;  /* 0x00000004a800720c */ /* 0x000fe40003f66270 */
        /* <DEDUP_REMOVED lines=92> */
[-C--:B------:R-:W-:Y:S02]  /*6b80*/  ISETP.GE.OR P0, PT, R112, R0.reuse, !P0 ;  /* 0x000000007000720c */ /* 0x080fe40004706670 */
[-C--:B------:R-:W-:Y:S02]  /*6b90*/  ISETP.GE.OR P6, PT, R107, R0.reuse, !P6 ;  /* 0x000000006b00720c */ /* 0x080fe400077c6670 */
[-C--:B------:R-:W-:Y:S02]  /*6ba0*/  ISETP.GE.OR P5, PT, R106, R0.reuse, !P5 ;  /* 0x000000006a00720c */ /* 0x080fe40006fa6670 */
[-C--:B------:R-:W-:Y:S02]  /*6bb0*/  ISETP.GE.OR P4, PT, R105, R0.reuse, !P4 ;  /* 0x000000006900720c */ /* 0x080fe40006786670 */
[-C--:B------:R-:W-:Y:S02]  /*6bc0*/  ISETP.GE.OR P3, PT, R104, R0.reuse, !P3 ;  /* 0x000000006800720c */ /* 0x080fe40005f66670 */
[-C--:B------:R-:W-:Y:S02]  /*6bd0*/  ISETP.GE.OR P2, PT, R103, R0.reuse, !P2 ;  /* 0x000000006700720c */ /* 0x080fe40005746670 */
[----:B------:R-:W-:Y:S02]  /*6be0*/  ISETP.GE.OR P1, PT, R6, R0, !P1 ;  /* 0x000000000600720c */ /* 0x000fe40004f26670 */
[----:B------:R-:W-:Y:S02]  /*6bf0*/  IADD3 R0, R5, UR7, RZ ;  /* 0x0000000705007c10 */ /* 0x000fe4000fffe0ff */
[----:B------:R-:W-:Y:S02]  /*6c00*/  IMNMX R4, RZ, R4, !PT ;  /* 0x00000004ff047217 */ /* 0x000fe40007800200 */
[----:B------:R-:W-:Y:S02]  /*6c10*/  IMNMX R0, R0, UR5, PT ;  /* 0x0000000500007c17 */ /* 0x000fe4000b800200 */
[----:B------:R-:W-:Y:S02]  /*6c20*/  FSEL R36, R36, -INF , !P0 ;  /* 0xff80000024247808 */ /* 0x000fe40004000000 */
[CC--:B------:R-:W-:Y:S02]  /*6c30*/  ISETP.GE.AND P0, PT, R168.reuse, R4.reuse, PT ;  /* 0x00000004a800720c */ /* 0x0c0fe40003f06270 */
[----:B------:R-:W-:Y:S02]  /*6c40*/  FSEL R35, R35, -INF , !P6 ;  /* 0xff80000023237808 */ /* 0x000fe40007000000 */
[C---:B------:R-:W-:Y:S02]  /*6c50*/  ISETP.GE.AND P6, PT, R167.reuse, R4, PT ;  /* 0x00000004a700720c */ /* 0x040fe40003fc6270 */
        /* <DEDUP_REMOVED lines=51> */
.L_x_771:
        /* <DEDUP_REMOVED lines=46> */
[----:B------:R-:W-:Y:S04]  /*7270*/  STL [R1+0xa0], R3 ;  /* 0x0000a00301007387 */ /* 0x000fe80000100800 */
[----:B------:R1:W-:Y:S01]  /*7280*/  STL [R1+0x9c], R2 ;  /* 0x00009c0201007387 */ /* 0x0003e20000100800 */
        /* <DEDUP_REMOVED lines=10> */
[----:B------:R-:W-:Y:S01]  /*7330*/  MUFU.EX2 R180, R67 ;  /* 0x0000004300b47308 */ /* 0x000fe20000000800 */
[--C-:B------:R-:W-:Y:S02]  /*7340*/  FFMA.FTZ R65, R65, c[0x0][0x23c], -R6.reuse ;  /* 0x00008f0041417a23 */ /* 0x100fe40000010806 */
[--C-:B------:R-:W-:Y:S01]  /*7350*/  FFMA.FTZ R64, R64, c[0x0][0x23c], -R6.reuse ;  /* 0x00008f0040407a23 */ /* 0x100fe20000010806 */
[----:B------:R-:W-:Y:S01]  /*7360*/  FSEL R4, R4, RZ, P0 ;  /* 0x000000ff04047208 */ /* 0x000fe20000000000 */
[--C-:B------:R-:W-:Y:S01]  /*7370*/  FFMA.FTZ R63, R63, c[0x0][0x23c], -R6.reuse ;  /* 0x00008f003f3f7a23 */ /* 0x100fe20000010806 */
[----:B------:R-:W-:Y:S01]  /*7380*/  FSETP.NEU.FTZ.AND P0, PT, R103, -INF , PT ;  /* 0xff8000006700780b */ /* 0x000fe20003f1d000 */
        /* <DEDUP_REMOVED lines=12> */
[----:B------:R-:W-:Y:S02]  /*7450*/  FFMA.FTZ R6, R56, c[0x0][0x23c], -R6 ;  /* 0x00008f0038067a23 */ /* 0x000fe40000010806 */
[----:B------:R-:W-:Y:S01]  /*7460*/  FMUL.FTZ R0, R103, 1.4426950216293334961 ;  /* 0x3fb8aa3b67007820 */ /* 0x000fe20000410000 */
[----:B------:R-:W2:Y:S01]  /*7470*/  MUFU.EX2 R174, R7 ;  /* 0x0000000700ae7308 */ /* 0x000ea20000000800 */
[--C-:B------:R-:W-:Y:S02]  /*7480*/  FFMA.FTZ R9, R9, c[0x0][0x23c], -R5.reuse ;  /* 0x00008f0009097a23 */ /* 0x100fe40000010805 */
[--C-:B------:R-:W-:Y:S01]  /*7490*/  FFMA.FTZ R54, R54, c[0x0][0x23c], -R5.reuse ;  /* 0x00008f0036367a23 */ /* 0x100fe20000010805 */
[----:B------:R-:W-:Y:S01]  /*74a0*/  FSEL R0, R0, RZ, P0 ;  /* 0x000000ff00007208 */ /* 0x000fe20000000000 */
[--C-:B------:R-:W-:Y:S02]  /*74b0*/  FFMA.FTZ R53, R53, c[0x0][0x23c], -R5.reuse ;  /* 0x00008f0035357a23 */ /* 0x100fe40000010805 */
[--C-:B------:R-:W-:Y:S02]  /*74c0*/  FFMA.FTZ R52, R52, c[0x0][0x23c], -R5.reuse ;  /* 0x00008f0034347a23 */ /* 0x100fe40000010805 */
[--C-:B------:R-:W-:Y:S01]  /*74d0*/  FFMA.FTZ R101, R101, c[0x0][0x23c], -R0.reuse ;  /* 0x00008f0065657a23 */ /* 0x100fe20000010800 */
[----:B-1----:R2:W-:Y:S01]  /*74e0*/  MUFU.EX2 R68, R6 ;  /* 0x0000000600447308 */ /* 0x0025e20000000800 */
        /* <DEDUP_REMOVED lines=13> */
[----:B------:R-:W-:Y:S01]  /*75c0*/  FFMA.FTZ R5, R44, c[0x0][0x23c], -R5 ;  /* 0x00008f002c057a23 */ /* 0x000fe20000010805 */
[----:B--2---:R-:W-:Y:S01]  /*75d0*/  F2FP.BF16.PACK_AB R6, R174, R175 ;  /* 0x000000afae06723e */ /* 0x004fe200000010ff */
[--C-:B------:R-:W-:Y:S02]  /*75e0*/  FFMA.FTZ R30, R30, c[0x0][0x23c], -R0.reuse ;  /* 0x00008f001e1e7a23 */ /* 0x100fe40000010800 */
[----:B------:R-:W-:Y:S02]  /*75f0*/  FFMA.FTZ R29, R29, c[0x0][0x23c], -R0 ;  /* 0x00008f001d1d7a23 */ /* 0x000fe40000010800 */
[----:B------:R1:W-:Y:S01]  /*7600*/  STS [R220+0x10000], R6 ;  /* 0x01000006dc007388 */ /* 0x0003e20000000800 */
[----:B------:R-:W2:Y:S01]  /*7610*/  MUFU.EX2 R168, R11 ;  /* 0x0000000b00a87308 */ /* 0x000ea20000000800 */
[--C-:B------:R-:W-:Y:S02]  /*7620*/  FFMA.FTZ R16, R16, c[0x0][0x23c], -R4.reuse ;  /* 0x00008f0010107a23 */ /* 0x100fe40000010804 */
[--C-:B------:R-:W-:Y:S02]  /*7630*/  FFMA.FTZ R15, R15, c[0x0][0x23c], -R4.reuse ;  /* 0x00008f000f0f7a23 */ /* 0x100fe40000010804 */
[--C-:B------:R-:W-:Y:S02]  /*7640*/  FFMA.FTZ R43, R43, c[0x0][0x23c], -R4.reuse ;  /* 0x00008f002b2b7a23 */ /* 0x100fe40000010804 */
[----:B------:R-:W-:Y:S02]  /*7650*/  FFMA.FTZ R42, R42, c[0x0][0x23c], -R4 ;  /* 0x00008f002a2a7a23 */ /* 0x000fe40000010804 */
[--C-:B------:R-:W-:Y:S01]  /*7660*/  FFMA.FTZ R28, R28, c[0x0][0x23c], -R0.reuse ;  /* 0x00008f001c1c7a23 */ /* 0x100fe20000010800 */
[----:B------:R2:W-:Y:S01]  /*7670*/  MUFU.EX2 R2, R5 ;  /* 0x0000000500027308 */ /* 0x0005e20000000800 */
[----:B------:R-:W-:Y:S02]  /*7680*/  FFMA.FTZ R27, R27, c[0x0][0x23c], -R0 ;  /* 0x00008f001b1b7a23 */ /* 0x000fe40000010800 */
[--C-:B------:R-:W-:Y:S02]  /*7690*/  FFMA.FTZ R41, R41, c[0x0][0x23c], -R4.reuse ;  /* 0x00008f0029297a23 */ /* 0x100fe40000010804 */
[--C-:B------:R-:W-:Y:S02]  /*76a0*/  FFMA.FTZ R40, R40, c[0x0][0x23c], -R4.reuse ;  /* 0x00008f0028287a23 */ /* 0x100fe40000010804 */
[--C-:B------:R-:W-:Y:S02]  /*76b0*/  FFMA.FTZ R39, R39, c[0x0][0x23c], -R4.reuse ;  /* 0x00008f0027277a23 */ /* 0x100fe40000010804 */
[--C-:B------:R-:W-:Y:S01]  /*76c0*/  FFMA.FTZ R38, R38, c[0x0][0x23c], -R4.reuse ;  /* 0x00008f0026267a23 */ /* 0x100fe20000010804 */
[----:B------:R-:W3:Y:S01]  /*76d0*/  MUFU.EX2 R178, R13 ;  /* 0x0000000d00b27308 */ /* 0x000ee20000000800 */
[--C-:B------:R-:W-:Y:S02]  /*76e0*/  FFMA.FTZ R37, R37, c[0x0][0x23c], -R4.reuse ;  /* 0x00008f0025257a23 */ /* 0x100fe40000010804 */
[--C-:B------:R-:W-:Y:S02]  /*76f0*/  FFMA.FTZ R36, R36, c[0x0][0x23c], -R4.reuse ;  /* 0x00008f0024247a23 */ /* 0x100fe40000010804 */
[--C-:B------:R-:W-:Y:S02]  /*7700*/  FFMA.FTZ R35, R35, c[0x0][0x23c], -R4.reuse ;  /* 0x00008f0023237a23 */ /* 0x100fe40000010804 */
[--C-:B------:R-:W-:Y:S02]  /*7710*/  FFMA.FTZ R34, R34, c[0x0][0x23c], -R4.reuse ;  /* 0x00008f0022227a23 */ /* 0x100fe40000010804 */
[--C-:B------:R-:W-:Y:S01]  /*7720*/  FFMA.FTZ R33, R33, c[0x0][0x23c], -R4.reuse ;  /* 0x00008f0021217a23 */ /* 0x100fe20000010804 */
[----:B------:R-:W-:Y:S01]  /*7730*/  MUFU.EX2 R179, R10 ;  /* 0x0000000a00b37308 */ /* 0x000fe20000000800 */
[--C-:B------:R-:W-:Y:S02]  /*7740*/  FFMA.FTZ R32, R32, c[0x0][0x23c], -R4.reuse ;  /* 0x00008f0020207a23 */ /* 0x100fe40000010804 */
[--C-:B------:R-:W-:Y:S01]  /*7750*/  FFMA.FTZ R31, R31, c[0x0][0x23c], -R4.reuse ;  /* 0x00008f001f1f7a23 */ /* 0x100fe20000010804 */
[----:B--2---:R-:W-:Y:S01]  /*7760*/  F2FP.BF16.PACK_AB R5, R168, R173 ;  /* 0x000000ada805723e */ /* 0x004fe200000010ff */
[----:B------:R-:W-:Y:S02]  /*7770*/  FFMA.FTZ R4, R102, c[0x0][0x23c], -R4 ;  /* 0x00008f0066047a23 */ /* 0x000fe40000010804 */
[--C-:B------:R-:W-:Y:S02]  /*7780*/  FFMA.FTZ R26, R26, c[0x0][0x23c], -R0.reuse ;  /* 0x00008f001a1a7a23 */ /* 0x100fe40000010800 */
[----:B------:R-:W-:Y:S01]  /*7790*/  STS [R220+0x10400], R5 ;  /* 0x01040005dc007388 */ /* 0x000fe20000000800 */
[----:B------:R-:W1:Y:S01]  /*77a0*/  MUFU.EX2 R176, R9 ;  /* 0x0000000900b07308 */ /* 0x000e620000000800 */
[--C-:B------:R-:W-:Y:S02]  /*77b0*/  FFMA.FTZ R25, R25, c[0x0][0x23c], -R0.reuse ;  /* 0x00008f0019197a23 */ /* 0x100fe40000010800 */
[--C-:B------:R-:W-:Y:S01]  /*77c0*/  FFMA.FTZ R24, R24, c[0x0][0x23c], -R0.reuse ;  /* 0x00008f0018187a23 */ /* 0x100fe20000010800 */
[----:B---3--:R-:W-:Y:S01]  /*77d0*/  F2FP.BF16.PACK_AB R7, R178, R177 ;  /* 0x000000b1b207723e */ /* 0x008fe200000010ff */
[--C-:B------:R-:W-:Y:S02]  /*77e0*/  FFMA.FTZ R23, R23, c[0x0][0x23c], -R0.reuse ;  /* 0x00008f0017177a23 */ /* 0x100fe40000010800 */
[--C-:B------:R-:W-:Y:S02]  /*77f0*/  FFMA.FTZ R22, R22, c[0x0][0x23c], -R0.reuse ;  /* 0x00008f0016167a23 */ /* 0x100fe40000010800 */
[----:B------:R2:W-:Y:S01]  /*7800*/  STS [R219+0x10000], R7 ;  /* 0x01000007db007388 */ /* 0x0005e20000000800 */
[----:B------:R-:W-:Y:S01]  /*7810*/  MUFU.EX2 R113, R30 ;  /* 0x0000001e00717308 */ /* 0x000fe20000000800 */
[--C-:B------:R-:W-:Y:S02]  /*7820*/  FFMA.FTZ R21, R21, c[0x0][0x23c], -R0.reuse ;  /* 0x00008f0015157a23 */ /* 0x100fe40000010800 */
[--C-:B------:R-:W-:Y:S02]  /*7830*/  FFMA.FTZ R20, R20, c[0x0][0x23c], -R0.reuse ;  /* 0x00008f0014147a23 */ /* 0x100fe40000010800 */
[--C-:B------:R-:W-:Y:S02]  /*7840*/  FFMA.FTZ R19, R19, c[0x0][0x23c], -R0.reuse ;  /* 0x00008f0013137a23 */ /* 0x100fe40000010800 */
[--C-:B------:R-:W-:Y:S02]  /*7850*/  FFMA.FTZ R18, R18, c[0x0][0x23c], -R0.reuse ;  /* 0x00008f0012127a23 */ /* 0x100fe40000010800 */
[--C-:B------:R-:W-:Y:S01]  /*7860*/  FFMA.FTZ R17, R17, c[0x0][0x23c], -R0.reuse ;  /* 0x00008f0011117a23 */ /* 0x100fe20000010800 */
[----:B------:R-:W3:Y:S01]  /*7870*/  MUFU.EX2 R112, R29 ;  /* 0x0000001d00707308 */ /* 0x000ee20000000800 */
[----:B------:R-:W-:Y:S01]  /*7880*/  FFMA.FTZ R0, R100, c[0x0][0x23c], -R0 ;  /* 0x00008f0064007a23 */ /* 0x000fe20000010800 */
[----:B-1----:R-:W-:Y:S05]  /*7890*/  F2FP.BF16.PACK_AB R6, R176, R179 ;  /* 0x000000b3b006723e */ /* 0x002fea00000010ff */
[----:B------:R-:W-:Y:S03]  /*78a0*/  STS [R219+0x10400], R6 ;  /* 0x01040006db007388 */ /* 0x000fe60000000800 */
[----:B------:R-:W-:Y:S01]  /*78b0*/  MUFU.EX2 R163, R16 ;  /* 0x0000001000a37308 */ /* 0x000fe20000000800 */
[----:B--2---:R-:W-:Y:S09]  /*78c0*/  F2FP.BF16.PACK_AB R7, R181, R180 ;  /* 0x000000b4b507723e */ /* 0x004ff200000010ff */
[----:B------:R-:W1:Y:S01]  /*78d0*/  MUFU.EX2 R114, R15 ;  /* 0x0000000f00727308 */ /* 0x000e620000000800 */
[----:B---3--:R-:W-:Y:S05]  /*78e0*/  F2FP.BF16.PACK_AB R8, R112, R113 ;  /* 0x000000717008723e */ /* 0x008fea00000010ff */
[----:B------:R2:W-:Y:S04]  /*78f0*/  STS [R220+0x12400], R8 ;  /* 0x01240008dc007388 */ /* 0x0005e80000000800 */
[----:B------:R-:W-:Y:S10]  /*7900*/  MUFU.EX2 R167, R43 ;  /* 0x0000002b00a77308 */ /* 0x000ff40000000800 */
[----:B------:R-:W3:Y:S01]  /*7910*/  MUFU.EX2 R165, R42 ;  /* 0x0000002a00a57308 */ /* 0x000ee20000000800 */
[----:B-1----:R-:W-:Y:S05]  /*7920*/  F2FP.BF16.PACK_AB R9, R114, R163 ;  /* 0x000000a37209723e */ /* 0x002fea00000010ff */
[----:B------:R-:W-:Y:S04]  /*7930*/  STS [R220+0x12000], R9 ;  /* 0x01200009dc007388 */ /* 0x000fe80000000800 */
[----:B------:R-:W-:Y:S10]  /*7940*/  MUFU.EX2 R164, R28 ;  /* 0x0000001c00a47308 */ /* 0x000ff40000000800 */
[----:B------:R-:W2:Y:S01]  /*7950*/  MUFU.EX2 R115, R27 ;  /* 0x0000001b00737308 */ /* 0x000ea20000000800 */
[----:B---3--:R-:W-:Y:S05]  /*7960*/  F2FP.BF16.PACK_AB R5, R165, R167 ;  /* 0x000000a7a505723e */ /* 0x008fea00000010ff */
[----:B------:R1:W-:Y:S04]  /*7970*/  STS [R219+0x12000], R5 ;  /* 0x01200005db007388 */ /* 0x0003e80000000800 */
[----:B------:R-:W-:Y:S10]  /*7980*/  MUFU.EX2 R10, R55 ;  /* 0x00000037000a7308 */ /* 0x000ff40000000800 */
[----:B------:R-:W3:Y:S01]  /*7990*/  MUFU.EX2 R157, R54 ;  /* 0x00000036009d7308 */ /* 0x000ee20000000800 */
[----:B--2---:R-:W-:Y:S05]  /*79a0*/  F2FP.BF16.PACK_AB R8, R115, R164 ;  /* 0x000000a47308723e */ /* 0x004fea00000010ff */
[----:B------:R2:W-:Y:S04]  /*79b0*/  STS [R219+0x12400], R8 ;  /* 0x01240008db007388 */ /* 0x0005e80000000800 */
[----:B------:R-:W-:Y:S01]  /*79c0*/  MUFU.EX2 R149, R65 ;  /* 0x0000004100957308 */ /* 0x000fe20000000800 */
[----:B------:R4:W-:Y:S09]  /*79d0*/  STS [R218+0x10000], R7 ;  /* 0x01000007da007388 */ /* 0x0009f20000000800 */
[----:B------:R-:W1:Y:S01]  /*79e0*/  MUFU.EX2 R148, R64 ;  /* 0x0000004000947308 */ /* 0x000e620000000800 */
[----:B---3--:R-:W-:Y:S05]  /*79f0*/  F2FP.BF16.PACK_AB R6, R157, R10 ;  /* 0x0000000a9d06723e */ /* 0x008fea00000010ff */
[----:B------:R3:W-:Y:S04]  /*7a00*/  STS [R218+0x10400], R6 ;  /* 0x01040006da007388 */ /* 0x0007e80000000800 */
[----:B------:R-:W-:Y:S10]  /*7a10*/  MUFU.EX2 R99, R53 ;  /* 0x0000003500637308 */ /* 0x000ff40000000800 */
[----:B------:R-:W2:Y:S01]  /*7a20*/  MUFU.EX2 R98, R52 ;  /* 0x0000003400627308 */ /* 0x000ea20000000800 */
[----:B-1----:R-:W-:Y:S05]  /*7a30*/  F2FP.BF16.PACK_AB R5, R148, R149 ;  /* 0x000000959405723e */ /* 0x002fea00000010ff */
[----:B------:R1:W-:Y:S04]  /*7a40*/  STS [R217+0x10000], R5 ;  /* 0x01000005d9007388 */ /* 0x0003e80000000800 */
[----:B------:R2:W-:Y:S10]  /*7a50*/  MUFU.EX2 R72, R4 ;  /* 0x0000000400487308 */ /* 0x0005f40000000800 */
[----:B------:R-:W-:Y:S10]  /*7a60*/  MUFU.EX2 R156, R41 ;  /* 0x00000029009c7308 */ /* 0x000ff40000000800 */
[----:B------:R-:W1:Y:S01]  /*7a70*/  MUFU.EX2 R225, R40 ;  /* 0x0000002800e17308 */ /* 0x000e620000000800 */
[----:B--2---:R-:W-:Y:S05]  /*7a80*/  F2FP.BF16.PACK_AB R4, R98, R99 ;  /* 0x000000636204723e */ /* 0x004fea00000010ff */
[----:B------:R2:W-:Y:S04]  /*7a90*/  STS [R217+0x10400], R4 ;  /* 0x01040004d9007388 */ /* 0x0005e80000000800 */
[----:B------:R-:W-:Y:S10]  /*7aa0*/  MUFU.EX2 R203, R26 ;  /* 0x0000001a00cb7308 */ /* 0x000ff40000000800 */
[----:B------:R-:W4:Y:S01]  /*7ab0*/  MUFU.EX2 R198, R25 ;  /* 0x0000001900c67308 */ /* 0x000f220000000800 */
[----:B-1----:R-:W-:Y:S05]  /*7ac0*/  F2FP.BF16.PACK_AB R8, R225, R156 ;  /* 0x0000009ce108723e */ /* 0x002fea00000010ff */
[----:B------:R-:W-:Y:S04]  /*7ad0*/  STS [R218+0x12000], R8 ;  /* 0x01200008da007388 */ /* 0x000fe80000000800 */
[----:B------:R-:W-:Y:S10]  /*7ae0*/  MUFU.EX2 R153, R39 ;  /* 0x0000002700997308 */ /* 0x000ff40000000800 */
[----:B------:R-:W3:Y:S01]  /*7af0*/  MUFU.EX2 R152, R38 ;  /* 0x0000002600987308 */ /* 0x000ee20000000800 */
[----:B----4-:R-:W-:Y:S05]  /*7b00*/  F2FP.BF16.PACK_AB R7, R198, R203 ;  /* 0x000000cbc607723e */ /* 0x010fea00000010ff */
[----:B------:R1:W-:Y:S04]  /*7b10*/  STS [R218+0x12400], R7 ;  /* 0x01240007da007388 */ /* 0x0003e80000000800 */
[----:B------:R-:W-:Y:S10]  /*7b20*/  MUFU.EX2 R151, R24 ;  /* 0x0000001800977308 */ /* 0x000ff40000000800 */
[----:B------:R-:W4:Y:S01]  /*7b30*/  MUFU.EX2 R150, R23 ;  /* 0x0000001700967308 */ /* 0x000f220000000800 */
[----:B---3--:R-:W-:Y:S05]  /*7b40*/  F2FP.BF16.PACK_AB R6, R152, R153 ;  /* 0x000000999806723e */ /* 0x008fea00000010ff */
[----:B------:R-:W-:Y:S04]  /*7b50*/  STS [R217+0x12000], R6 ;  /* 0x01200006d9007388 */ /* 0x000fe80000000800 */
[----:B------:R-:W-:Y:S10]  /*7b60*/  MUFU.EX2 R97, R63 ;  /* 0x0000003f00617308 */ /* 0x000ff40000000800 */
[----:B------:R-:W2:Y:S01]  /*7b70*/  MUFU.EX2 R96, R62 ;  /* 0x0000003e00607308 */ /* 0x000ea20000000800 */
[----:B----4-:R-:W-:Y:S05]  /*7b80*/  F2FP.BF16.PACK_AB R5, R150, R151 ;  /* 0x000000979605723e */ /* 0x010fea00000010ff */
[----:B------:R-:W-:Y:S04]  /*7b90*/  STS [R217+0x12400], R5 ;  /* 0x01240005d9007388 */ /* 0x000fe80000000800 */
[----:B------:R-:W-:Y:S10]  /*7ba0*/  MUFU.EX2 R95, R51 ;  /* 0x00000033005f7308 */ /* 0x000ff40000000800 */
[----:B------:R-:W1:Y:S01]  /*7bb0*/  MUFU.EX2 R94, R50 ;  /* 0x00000032005e7308 */ /* 0x000e620000000800 */
[----:B--2---:R-:W-:Y:S05]  /*7bc0*/  F2FP.BF16.PACK_AB R4, R96, R97 ;  /* 0x000000616004723e */ /* 0x004fea00000010ff */
[----:B------:R2:W-:Y:S04]  /*7bd0*/  STS [R216+0x10000], R4 ;  /* 0x01000004d8007388 */ /* 0x0005e80000000800 */
[----:B------:R-:W-:Y:S10]  /*7be0*/  MUFU.EX2 R85, R61 ;  /* 0x0000003d00557308 */ /* 0x000ff40000000800 */
[----:B------:R-:W2:Y:S01]  /*7bf0*/  MUFU.EX2 R84, R60 ;  /* 0x0000003c00547308 */ /* 0x000ea20000000800 */
[----:B-1----:R-:W-:Y:S05]  /*7c00*/  F2FP.BF16.PACK_AB R7, R94, R95 ;  /* 0x0000005f5e07723e */ /* 0x002fea00000010ff */
[----:B------:R1:W-:Y:S04]  /*7c10*/  STS [R216+0x10400], R7 ;  /* 0x01040007d8007388 */ /* 0x0003e80000000800 */
[----:B------:R-:W-:Y:S10]  /*7c20*/  MUFU.EX2 R83, R49 ;  /* 0x0000003100537308 */ /* 0x000ff40000000800 */
[----:B------:R-:W3:Y:S01]  /*7c30*/  MUFU.EX2 R82, R48 ;  /* 0x0000003000527308 */ /* 0x000ee20000000800 */
[----:B--2---:R-:W-:Y:S05]  /*7c40*/  F2FP.BF16.PACK_AB R4, R84, R85 ;  /* 0x000000555404723e */ /* 0x004fea00000010ff */
[----:B------:R-:W-:Y:S04]  /*7c50*/  STS [R213+0x10000], R4 ;  /* 0x01000004d5007388 */ /* 0x000fe80000000800 */
[----:B------:R3:W-:Y:S10]  /*7c60*/  MUFU.EX2 R70, R0 ;  /* 0x0000000000467308 */ /* 0x0007f40000000800 */
[----:B------:R-:W-:Y:S10]  /*7c70*/  MUFU.EX2 R93, R37 ;  /* 0x00000025005d7308 */ /* 0x000ff40000000800 */
[----:B------:R-:W2:Y:S01]  /*7c80*/  MUFU.EX2 R92, R36 ;  /* 0x00000024005c7308 */ /* 0x000ea20000000800 */
[----:B---3--:R-:W-:Y:S05]  /*7c90*/  F2FP.BF16.PACK_AB R0, R82, R83 ;  /* 0x000000535200723e */ /* 0x008fea00000010ff */
[----:B------:R-:W-:Y:S04]  /*7ca0*/  STS [R213+0x10400], R0 ;  /* 0x01040000d5007388 */ /* 0x000fe80000000800 */
[----:B------:R-:W-:Y:S10]  /*7cb0*/  MUFU.EX2 R91, R22 ;  /* 0x00000016005b7308 */ /* 0x000ff40000000800 */
[----:B------:R-:W3:Y:S01]  /*7cc0*/  MUFU.EX2 R90, R21 ;  /* 0x00000015005a7308 */ /* 0x000ee20000000800 */
[----:B--2---:R-:W-:Y:S05]  /*7cd0*/  F2FP.BF16.PACK_AB R6, R92, R93 ;  /* 0x0000005d5c06723e */ /* 0x004fea00000010ff */
[----:B------:R2:W-:Y:S04]  /*7ce0*/  STS [R216+0x12000], R6 ;  /* 0x01200006d8007388 */ /* 0x0005e80000000800 */
[----:B------:R-:W-:Y:S10]  /*7cf0*/  MUFU.EX2 R89, R35 ;  /* 0x0000002300597308 */ /* 0x000ff40000000800 */
[----:B------:R-:W1:Y:S01]  /*7d00*/  MUFU.EX2 R88, R34 ;  /* 0x0000002200587308 */ /* 0x000e620000000800 */
[----:B---3--:R-:W-:Y:S05]  /*7d10*/  F2FP.BF16.PACK_AB R5, R90, R91 ;  /* 0x0000005b5a05723e */ /* 0x008fea00000010ff */
[----:B------:R3:W-:Y:S04]  /*7d20*/  STS [R216+0x12400], R5 ;  /* 0x01240005d8007388 */ /* 0x0007e80000000800 */
[----:B------:R-:W-:Y:S10]  /*7d30*/  MUFU.EX2 R87, R20 ;  /* 0x0000001400577308 */ /* 0x000ff40000000800 */
[----:B------:R-:W2:Y:S01]  /*7d40*/  MUFU.EX2 R86, R19 ;  /* 0x0000001300567308 */ /* 0x000ea20000000800 */
[----:B-1----:R-:W-:Y:S05]  /*7d50*/  F2FP.BF16.PACK_AB R7, R88, R89 ;  /* 0x000000595807723e */ /* 0x002fea00000010ff */
[----:B------:R-:W-:Y:S04]  /*7d60*/  STS [R213+0x12000], R7 ;  /* 0x01200007d5007388 */ /* 0x000fe80000000800 */
[----:B------:R-:W-:Y:S10]  /*7d70*/  MUFU.EX2 R81, R59 ;  /* 0x0000003b00517308 */ /* 0x000ff40000000800 */
[----:B------:R-:W3:Y:S01]  /*7d80*/  MUFU.EX2 R80, R58 ;  /* 0x0000003a00507308 */ /* 0x000ee20000000800 */
[----:B--2---:R-:W-:Y:S05]  /*7d90*/  F2FP.BF16.PACK_AB R6, R86, R87 ;  /* 0x000000575606723e */ /* 0x004fea00000010ff */
[----:B------:R-:W-:Y:S04]  /*7da0*/  STS [R213+0x12400], R6 ;  /* 0x01240006d5007388 */ /* 0x000fe80000000800 */
[----:B------:R-:W-:Y:S10]  /*7db0*/  MUFU.EX2 R79, R47 ;  /* 0x0000002f004f7308 */ /* 0x000ff40000000800 */
[----:B------:R-:W1:Y:S01]  /*7dc0*/  MUFU.EX2 R78, R46 ;  /* 0x0000002e004e7308 */ /* 0x000e620000000800 */
[----:B---3--:R-:W-:Y:S05]  /*7dd0*/  F2FP.BF16.PACK_AB R5, R80, R81 ;  /* 0x000000515005723e */ /* 0x008fea00000010ff */
[----:B------:R2:W-:Y:S04]  /*7de0*/  STS [R215+0x10000], R5 ;  /* 0x01000005d7007388 */ /* 0x0005e80000000800 */
[----:B------:R-:W3:Y:S10]  /*7df0*/  MUFU.EX2 R69, R57 ;  /* 0x0000003900457308 */ /* 0x000ef40000000800 */
[----:B------:R-:W2:Y:S01]  /*7e00*/  MUFU.EX2 R3, R45 ;  /* 0x0000002d00037308 */ /* 0x000ea20000000800 */
[----:B-1----:R-:W-:Y:S05]  /*7e10*/  F2FP.BF16.PACK_AB R4, R78, R79 ;  /* 0x0000004f4e04723e */ /* 0x002fea00000010ff */
[----:B------:R1:W-:Y:S04]  /*7e20*/  STS [R215+0x10400], R4 ;  /* 0x01040004d7007388 */ /* 0x0003e80000000800 */
[----:B------:R-:W-:Y:S01]  /*7e30*/  MUFU.EX2 R77, R33 ;  /* 0x00000021004d7308 */ /* 0x000fe20000000800 */
[----:B---3--:R-:W-:Y:S05]  /*7e40*/  F2FP.BF16.PACK_AB R0, R68, R69 ;  /* 0x000000454400723e */ /* 0x008fea00000010ff */
[----:B------:R3:W-:Y:S04]  /*7e50*/  STS [R214+0x10000], R0 ;  /* 0x01000000d6007388 */ /* 0x0007e80000000800 */
[----:B------:R-:W4:Y:S01]  /*7e60*/  MUFU.EX2 R76, R32 ;  /* 0x00000020004c7308 */ /* 0x000f220000000800 */
[----:B--2---:R-:W-:Y:S05]  /*7e70*/  F2FP.BF16.PACK_AB R5, R2, R3 ;  /* 0x000000030205723e */ /* 0x004fea00000010ff */
[----:B------:R-:W-:Y:S04]  /*7e80*/  STS [R214+0x10400], R5 ;  /* 0x01040005d6007388 */ /* 0x000fe80000000800 */
[----:B------:R-:W-:Y:S10]  /*7e90*/  MUFU.EX2 R75, R18 ;  /* 0x00000012004b7308 */ /* 0x000ff40000000800 */
[----:B------:R-:W2:Y:S01]  /*7ea0*/  MUFU.EX2 R74, R17 ;  /* 0x00000011004a7308 */ /* 0x000ea20000000800 */
[----:B----4-:R-:W-:Y:S05]  /*7eb0*/  F2FP.BF16.PACK_AB R7, R76, R77 ;  /* 0x0000004d4c07723e */ /* 0x010fea00000010ff */
        /* <DEDUP_REMOVED lines=8> */
[----:B------:R1:W-:Y:S04]  /*7f40*/  STS [R214+0x12400], R0 ;  /* 0x01240000d6007388 */ /* 0x0003e80000000800 */
[----:B------:R-:W2:Y:S08]  /*7f50*/  LDSM.16.M88.4 R64, [R154+0x4000] ;  /* 0x004000009a40783b */ /* 0x000eb00000000200 */
[----:B------:R-:W3:Y:S08]  /*7f60*/  LDSM.16.M88.4 R60, [R154+0x5000] ;  /* 0x005000009a3c783b */ /* 0x000ef00000000200 */
[----:B------:R-:W4:Y:S01]  /*7f70*/  LDSM.16.M88.4 R100, [R155+0x4000] ;  /* 0x004000009b64783b */ /* 0x000f220000000200 */
[----:B-1----:R-:W-:Y:S07]  /*7f80*/  MOV R0, R10 ;  /* 0x0000000a00007202 */ /* 0x002fee0000000f00 */
        /* <DEDUP_REMOVED lines=21> */
[C---:B------:R-:W-:Y:S03]  /*80e0*/  HMMA.16816.F32.BF16 R16, R100.reuse, R134, R16 ;  /* 0x000000866410723c */ /* 0x040fe60000041810 */
[----:B------:R-:W-:Y:S02]  /*80f0*/  FADD.FTZ R6, -R110, R6 ;  /* 0x000000066e067221 */ /* 0x000fe40000010100 */
[----:B------:R-:W-:Y:S02]  /*8100*/  FMUL.FTZ R7, R168, R7 ;  /* 0x00000007a8077220 */ /* 0x000fe40000410000 */
[----:B------:R-:W-:Y:S01]  /*8110*/  FMUL.FTZ R6, R173, R6 ;  /* 0x00000006ad067220 */ /* 0x000fe20000410000 */
[-C--:B------:R-:W-:Y:S01]  /*8120*/  HMMA.16816.F32.BF16 R20, R100, R136.reuse, R20 ;  /* 0x000000886414723c */ /* 0x080fe20000041814 */
[----:B------:R-:W-:Y:S03]  /*8130*/  FADD.FTZ R4, -R111, R4 ;  /* 0x000000046f047221 */ /* 0x000fe60000010100 */
[----:B------:R-:W-:Y:S02]  /*8140*/  FMUL.FTZ R182, R230, R6 ;  /* 0x00000006e6b67220 */ /* 0x000fe40000410000 */
[----:B------:R-:W-:Y:S01]  /*8150*/  FMUL.FTZ R4, R175, R4 ;  /* 0x00000004af047220 */ /* 0x000fe20000410000 */
[----:B------:R-:W-:Y:S01]  /*8160*/  MOV R175, R177 ;  /* 0x000000b100af7202 */ /* 0x000fe20000000f00 */
[----:B------:R-:W-:Y:S01]  /*8170*/  FADD.FTZ R5, -R111, R5 ;  /* 0x000000056f057221 */ /* 0x000fe20000010100 */
[C---:B------:R-:W-:Y:S03]  /*8180*/  HMMA.16816.F32.BF16 R24, R104.reuse, R136, R24 ;  /* 0x000000886818723c */ /* 0x040fe60000041818 */
[----:B------:R-:W-:Y:S02]  /*8190*/  FMUL.FTZ R5, R174, R5 ;  /* 0x00000005ae057220 */ /* 0x000fe40000410000 */
[----:B------:R-:W-:Y:S02]  /*81a0*/  FMUL.FTZ R184, R195, R4 ;  /* 0x00000004c3b87220 */ /* 0x000fe40000410000 */
[----:B------:R-:W-:Y:S01]  /*81b0*/  FMUL.FTZ R183, R232, R5 ;  /* 0x00000005e8b77220 */ /* 0x000fe20000410000 */
[-C--:B------:R-:W-:Y:S01]  /*81c0*/  HMMA.16816.F32.BF16 R28, R104, R138.reuse, R28 ;  /* 0x0000008a681c723c */ /* 0x080fe2000004181c */
[C---:B------:R-:W-:Y:S03]  /*81d0*/  FADD.FTZ R9, -R109.reuse, R9 ;  /* 0x000000096d097221 */ /* 0x040fe60000010100 */
[C---:B------:R-:W-:Y:S02]  /*81e0*/  FADD.FTZ R12, -R109.reuse, R12 ;  /* 0x0000000c6d0c7221 */ /* 0x040fe40000010100 */
[----:B------:R-:W-:Y:S02]  /*81f0*/  FMUL.FTZ R9, R114, R9 ;  /* 0x0000000972097220 */ /* 0x000fe40000410000 */
[----:B------:R-:W-:Y:S01]  /*8200*/  FADD.FTZ R22, -R110, R22 ;  /* 0x000000166e167221 */ /* 0x000fe20000010100 */
[C---:B------:R-:W-:Y:S03]  /*8210*/  HMMA.16816.F32.BF16 R32, R100.reuse, R138, R32 ;  /* 0x0000008a6420723c */ /* 0x040fe60000041820 */
[----:B------:R-:W-:Y:S02]  /*8220*/  FMUL.FTZ R22, R0, R22 ;  /* 0x0000001600167220 */ /* 0x000fe40000410000 */
[----:B------:R-:W-:Y:S02]  /*8230*/  FADD.FTZ R23, -R110, R23 ;  /* 0x000000176e177221 */ /* 0x000fe40000010100 */
[----:B------:R-:W-:Y:S01]  /*8240*/  FADD.FTZ R24, -R109, R24 ;  /* 0x000000186d187221 */ /* 0x000fe20000010100 */
[-C--:B------:R-:W-:Y:S01]  /*8250*/  HMMA.16816.F32.BF16 R36, R100, R140.reuse, R36 ;  /* 0x0000008c6424723c */ /* 0x080fe20000041824 */
[----:B------:R-:W-:Y:S02]  /*8260*/  FMUL.FTZ R23, R157, R23 ;  /* 0x000000179d177220 */ /* 0x000fe40000410000 */
[----:B------:R1:W5:Y:S01]  /*8270*/  LDL.LU R157, [R1+0x140] ;  /* 0x00014000019d7983 */ /* 0x0003620000300800 */
[----:B------:R-:W-:Y:S02]  /*8280*/  FMUL.FTZ R24, R156, R24 ;  /* 0x000000189c187220 */ /* 0x000fe40000410000 */
[C---:B------:R-:W-:Y:S01]  /*8290*/  FADD.FTZ R10, -R108.reuse, R10 ;  /* 0x0000000a6c0a7221 */ /* 0x040fe20000010100 */
[----:B------:R1:W5:Y:S01]  /*82a0*/  LDL.LU R156, [R1+0x13c] ;  /* 0x00013c00019c7983 */ /* 0x0003620000300800 */
[C---:B------:R-:W-:Y:S01]  /*82b0*/  FADD.FTZ R28, -R109.reuse, R28 ;  /* 0x0000001c6d1c7221 */ /* 0x040fe20000010100 */
[C---:B------:R-:W-:Y:S03]  /*82c0*/  HMMA.16816.F32.BF16 R40, R104.reuse, R140, R40 ;  /* 0x0000008c6828723c */ /* 0x040fe60000041828 */
[----:B------:R-:W-:Y:S02]  /*82d0*/  FADD.FTZ R29, -R109, R29 ;  /* 0x0000001d6d1d7221 */ /* 0x000fe40000010100 */
[----:B------:R-:W-:Y:S02]  /*82e0*/  FMUL.FTZ R28, R153, R28 ;  /* 0x0000001c991c7220 */ /* 0x000fe40000410000 */
[----:B------:R-:W-:Y:S01]  /*82f0*/  FADD.FTZ R30, -R108, R30 ;  /* 0x0000001e6c1e7221 */ /* 0x000fe20000010100 */
[----:B------:R1:W5:Y:S01]  /*8300*/  LDL.LU R153, [R1+0x138] ;  /* 0x0001380001997983 */ /* 0x0003620000300800 */
[----:B------:R-:W-:Y:S01]  /*8310*/  FMUL.FTZ R29, R152, R29 ;  /* 0x0000001d981d7220 */ /* 0x000fe20000410000 */
[-C--:B------:R-:W-:Y:S02]  /*8320*/  HMMA.16816.F32.BF16 R44, R104, R142.reuse, R44 ;  /* 0x0000008e682c723c */ /* 0x080fe4000004182c */
[----:B------:R-:W-:Y:S01]  /*8330*/  FADD.FTZ R31, -R108, R31 ;  /* 0x0000001f6c1f7221 */ /* 0x000fe20000010100 */
[----:B------:R1:W5:Y:S01]  /*8340*/  LDL.LU R152, [R1+0x134] ;  /* 0x0001340001987983 */ /* 0x0003620000300800 */
[----:B------:R-:W-:Y:S02]  /*8350*/  FMUL.FTZ R30, R151, R30 ;  /* 0x0000001e971e7220 */ /* 0x000fe40000410000 */
[----:B------:R-:W-:Y:S01]  /*8360*/  FMUL.FTZ R31, R150, R31 ;  /* 0x0000001f961f7220 */ /* 0x000fe20000410000 */
[----:B------:R1:W5:Y:S01]  /*8370*/  LDL.LU R151, [R1+0x130] ;  /* 0x0001300001977983 */ /* 0x0003620000300800 */
[C---:B------:R-:W-:Y:S01]  /*8380*/  FADD.FTZ R32, -R111.reuse, R32 ;  /* 0x000000206f207221 */ /* 0x040fe20000010100 */
[C---:B------:R-:W-:Y:S02]  /*8390*/  HMMA.16816.F32.BF16 R48, R100.reuse, R142, R48 ;  /* 0x0000008e6430723c */ /* 0x040fe40000041830 */
[----:B------:R1:W5:Y:S01]  /*83a0*/  LDL.LU R150, [R1+0x12c] ;  /* 0x00012c0001967983 */ /* 0x0003620000300800 */
        /* <DEDUP_REMOVED lines=26> */
[----:B------:R-:W-:Y:S02]  /*8550*/  HMMA.16816.F32.BF16 R64, R100, R146, R64 ;  /* 0x000000926440723c */ /* 0x000fe40000041840 */
[----:B------:R1:W5:Y:S01]  /*8560*/  LDL.LU R94, [R1+0x10c] ;  /* 0x00010c00015e7983 */ /* 0x0003620000300800 */
[----:B------:R-:W-:Y:S01]  /*8570*/  FADD.FTZ R41, -R109, R41 ;  /* 0x000000296d297221 */ /* 0x000fe20000010100 */
[----:B------:R-:W-:Y:S01]  /*8580*/  MOV R107, R181 ;  /* 0x000000b5006b7202 */ /* 0x000fe20000000f00 */
[----:B------:R-:W-:Y:S01]  /*8590*/  FMUL.FTZ R181, R229, R7 ;  /* 0x00000007e5b57220 */ /* 0x000fe20000410000 */
[----:B------:R-:W-:Y:S01]  /*85a0*/  MOV R105, R179 ;  /* 0x000000b300697202 */ /* 0x000fe20000000f00 */
[----:B------:R-:W-:Y:S01]  /*85b0*/  FMUL.FTZ R40, R93, R40 ;  /* 0x000000285d287220 */ /* 0x000fe20000410000 */
[----:B------:R-:W-:Y:S01]  /*85c0*/  MOV R104, R178 ;  /* 0x000000b200687202 */ /* 0x000fe20000000f00 */
[----:B------:R-:W-:Y:S01]  /*85d0*/  FADD.FTZ R42, -R108, R42 ;  /* 0x0000002a6c2a7221 */ /* 0x000fe20000010100 */
[----:B------:R1:W5:Y:S02]  /*85e0*/  LDL.LU R93, [R1+0x108] ;  /* 0x00010800015d7983 */ /* 0x0003640000300800 */
[----:B------:R-:W-:Y:S01]  /*85f0*/  FMUL.FTZ R41, R92, R41 ;  /* 0x000000295c297220 */ /* 0x000fe20000410000 */
[----:B------:R-:W-:Y:S01]  /*8600*/  MOV R106, R180 ;  /* 0x000000b4006a7202 */ /* 0x000fe20000000f00 */
[----:B------:R-:W-:Y:S01]  /*8610*/  FADD.FTZ R43, -R108, R43 ;  /* 0x0000002b6c2b7221 */ /* 0x000fe20000010100 */
[----:B------:R1:W5:Y:S01]  /*8620*/  LDL.LU R92, [R1+0x104] ;  /* 0x00010400015c7983 */ /* 0x0003620000300800 */
[----:B------:R-:W-:Y:S02]  /*8630*/  FMUL.FTZ R42, R91, R42 ;  /* 0x0000002a5b2a7220 */ /* 0x000fe40000410000 */
[----:B------:R-:W-:Y:S01]  /*8640*/  FMUL.FTZ R43, R90, R43 ;  /* 0x0000002b5a2b7220 */ /* 0x000fe20000410000 */
[----:B------:R1:W5:Y:S01]  /*8650*/  LDL.LU R91, [R1+0x100] ;  /* 0x00010000015b7983 */ /* 0x0003620000300800 */
[C---:B------:R-:W-:Y:S02]  /*8660*/  FADD.FTZ R44, -R109.reuse, R44 ;  /* 0x0000002c6d2c7221 */ /* 0x040fe40000010100 */
        /* <DEDUP_REMOVED lines=11> */
[----:B------:R-:W-:Y:S02]  /*8720*/  FADD.FTZ R48, -R111, R48 ;  /* 0x000000306f307221 */ /* 0x000fe40000010100 */
[----:B------:R-:W-:Y:S01]  /*8730*/  FMUL.FTZ R12, R167, R12 ;  /* 0x0000000ca70c7220 */ /* 0x000fe20000410000 */
[----:B------:R1:W5:Y:S01]  /*8740*/  LDL.LU R86, [R1+0xec] ;  /* 0x0000ec0001567983 */ /* 0x0003620000300800 */
[----:B------:R-:W-:Y:S02]  /*8750*/  FMUL.FTZ R179, R196, R9 ;  /* 0x00000009c4b37220 */ /* 0x000fe40000410000 */
[----:B------:R-:W-:Y:S01]  /*8760*/  FADD.FTZ R19, -R110, R19 ;  /* 0x000000136e137221 */ /* 0x000fe20000010100 */
[----:B------:R-:W2:Y:S01]  /*8770*/  LDL.LU R229, [R1+0x8] ;  /* 0x0000080001e57983 */ /* 0x000ea20000300800 */
[----:B------:R-:W-:Y:S02]  /*8780*/  FADD.FTZ R49, -R111, R49 ;  /* 0x000000316f317221 */ /* 0x000fe40000010100 */
[----:B------:R-:W-:Y:S01]  /*8790*/  FMUL.FTZ R9, R85, R48 ;  /* 0x0000003055097220 */ /* 0x000fe20000410000 */
[----:B------:R-:W3:Y:S01]  /*87a0*/  LDL.LU R230, [R1+0x4] ;  /* 0x0000040001e67983 */ /* 0x000ee20000300800 */
[----:B------:R-:W-:Y:S02]  /*87b0*/  FADD.FTZ R11, -R108, R11 ;  /* 0x0000000b6c0b7221 */ /* 0x000fe40000010100 */
[----:B------:R-:W-:Y:S01]  /*87c0*/  FMUL.FTZ R10, R113, R10 ;  /* 0x0000000a710a7220 */ /* 0x000fe20000410000 */
[----:B------:R1:W5:Y:S01]  /*87d0*/  LDL.LU R85, [R1+0xe8] ;  /* 0x0000e80001557983 */ /* 0x0003620000300800 */
[----:B------:R-:W-:Y:S02]  /*87e0*/  FMUL.FTZ R19, R176, R19 ;  /* 0x00000013b0137220 */ /* 0x000fe40000410000 */
[----:B------:R-:W-:Y:S02]  /*87f0*/  FMUL.FTZ R176, R172, R12 ;  /* 0x0000000cacb07220 */ /* 0x000fe40000410000 */
[----:B------:R-:W-:Y:S02]  /*8800*/  FADD.FTZ R50, -R110, R50 ;  /* 0x000000326e327221 */ /* 0x000fe40000010100 */
[----:B------:R-:W-:Y:S02]  /*8810*/  FMUL.FTZ R12, R84, R49 ;  /* 0x00000031540c7220 */ /* 0x000fe40000410000 */
[----:B------:R-:W-:Y:S01]  /*8820*/  FMUL.FTZ R11, R112, R11 ;  /* 0x0000000b700b7220 */ /* 0x000fe20000410000 */
[----:B------:R1:W5:Y:S01]  /*8830*/  LDL.LU R84, [R1+0xe4] ;  /* 0x0000e40001547983 */ /* 0x0003620000300800 */
[----:B------:R-:W-:Y:S02]  /*8840*/  FMUL.FTZ R178, R231, R10 ;  /* 0x0000000ae7b27220 */ /* 0x000fe40000410000 */
[----:B------:R-:W-:Y:S02]  /*8850*/  FADD.FTZ R51, -R110, R51 ;  /* 0x000000336e337221 */ /* 0x000fe40000010100 */
[----:B------:R-:W-:Y:S02]  /*8860*/  FMUL.FTZ R10, R83, R50 ;  /* 0x00000032530a7220 */ /* 0x000fe40000410000 */
[----:B------:R-:W-:Y:S01]  /*8870*/  FMUL.FTZ R177, R223, R11 ;  /* 0x0000000bdfb17220 */ /* 0x000fe20000410000 */
[----:B------:R1:W5:Y:S01]  /*8880*/  LDL.LU R83, [R1+0xe0] ;  /* 0x0000e00001537983 */ /* 0x0003620000300800 */
[----:B------:R-:W-:Y:S02]  /*8890*/  FMUL.FTZ R11, R82, R51 ;  /* 0x00000033520b7220 */ /* 0x000fe40000410000 */
[----:B------:R-:W-:Y:S01]  /*88a0*/  FADD.FTZ R8, -R109, R8 ;  /* 0x000000086d087221 */ /* 0x000fe20000010100 */
[----:B------:R1:W5:Y:S01]  /*88b0*/  LDL.LU R82, [R1+0xdc] ;  /* 0x0000dc0001527983 */ /* 0x0003620000300800 */
[----:B------:R-:W-:Y:S02]  /*88c0*/  FADD.FTZ R52, -R111, R52 ;  /* 0x000000346f347221 */ /* 0x000fe40000010100 */
[----:B------:R-:W-:Y:S01]  /*88d0*/  FMUL.FTZ R8, R163, R8 ;  /* 0x00000008a3087220 */ /* 0x000fe20000410000 */
[----:B------:R-:W4:Y:S01]  /*88e0*/  LDL.LU R6, [R1+0xc] ;  /* 0x00000c0001067983 */ /* 0x000f220000300800 */
[----:B------:R-:W-:Y:S02]  /*88f0*/  FADD.FTZ R53, -R111, R53 ;  /* 0x000000356f357221 */ /* 0x000fe40000010100 */
[----:B------:R-:W-:Y:S01]  /*8900*/  FMUL.FTZ R7, R81, R52 ;  /* 0x0000003451077220 */ /* 0x000fe20000410000 */
[----:B------:R-:W4:Y:S01]  /*8910*/  LDL.LU R232, [R1] ;  /* 0x0000000001e87983 */ /* 0x000f220000300800 */
[----:B------:R-:W-:Y:S02]  /*8920*/  FMUL.FTZ R180, R222, R8 ;  /* 0x00000008deb47220 */ /* 0x000fe40000410000 */
[----:B------:R-:W-:Y:S01]  /*8930*/  FADD.FTZ R54, -R110, R54 ;  /* 0x000000366e367221 */ /* 0x000fe20000010100 */
[----:B------:R-:W4:Y:S01]  /*8940*/  LDL.LU R5, [R1+0x1c] ;  /* 0x00001c0001057983 */ /* 0x000f220000300800 */
[----:B------:R-:W-:Y:S02]  /*8950*/  FMUL.FTZ R8, R80, R53 ;  /* 0x0000003550087220 */ /* 0x000fe40000410000 */
[----:B------:R-:W-:Y:S01]  /*8960*/  FMUL.FTZ R48, R187, R45 ;  /* 0x0000002dbb307220 */ /* 0x000fe20000410000 */
[----:B------:R-:W4:Y:S01]  /*8970*/  LDL.LU R195, [R1+0x18] ;  /* 0x0000180001c37983 */ /* 0x000f220000300800 */
[----:B------:R-:W-:Y:S02]  /*8980*/  FADD.FTZ R55, -R110, R55 ;  /* 0x000000376e377221 */ /* 0x000fe40000010100 */
[----:B------:R-:W-:Y:S01]  /*8990*/  FMUL.FTZ R45, R79, R54 ;  /* 0x000000364f2d7220 */ /* 0x000fe20000410000 */
[----:B------:R1:W5:Y:S01]  /*89a0*/  LDL.LU R81, [R1+0xd8] ;  /* 0x0000d80001517983 */ /* 0x0003620000300800 */
[----:B------:R-:W-:Y:S02]  /*89b0*/  FMUL.FTZ R49, R188, R44 ;  /* 0x0000002cbc317220 */ /* 0x000fe40000410000 */
[----:B------:R-:W-:Y:S01]  /*89c0*/  FMUL.FTZ R44, R78, R55 ;  /* 0x000000374e2c7220 */ /* 0x000fe20000410000 */
[----:B------:R1:W5:Y:S01]  /*89d0*/  LDL.LU R80, [R1+0xd4] ;  /* 0x0000d40001507983 */ /* 0x0003620000300800 */
[----:B------:R-:W-:Y:S02]  /*89e0*/  FADD.FTZ R14, -R108, R14 ;  /* 0x0000000e6c0e7221 */ /* 0x000fe40000010100 */
[C---:B------:R-:W-:Y:S01]  /*89f0*/  FADD.FTZ R56, -R109.reuse, R56 ;  /* 0x000000386d387221 */ /* 0x040fe20000010100 */
[----:B------:R1:W5:Y:S01]  /*8a00*/  LDL.LU R79, [R1+0xd0] ;  /* 0x0000d000014f7983 */ /* 0x0003620000300800 */
[----:B------:R-:W-:Y:S02]  /*8a10*/  FMUL.FTZ R14, R164, R14 ;  /* 0x0000000ea40e7220 */ /* 0x000fe40000410000 */
[----:B------:R-:W-:Y:S01]  /*8a20*/  FADD.FTZ R13, -R109, R13 ;  /* 0x0000000d6d0d7221 */ /* 0x000fe20000010100 */
[----:B------:R1:W5:Y:S01]  /*8a30*/  LDL.LU R78, [R1+0xcc] ;  /* 0x0000cc00014e7983 */ /* 0x0003620000300800 */
[----:B------:R-:W-:Y:S02]  /*8a40*/  FADD.FTZ R18, -R110, R18 ;  /* 0x000000126e127221 */ /* 0x000fe40000010100 */
[----:B------:R-:W-:Y:S01]  /*8a50*/  FMUL.FTZ R174, R227, R14 ;  /* 0x0000000ee3ae7220 */ /* 0x000fe20000410000 */
[----:B------:R-:W4:Y:S01]  /*8a60*/  LDL.LU R4, [R1+0x14] ;  /* 0x0000140001047983 */ /* 0x000f220000300800 */
[----:B------:R-:W-:Y:S02]  /*8a70*/  FMUL.FTZ R14, R205, R41 ;  /* 0x00000029cd0e7220 */ /* 0x000fe40000410000 */
[----:B------:R-:W-:Y:S01]  /*8a80*/  FADD.FTZ R57, -R109, R57 ;  /* 0x000000396d397221 */ /* 0x000fe20000010100 */
[----:B------:R-:W4:Y:S01]  /*8a90*/  LDL.LU R0, [R1+0x10] ;  /* 0x0000100001007983 */ /* 0x000f220000300800 */
[----:B------:R-:W-:Y:S02]  /*8aa0*/  FMUL.FTZ R41, R77, R56 ;  /* 0x000000384d297220 */ /* 0x000fe40000410000 */
[----:B------:R-:W-:Y:S01]  /*8ab0*/  FMUL.FTZ R13, R165, R13 ;  /* 0x0000000da50d7220 */ /* 0x000fe20000410000 */
[----:B------:R1:W5:Y:S01]  /*8ac0*/  LDL.LU R77, [R1+0xc8] ;  /* 0x0000c800014d7983 */ /* 0x0003620000300800 */
[----:B------:R-:W-:Y:S02]  /*8ad0*/  FADD.FTZ R16, -R111, R16 ;  /* 0x000000106f107221 */ /* 0x000fe40000010100 */
[----:B------:R-:W-:Y:S02]  /*8ae0*/  FMUL.FTZ R18, R105, R18 ;  /* 0x0000001269127220 */ /* 0x000fe40000410000 */
[----:B------:R-:W-:Y:S02]  /*8af0*/  FMUL.FTZ R105, R211, R40 ;  /* 0x00000028d3697220 */ /* 0x000fe40000410000 */
[----:B------:R-:W-:Y:S02]  /*8b00*/  FADD.FTZ R58, -R108, R58 ;  /* 0x0000003a6c3a7221 */ /* 0x000fe40000010100 */
[----:B------:R-:W-:Y:S02]  /*8b10*/  FMUL.FTZ R40, R76, R57 ;  /* 0x000000394c287220 */ /* 0x000fe40000410000 */
[----:B------:R-:W-:Y:S01]  /*8b20*/  FADD.FTZ R17, -R111, R17 ;  /* 0x000000116f117221 */ /* 0x000fe20000010100 */
[----:B------:R1:W5:Y:S01]  /*8b30*/  LDL.LU R76, [R1+0xc4] ;  /* 0x0000c400014c7983 */ /* 0x0003620000300800 */
[----:B------:R-:W-:Y:S02]  /*8b40*/  FMUL.FTZ R16, R175, R16 ;  /* 0x00000010af107220 */ /* 0x000fe40000410000 */
        /* <DEDUP_REMOVED lines=12> */
[----:B------:R-:W-:Y:S02]  /*8c10*/  FMUL.FTZ R37, R73, R60 ;  /* 0x0000003c49257220 */ /* 0x000fe40000410000 */
[----:B------:R-:W-:Y:S01]  /*8c20*/  FADD.FTZ R15, -R108, R15 ;  /* 0x0000000f6c0f7221 */ /* 0x000fe20000010100 */
[----:B------:R1:W5:Y:S01]  /*8c30*/  LDL.LU R73, [R1+0xb8] ;  /* 0x0000b80001497983 */ /* 0x0003620000300800 */
[----:B------:R-:W-:Y:S02]  /*8c40*/  FADD.FTZ R21, -R111, R21 ;  /* 0x000000156f157221 */ /* 0x000fe40000010100 */
[----:B------:R-:W-:Y:S01]  /*8c50*/  FADD.FTZ R61, -R109, R61 ;  /* 0x0000003d6d3d7221 */ /* 0x000fe20000010100 */
[----:B------:R1:W5:Y:S01]  /*8c60*/  LDL.64 R100, [R1+0x30] ;  /* 0x0000300001647983 */ /* 0x0003620000100a00 */
[----:B------:R-:W-:Y:S02]  /*8c70*/  FMUL.FTZ R15, R115, R15 ;  /* 0x0000000f730f7220 */ /* 0x000fe40000410000 */
[----:B------:R-:W-:Y:S02]  /*8c80*/  FMUL.FTZ R21, R107, R21 ;  /* 0x000000156b157220 */ /* 0x000fe40000410000 */
[----:B------:R-:W-:Y:S02]  /*8c90*/  FMUL.FTZ R107, R206, R36 ;  /* 0x00000024ce6b7220 */ /* 0x000fe40000410000 */
[----:B------:R-:W-:Y:S02]  /*8ca0*/  FADD.FTZ R62, -R108, R62 ;  /* 0x0000003e6c3e7221 */ /* 0x000fe40000010100 */
[----:B------:R-:W-:Y:S02]  /*8cb0*/  FMUL.FTZ R36, R72, R61 ;  /* 0x0000003d48247220 */ /* 0x000fe40000410000 */
[----:B------:R-:W-:Y:S01]  /*8cc0*/  FMUL.FTZ R173, R226, R15 ;  /* 0x0000000fe2ad7220 */ /* 0x000fe20000410000 */
[----:B------:R1:W5:Y:S01]  /*8cd0*/  LDL.LU R72, [R1+0xb4] ;  /* 0x0000b40001487983 */ /* 0x0003620000300800 */
[----:B------:R-:W-:Y:S02]  /*8ce0*/  FADD.FTZ R20, -R111, R20 ;  /* 0x000000146f147221 */ /* 0x000fe40000010100 */
        /* <DEDUP_REMOVED lines=20> */
[----:B------:R-:W-:Y:S02]  /*8e30*/  FMUL.FTZ R17, R242, R34 ;  /* 0x00000022f2117220 */ /* 0x000fe40000410000 */
[----:B------:R-:W-:Y:S02]  /*8e40*/  FMUL.FTZ R34, R2, R67 ;  /* 0x0000004302227220 */ /* 0x000fe40000410000 */
        /* <DEDUP_REMOVED lines=32> */
[----:B--2---:R-:W-:Y:S02]  /*9050*/  FMUL.FTZ R10, R229, R10 ;  /* 0x0000000ae50a7220 */ /* 0x004fe40000410000 */
[----:B---3--:R-:W-:Y:S02]  /*9060*/  FMUL.FTZ R11, R230, R11 ;  /* 0x0000000be60b7220 */ /* 0x008fe40000410000 */
[----:B----4-:R-:W-:Y:S02]  /*9070*/  FMUL.FTZ R7, R6, R7 ;  /* 0x0000000706077220 */ /* 0x010fe40000410000 */
[----:B------:R-:W-:Y:S02]  /*9080*/  FMUL.FTZ R6, R68, R65 ;  /* 0x0000004144067220 */ /* 0x000fe40000410000 */
[----:B------:R1:W5:Y:S01]  /*9090*/  LDL.LU R68, [R1+0xa4] ;  /* 0x0000a40001447983 */ /* 0x0003620000300800 */
[----:B------:R-:W-:Y:S02]  /*90a0*/  FMUL.FTZ R8, R232, R8 ;  /* 0x00000008e8087220 */ /* 0x000fe40000410000 */
[----:B------:R-:W-:Y:S01]  /*90b0*/  FMUL.FTZ R6, R186, R6 ;  /* 0x00000006ba067220 */ /* 0x000fe20000410000 */
[----:B------:R1:W5:Y:S01]  /*90c0*/  LDL.LU R3, [R1+0xa0] ;  /* 0x0000a00001037983 */ /* 0x0003620000300800 */
[----:B------:R-:W-:Y:S02]  /*90d0*/  FMUL.FTZ R45, R5, R45 ;  /* 0x0000002d052d7220 */ /* 0x000fe40000410000 */
[----:B------:R-:W-:Y:S01]  /*90e0*/  FMUL.FTZ R44, R195, R44 ;  /* 0x0000002cc32c7220 */ /* 0x000fe20000410000 */
[----:B------:R1:W5:Y:S01]  /*90f0*/  LDL.LU R2, [R1+0x9c] ;  /* 0x00009c0001027983 */ /* 0x0003620000300800 */
        /* <DEDUP_REMOVED lines=38> */
.L_x_772:
        /* <DEDUP_REMOVED lines=149> */
.L_x_773:
[----:B------:R-:W2:Y:S01]  /*9cb0*/  LDL R60, [R1+0x48] ;  /* 0x00004800013c7983 */ /* 0x000ea20000100800 */
[----:B------:R-:W-:Y:S02]  /*9cc0*/  ULOP3.LUT UR7, UR6, 0x1, URZ, 0xc0, !UPT ;  /* 0x0000000106077892 */ /* 0x000fe4000f8ec03f */
[----:B------:R-:W-:Y:S01]  /*9cd0*/  UISETP.GT.AND UP3, UPT, UR6, UR19, UPT ;  /* 0x000000130600728c */ /* 0x000fe2000bf64270 */
[----:B------:R-:W3:Y:S01]  /*9ce0*/  LDL R58, [R1+0x58] ;  /* 0x00005800013a7983 */ /* 0x000ee20000100800 */
[----:B------:R-:W-:Y:S02]  /*9cf0*/  UISETP.NE.U32.AND UP1, UPT, UR7, 0x1, UPT ;  /* 0x000000010700788c */ /* 0x000fe4000bf25070 */
[----:B------:R-:W-:Y:S01]  /*9d00*/  UIADD3 UR6, UR6, -0x1, URZ ;  /* 0xffffffff06067890 */ /* 0x000fe2000fffe03f */
[----:B------:R-:W4:Y:S04]  /*9d10*/  LDL.LU.64 R56, [R1+0x20] ;  /* 0x0000200001387983 */ /* 0x000f280000300a00 */
[----:B------:R1:W5:Y:S04]  /*9d20*/  LDL R55, [R1+0x3c] ;  /* 0x00003c0001377983 */ /* 0x0003680000100800 */
        /* <DEDUP_REMOVED lines=290> */
.L_x_775:
        /* <DEDUP_REMOVED lines=17> */
.L_x_776:
[----:B------:R-:W-:Y:S01]  /*b060*/  BAR.SYNC.DEFER_BLOCKING 0x0 ;  /* 0x0000000000007b1d */ /* 0x000fe20000010000 */
[----:B------:R-:W-:Y:S01]  /*b070*/  USHF.R.S32.HI UR4, URZ, 0x1f, UR37 ;  /* 0x0000001f3f047899 */ /* 0x000fe20008011425 */
[--C-:B-1----:R-:W-:Y:S01]  /*b080*/  SHF.R.S32.HI R5, RZ, 0x1f, R100.reuse ;  /* 0x0000001fff057819 */ /* 0x102fe20000011464 */
[----:B------:R-:W-:Y:S01]  /*b090*/  IMAD.U32 R6, RZ, RZ, UR37 ;  /* 0x00000025ff067e24 */ /* 0x000fe2000f8e00ff */
[----:B------:R-:W-:Y:S01]  /*b0a0*/  UIMAD UR5, UR54, -0x80, UR5 ;  /* 0xffffff80360578a4 */ /* 0x000fe2000f8e0205 */
[----:B------:R-:W-:Y:S01]  /*b0b0*/  IMAD.MOV.U32 R4, RZ, RZ, R100 ;  /* 0x000000ffff047224 */ /* 0x000fe200078e0064 */
[----:B------:R-:W1:Y:S01]  /*b0c0*/  S2R R3, SR_TID.X ;  /* 0x0000000000037919 */ /* 0x000e620000002100 */
[----:B------:R-:W-:Y:S01]  /*b0d0*/  ULDC.64 UR8, c[0x0][0x3a0] ;  /* 0x0000e80000087ab9 */ /* 0x000fe20000000a00 */
[----:B------:R-:W-:Y:S01]  /*b0e0*/  ISETP.GE.AND P1, PT, R100, c[0x0][0x220], PT ;  /* 0x0000880064007a0c */ /* 0x000fe20003f26270 */
[----:B------:R-:W-:Y:S01]  /*b0f0*/  UIMAD UR8, UR4, UR8, URZ ;  /* 0x00000008040872a4 */ /* 0x000fe2000f8e023f */
[----:B------:R-:W-:Y:S01]  /*b100*/  IMAD.WIDE.U32 R6, R6, c[0x0][0x3a0], R4 ;  /* 0x0000e80006067a25 */ /* 0x000fe200078e0004 */
[----:B------:R-:W-:Y:S01]  /*b110*/  USHF.R.S32.HI UR10, URZ, 0x1f, UR55 ;  /* 0x0000001f3f0a7899 */ /* 0x000fe20008011437 */
[----:B------:R-:W-:Y:S01]  /*b120*/  BSSY B0, `(.L_x_777) ;  /* 0x000001e000007945 */ /* 0x000fe20003800000 */
[----:B------:R-:W-:-:S02]  /*b130*/  UIMAD UR8, UR37, UR9, UR8 ;  /* 0x00000009250872a4 */ /* 0x000fc4000f8e0208 */
[----:B------:R-:W-:-:S04]  /*b140*/  IADD3 R6, P0, R6, UR11, RZ ;  /* 0x0000000b06067c10 */ /* 0x000fc8000ff1e0ff */
        /* <DEDUP_REMOVED lines=27> */
.L_x_778:
[----:B--2---:R-:W-:Y:S05]  /*b300*/  BSYNC B0 ;  /* 0x0000000000007941 */ /* 0x004fea0003800000 */
.L_x_777:
        /* <DEDUP_REMOVED lines=14> */
.L_x_780:
[----:B------:R-:W-:Y:S05]  /*b3f0*/  BSYNC B0 ;  /* 0x0000000000007941 */ /* 0x000fea0003800000 */
.L_x_779:
        /* <DEDUP_REMOVED lines=8> */
[----:B------:R-:W-:Y:S01]  /*b480*/  MOV R3, UR4 ;  /* 0x0000000400037c02 */ /* 0x000fe20008000f00 */
[----:B------:R-:W-:Y:S02]  /*b490*/  ULDC.64 UR4, c[0x0][0x3c0] ;  /* 0x0000f00000047ab9 */ /* 0x000fe40000000a00 */
[----:B------:R-:W-:Y:S01]  /*b4a0*/  UIMAD UR4, UR10, UR4, URZ ;  /* 0x000000040a0472a4 */ /* 0x000fe2000f8e023f */
[----:B------:R-:W-:Y:S01]  /*b4b0*/  IADD3.X R5, R5, UR7, R3, P0, !PT ;  /* 0x0000000705057c10 */ /* 0x000fe200087fe403 */
[----:B------:R-:W-:Y:S02]  /*b4c0*/  IMAD.U32 R3, RZ, RZ, UR55 ;  /* 0x00000037ff037e24 */ /* 0x000fe4000f8e00ff */
[----:B------:R-:W-:Y:S02]  /*b4d0*/  UIMAD UR4, UR55, UR5, UR4 ;  /* 0x00000005370472a4 */ /* 0x000fe4000f8e0204 */
        /* <DEDUP_REMOVED lines=12> */
.L_x_782:
[----:B------:R-:W-:Y:S05]  /*b5a0*/  BSYNC B0 ;  /* 0x0000000000007941 */ /* 0x000fea0003800000 */
.L_x_781:
        /* <DEDUP_REMOVED lines=11> */
.L_x_753:
[----:B------:R-:W-:Y:S05]  /*b660*/  BSYNC B1 ;  /* 0x0000000000017941 */ /* 0x000fea0003800000 */
.L_x_739:
        /* <DEDUP_REMOVED lines=11> */
.L_x_783:
[----:B------:R-:W-:Y:S05]  /*b720*/  EXIT ;  /* 0x000000000000794d */ /* 0x000fea0003800000 */
.L_x_785:
        /* <DEDUP_REMOVED lines=13> */
.L_x_1345:


//--------------------- .text._ZN5flash25flash_bwd_dot_do_o_kernelILb0E23Flash_bwd_kernel_traitsILi32ELi128ELi128ELi8ELi4ELi4ELi4ELb1ELb0EN7cutlass10bfloat16_tE19Flash_kernel_traitsILi32ELi128ELi128ELi8ES3_EEEEvNS_16Flash_bwd_paramsE --------------------------
	.section	.text._ZN5flash25flash_bwd_dot_do_o_kernelILb0E23Flash_bwd_kernel_traitsILi32ELi128ELi128ELi8ELi4ELi4ELi4ELb1ELb0EN7cutlass10bfloat16_tE19Flash_kernel_traitsILi32ELi128ELi128ELi8ES3_EEEEvNS_16Flash_bwd_paramsE,"ax",@progbits
	.sectioninfo	@"SHI_REGISTERS=30"
	.align	128
        .global         _ZN5flash25flash_bwd_dot_do_o_kernelILb0E23Flash_bwd_kernel_traitsILi32ELi128ELi128ELi8ELi4ELi4ELi4ELb1ELb0EN7cutlass10bfloat16_tE19Flash_kernel_traitsILi32ELi128ELi128ELi8ES3_EEEEvNS_16Flash_bwd_paramsE
        .type           _ZN5flash25flash_bwd_dot_do_o_kernelILb0E23Flash_bwd_kernel_traitsILi32ELi128ELi128ELi8ELi4ELi4ELi4ELb1ELb0EN7cutlass10bfloat16_tE19Flash_kernel_traitsILi32ELi128ELi128ELi8ES3_EEEEvNS_16Flash_bwd_paramsE,@function
        .size           _ZN5flash25flash_bwd_dot_do_o_kernelILb0E23Flash_bwd_kernel_traitsILi32ELi128ELi128ELi8ELi4ELi4ELi4ELb1ELb0EN7cutlass10bfloat16_tE19Flash_kernel_traitsILi32ELi128ELi128ELi8ES3_EEEEvNS_16Flash_bwd_paramsE,(.L_x_1346 - _ZN5flash25flash_bwd_dot_do_o_kernelILb0E23Flash_bwd_kernel_traitsILi32ELi128ELi128ELi8ELi4ELi4ELi4ELb1ELb0EN7cutlass10bfloat16_tE19Flash_kernel_traitsILi32ELi128ELi128ELi8ES3_EEEEvNS_16Flash_bwd_paramsE)
        .other          _ZN5flash25flash_bwd_dot_do_o_kernelILb0E23Flash_bwd_kernel_traitsILi32ELi128ELi128ELi8ELi4ELi4ELi4ELb1ELb0EN7cutlass10bfloat16_tE19Flash_kernel_traitsILi32ELi128ELi128ELi8ES3_EEEEvNS_16Flash_bwd_paramsE,@"STO_CUDA_ENTRY STV_DEFAULT"
_ZN5flash25flash_bwd_dot_do_o_kernelILb0E23Flash_bwd_kernel_traitsILi32ELi128ELi128ELi8ELi4ELi4ELi4ELb1ELb0EN7cutlass10bfloat16_tE19Flash_kernel_traitsILi32ELi128ELi128ELi8ES3_EEEEvNS_16Flash_bwd_paramsE:
.text._ZN5flash25flash_bwd_dot_do_o_kernelILb0E23Flash_bwd_kernel_traitsILi32ELi128ELi128ELi8ELi4ELi4ELi4ELb1ELb0EN7cutlass10bfloat16_tE19Flash_kernel_traitsILi32ELi128ELi128ELi8ES3_EEEEvNS_16Flash_bwd_paramsE:
[----:B------:R-:W-:Y:S02]  /*0000*/  MOV R1, c[0x0][0x28] ;  /* 0x00000a0000017a02 */ /* 0x000fe40000000f00 */
[----:B------:R-:W0:Y:S01]  /*0010*/  S2R R0, SR_CTAID.Y ;  /* 0x0000000000007919 */ /* 0x000e220000002600 */
[----:B------:R-:W-:Y:S01]  /*0020*/  ISETP.NE.U32.AND P0, PT, RZ, c[0x0][0x240], PT ;  /* 0x00009000ff007a0c */ /* 0x000fe20003f05070 */
[----:B------:R-:W-:Y:S01]  /*0030*/  IMAD.MOV.U32 R9, RZ, RZ, -0x1 ;  /* 0xffffffffff097424 */ /* 0x000fe200078e00ff */
[----:B------:R-:W-:Y:S02]  /*0040*/  ULDC.64 UR4, c[0x0][0x118] ;  /* 0x0000460000047ab9 */ /* 0x000fe40000000a00 */
[----:B------:R-:W-:-:S13]  /*0050*/  ISETP.NE.AND.EX P0, PT, RZ, c[0x0][0x244], PT, P0 ;  /* 0x00009100ff007a0c */ /* 0x000fda0003f05300 */
[----:B------:R-:W-:Y:S01]  /*0060*/  @P0 MOV R7, 0x4 ;  /* 0x0000000400070802 */ /* 0x000fe20000000f00 */
[----:B------:R-:W-:Y:S01]  /*0070*/  @P0 IMAD.MOV.U32 R5, RZ, RZ, 0x4 ;  /* 0x00000004ff050424 */ /* 0x000fe200078e00ff */
[----:B0-----:R-:W-:-:S03]  /*0080*/  @P0 IADD3 R6, R0, 0x1, RZ ;  /* 0x0000000100060810 */ /* 0x001fc60007ffe0ff */
[----:B------:R-:W-:-:S04]  /*0090*/  @P0 IMAD.WIDE R4, R0, R5, c[0x0][0x240] ;  /* 0x0000900000040625 */ /* 0x000fc800078e0205 */
[----:B------:R-:W-:Y:S01]  /*00a0*/  @P0 IMAD.WIDE R6, R6, R7, c[0x0][0x240] ;  /* 0x0000900006060625 */ /* 0x000fe200078e0207 */
[----:B------:R-:W2:Y:S05]  /*00b0*/  @P0 LDG.E R9, [R4.64] ;  /* 0x0000000404090981 */ /* 0x000eaa000c1e1900 */
[----:B------:R-:W2:Y:S04]  /*00c0*/  @P0 LDG.E R6, [R6.64] ;  /* 0x0000000406060981 */ /* 0x000ea8000c1e1900 */
[----:B------:R-:W0:Y:S02]  /*00d0*/  S2R R3, SR_CTAID.X ;  /* 0x0000000000037919 */ /* 0x000e240000002500 */
[----:B0-----:R-:W-:Y:S01]  /*00e0*/  IMAD.SHL.U32 R3, R3, 0x80, RZ ;  /* 0x0000008003037824 */ /* 0x001fe200078e00ff */
[----:B--2---:R-:W-:-:S02]  /*00f0*/  @P0 IADD3 R12, R6, -R9, RZ ;  /* 0x80000009060c0210 */ /* 0x004fc40007ffe0ff */
[----:B------:R-:W-:-:S04]  /*0100*/  @!P0 MOV R12, c[0x0][0x214] ;  /* 0x00008500000c8a02 */ /* 0x000fc80000000f00 */
[----:B------:R-:W-:-:S13]  /*0110*/  ISETP.GT.AND P0, PT, R12, R3, PT ;  /* 0x000000030c00720c */ /* 0x000fda0003f04270 */
[----:B------:R-:W-:Y:S05]  /*0120*/  @!P0 EXIT ;  /* 0x000000000000894d */ /* 0x000fea0003800000 */
[C---:B------:R-:W-:Y:S01]  /*0130*/  ISETP.NE.AND P1, PT, R9.reuse, -0x1, PT ;  /* 0xffffffff0900780c */ /* 0x040fe20003f25270 */
[----:B------:R-:W0:Y:S01]  /*0140*/  S2R R5, SR_CTAID.Z ;  /* 0x0000000000057919 */ /* 0x000e220000002700 */
[----:B------:R-:W-:Y:S02]  /*0150*/  ULDC.U8 UR6, c[0x0][0x328] ;  /* 0x0000ca0000067ab9 */ /* 0x000fe40000000000 */
[----:B------:R-:W-:Y:S01]  /*0160*/  ISETP.NE.AND P0, PT, RZ, UR6, PT ;  /* 0x00000006ff007c0c */ /* 0x000fe2000bf05270 */
[----:B------:R-:W1:Y:S08]  /*0170*/  S2R R2, SR_TID.X ;  /* 0x0000000000027919 */ /* 0x000e700000002100 */
[----:B------:R-:W-:Y:S01]  /*0180*/  @P1 IMAD.WIDE.U32 R10, R9, c[0x0][0x370], RZ ;  /* 0x0000dc00090a1a25 */ /* 0x000fe200078e00ff */
[----:B------:R-:W-:-:S02]  /*0190*/  @!P1 SHF.R.S32.HI R4, RZ, 0x1f, R0 ;  /* 0x0000001fff049819 */ /* 0x000fc40000011400 */
[----:B------:R-:W-:Y:S01]  /*01a0*/  @!P1 SHF.R.S32.HI R13, RZ, 0x1f, R0 ;  /* 0x0000001fff0d9819 */ /* 0x000fe20000011400 */
[----:B------:R-:W-:-:S04]  /*01b0*/  @P1 IMAD.WIDE.U32 R14, R9, c[0x0][0x1e8], RZ ;  /* 0x00007a00090e1a25 */ /* 0x000fc800078e00ff */
[----:B------:R-:W-:Y:S02]  /*01c0*/  @P1 IMAD R6, R9, c[0x0][0x374], R11 ;  /* 0x0000dd0009061a24 */ /* 0x000fe400078e020b */
[----:B------:R-:W-:Y:S02]  /*01d0*/  @!P1 IMAD R11, R4, c[0x0][0x368], RZ ;  /* 0x0000da00040b9a24 */ /* 0x000fe400078e02ff */
[----:B------:R-:W-:Y:S02]  /*01e0*/  @!P1 IMAD R13, R13, c[0x0][0x1e0], RZ ;  /* 0x000078000d0d9a24 */ /* 0x000fe400078e02ff */
[----:B------:R-:W-:Y:S02]  /*01f0*/  @P1 IMAD R7, R9, c[0x0][0x1ec], R15 ;  /* 0x00007b0009071a24 */ /* 0x000fe400078e020f */
[----:B------:R-:W-:Y:S02]  /*0200*/  @P1 IMAD.MOV.U32 R8, RZ, RZ, R14 ;  /* 0x000000ffff081224 */ /* 0x000fe400078e000e */
[----:B------:R-:W-:-:S04]  /*0210*/  @!P1 IMAD.WIDE.U32 R14, R0, c[0x0][0x368], RZ ;  /* 0x0000da00000e9a25 */ /* 0x000fc800078e00ff */
[----:B------:R-:W-:Y:S01]  /*0220*/  @!P1 IMAD.WIDE.U32 R16, R0, c[0x0][0x1e0], RZ ;  /* 0x0000780000109a25 */ /* 0x000fe200078e00ff */
[----:B------:R-:W-:-:S03]  /*0230*/  @!P1 MOV R10, R14 ;  /* 0x0000000e000a9202 */ /* 0x000fc60000000f00 */
[----:B------:R-:W-:Y:S01]  /*0240*/  @!P1 IMAD R11, R0, c[0x0][0x36c], R11 ;  /* 0x0000db00000b9a24 */ /* 0x000fe200078e020b */
[----:B------:R-:W-:Y:S01]  /*0250*/  @!P1 MOV R8, R16 ;  /* 0x0000001000089202 */ /* 0x000fe20000000f00 */
[----:B------:R-:W-:Y:S02]  /*0260*/  @!P1 IMAD R13, R0, c[0x0][0x1e4], R13 ;  /* 0x00007900000d9a24 */ /* 0x000fe400078e020d */
[----:B------:R-:W-:Y:S02]  /*0270*/  @!P1 IMAD.IADD R6, R15, 0x1, R11 ;  /* 0x000000010f069824 */ /* 0x000fe400078e020b */
[----:B------:R-:W-:Y:S01]  /*0280*/  @!P1 IMAD.IADD R7, R17, 0x1, R13 ;  /* 0x0000000111079824 */ /* 0x000fe200078e020d */
[----:B------:R-:W-:Y:S05]  /*0290*/  @!P0 BRA `(.L_x_786) ;  /* 0x0000007000008947 */ /* 0x000fea0003800000 */
[----:B01----:R-:W-:Y:S01]  /*02a0*/  HFMA2.MMA R4, -RZ, RZ, 0, 7.62939453125e-06 ;  /* 0x00000080ff047435 */ /* 0x003fe200000001ff */
[----:B------:R-:W-:Y:S02]  /*02b0*/  @!P1 IMAD R9, R0, c[0x0][0x224], RZ ;  /* 0x0000890000099a24 */ /* 0x000fe400078e02ff */
[----:B------:R-:W-:-:S03]  /*02c0*/  IMAD.MOV.U32 R11, RZ, RZ, c[0x0][0x210] ;  /* 0x00008400ff0b7624 */ /* 0x000fc600078e00ff */
[----:B------:R-:W-:-:S04]  /*02d0*/  LEA R9, R0, R9, 0x7 ;  /* 0x0000000900097211 */ /* 0x000fc800078e38ff */
[----:B------:R-:W-:-:S04]  /*02e0*/  IMAD R0, R4, R11, c[0x0][0x234] ;  /* 0x00008d0004007624 */ /* 0x000fc800078e020b */
[----:B------:R-:W-:Y:S01]  /*02f0*/  IMAD R0, R0, R5, R9 ;  /* 0x0000000500007224 */ /* 0x000fe200078e0209 */
[----:B------:R-:W-:Y:S05]  /*0300*/  BRA `(.L_x_787) ;  /* 0x0000002000007947 */ /* 0x000fea0003800000 */
.L_x_786:
[----:B01----:R-:W-:-:S04]  /*0310*/  IMAD R0, R0, c[0x0][0x1c0], R5 ;  /* 0x0000700000007a24 */ /* 0x003fc800078e0205 */
[----:B------:R-:W-:Y:S02]  /*0320*/  IMAD R0, R0, c[0x0][0x224], RZ ;  /* 0x0000890000007a24 */ /* 0x000fe400078e02ff */
.L_x_787:
[----:B------:R-:W-:Y:S01]  /*0330*/  SHF.R.S32.HI R9, RZ, 0x1f, R2 ;  /* 0x0000001fff097819 */ /* 0x000fe20000011402 */
[----:B------:R-:W-:-:S03]  /*0340*/  IMAD.IADD R12, R12, 0x1, -R3 ;  /* 0x000000010c0c7824 */ /* 0x000fc600078e0a03 */
[----:B------:R-:W-:-:S04]  /*0350*/  LEA.HI R9, R9, R2, RZ, 0x2 ;  /* 0x0000000209097211 */ /* 0x000fc800078f10ff */
[----:B------:R-:W-:Y:S02]  /*0360*/  LOP3.LUT R11, R9, 0x1ffffffc, RZ, 0xc0, !PT ;  /* 0x1ffffffc090b7812 */ /* 0x000fe400078ec0ff */
[----:B------:R-:W-:-:S03]  /*0370*/  SHF.R.S32.HI R4, RZ, 0x2, R9 ;  /* 0x00000002ff047819 */ /* 0x000fc60000011409 */
[----:B------:R-:W-:Y:S01]  /*0380*/  IMAD.IADD R11, R2, 0x1, -R11 ;  /* 0x00000001020b7824 */ /* 0x000fe200078e0a0b */
[----:B------:R-:W-:-:S04]  /*0390*/  IADD3 R9, R4, 0x40, RZ ;  /* 0x0000004004097810 */ /* 0x000fc80007ffe0ff */
[----:B------:R-:W-:Y:S02]  /*03a0*/  SHF.L.U32 R14, R11, 0x3, RZ ;  /* 0x000000030b0e7819 */ /* 0x000fe400000006ff */
[----:B------:R-:W-:Y:S02]  /*03b0*/  SHF.R.S32.HI R11, RZ, 0x1f, R3 ;  /* 0x0000001fff0b7819 */ /* 0x000fe40000011403 */
[----:B------:R-:W-:Y:S02]  /*03c0*/  ISETP.GE.AND P0, PT, R14, c[0x0][0x220], PT ;  /* 0x000088000e007a0c */ /* 0x000fe40003f06270 */
[--C-:B------:R-:W-:Y:S01]  /*03d0*/  SHF.R.S32.HI R15, RZ, 0x1f, R14.reuse ;  /* 0x0000001fff0f7819 */ /* 0x100fe2000001140e */
[----:B------:R-:W-:Y:S01]  /*03e0*/  IMAD R18, R11, c[0x0][0x1e8], RZ ;  /* 0x00007a000b127a24 */ /* 0x000fe200078e02ff */
[-C--:B------:R-:W-:Y:S01]  /*03f0*/  ISETP.LT.AND P1, PT, R9, R12.reuse, !P0 ;  /* 0x0000000c0900720c */ /* 0x080fe20004721270 */
[----:B------:R-:W-:Y:S01]  /*0400*/  IMAD R16, R11, c[0x0][0x370], RZ ;  /* 0x0000dc000b107a24 */ /* 0x000fe200078e02ff */
[----:B------:R-:W-:Y:S01]  /*0410*/  ISETP.LT.AND P0, PT, R4, R12, !P0 ;  /* 0x0000000c0400720c */ /* 0x000fe20004701270 */
[----:B------:R-:W-:Y:S01]  /*0420*/  IMAD.WIDE.U32 R12, R3, c[0x0][0x370], R14 ;  /* 0x0000dc00030c7a25 */ /* 0x000fe200078e000e */
[----:B------:R-:W-:-:S03]  /*0430*/  SHF.R.S32.HI R9, RZ, 0x1f, R5 ;  /* 0x0000001fff097819 */ /* 0x000fc60000011405 */
[----:B------:R-:W-:-:S04]  /*0440*/  IMAD.WIDE.U32 R14, R3, c[0x0][0x1e8], R14 ;  /* 0x00007a00030e7a25 */ /* 0x000fc800078e000e */
[C---:B------:R-:W-:Y:S01]  /*0450*/  IMAD R18, R3.reuse, c[0x0][0x1ec], R18 ;  /* 0x00007b0003127a24 */ /* 0x040fe200078e0212 */
[----:B------:R-:W-:Y:S01]  /*0460*/  IADD3 R8, P3, R8, R14, RZ ;  /* 0x0000000e08087210 */ /* 0x000fe20007f7e0ff */
[----:B------:R-:W-:Y:S01]  /*0470*/  IMAD R11, R3, c[0x0][0x374], R16 ;  /* 0x0000dd00030b7a24 */ /* 0x000fe200078e0210 */
[----:B------:R-:W-:Y:S01]  /*0480*/  IADD3 R16, P2, R10, R12, RZ ;  /* 0x0000000c0a107210 */ /* 0x000fe20007f5e0ff */
[C---:B------:R-:W-:Y:S02]  /*0490*/  IMAD R10, R9.reuse, c[0x0][0x378], RZ ;  /* 0x0000de00090a7a24 */ /* 0x040fe400078e02ff */
[----:B------:R-:W-:Y:S01]  /*04a0*/  IMAD R12, R9, c[0x0][0x1f0], RZ ;  /* 0x00007c00090c7a24 */ /* 0x000fe200078e02ff */
[----:B------:R-:W-:Y:S01]  /*04b0*/  IADD3.X R9, R7, R15, R18, P3, !PT ;  /* 0x0000000f07097210 */ /* 0x000fe20001ffe412 */
[C---:B------:R-:W-:Y:S01]  /*04c0*/  IMAD R7, R5.reuse, c[0x0][0x37c], R10 ;  /* 0x0000df0005077a24 */ /* 0x040fe200078e020a */
[----:B------:R-:W-:Y:S01]  /*04d0*/  IADD3.X R17, R6, R13, R11, P2, !PT ;  /* 0x0000000d06117210 */ /* 0x000fe200017fe40b */
[C---:B------:R-:W-:Y:S01]  /*04e0*/  IMAD R11, R5.reuse, c[0x0][0x1f4], R12 ;  /* 0x00007d00050b7a24 */ /* 0x040fe200078e020c */
[----:B------:R-:W-:Y:S01]  /*04f0*/  SHF.R.S32.HI R10, RZ, 0x1f, R4 ;  /* 0x0000001fff0a7819 */ /* 0x000fe20000011404 */
[----:B------:R-:W-:Y:S01]  /*0500*/  IMAD.WIDE.U32 R14, R5, c[0x0][0x1f0], R8 ;  /* 0x00007c00050e7a25 */ /* 0x000fe200078e0008 */
[----:B------:R-:W-:-:S03]  /*0510*/  @P1 IADD3 R12, P2, R4, 0x40, RZ ;  /* 0x00000040040c1810 */ /* 0x000fc60007f5e0ff */
[----:B------:R-:W-:Y:S01]  /*0520*/  IMAD.WIDE.U32 R16, R5, c[0x0][0x378], R16 ;  /* 0x0000de0005107a25 */ /* 0x000fe200078e0010 */
[----:B------:R-:W-:Y:S02]  /*0530*/  @P1 IADD3.X R5, RZ, R10, RZ, P2, !PT ;  /* 0x0000000aff051210 */ /* 0x000fe400017fe4ff */
[----:B------:R-:W-:Y:S01]  /*0540*/  IADD3 R15, R15, R11, RZ ;  /* 0x0000000b0f0f7210 */ /* 0x000fe20007ffe0ff */
[C---:B------:R-:W-:Y:S02]  /*0550*/  @P0 IMAD R9, R10.reuse, c[0x0][0x370], RZ ;  /* 0x0000dc000a090a24 */ /* 0x040fe400078e02ff */
[----:B------:R-:W-:Y:S02]  /*0560*/  @P0 IMAD R13, R10, c[0x0][0x1e8], RZ ;  /* 0x00007a000a0d0a24 */ /* 0x000fe400078e02ff */
[----:B------:R-:W-:Y:S02]  /*0570*/  IMAD.IADD R17, R17, 0x1, R7 ;  /* 0x0000000111117824 */ /* 0x000fe400078e0207 */
[----:B------:R-:W-:-:S02]  /*0580*/  @P0 IMAD R11, R4, c[0x0][0x374], R9 ;  /* 0x0000dd00040b0a24 */ /* 0x000fc400078e0209 */
[C---:B------:R-:W-:Y:S01]  /*0590*/  @P0 IMAD R13, R4.reuse, c[0x0][0x1ec], R13 ;  /* 0x00007b00040d0a24 */ /* 0x040fe200078e020d */
[----:B------:R-:W-:Y:S01]  /*05a0*/  @P1 MOV R23, R17 ;  /* 0x0000001100171202 */ /* 0x000fe20000000f00 */
[----:B------:R-:W-:Y:S02]  /*05b0*/  @P1 IMAD R5, R5, c[0x0][0x370], RZ ;  /* 0x0000dc0005051a24 */ /* 0x000fe400078e02ff */
[----:B------:R-:W-:-:S04]  /*05c0*/  @P0 IMAD.WIDE.U32 R8, R4, c[0x0][0x1e8], R14 ;  /* 0x00007a0004080a25 */ /* 0x000fc800078e000e */
[--C-:B------:R-:W-:Y:S01]  /*05d0*/  @P1 IMAD.MOV.U32 R22, RZ, RZ, R16.reuse ;  /* 0x000000ffff161224 */ /* 0x100fe200078e0010 */
[----:B------:R-:W-:Y:S01]  /*05e0*/  @P0 LEA R18, P3, R8, c[0x0][0x1d0], 0x1 ;  /* 0x0000740008120a11 */ /* 0x000fe200078608ff */
[----:B------:R-:W-:-:S04]  /*05f0*/  @P0 IMAD.WIDE.U32 R6, R4, c[0x0][0x370], R16 ;  /* 0x0000dc0004060a25 */ /* 0x000fc800078e0010 */
[C---:B------:R-:W-:Y:S01]  /*0600*/  @P1 IMAD R21, R12.reuse, c[0x0][0x374], R5 ;  /* 0x0000dd000c151a24 */ /* 0x040fe200078e0205 */
[----:B------:R-:W-:Y:S01]  /*0610*/  @P0 IADD3 R5, R9, R13, RZ ;  /* 0x0000000d09050210 */ /* 0x000fe20007ffe0ff */
[----:B------:R-:W-:Y:S01]  /*0620*/  @P1 IMAD.WIDE.U32 R12, R12, c[0x0][0x370], R22 ;  /* 0x0000dc000c0c1a25 */ /* 0x000fe200078e0016 */
[----:B------:R-:W-:Y:S02]  /*0630*/  @P1 IADD3 R23, P4, R4, 0x40, RZ ;  /* 0x0000004004171810 */ /* 0x000fe40007f9e0ff */
[----:B------:R-:W-:Y:S01]  /*0640*/  @P0 LEA R16, P2, R6, c[0x0][0x330], 0x1 ;  /* 0x0000cc0006100a11 */ /* 0x000fe200078408ff */
[----:B------:R-:W-:Y:S01]  /*0650*/  @P0 IMAD.IADD R7, R7, 0x1, R11 ;  /* 0x0000000107070824 */ /* 0x000fe200078e020b */
[----:B------:R-:W-:Y:S01]  /*0660*/  @P0 LEA.HI.X R19, R8, c[0x0][0x1d4], R5, 0x1, P3 ;  /* 0x0000750008130a11 */ /* 0x000fe200018f0c05 */
[----:B------:R-:W-:Y:S01]  /*0670*/  @P1 IMAD.X R20, RZ, RZ, R10, P4 ;  /* 0x000000ffff141224 */ /* 0x000fe200020e060a */
[----:B------:R-:W-:Y:S01]  /*0680*/  CS2R R4, SRZ ;  /* 0x0000000000047805 */ /* 0x000fe2000001ff00 */
[----:B------:R-:W-:Y:S01]  /*0690*/  CS2R R10, SRZ ;  /* 0x00000000000a7805 */ /* 0x000fe2000001ff00 */
[----:B------:R-:W-:Y:S01]  /*06a0*/  @P0 LEA.HI.X R17, R6, c[0x0][0x334], R7, 0x1, P2 ;  /* 0x0000cd0006110a11 */ /* 0x000fe200010f0c07 */
[----:B------:R-:W-:Y:S01]  /*06b0*/  CS2R R8, SRZ ;  /* 0x0000000000087805 */ /* 0x000fe2000001ff00 */
[----:B------:R-:W-:Y:S01]  /*06c0*/  CS2R R6, SRZ ;  /* 0x0000000000067805 */ /* 0x000fe2000001ff00 */
[----:B------:R-:W-:-:S02]  /*06d0*/  @P1 IMAD R20, R20, c[0x0][0x1e8], RZ ;  /* 0x00007a0014141a24 */ /* 0x000fc400078e02ff */
[C---:B------:R-:W-:Y:S02]  /*06e0*/  @P1 IMAD.WIDE.U32 R14, R23.reuse, c[0x0][0x1e8], R14 ;  /* 0x00007a00170e1a25 */ /* 0x040fe400078e000e */
[----:B------:R0:W2:Y:S02]  /*06f0*/  @P0 LDG.E.128 R8, [R18.64] ;  /* 0x0000000412080981 */ /* 0x0000a4000c1e1d00 */
[----:B------:R-:W-:Y:S02]  /*0700*/  @P1 IMAD R25, R23, c[0x0][0x1ec], R20 ;  /* 0x00007b0017191a24 */ /* 0x000fe400078e0214 */
[----:B------:R1:W3:Y:S01]  /*0710*/  @P0 LDG.E.128 R4, [R16.64] ;  /* 0x0000000410040981 */ /* 0x0002e2000c1e1d00 */
[----:B------:R-:W-:Y:S02]  /*0720*/  @P1 IADD3 R21, R13, R21, RZ ;  /* 0x000000150d151210 */ /* 0x000fe40007ffe0ff */
[----:B------:R-:W-:Y:S02]  /*0730*/  @P1 IADD3 R13, R15, R25, RZ ;  /* 0x000000190f0d1210 */ /* 0x000fe40007ffe0ff */
[----:B------:R-:W-:-:S02]  /*0740*/  @P1 LEA R20, P0, R12, c[0x0][0x330], 0x1 ;  /* 0x0000cc000c141a11 */ /* 0x000fc400078008ff */
[----:B------:R-:W-:Y:S01]  /*0750*/  @P1 LEA R22, P2, R14, c[0x0][0x1d0], 0x1 ;  /* 0x000074000e161a11 */ /* 0x000fe200078408ff */
[----:B0-----:R-:W-:Y:S01]  /*0760*/  CS2R R18, SRZ ;  /* 0x0000000000127805 */ /* 0x001fe2000001ff00 */
[----:B------:R-:W-:Y:S01]  /*0770*/  @P1 LEA.HI.X R21, R12, c[0x0][0x334], R21, 0x1, P0 ;  /* 0x0000cd000c151a11 */ /* 0x000fe200000f0c15 */
[----:B-1----:R-:W-:Y:S01]  /*0780*/  CS2R R16, SRZ ;  /* 0x0000000000107805 */ /* 0x002fe2000001ff00 */
[----:B------:R-:W-:Y:S02]  /*0790*/  @P1 LEA.HI.X R23, R14, c[0x0][0x1d4], R13, 0x1, P2 ;  /* 0x000075000e171a11 */ /* 0x000fe400010f0c0d */
[----:B------:R-:W-:Y:S01]  /*07a0*/  CS2R R14, SRZ ;  /* 0x00000000000e7805 */ /* 0x000fe2000001ff00 */
[----:B------:R-:W-:Y:S02]  /*07b0*/  CS2R R12, SRZ ;  /* 0x00000000000c7805 */ /* 0x000fe4000001ff00 */
[----:B------:R-:W4:Y:S04]  /*07c0*/  @P1 LDG.E.128 R16, [R22.64] ;  /* 0x0000000416101981 */ /* 0x000f28000c1e1d00 */
[----:B------:R0:W5:Y:S01]  /*07d0*/  @P1 LDG.E.128 R12, [R20.64] ;  /* 0x00000004140c1981 */ /* 0x000162000c1e1d00 */
[----:B------:R-:W-:-:S02]  /*07e0*/  LOP3.LUT P0, RZ, R2, 0x3, RZ, 0xc0, !PT ;  /* 0x0000000302ff7812 */ /* 0x000fc4000780c0ff */
[----:B--2---:R-:W-:Y:S02]  /*07f0*/  LOP3.LUT R27, R8, 0xffff0000, RZ, 0xc0, !PT ;  /* 0xffff0000081b7812 */ /* 0x004fe400078ec0ff */
[C---:B---3--:R-:W-:Y:S01]  /*0800*/  LOP3.LUT R24, R4.reuse, 0xffff0000, RZ, 0xc0, !PT ;  /* 0xffff000004187812 */ /* 0x048fe200078ec0ff */
[----:B------:R-:W-:Y:S01]  /*0810*/  IMAD.U32 R4, R4, 0x10000, RZ ;  /* 0x0001000004047824 */ /* 0x000fe200078e00ff */
[----:B------:R-:W-:-:S03]  /*0820*/  SHF.L.U32 R25, R8, 0x10, RZ ;  /* 0x0000001008197819 */ /* 0x000fc600000006ff */
[----:B------:R-:W-:-:S04]  /*0830*/  FMUL.FTZ R24, R24, R27 ;  /* 0x0000001b18187220 */ /* 0x000fc80000410000 */
[----:B------:R-:W-:Y:S01]  /*0840*/  FFMA.FTZ R26, R4, R25, R24 ;  /* 0x00000019041a7223 */ /* 0x000fe20000010018 */
[----:B------:R-:W-:Y:S01]  /*0850*/  SHF.L.U32 R24, R5, 0x10, RZ ;  /* 0x0000001005187819 */ /* 0x000fe200000006ff */
[----:B------:R-:W-:Y:S01]  /*0860*/  IMAD.U32 R25, R9, 0x10000, RZ ;  /* 0x0001000009197824 */ /* 0x000fe200078e00ff */
[----:B------:R-:W-:-:S03]  /*0870*/  LOP3.LUT R5, R5, 0xffff0000, RZ, 0xc0, !PT ;  /* 0xffff000005057812 */ /* 0x000fc600078ec0ff */
[----:B0-----:R-:W-:Y:S01]  /*0880*/  FFMA.FTZ R20, R24, R25, R26 ;  /* 0x0000001918147223 */ /* 0x001fe2000001001a */
[----:B----4-:R-:W-:Y:S01]  /*0890*/  LOP3.LUT R24, R16, 0xffff0000, RZ, 0xc0, !PT ;  /* 0xffff000010187812 */ /* 0x010fe200078ec0ff */
[----:B------:R-:W-:Y:S01]  /*08a0*/  IMAD.U32 R23, R10, 0x10000, RZ ;  /* 0x000100000a177824 */ /* 0x000fe200078e00ff */
[----:B------:R-:W-:Y:S02]  /*08b0*/  LOP3.LUT R22, R9, 0xffff0000, RZ, 0xc0, !PT ;  /* 0xffff000009167812 */ /* 0x000fe400078ec0ff */
[----:B-----5:R-:W-:Y:S02]  /*08c0*/  LOP3.LUT R25, R12, 0xffff0000, RZ, 0xc0, !PT ;  /* 0xffff00000c197812 */ /* 0x020fe400078ec0ff */
[----:B------:R-:W-:Y:S02]  /*08d0*/  LOP3.LUT R21, R10, 0xffff0000, RZ, 0xc0, !PT ;  /* 0xffff00000a157812 */ /* 0x000fe400078ec0ff */
[C---:B------:R-:W-:Y:S01]  /*08e0*/  SHF.L.U32 R9, R11.reuse, 0x10, RZ ;  /* 0x000000100b097819 */ /* 0x040fe200000006ff */
[----:B------:R-:W-:Y:S01]  /*08f0*/  FMUL.FTZ R24, R24, R25 ;  /* 0x0000001918187220 */ /* 0x000fe20000410000 */
[----:B------:R-:W-:Y:S01]  /*0900*/  LOP3.LUT R10, R11, 0xffff0000, RZ, 0xc0, !PT ;  /* 0xffff00000b0a7812 */ /* 0x000fe200078ec0ff */
[----:B------:R-:W-:Y:S01]  /*0910*/  IMAD.U32 R11, R16, 0x10000, RZ ;  /* 0x00010000100b7824 */ /* 0x000fe200078e00ff */
[----:B------:R-:W-:Y:S01]  /*0920*/  SHF.L.U32 R12, R12, 0x10, RZ ;  /* 0x000000100c0c7819 */ /* 0x000fe200000006ff */
[----:B------:R-:W-:Y:S01]  /*0930*/  FFMA.FTZ R5, R5, R22, R20 ;  /* 0x0000001605057223 */ /* 0x000fe20000010014 */
[----:B------:R-:W-:-:S02]  /*0940*/  SHF.L.U32 R4, R6, 0x10, RZ ;  /* 0x0000001006047819 */ /* 0x000fc400000006ff */
[----:B------:R-:W-:Y:S01]  /*0950*/  SHF.L.U32 R20, R13, 0x10, RZ ;  /* 0x000000100d147819 */ /* 0x000fe200000006ff */
[----:B------:R-:W-:Y:S01]  /*0960*/  FFMA.FTZ R11, R11, R12, R24 ;  /* 0x0000000c0b0b7223 */ /* 0x000fe20000010018 */
[----:B------:R-:W-:Y:S01]  /*0970*/  SHF.L.U32 R16, R17, 0x10, RZ ;  /* 0x0000001011107819 */ /* 0x000fe200000006ff */
[----:B------:R-:W-:Y:S01]  /*0980*/  FFMA.FTZ R4, R4, R23, R5 ;  /* 0x0000001704047223 */ /* 0x000fe20000010005 */
[----:B------:R-:W-:Y:S02]  /*0990*/  LOP3.LUT R8, R6, 0xffff0000, RZ, 0xc0, !PT ;  /* 0xffff000006087812 */ /* 0x000fe400078ec0ff */
[----:B------:R-:W-:Y:S01]  /*09a0*/  LOP3.LUT R13, R13, 0xffff0000, RZ, 0xc0, !PT ;  /* 0xffff00000d0d7812 */ /* 0x000fe200078ec0ff */
[----:B------:R-:W-:Y:S01]  /*09b0*/  FFMA.FTZ R11, R16, R20, R11 ;  /* 0x00000014100b7223 */ /* 0x000fe2000001000b */
[----:B------:R-:W-:Y:S01]  /*09c0*/  LOP3.LUT R12, R17, 0xffff0000, RZ, 0xc0, !PT ;  /* 0xffff0000110c7812 */ /* 0x000fe200078ec0ff */
[----:B------:R-:W-:Y:S01]  /*09d0*/  FFMA.FTZ R4, R8, R21, R4 ;  /* 0x0000001508047223 */ /* 0x000fe20000010004 */
[C---:B------:R-:W-:Y:S01]  /*09e0*/  SHF.L.U32 R6, R7.reuse, 0x10, RZ ;  /* 0x0000001007067819 */ /* 0x040fe200000006ff */
[----:B------:R-:W-:Y:S01]  /*09f0*/  IMAD.U32 R5, R14, 0x10000, RZ ;  /* 0x000100000e057824 */ /* 0x000fe200078e00ff */
[----:B------:R-:W-:Y:S01]  /*0a00*/  SHF.L.U32 R8, R18, 0x10, RZ ;  /* 0x0000001012087819 */ /* 0x000fe200000006ff */
[----:B------:R-:W-:Y:S01]  /*0a10*/  FFMA.FTZ R11, R12, R13, R11 ;  /* 0x0000000d0c0b7223 */ /* 0x000fe2000001000b */
[----:B------:R-:W-:Y:S01]  /*0a20*/  LOP3.LUT R7, R7, 0xffff0000, RZ, 0xc0, !PT ;  /* 0xffff000007077812 */ /* 0x000fe200078ec0ff */
[----:B------:R-:W-:Y:S01]  /*0a30*/  FFMA.FTZ R4, R6, R9, R4 ;  /* 0x0000000906047223 */ /* 0x000fe20000010004 */
[----:B------:R-:W-:Y:S01]  /*0a40*/  LOP3.LUT R14, R14, 0xffff0000, RZ, 0xc0, !PT ;  /* 0xffff00000e0e7812 */ /* 0x000fe200078ec0ff */
[----:B------:R-:W-:Y:S01]  /*0a50*/  FFMA.FTZ R5, R8, R5, R11 ;  /* 0x0000000508057223 */ /* 0x000fe2000001000b */
[----:B------:R-:W-:Y:S01]  /*0a60*/  LOP3.LUT R18, R18, 0xffff0000, RZ, 0xc0, !PT ;  /* 0xffff000012127812 */ /* 0x000fe200078ec0ff */
[----:B------:R-:W-:Y:S01]  /*0a70*/  FFMA.FTZ R4, R7, R10, R4 ;  /* 0x0000000a07047223 */ /* 0x000fe20000010004 */
[----:B------:R-:W-:Y:S01]  /*0a80*/  SHF.L.U32 R7, R15, 0x10, RZ ;  /* 0x000000100f077819 */ /* 0x000fe200000006ff */
[----:B------:R-:W-:-:S02]  /*0a90*/  IMAD.U32 R6, R19, 0x10000, RZ ;  /* 0x0001000013067824 */ /* 0x000fc400078e00ff */
[----:B------:R-:W-:Y:S01]  /*0aa0*/  FFMA.FTZ R5, R18, R14, R5 ;  /* 0x0000000e12057223 */ /* 0x000fe20000010005 */
[----:B------:R-:W-:-:S03]  /*0ab0*/  LOP3.LUT R15, R15, 0xffff0000, RZ, 0xc0, !PT ;  /* 0xffff00000f0f7812 */ /* 0x000fc600078ec0ff */
[----:B------:R-:W-:Y:S02]  /*0ac0*/  FFMA.FTZ R6, R6, R7, R5 ;  /* 0x0000000706067223 */ /* 0x000fe40000010005 */
[----:B------:R-:W0:Y:S01]  /*0ad0*/  SHFL.BFLY PT, R5, R4, 0x2, 0x1f ;  /* 0x0c401f0004057f89 */ /* 0x000e2200000e0000 */
[----:B------:R-:W-:-:S05]  /*0ae0*/  LOP3.LUT R19, R19, 0xffff0000, RZ, 0xc0, !PT ;  /* 0xffff000013137812 */ /* 0x000fca00078ec0ff */
[----:B------:R-:W-:-:S05]  /*0af0*/  FFMA.FTZ R6, R19, R15, R6 ;  /* 0x0000000f13067223 */ /* 0x000fca0000010006 */
[----:B------:R-:W1:Y:S01]  /*0b00*/  SHFL.BFLY PT, R7, R6, 0x2, 0x1f ;  /* 0x0c401f0006077f89 */ /* 0x000e6200000e0000 */
[----:B0-----:R-:W-:-:S05]  /*0b10*/  FADD.FTZ R9, R4, R5 ;  /* 0x0000000504097221 */ /* 0x001fca0000010000 */
[----:B------:R-:W0:Y:S01]  /*0b20*/  SHFL.BFLY PT, R10, R9, 0x1, 0x1f ;  /* 0x0c201f00090a7f89 */ /* 0x000e2200000e0000 */
[----:B-1----:R-:W-:Y:S01]  /*0b30*/  FADD.FTZ R7, R6, R7 ;  /* 0x0000000706077221 */ /* 0x002fe20000010000 */
[----:B------:R-:W-:-:S04]  /*0b40*/  IADD3 R5, R3, R0, RZ ;  /* 0x0000000003057210 */ /* 0x000fc80007ffe0ff */
[----:B------:R-:W1:Y:S01]  /*0b50*/  SHFL.BFLY PT, R8, R7, 0x1, 0x1f ;  /* 0x0c201f0007087f89 */ /* 0x000e6200000e0000 */
[----:B------:R-:W-:Y:S02]  /*0b60*/  LEA.HI R3, P1, R2, R5, RZ, 0x1e ;  /* 0x0000000502037211 */ /* 0x000fe4000783f0ff */
[----:B------:R-:W-:-:S04]  /*0b70*/  SHF.R.S32.HI R5, RZ, 0x1f, R5 ;  /* 0x0000001fff057819 */ /* 0x000fc80000011405 */
[----:B------:R-:W-:Y:S02]  /*0b80*/  IADD3.X R4, RZ, R5, RZ, P1, !PT ;  /* 0x00000005ff047210 */ /* 0x000fe40000ffe4ff */
[----:B------:R-:W-:Y:S01]  /*0b90*/  LEA R2, P1, R3, c[0x0][0x3c8], 0x2 ;  /* 0x0000f20003027a11 */ /* 0x000fe200078210ff */
[----:B0-----:R-:W-:-:S03]  /*0ba0*/  @!P0 FADD.FTZ R0, R9, R10 ;  /* 0x0000000a09008221 */ /* 0x001fc60000010000 */
[----:B------:R-:W-:Y:S01]  /*0bb0*/  LEA.HI.X R3, R3, c[0x0][0x3cc], R4, 0x2, P1 ;  /* 0x0000f30003037a11 */ /* 0x000fe200008f1404 */
[----:B------:R-:W-:-:S05]  /*0bc0*/  @!P0 FMUL.FTZ R5, R0, c[0x0][0x2d4] ;  /* 0x0000b50000058a20 */ /* 0x000fca0000410000 */
[----:B------:R0:W-:Y:S01]  /*0bd0*/  @!P0 STG.E [R2.64], R5 ;  /* 0x0000000502008986 */ /* 0x0001e2000c101904 */
[----:B-1----:R-:W-:Y:S01]  /*0be0*/  FADD.FTZ R8, R7, R8 ;  /* 0x0000000807087221 */ /* 0x002fe20000010000 */
[----:B------:R-:W-:Y:S06]  /*0bf0*/  @P0 EXIT ;  /* 0x000000000000094d */ /* 0x000fec0003800000 */
[----:B0-----:R-:W-:-:S05]  /*0c00*/  FMUL.FTZ R5, R8, c[0x0][0x2d4] ;  /* 0x0000b50008057a20 */ /* 0x001fca0000410000 */
[----:B------:R-:W-:Y:S01]  /*0c10*/  STG.E [R2.64+0x100], R5 ;  /* 0x0001000502007986 */ /* 0x000fe2000c101904 */
[----:B------:R-:W-:Y:S05]  /*0c20*/  EXIT ;  /* 0x000000000000794d */ /* 0x000fea0003800000 */
.L_x_788:
        /* <DEDUP_REMOVED lines=13> */
.L_x_1346:


//--------------------- .text._ZN5flash25flash_bwd_dot_do_o_kernelILb1E23Flash_bwd_kernel_traitsILi32ELi128ELi128ELi8ELi4ELi4ELi4ELb1ELb0EN7cutlass10bfloat16_tE19Flash_kernel_traitsILi32ELi128ELi128ELi8ES3_EEEEvNS_16Flash_bwd_paramsE --------------------------
	.section	.text._ZN5flash25flash_bwd_dot_do_o_kernelILb1E23Flash_bwd_kernel_traitsILi32ELi128ELi128ELi8ELi4ELi4ELi4ELb1ELb0EN7cutlass10bfloat16_tE19Flash_kernel_traitsILi32ELi128ELi128ELi8ES3_EEEEvNS_16Flash_bwd_paramsE,"ax",@progbits
	.sectioninfo	@"SHI_REGISTERS=34"
	.align	128
        .global         _ZN5flash25flash_bwd_dot_do_o_kernelILb1E23Flash_bwd_kernel_traitsILi32ELi128ELi128ELi8ELi4ELi4ELi4ELb1ELb0EN7cutlass10bfloat16_tE19Flash_kernel_traitsILi32ELi128ELi128ELi8ES3_EEEEvNS_16Flash_bwd_paramsE
        .type           _ZN5flash25flash_bwd_dot_do_o_kernelILb1E23Flash_bwd_kernel_traitsILi32ELi128ELi128ELi8ELi4ELi4ELi4ELb1ELb0EN7cutlass10bfloat16_tE19Flash_kernel_traitsILi32ELi128ELi128ELi8ES3_EEEEvNS_16Flash_bwd_paramsE,@function
        .size           _ZN5flash25flash_bwd_dot_do_o_kernelILb1E23Flash_bwd_kernel_traitsILi32ELi128ELi128ELi8ELi4ELi4ELi4ELb1ELb0EN7cutlass10bfloat16_tE19Flash_kernel_traitsILi32ELi128ELi128ELi8ES3_EEEEvNS_16Flash_bwd_paramsE,(.L_x_1347 - _ZN5flash25flash_bwd_dot_do_o_kernelILb1E23Flash_bwd_kernel_traitsILi32ELi128ELi128ELi8ELi4ELi4ELi4ELb1ELb0EN7cutlass10bfloat16_tE19Flash_kernel_traitsILi32ELi128ELi128ELi8ES3_EEEEvNS_16Flash_bwd_paramsE)
        .other          _ZN5flash25flash_bwd_dot_do_o_kernelILb1E23Flash_bwd_kernel_traitsILi32ELi128ELi128ELi8ELi4ELi4ELi4ELb1ELb0EN7cutlass10bfloat16_tE19Flash_kernel_traitsILi32ELi128ELi128ELi8ES3_EEEEvNS_16Flash_bwd_paramsE,@"STO_CUDA_ENTRY STV_DEFAULT"
_ZN5flash25flash_bwd_dot_do_o_kernelILb1E23Flash_bwd_kernel_traitsILi32ELi128ELi128ELi8ELi4ELi4ELi4ELb1ELb0EN7cutlass10bfloat16_tE19Flash_kernel_traitsILi32ELi128ELi128ELi8ES3_EEEEvNS_16Flash_bwd_paramsE:
.text._ZN5flash25flash_bwd_dot_do_o_kernelILb1E23Flash_bwd_kernel_traitsILi32ELi128ELi128ELi8ELi4ELi4ELi4ELb1ELb0EN7cutlass10bfloat16_tE19Flash_kernel_traitsILi32ELi128ELi128ELi8ES3_EEEEvNS_16Flash_bwd_paramsE:
        /* <DEDUP_REMOVED lines=19> */
[----:B------:R-:W-:Y:S01]  /*0130*/  ISETP.NE.AND P1, PT, R11, -0x1, PT ;  /* 0xffffffff0b00780c */ /* 0x000fe20003f25270 */
[C---:B------:R-:W-:Y:S01]  /*0140*/  IMAD.WIDE R2, R10.reuse, 0x80, RZ ;  /* 0x000000800a027825 */ /* 0x040fe200078e02ff */
[----:B------:R-:W-:Y:S01]  /*0150*/  MOV R20, c[0x0][0x1c0] ;  /* 0x0000700000147a02 */ /* 0x000fe20000000f00 */
[----:B------:R-:W-:Y:S01]  /*0160*/  ULDC.U8 UR6, c[0x0][0x328] ;  /* 0x0000ca0000067ab9 */ /* 0x000fe20000000000 */
[----:B------:R-:W-:Y:S01]  /*0170*/  SHF.R.S32.HI R14, RZ, 0x1f, R21 ;  /* 0x0000001fff0e7819 */ /* 0x000fe20000011415 */
[----:B------:R-:W-:Y:S01]  /*0180*/  IMAD.WIDE R24, R10, c[0x0][0x224], RZ ;  /* 0x000089000a187a25 */ /* 0x000fe200078e02ff */
[----:B------:R-:W-:Y:S02]  /*0190*/  SEL R0, R2, RZ, P0 ;  /* 0x000000ff02007207 */ /* 0x000fe40000000000 */
[----:B------:R-:W-:Y:S01]  /*01a0*/  SEL R5, R3, RZ, P0 ;  /* 0x000000ff03057207 */ /* 0x000fe20000000000 */
[----:B------:R-:W-:-:S04]  /*01b0*/  IMAD.WIDE R30, R20, c[0x0][0x22c], RZ ;  /* 0x00008b00141e7a25 */ /* 0x000fc800078e02ff */
[--C-:B------:R-:W-:Y:S01]  /*01c0*/  @!P1 SHF.R.S32.HI R4, RZ, 0x1f, R10.reuse ;  /* 0x0000001fff049819 */ /* 0x100fe2000001140a */
[C---:B------:R-:W-:Y:S01]  /*01d0*/  @P1 IMAD.WIDE.U32 R2, R11.reuse, c[0x0][0x1e8], RZ ;  /* 0x00007a000b021a25 */ /* 0x040fe200078e00ff */
[----:B------:R-:W-:Y:S02]  /*01e0*/  @!P1 SHF.R.S32.HI R19, RZ, 0x1f, R10 ;  /* 0x0000001fff139819 */ /* 0x000fe4000001140a */
[----:B------:R-:W-:Y:S01]  /*01f0*/  @P1 MOV R23, R11 ;  /* 0x0000000b00171202 */ /* 0x000fe20000000f00 */
[----:B------:R-:W-:Y:S02]  /*0200*/  @!P1 IMAD R9, R4, c[0x0][0x368], RZ ;  /* 0x0000da0004099a24 */ /* 0x000fe400078e02ff */
[----:B------:R-:W-:Y:S01]  /*0210*/  @P1 IMAD R8, R11, c[0x0][0x1ec], R3 ;  /* 0x00007b000b081a24 */ /* 0x000fe200078e0203 */
[----:B------:R-:W-:Y:S01]  /*0220*/  SHF.R.S32.HI R3, RZ, 0x1f, R20 ;  /* 0x0000001fff037819 */ /* 0x000fe20000011414 */
[----:B------:R-:W-:Y:S02]  /*0230*/  @P1 IMAD.MOV.U32 R12, RZ, RZ, R2 ;  /* 0x000000ffff0c1224 */ /* 0x000fe400078e0002 */
[----:B------:R-:W-:-:S02]  /*0240*/  IMAD R2, R25, c[0x0][0x1c0], RZ ;  /* 0x0000700019027a24 */ /* 0x000fc400078e02ff */
[----:B------:R-:W-:-:S04]  /*0250*/  @P1 IMAD.WIDE.U32 R6, R11, c[0x0][0x370], RZ ;  /* 0x0000dc000b061a25 */ /* 0x000fc800078e00ff */
[----:B------:R-:W-:Y:S02]  /*0260*/  @!P1 IMAD R19, R19, c[0x0][0x1e0], RZ ;  /* 0x0000780013139a24 */ /* 0x000fe400078e02ff */
[C---:B------:R-:W-:Y:S02]  /*0270*/  @!P1 IMAD R9, R10.reuse, c[0x0][0x36c], R9 ;  /* 0x0000db000a099a24 */ /* 0x040fe400078e0209 */
[----:B------:R-:W-:-:S04]  /*0280*/  @!P1 IMAD.WIDE.U32 R16, R10, c[0x0][0x368], RZ ;  /* 0x0000da000a109a25 */ /* 0x000fc800078e00ff */
[----:B------:R-:W-:Y:S02]  /*0290*/  IMAD R27, R24, R3, R2 ;  /* 0x00000003181b7224 */ /* 0x000fe400078e0202 */
[----:B------:R-:W-:Y:S02]  /*02a0*/  @P1 IMAD R7, R11, c[0x0][0x374], R7 ;  /* 0x0000dd000b071a24 */ /* 0x000fe400078e0207 */
[----:B------:R-:W-:-:S04]  /*02b0*/  @!P1 IMAD.WIDE.U32 R2, R10, c[0x0][0x1e0], RZ ;  /* 0x000078000a029a25 */ /* 0x000fc800078e00ff */
[----:B------:R-:W-:Y:S01]  /*02c0*/  @!P1 IMAD R19, R10, c[0x0][0x1e4], R19 ;  /* 0x000079000a139a24 */ /* 0x000fe200078e0213 */
[----:B------:R-:W-:Y:S01]  /*02d0*/  @!P1 MOV R12, R2 ;  /* 0x00000002000c9202 */ /* 0x000fe20000000f00 */
[----:B------:R-:W-:Y:S01]  /*02e0*/  @!P1 IMAD.IADD R7, R17, 0x1, R9 ;  /* 0x0000000111079824 */ /* 0x000fe200078e0209 */
[----:B------:R-:W-:Y:S01]  /*02f0*/  HFMA2.MMA R17, -RZ, RZ, 0, 0 ;  /* 0x00000000ff117435 */ /* 0x000fe200000001ff */
[----:B------:R-:W0:Y:S01]  /*0300*/  S2R R9, SR_CTAID.Z ;  /* 0x0000000000097919 */ /* 0x000e220000002700 */
[----:B------:R-:W-:Y:S01]  /*0310*/  @!P1 IMAD.IADD R8, R3, 0x1, R19 ;  /* 0x0000000103089824 */ /* 0x000fe200078e0213 */
[----:B------:R-:W-:Y:S01]  /*0320*/  IADD3 R19, P0, R21, R0, RZ ;  /* 0x0000000015137210 */ /* 0x000fe20007f1e0ff */
[----:B------:R-:W-:-:S04]  /*0330*/  IMAD.WIDE.U32 R24, R24, c[0x0][0x1c0], RZ ;  /* 0x0000700018187a25 */ /* 0x000fc800078e00ff */
[----:B------:R-:W-:Y:S01]  /*0340*/  IMAD.MOV.U32 R3, RZ, RZ, c[0x0][0x22c] ;  /* 0x00008b00ff037624 */ /* 0x000fe200078e00ff */
[----:B------:R-:W-:Y:S01]  /*0350*/  IADD3 R2, R25, R27, RZ ;  /* 0x0000001b19027210 */ /* 0x000fe20007ffe0ff */
[----:B------:R-:W-:Y:S02]  /*0360*/  @!P1 IMAD.MOV.U32 R23, RZ, RZ, -0x1 ;  /* 0xffffffffff179424 */ /* 0x000fe400078e00ff */
[----:B------:R-:W-:Y:S01]  /*0370*/  IMAD.X R5, R14, 0x1, R5, P0 ;  /* 0x000000010e057824 */ /* 0x000fe200000e0605 */
[----:B------:R-:W-:Y:S01]  /*0380*/  SHF.R.S32.HI R25, RZ, 0x1f, R3 ;  /* 0x0000001fff197819 */ /* 0x000fe20000011403 */
[----:B------:R-:W-:Y:S01]  /*0390*/  IMAD R4, R31, R23, RZ ;  /* 0x000000171f047224 */ /* 0x000fe200078e02ff */
[----:B------:R-:W1:Y:S01]  /*03a0*/  S2R R3, SR_TID.X ;  /* 0x0000000000037919 */ /* 0x000e620000002100 */
[----:B------:R-:W-:Y:S01]  /*03b0*/  ISETP.NE.AND P0, PT, RZ, UR6, PT ;  /* 0x00000006ff007c0c */ /* 0x000fe2000bf05270 */
[----:B------:R-:W-:Y:S01]  /*03c0*/  @P1 IMAD.MOV.U32 R15, RZ, RZ, R6 ;  /* 0x000000ffff0f1224 */ /* 0x000fe200078e0006 */
[----:B------:R-:W-:Y:S01]  /*03d0*/  @!P1 MOV R15, R16 ;  /* 0x00000010000f9202 */ /* 0x000fe20000000f00 */
[----:B------:R-:W-:-:S02]  /*03e0*/  IMAD R2, R2, c[0x0][0x22c], RZ ;  /* 0x00008b0002027a24 */ /* 0x000fc400078e02ff */
[----:B------:R-:W-:Y:S02]  /*03f0*/  IMAD R6, R5, R30, RZ ;  /* 0x0000001e05067224 */ /* 0x000fe400078e02ff */
[C---:B------:R-:W-:Y:S02]  /*0400*/  IMAD R17, R30.reuse, R17, R4 ;  /* 0x000000111e117224 */ /* 0x040fe400078e0204 */
[----:B------:R-:W-:Y:S02]  /*0410*/  IMAD R27, R25, R24, R2 ;  /* 0x00000018191b7224 */ /* 0x000fe400078e0202 */
[----:B------:R-:W-:-:S04]  /*0420*/  IMAD.WIDE.U32 R4, R30, R23, RZ ;  /* 0x000000171e047225 */ /* 0x000fc800078e00ff */
[----:B------:R-:W-:-:S04]  /*0430*/  IMAD.WIDE.U32 R24, R24, c[0x0][0x22c], RZ ;  /* 0x00008b0018187a25 */ /* 0x000fc800078e00ff */
[----:B------:R-:W-:Y:S01]  /*0440*/  IMAD R23, R31, R19, R6 ;  /* 0x000000131f177224 */ /* 0x000fe200078e0206 */
[----:B------:R-:W-:Y:S01]  /*0450*/  IADD3 R0, R25, R27, RZ ;  /* 0x0000001b19007210 */ /* 0x000fe20007ffe0ff */
[----:B0-----:R-:W-:Y:S01]  /*0460*/  IMAD R2, R9, c[0x0][0x22c], RZ ;  /* 0x00008b0009027a24 */ /* 0x001fe200078e02ff */
[----:B------:R-:W-:Y:S01]  /*0470*/  SEL R24, R24, R4, !P1 ;  /* 0x0000000418187207 */ /* 0x000fe20004800000 */
[----:B------:R-:W-:Y:S01]  /*0480*/  IMAD.WIDE.U32 R30, R19, R30, RZ ;  /* 0x0000001e131e7225 */ /* 0x000fe200078e00ff */
[----:B------:R-:W-:Y:S02]  /*0490*/  SHF.R.S32.HI R6, RZ, 0x1f, R9 ;  /* 0x0000001fff067819 */ /* 0x000fe40000011409 */
[----:B------:R-:W-:Y:S01]  /*04a0*/  SHF.R.S32.HI R25, RZ, 0x1f, R2 ;  /* 0x0000001fff197819 */ /* 0x000fe20000011402 */
[----:B------:R-:W-:Y:S01]  /*04b0*/  @P1 IMAD.IADD R0, R5, 0x1, R17 ;  /* 0x0000000105001824 */ /* 0x000fe200078e0211 */
[----:B------:R-:W-:Y:S01]  /*04c0*/  IADD3 R26, R31, R23, RZ ;  /* 0x000000171f1a7210 */ /* 0x000fe20007ffe0ff */
[----:B------:R-:W-:Y:S05]  /*04d0*/  @!P0 BRA `(.L_x_789) ;  /* 0x0000007000008947 */ /* 0x000fea0003800000 */
[----:B-1----:R-:W-:Y:S01]  /*04e0*/  @!P1 IMAD R11, R10, c[0x0][0x224], RZ ;  /* 0x000089000a0b9a24 */ /* 0x002fe200078e02ff */
[----:B------:R-:W-:Y:S01]  /*04f0*/  MOV R4, 0x80 ;  /* 0x0000008000047802 */ /* 0x000fe20000000f00 */
[----:B------:R-:W-:-:S03]  /*0500*/  IMAD.MOV.U32 R5, RZ, RZ, c[0x0][0x210] ;  /* 0x00008400ff057624 */ /* 0x000fc600078e00ff */
[----:B------:R-:W-:Y:S01]  /*0510*/  LEA R10, R10, R11, 0x7 ;  /* 0x0000000b0a0a7211 */ /* 0x000fe200078e38ff */
[----:B------:R-:W-:-:S04]  /*0520*/  IMAD R4, R4, R5, c[0x0][0x234] ;  /* 0x00008d0004047624 */ /* 0x000fc800078e0205 */
[----:B------:R-:W-:Y:S01]  /*0530*/  IMAD R27, R4, R9, R10 ;  /* 0x00000009041b7224 */ /* 0x000fe200078e020a */
[----:B------:R-:W-:Y:S05]  /*0540*/  BRA `(.L_x_790) ;  /* 0x0000002000007947 */ /* 0x000fea0003800000 */
.L_x_789:
[----:B-1----:R-:W-:-:S04]  /*0550*/  IMAD R10, R10, c[0x0][0x1c0], R9 ;  /* 0x000070000a0a7a24 */ /* 0x002fc800078e0209 */
[----:B------:R-:W-:Y:S02]  /*0560*/  IMAD R27, R10, c[0x0][0x224], RZ ;  /* 0x000089000a1b7a24 */ /* 0x000fe400078e02ff */
.L_x_790:
[----:B------:R-:W-:Y:S01]  /*0570*/  SHF.R.S32.HI R28, RZ, 0x1f, R3 ;  /* 0x0000001fff1c7819 */ /* 0x000fe20000011403 */
[----:B------:R-:W-:-:S03]  /*0580*/  IMAD R18, R14, c[0x0][0x370], RZ ;  /* 0x0000dc000e127a24 */ /* 0x000fc600078e02ff */
[----:B------:R-:W-:Y:S01]  /*0590*/  LEA.HI R16, R28, R3, RZ, 0x2 ;  /* 0x000000031c107211 */ /* 0x000fe200078f10ff */
[----:B------:R-:W-:-:S03]  /*05a0*/  IMAD R18, R21, c[0x0][0x374], R18 ;  /* 0x0000dd0015127a24 */ /* 0x000fc600078e0212 */
[----:B------:R-:W-:-:S04]  /*05b0*/  LOP3.LUT R4, R16, 0x1ffffffc, RZ, 0xc0, !PT ;  /* 0x1ffffffc10047812 */ /* 0x000fc800078ec0ff */
[----:B------:R-:W-:-:S05]  /*05c0*/  IADD3 R4, -R4, R3, RZ ;  /* 0x0000000304047210 */ /* 0x000fca0007ffe1ff */
[----:B------:R-:W-:-:S05]  /*05d0*/  IMAD.SHL.U32 R4, R4, 0x8, RZ ;  /* 0x0000000804047824 */ /* 0x000fca00078e00ff */
[----:B------:R-:W-:Y:S02]  /*05e0*/  SHF.R.S32.HI R5, RZ, 0x1f, R4 ;  /* 0x0000001fff057819 */ /* 0x000fe40000011404 */
[----:B------:R-:W-:-:S03]  /*05f0*/  ISETP.GE.AND P0, PT, R4, c[0x0][0x220], PT ;  /* 0x0000880004007a0c */ /* 0x000fc60003f06270 */
[----:B------:R-:W-:-:S04]  /*0600*/  IMAD.WIDE.U32 R10, R21, c[0x0][0x370], R4 ;  /* 0x0000dc00150a7a25 */ /* 0x000fc800078e0004 */
[----:B------:R-:W-:Y:S01]  /*0610*/  IMAD.WIDE.U32 R4, R21, c[0x0][0x1e8], R4 ;  /* 0x00007a0015047a25 */ /* 0x000fe200078e0004 */
[----:B------:R-:W-:-:S04]  /*0620*/  IADD3 R10, P1, R15, R10, RZ ;  /* 0x0000000a0f0a7210 */ /* 0x000fc80007f3e0ff */
[----:B------:R-:W-:Y:S02]  /*0630*/  IADD3.X R11, R7, R11, R18, P1, !PT ;  /* 0x0000000b070b7210 */ /* 0x000fe40000ffe412 */
[----:B------:R-:W-:Y:S02]  /*0640*/  IADD3 R7, -R21, R13, RZ ;  /* 0x0000000d15077210 */ /* 0x000fe40007ffe1ff */
[----:B------:R-:W-:Y:S01]  /*0650*/  SHF.R.S32.HI R13, RZ, 0x2, R16 ;  /* 0x00000002ff0d7819 */ /* 0x000fe20000011410 */
[----:B------:R-:W-:Y:S01]  /*0660*/  IMAD R16, R14, c[0x0][0x1e8], RZ ;  /* 0x00007a000e107a24 */ /* 0x000fe200078e02ff */
[----:B------:R-:W-:Y:S01]  /*0670*/  IADD3 R4, P2, R12, R4, RZ ;  /* 0x000000040c047210 */ /* 0x000fe20007f5e0ff */
[----:B------:R-:W-:Y:S01]  /*0680*/  IMAD R14, R6, c[0x0][0x378], RZ ;  /* 0x0000de00060e7a24 */ /* 0x000fe200078e02ff */
[----:B------:R-:W-:Y:S01]  /*0690*/  ISETP.LT.AND P1, PT, R13, R7, !P0 ;  /* 0x000000070d00720c */ /* 0x000fe20004721270 */
[----:B------:R-:W-:Y:S02]  /*06a0*/  IMAD R17, R21, c[0x0][0x1ec], R16 ;  /* 0x00007b0015117a24 */ /* 0x000fe400078e0210 */
[C---:B------:R-:W-:Y:S01]  /*06b0*/  IMAD R15, R9.reuse, c[0x0][0x37c], R14 ;  /* 0x0000df00090f7a24 */ /* 0x040fe200078e020e */
[----:B------:R-:W-:Y:S01]  /*06c0*/  SHF.R.S32.HI R14, RZ, 0x1f, R13 ;  /* 0x0000001fff0e7819 */ /* 0x000fe2000001140d */
[----:B------:R-:W-:Y:S01]  /*06d0*/  IMAD.WIDE.U32 R10, R9, c[0x0][0x378], R10 ;  /* 0x0000de00090a7a25 */ /* 0x000fe200078e000a */
[----:B------:R-:W-:-:S02]  /*06e0*/  IADD3.X R5, R8, R5, R17, P2, !PT ;  /* 0x0000000508057210 */ /* 0x000fc400017fe411 */
[----:B------:R-:W-:Y:S02]  /*06f0*/  IADD3 R8, R13, 0x40, RZ ;  /* 0x000000400d087810 */ /* 0x000fe40007ffe0ff */
[----:B------:R-:W-:Y:S01]  /*0700*/  IADD3 R11, R11, R15, RZ ;  /* 0x0000000f0b0b7210 */ /* 0x000fe20007ffe0ff */
[----:B------:R-:W-:Y:S01]  /*0710*/  IMAD.WIDE.U32 R4, R9, c[0x0][0x1f0], R4 ;  /* 0x00007c0009047a25 */ /* 0x000fe200078e0004 */
[----:B------:R-:W-:-:S03]  /*0720*/  ISETP.LT.AND P0, PT, R8, R7, !P0 ;  /* 0x000000070800720c */ /* 0x000fc60004701270 */
[----:B------:R-:W-:Y:S02]  /*0730*/  @P1 IMAD R12, R14, c[0x0][0x370], RZ ;  /* 0x0000dc000e0c1a24 */ /* 0x000fe400078e02ff */
[----:B------:R-:W-:Y:S02]  /*0740*/  IMAD R8, R6, c[0x0][0x1f0], RZ ;  /* 0x00007c0006087a24 */ /* 0x000fe400078e02ff */
[C---:B------:R-:W-:Y:S02]  /*0750*/  @P1 IMAD R17, R13.reuse, c[0x0][0x374], R12 ;  /* 0x0000dd000d111a24 */ /* 0x040fe400078e020c */
[----:B------:R-:W-:-:S04]  /*0760*/  @P1 IMAD.WIDE.U32 R6, R13, c[0x0][0x370], R10 ;  /* 0x0000dc000d061a25 */ /* 0x000fc800078e000a */
[----:B------:R-:W-:Y:S01]  /*0770*/  IMAD R15, R9, c[0x0][0x1f4], R8 ;  /* 0x00007d00090f7a24 */ /* 0x000fe200078e0208 */
[----:B------:R-:W-:Y:S01]  /*0780*/  @P1 LEA R8, P2, R6, c[0x0][0x330], 0x1 ;  /* 0x0000cc0006081a11 */ /* 0x000fe200078408ff */
[----:B------:R-:W-:-:S05]  /*0790*/  @P1 IMAD.IADD R7, R7, 0x1, R17 ;  /* 0x0000000107071824 */ /* 0x000fca00078e0211 */
[----:B------:R-:W-:Y:S01]  /*07a0*/  @P1 LEA.HI.X R9, R6, c[0x0][0x334], R7, 0x1, P2 ;  /* 0x0000cd0006091a11 */ /* 0x000fe200010f0c07 */
[----:B------:R-:W-:Y:S01]  /*07b0*/  @P1 IMAD.MOV.U32 R6, RZ, RZ, R4 ;  /* 0x000000ffff061224 */ /* 0x000fe200078e0004 */
[----:B------:R-:W-:Y:S02]  /*07c0*/  @P0 IADD3 R16, P2, R13, 0x40, RZ ;  /* 0x000000400d100810 */ /* 0x000fe40007f5e0ff */
[----:B------:R-:W-:Y:S02]  /*07d0*/  IADD3 R7, R5, R15, RZ ;  /* 0x0000000f05077210 */ /* 0x000fe40007ffe0ff */
[----:B------:R-:W-:Y:S01]  /*07e0*/  @P0 IADD3.X R12, RZ, R14, RZ, P2, !PT ;  /* 0x0000000eff0c0210 */ /* 0x000fe200017fe4ff */
[----:B------:R-:W-:Y:S01]  /*07f0*/  @P0 IMAD.WIDE.U32 R10, R16, c[0x0][0x370], R10 ;  /* 0x0000dc00100a0a25 */ /* 0x000fe200078e000a */
[----:B------:R-:W-:Y:S02]  /*0800*/  @P0 IADD3 R15, P2, R13, 0x40, RZ ;  /* 0x000000400d0f0810 */ /* 0x000fe40007f5e0ff */
[----:B------:R-:W-:Y:S01]  /*0810*/  @P0 MOV R5, R7 ;  /* 0x0000000700050202 */ /* 0x000fe20000000f00 */
[----:B------:R-:W-:-:S02]  /*0820*/  @P0 IMAD R17, R12, c[0x0][0x370], RZ ;  /* 0x0000dc000c110a24 */ /* 0x000fc400078e02ff */
[----:B------:R-:W-:-:S04]  /*0830*/  @P1 IMAD.WIDE.U32 R6, R13, c[0x0][0x1e8], R6 ;  /* 0x00007a000d061a25 */ /* 0x000fc800078e0006 */
[----:B------:R-:W-:Y:S01]  /*0840*/  @P0 IMAD R12, R16, c[0x0][0x374], R17 ;  /* 0x0000dd00100c0a24 */ /* 0x000fe200078e0211 */
[----:B------:R-:W-:Y:S01]  /*0850*/  @P0 IADD3.X R16, RZ, R14, RZ, P2, !PT ;  /* 0x0000000eff100210 */ /* 0x000fe200017fe4ff */
[----:B------:R-:W-:Y:S02]  /*0860*/  @P1 IMAD R14, R14, c[0x0][0x1e8], RZ ;  /* 0x00007a000e0e1a24 */ /* 0x000fe400078e02ff */
[----:B------:R-:W-:Y:S02]  /*0870*/  @P0 IMAD.IADD R11, R11, 0x1, R12 ;  /* 0x000000010b0b0824 */ /* 0x000fe400078e020c */
[----:B------:R-:W-:Y:S02]  /*0880*/  @P0 IMAD R16, R16, c[0x0][0x1e8], RZ ;  /* 0x00007a0010100a24 */ /* 0x000fe400078e02ff */
[----:B------:R-:W-:Y:S02]  /*0890*/  @P1 IMAD R14, R13, c[0x0][0x1ec], R14 ;  /* 0x00007b000d0e1a24 */ /* 0x000fe400078e020e */
[C---:B------:R-:W-:Y:S01]  /*08a0*/  @P0 IMAD R13, R15.reuse, c[0x0][0x1ec], R16 ;  /* 0x00007b000f0d0a24 */ /* 0x040fe200078e0210 */
[----:B------:R-:W-:Y:S01]  /*08b0*/  @P0 LEA R16, P2, R10, c[0x0][0x330], 0x1 ;  /* 0x0000cc000a100a11 */ /* 0x000fe200078408ff */
[----:B------:R-:W-:Y:S01]  /*08c0*/  @P0 IMAD.WIDE.U32 R4, R15, c[0x0][0x1e8], R4 ;  /* 0x00007a000f040a25 */ /* 0x000fe200078e0004 */
[----:B------:R-:W-:-:S02]  /*08d0*/  @P1 IADD3 R7, R7, R14, RZ ;  /* 0x0000000e07071210 */ /* 0x000fc40007ffe0ff */
[----:B------:R-:W-:Y:S02]  /*08e0*/  @P0 LEA.HI.X R17, R10, c[0x0][0x334], R11, 0x1, P2 ;  /* 0x0000cd000a110a11 */ /* 0x000fe400010f0c0b */
[----:B------:R-:W-:Y:S02]  /*08f0*/  @P0 IADD3 R5, R5, R13, RZ ;  /* 0x0000000d05050210 */ /* 0x000fe40007ffe0ff */
[----:B------:R-:W-:Y:S02]  /*0900*/  @P1 LEA R12, P2, R6, c[0x0][0x1d0], 0x1 ;  /* 0x00007400060c1a11 */ /* 0x000fe400078408ff */
[----:B------:R-:W-:Y:S02]  /*0910*/  @P0 LEA R22, P3, R4, c[0x0][0x1d0], 0x1 ;  /* 0x0000740004160a11 */ /* 0x000fe400078608ff */
[----:B------:R-:W-:Y:S02]  /*0920*/  @P1 LEA.HI.X R13, R6, c[0x0][0x1d4], R7, 0x1, P2 ;  /* 0x00007500060d1a11 */ /* 0x000fe400010f0c07 */
[----:B------:R-:W-:Y:S01]  /*0930*/  @P0 LEA.HI.X R23, R4, c[0x0][0x1d4], R5, 0x1, P3 ;  /* 0x0000750004170a11 */ /* 0x000fe200018f0c05 */
[----:B------:R-:W-:Y:S01]  /*0940*/  CS2R R6, SRZ ;  /* 0x0000000000067805 */ /* 0x000fe2000001ff00 */
[----:B------:R-:W-:Y:S01]  /*0950*/  CS2R R4, SRZ ;  /* 0x0000000000047805 */ /* 0x000fe2000001ff00 */
[----:B------:R-:W-:-:S05]  /*0960*/  CS2R R10, SRZ ;  /* 0x00000000000a7805 */ /* 0x000fca000001ff00 */
[----:B------:R0:W2:Y:S02]  /*0970*/  @P1 LDG.E.128 R4, [R8.64] ;  /* 0x0000000408041981 */ /* 0x0000a4000c1e1d00 */
[----:B0-----:R-:W-:-:S06]  /*0980*/  CS2R R8, SRZ ;  /* 0x0000000000087805 */ /* 0x001fcc000001ff00 */
[----:B------:R0:W3:Y:S01]  /*0990*/  @P1 LDG.E.128 R8, [R12.64] ;  /* 0x000000040c081981 */ /* 0x0000e2000c1e1d00 */
[----:B------:R-:W-:Y:S01]  /*09a0*/  CS2R R18, SRZ ;  /* 0x0000000000127805 */ /* 0x000fe2000001ff00 */
[----:B0-----:R-:W-:Y:S01]  /*09b0*/  CS2R R12, SRZ ;  /* 0x00000000000c7805 */ /* 0x001fe2000001ff00 */
[C---:B--2---:R-:W-:Y:S01]  /*09c0*/  LOP3.LUT R14, R4.reuse, 0xffff0000, RZ, 0xc0, !PT ;  /* 0xffff0000040e7812 */ /* 0x044fe200078ec0ff */
[----:B------:R-:W-:Y:S01]  /*09d0*/  IMAD.U32 R4, R4, 0x10000, RZ ;  /* 0x0001000004047824 */ /* 0x000fe200078e00ff */
[----:B---3--:R-:W-:-:S05]  /*09e0*/  LOP3.LUT R15, R8, 0xffff0000, RZ, 0xc0, !PT ;  /* 0xffff0000080f7812 */ /* 0x008fca00078ec0ff */
[----:B------:R-:W-:Y:S01]  /*09f0*/  FMUL.FTZ R14, R14, R15 ;  /* 0x0000000f0e0e7220 */ /* 0x000fe20000410000 */
[----:B------:R-:W-:-:S05]  /*0a00*/  SHF.L.U32 R15, R8, 0x10, RZ ;  /* 0x00000010080f7819 */ /* 0x000fca00000006ff */
[----:B------:R-:W-:Y:S01]  /*0a10*/  FFMA.FTZ R14, R4, R15, R14 ;  /* 0x0000000f040e7223 */ /* 0x000fe2000001000e */
[----:B------:R-:W-:Y:S01]  /*0a20*/  SHF.L.U32 R4, R5, 0x10, RZ ;  /* 0x0000001005047819 */ /* 0x000fe200000006ff */
[----:B------:R-:W-:Y:S01]  /*0a30*/  IMAD.U32 R15, R9, 0x10000, RZ ;  /* 0x00010000090f7824 */ /* 0x000fe200078e00ff */
[----:B------:R-:W-:-:S03]  /*0a40*/  LOP3.LUT R5, R5, 0xffff0000, RZ, 0xc0, !PT ;  /* 0xffff000005057812 */ /* 0x000fc600078ec0ff */
[----:B------:R-:W-:Y:S01]  /*0a50*/  FFMA.FTZ R14, R4, R15, R14 ;  /* 0x0000000f040e7223 */ /* 0x000fe2000001000e */
[----:B------:R-:W-:Y:S02]  /*0a60*/  LOP3.LUT R4, R9, 0xffff0000, RZ, 0xc0, !PT ;  /* 0xffff000009047812 */ /* 0x000fe400078ec0ff */
[----:B------:R-:W-:-:S03]  /*0a70*/  LOP3.LUT R9, R10, 0xffff0000, RZ, 0xc0, !PT ;  /* 0xffff00000a097812 */ /* 0x000fc600078ec0ff */
[----:B------:R-:W-:Y:S01]  /*0a80*/  FFMA.FTZ R14, R5, R4, R14 ;  /* 0x00000004050e7223 */ /* 0x000fe2000001000e */
[----:B------:R-:W-:Y:S02]  /*0a90*/  SHF.L.U32 R4, R6, 0x10, RZ ;  /* 0x0000001006047819 */ /* 0x000fe400000006ff */
[----:B------:R-:W-:Y:S02]  /*0aa0*/  SHF.L.U32 R5, R10, 0x10, RZ ;  /* 0x000000100a057819 */ /* 0x000fe400000006ff */
[----:B------:R-:W-:-:S03]  /*0ab0*/  LOP3.LUT R6, R6, 0xffff0000, RZ, 0xc0, !PT ;  /* 0xffff000006067812 */ /* 0x000fc600078ec0ff */
[----:B------:R-:W-:Y:S01]  /*0ac0*/  FFMA.FTZ R4, R4, R5, R14 ;  /* 0x0000000504047223 */ /* 0x000fe2000001000e */
[----:B------:R-:W-:Y:S01]  /*0ad0*/  SHF.L.U32 R5, R11, 0x10, RZ ;  /* 0x000000100b057819 */ /* 0x000fe200000006ff */
[----:B------:R-:W-:Y:S02]  /*0ae0*/  CS2R R14, SRZ ;  /* 0x00000000000e7805 */ /* 0x000fe4000001ff00 */
[----:B------:R-:W-:Y:S02]  /*0af0*/  FFMA.FTZ R6, R6, R9, R4 ;  /* 0x0000000906067223 */ /* 0x000fe40000010004 */
[----:B------:R-:W-:Y:S02]  /*0b00*/  IMAD.U32 R4, R7, 0x10000, RZ ;  /* 0x0001000007047824 */ /* 0x000fe400078e00ff */
[----:B------:R0:W2:Y:S02]  /*0b10*/  @P0 LDG.E.128 R12, [R16.64] ;  /* 0x00000004100c0981 */ /* 0x0000a4000c1e1d00 */
[----:B------:R-:W-:Y:S01]  /*0b20*/  FFMA.FTZ R4, R4, R5, R6 ;  /* 0x0000000504047223 */ /* 0x000fe20000010006 */
[----:B0-----:R-:W-:-:S06]  /*0b30*/  CS2R R16, SRZ ;  /* 0x0000000000107805 */ /* 0x001fcc000001ff00 */
[----:B------:R-:W3:Y:S01]  /*0b40*/  @P0 LDG.E.128 R16, [R22.64] ;  /* 0x0000000416100981 */ /* 0x000ee2000c1e1d00 */
[----:B------:R-:W-:Y:S01]  /*0b50*/  LOP3.LUT R7, R7, 0xffff0000, RZ, 0xc0, !PT ;  /* 0xffff000007077812 */ /* 0x000fe200078ec0ff */
[----:B------:R-:W-:Y:S01]  /*0b60*/  IMAD R20, R20, c[0x0][0x22c], RZ ;  /* 0x00008b0014147a24 */ /* 0x000fe200078e02ff */
[----:B------:R-:W-:Y:S02]  /*0b70*/  LOP3.LUT R11, R11, 0xffff0000, RZ, 0xc0, !PT ;  /* 0xffff00000b0b7812 */ /* 0x000fe400078ec0ff */
[----:B------:R-:W-:Y:S02]  /*0b80*/  LEA.HI R28, R28, R3, RZ, 0x3 ;  /* 0x000000031c1c7211 */ /* 0x000fe400078f18ff */
[----:B------:R-:W-:Y:S01]  /*0b90*/  IADD3 R24, P0, P1, R30, R24, R2 ;  /* 0x000000181e187210 */ /* 0x000fe2000791e002 */
[----:B------:R-:W-:Y:S01]  /*0ba0*/  FFMA.FTZ R4, R7, R11, R4 ;  /* 0x0000000b07047223 */ /* 0x000fe20000010004 */
[----:B------:R-:W-:Y:S02]  /*0bb0*/  LOP3.LUT R2, R28, 0x3ffffff8, RZ, 0xc0, !PT ;  /* 0x3ffffff81c027812 */ /* 0x000fe400078ec0ff */
[----:B------:R-:W-:-:S02]  /*0bc0*/  SHF.R.S32.HI R28, RZ, 0x3, R28 ;  /* 0x00000003ff1c7819 */ /* 0x000fc4000001141c */
[----:B------:R-:W-:Y:S02]  /*0bd0*/  IADD3 R2, -R2, R3, RZ ;  /* 0x0000000302027210 */ /* 0x000fe40007ffe1ff */
[----:B------:R-:W-:Y:S02]  /*0be0*/  IADD3.X R0, R26, R0, R25, P0, P1 ;  /* 0x000000001a007210 */ /* 0x000fe400007e2419 */
[----:B------:R-:W-:Y:S02]  /*0bf0*/  SHF.L.U32 R9, R20, 0x3, RZ ;  /* 0x0000000314097819 */ /* 0x000fe400000006ff */
[C---:B--2---:R-:W-:Y:S02]  /*0c00*/  LOP3.LUT R6, R12.reuse, 0xffff0000, RZ, 0xc0, !PT ;  /* 0xffff00000c067812 */ /* 0x044fe400078ec0ff */
[----:B------:R-:W-:Y:S02]  /*0c10*/  SHF.L.U32 R12, R12, 0x10, RZ ;  /* 0x000000100c0c7819 */ /* 0x000fe400000006ff */
[----:B------:R-:W-:-:S02]  /*0c20*/  SHF.L.U32 R8, R13, 0x10, RZ ;  /* 0x000000100d087819 */ /* 0x000fc400000006ff */
[----:B------:R-:W-:Y:S02]  /*0c30*/  LOP3.LUT R13, R13, 0xffff0000, RZ, 0xc0, !PT ;  /* 0xffff00000d0d7812 */ /* 0x000fe400078ec0ff */
[C---:B---3--:R-:W-:Y:S01]  /*0c40*/  LOP3.LUT R5, R16.reuse, 0xffff0000, RZ, 0xc0, !PT ;  /* 0xffff000010057812 */ /* 0x048fe200078ec0ff */
[----:B------:R-:W-:Y:S01]  /*0c50*/  IMAD.U32 R16, R16, 0x10000, RZ ;  /* 0x0001000010107824 */ /* 0x000fe200078e00ff */
[----:B------:R-:W-:-:S03]  /*0c60*/  LOP3.LUT R10, R17, 0xffff0000, RZ, 0xc0, !PT ;  /* 0xffff0000110a7812 */ /* 0x000fc600078ec0ff */
[----:B------:R-:W-:Y:S01]  /*0c70*/  FMUL.FTZ R5, R5, R6 ;  /* 0x0000000605057220 */ /* 0x000fe20000410000 */
[----:B------:R-:W-:-:S03]  /*0c80*/  SHF.L.U32 R6, R17, 0x10, RZ ;  /* 0x0000001011067819 */ /* 0x000fc600000006ff */
[----:B------:R-:W-:-:S04]  /*0c90*/  FFMA.FTZ R5, R16, R12, R5 ;  /* 0x0000000c10057223 */ /* 0x000fc80000010005 */
[----:B------:R-:W-:Y:S01]  /*0ca0*/  FFMA.FTZ R5, R6, R8, R5 ;  /* 0x0000000806057223 */ /* 0x000fe20000010005 */
[----:B------:R-:W-:Y:S01]  /*0cb0*/  SHF.L.U32 R6, R18, 0x10, RZ ;  /* 0x0000001012067819 */ /* 0x000fe200000006ff */
[C---:B------:R-:W-:Y:S01]  /*0cc0*/  IMAD.U32 R8, R14.reuse, 0x10000, RZ ;  /* 0x000100000e087824 */ /* 0x040fe200078e00ff */
[----:B------:R-:W-:Y:S01]  /*0cd0*/  LOP3.LUT R14, R14, 0xffff0000, RZ, 0xc0, !PT ;  /* 0xffff00000e0e7812 */ /* 0x000fe200078ec0ff */
[----:B------:R-:W-:Y:S01]  /*0ce0*/  FFMA.FTZ R5, R10, R13, R5 ;  /* 0x0000000d0a057223 */ /* 0x000fe20000010005 */
[----:B------:R-:W-:Y:S02]  /*0cf0*/  LOP3.LUT R18, R18, 0xffff0000, RZ, 0xc0, !PT ;  /* 0xffff000012127812 */ /* 0x000fe400078ec0ff */
[----:B------:R-:W-:Y:S01]  /*0d00*/  LOP3.LUT R10, R19, 0xffff0000, RZ, 0xc0, !PT ;  /* 0xffff0000130a7812 */ /* 0x000fe200078ec0ff */
[----:B------:R-:W-:Y:S01]  /*0d10*/  FFMA.FTZ R5, R6, R8, R5 ;  /* 0x0000000806057223 */ /* 0x000fe20000010005 */
[----:B------:R-:W-:Y:S01]  /*0d20*/  SHF.L.U32 R8, R15, 0x10, RZ ;  /* 0x000000100f087819 */ /* 0x000fe200000006ff */
[----:B------:R-:W-:Y:S01]  /*0d30*/  IMAD.U32 R6, R19, 0x10000, RZ ;  /* 0x0001000013067824 */ /* 0x000fe200078e00ff */
[----:B------:R-:W-:Y:S01]  /*0d40*/  LOP3.LUT R15, R15, 0xffff0000, RZ, 0xc0, !PT ;  /* 0xffff00000f0f7812 */ /* 0x000fe200078ec0ff */
[----:B------:R-:W-:-:S04]  /*0d50*/  FFMA.FTZ R5, R18, R14, R5 ;  /* 0x0000000e12057223 */ /* 0x000fc80000010005 */
[----:B------:R-:W-:Y:S02]  /*0d60*/  FFMA.FTZ R5, R6, R8, R5 ;  /* 0x0000000806057223 */ /* 0x000fe40000010005 */
[----:B------:R-:W-:Y:S02]  /*0d70*/  IMAD.IADD R8, R21, 0x1, R27 ;  /* 0x0000000115087824 */ /* 0x000fe400078e021b */
[----:B------:R-:W-:Y:S02]  /*0d80*/  FFMA.FTZ R10, R10, R15, R5 ;  /* 0x0000000f0a0a7223 */ /* 0x000fe40000010005 */
[----:B------:R-:W0:Y:S04]  /*0d90*/  SHFL.BFLY PT, R5, R4, 0x2, 0x1f ;  /* 0x0c401f0004057f89 */ /* 0x000e2800000e0000 */
[----:B------:R-:W1:Y:S01]  /*0da0*/  SHFL.BFLY PT, R7, R10, 0x2, 0x1f ;  /* 0x0c401f000a077f89 */ /* 0x000e6200000e0000 */
[----:B0-----:R-:W-:Y:S01]  /*0db0*/  FADD.FTZ R6, R4, R5 ;  /* 0x0000000504067221 */ /* 0x001fe20000010000 */
[----:B------:R-:W-:Y:S01]  /*0dc0*/  SHF.L.U32 R5, R2, 0x2, RZ ;  /* 0x0000000202057819 */ /* 0x000fe200000006ff */
[----:B-1----:R-:W-:-:S03]  /*0dd0*/  FADD.FTZ R7, R10, R7 ;  /* 0x000000070a077221 */ /* 0x002fc60000010000 */
[----:B------:R-:W0:Y:S01]  /*0de0*/  SHFL.BFLY PT, R11, R6, 0x1, 0x1f ;  /* 0x0c201f00060b7f89 */ /* 0x000e2200000e0000 */
[----:B------:R-:W-:-:S03]  /*0df0*/  IMAD R5, R28, R20, R5 ;  /* 0x000000141c057224 */ /* 0x000fc600078e0205 */
[----:B------:R-:W1:Y:S02]  /*0e00*/  SHFL.BFLY PT, R10, R7, 0x1, 0x1f ;  /* 0x0c201f00070a7f89 */ /* 0x000e6400000e0000 */
[----:B------:R-:W-:-:S04]  /*0e10*/  IADD3 R4, P0, R5, R24, RZ ;  /* 0x0000001805047210 */ /* 0x000fc80007f1e0ff */
[----:B------:R-:W-:Y:S02]  /*0e20*/  LEA.HI.X.SX32 R5, R5, R0, 0x1, P0 ;  /* 0x0000000005057211 */ /* 0x000fe400000f0eff */
[C---:B------:R-:W-:Y:S02]  /*0e30*/  LEA R2, P1, R4.reuse, c[0x0][0x350], 0x2 ;  /* 0x0000d40004027a11 */ /* 0x040fe400078210ff */
[C---:B------:R-:W-:Y:S02]  /*0e40*/  LOP3.LUT P0, RZ, R3.reuse, 0x3, RZ, 0xc0, !PT ;  /* 0x0000000303ff7812 */ /* 0x040fe4000780c0ff */
[----:B------:R-:W-:Y:S02]  /*0e50*/  LEA.HI R0, P2, R3, R8, RZ, 0x1e ;  /* 0x0000000803007211 */ /* 0x000fe4000785f0ff */
[----:B------:R-:W-:Y:S02]  /*0e60*/  SHF.R.S32.HI R8, RZ, 0x1f, R8 ;  /* 0x0000001fff087819 */ /* 0x000fe40000011408 */
[----:B------:R-:W-:-:S02]  /*0e70*/  LEA.HI.X R3, R4, c[0x0][0x354], R5, 0x2, P1 ;  /* 0x0000d50004037a11 */ /* 0x000fc400008f1405 */
[----:B------:R-:W-:Y:S02]  /*0e80*/  IADD3.X R5, RZ, R8, RZ, P2, !PT ;  /* 0x00000008ff057210 */ /* 0x000fe400017fe4ff */
[----:B------:R-:W-:Y:S01]  /*0e90*/  LEA R4, P1, R0, c[0x0][0x3c8], 0x2 ;  /* 0x0000f20000047a11 */ /* 0x000fe200078210ff */
[----:B------:R-:W-:-:S03]  /*0ea0*/  IMAD.WIDE R8, R9, 0x10, R2 ;  /* 0x0000001009087825 */ /* 0x000fc600078e0202 */
[----:B------:R-:W-:Y:S01]  /*0eb0*/  LEA.HI.X R5, R0, c[0x0][0x3cc], R5, 0x2, P1 ;  /* 0x0000f30000057a11 */ /* 0x000fe200008f1405 */
[----:B0-----:R-:W-:Y:S02]  /*0ec0*/  @!P0 FADD.FTZ R0, R6, R11 ;  /* 0x0000000b06008221 */ /* 0x001fe40000010000 */
[----:B-1----:R-:W-:Y:S02]  /*0ed0*/  FADD.FTZ R10, R7, R10 ;  /* 0x0000000a070a7221 */ /* 0x002fe40000010000 */
[----:B------:R-:W-:-:S04]  /*0ee0*/  IMAD.WIDE R6, R20, 0x80, R8 ;  /* 0x0000008014067825 */ /* 0x000fc800078e0208 */
[----:B------:R-:W-:Y:S02]  /*0ef0*/  @!P0 FMUL.FTZ R11, R0, c[0x0][0x2d4] ;  /* 0x0000b500000b8a20 */ /* 0x000fe40000410000 */
[----:B------:R-:W-:Y:S02]  /*0f00*/  FMUL.FTZ R13, R10, c[0x0][0x2d4] ;  /* 0x0000b5000a0d7a20 */ /* 0x000fe40000410000 */
[----:B------:R-:W-:Y:S01]  /*0f10*/  IMAD.WIDE R20, R20, 0x80, R6 ;  /* 0x0000008014147825 */ /* 0x000fe200078e0206 */
[----:B------:R-:W-:Y:S04]  /*0f20*/  @!P0 STG.E [R4.64], R11 ;  /* 0x0000000b04008986 */ /* 0x000fe8000c101904 */
[----:B------:R-:W-:Y:S04]  /*0f30*/  @!P0 STG.E [R4.64+0x100], R13 ;  /* 0x0001000d04008986 */ /* 0x000fe8000c101904 */
[----:B------:R-:W-:Y:S04]  /*0f40*/  STG.E.128 [R2.64], RZ ;  /* 0x000000ff02007986 */ /* 0x000fe8000c101d04 */
[----:B------:R-:W-:Y:S04]  /*0f50*/  STG.E.128 [R8.64], RZ ;  /* 0x000000ff08007986 */ /* 0x000fe8000c101d04 */
[----:B------:R-:W-:Y:S04]  /*0f60*/  STG.E.128 [R6.64], RZ ;  /* 0x000000ff06007986 */ /* 0x000fe8000c101d04 */
[----:B------:R-:W-:Y:S01]  /*0f70*/  STG.E.128 [R20.64], RZ ;  /* 0x000000ff14007986 */ /* 0x000fe2000c101d04 */
[----:B------:R-:W-:Y:S05]  /*0f80*/  EXIT ;  /* 0x000000000000794d */ /* 0x000fea0003800000 */
.L_x_791:
        /* <DEDUP_REMOVED lines=15> */
.L_x_1347:


//--------------------- .text._ZN5flash27flash_bwd_convert_dq_kernelI23Flash_bwd_kernel_traitsILi32ELi128ELi128ELi8ELi4ELi4ELi4ELb0ELb0EN7cutlass10bfloat16_tE19Flash_kernel_traitsILi32ELi128ELi128ELi8ES3_EEEEvNS_16Flash_bwd_paramsEi --------------------------
	.section	.text._ZN5flash27flash_bwd_convert_dq_kernelI23Flash_bwd_kernel_traitsILi32ELi128ELi128ELi8ELi4ELi4ELi4ELb0ELb0EN7cutlass10bfloat16_tE19Flash_kernel_traitsILi32ELi128ELi128ELi8ES3_EEEEvNS_16Flash_bwd_paramsEi,"ax",@progbits
	.sectioninfo	@"SHI_REGISTERS=48"
	.align	128
        .global         _ZN5flash27flash_bwd_convert_dq_kernelI23Flash_bwd_kernel_traitsILi32ELi128ELi128ELi8ELi4ELi4ELi4ELb0ELb0EN7cutlass10bfloat16_tE19Flash_kernel_traitsILi32ELi128ELi128ELi8ES3_EEEEvNS_16Flash_bwd_paramsEi
        .type           _ZN5flash27flash_bwd_convert_dq_kernelI23Flash_bwd_kernel_traitsILi32ELi128ELi128ELi8ELi4ELi4ELi4ELb0ELb0EN7cutlass10bfloat16_tE19Flash_kernel_traitsILi32ELi128ELi128ELi8ES3_EEEEvNS_16Flash_bwd_paramsEi,@function
        .size           _ZN5flash27flash_bwd_convert_dq_kernelI23Flash_bwd_kernel_traitsILi32ELi128ELi128ELi8ELi4ELi4ELi4ELb0ELb0EN7cutlass10bfloat16_tE19Flash_kernel_traitsILi32ELi128ELi128ELi8ES3_EEEEvNS_16Flash_bwd_paramsEi,(.L_x_1348 - _ZN5flash27flash_bwd_convert_dq_kernelI23Flash_bwd_kernel_traitsILi32ELi128ELi128ELi8ELi4ELi4ELi4ELb0ELb0EN7cutlass10bfloat16_tE19Flash_kernel_traitsILi32ELi128ELi128ELi8ES3_EEEEvNS_16Flash_bwd_paramsEi)
        .other          _ZN5flash27flash_bwd_convert_dq_kernelI23Flash_bwd_kernel_traitsILi32ELi128ELi128ELi8ELi4ELi4ELi4ELb0ELb0EN7cutlass10bfloat16_tE19Flash_kernel_traitsILi32ELi128ELi128ELi8ES3_EEEEvNS_16Flash_bwd_paramsEi,@"STO_CUDA_ENTRY STV_DEFAULT"
_ZN5flash27flash_bwd_convert_dq_kernelI23Flash_bwd_kernel_traitsILi32ELi128ELi128ELi8ELi4ELi4ELi4ELb0ELb0EN7cutlass10bfloat16_tE19Flash_kernel_traitsILi32ELi128ELi128ELi8ES3_EEEEvNS_16Flash_bwd_paramsEi:
.text._ZN5flash27flash_bwd_convert_dq_kernelI23Flash_bwd_kernel_traitsILi32ELi128ELi128ELi8ELi4ELi4ELi4ELb0ELb0EN7cutlass10bfloat16_tE19Flash_kernel_traitsILi32ELi128ELi128ELi8ES3_EEEEvNS_16Flash_bwd_paramsEi:
        /* <DEDUP_REMOVED lines=154> */
.L_x_794:
        /* <DEDUP_REMOVED lines=105> */
.L_x_793:
        /* <DEDUP_REMOVED lines=50> */
.L_x_792:
        /* <DEDUP_REMOVED lines=65> */
.L_x_796:
[----:B------:R-:W-:Y:S05]  /*1760*/  BSYNC B0 ;  /* 0x0000000000007941 */ /* 0x000fea0003800000 */
.L_x_795:
        /* <DEDUP_REMOVED lines=13> */
.L_x_797:
        /* <DEDUP_REMOVED lines=12> */
.L_x_1348:


//--------------------- .text._ZN5flash44flash_bwd_dq_dk_dv_loop_seqk_parallel_kernelI23Flash_bwd_kernel_traitsILi32ELi128ELi128ELi8ELi4ELi4ELi4ELb0ELb0EN7cutlass10bfloat16_tE19Flash_kernel_traitsILi32ELi128ELi128ELi8ES3_EELb1ELb0ELb0ELb0ELb0ELb1ELb0EEEvNS_16Flash_bwd_paramsE --------------------------
	.section	.text._ZN5flash44flash_bwd_dq_dk_dv_loop_seqk_parallel_kernelI23Flash_bwd_kernel_traitsILi32ELi128ELi128ELi8ELi4ELi4ELi4ELb0ELb0EN7cutlass10bfloat16_tE19Flash_kernel_traitsILi32ELi128ELi128ELi8ES3_EELb1ELb0ELb0ELb0ELb0ELb1ELb0EEEvNS_16Flash_bwd_paramsE,"ax",@progbits
	.sectioninfo	@"SHI_REGISTERS=255"
	.align	128
        .global         _ZN5flash44flash_bwd_dq_dk_dv_loop_seqk_parallel_kernelI23Flash_bwd_kernel_traitsILi32ELi128ELi128ELi8ELi4ELi4ELi4ELb0ELb0EN7cutlass10bfloat16_tE19Flash_kernel_traitsILi32ELi128ELi128ELi8ES3_EELb1ELb0ELb0ELb0ELb0ELb1ELb0EEEvNS_16Flash_bwd_paramsE
        .type           _ZN5flash44flash_bwd_dq_dk_dv_loop_seqk_parallel_kernelI23Flash_bwd_kernel_traitsILi32ELi128ELi128ELi8ELi4ELi4ELi4ELb0ELb0EN7cutlass10bfloat16_tE19Flash_kernel_traitsILi32ELi128ELi128ELi8ES3_EELb1ELb0ELb0ELb0ELb0ELb1ELb0EEEvNS_16Flash_bwd_paramsE,@function
        .size           _ZN5flash44flash_bwd_dq_dk_dv_loop_seqk_parallel_kernelI23Flash_bwd_kernel_traitsILi32ELi128ELi128ELi8ELi4ELi4ELi4ELb0ELb0EN7cutlass10bfloat16_tE19Flash_kernel_traitsILi32ELi128ELi128ELi8ES3_EELb1ELb0ELb0ELb0ELb0ELb1ELb0EEEvNS_16Flash_bwd_paramsE,(.L_x_1349 - _ZN5flash44flash_bwd_dq_dk_dv_loop_seqk_parallel_kernelI23Flash_bwd_kernel_traitsILi32ELi128ELi128ELi8ELi4ELi4ELi4ELb0ELb0EN7cutlass10bfloat16_tE19Flash_kernel_traitsILi32ELi128ELi128ELi8ES3_EELb1ELb0ELb0ELb0ELb0ELb1ELb0EEEvNS_16Flash_bwd_paramsE)
        .other          _ZN5flash44flash_bwd_dq_dk_dv_loop_seqk_parallel_kernelI23Flash_bwd_kernel_traitsILi32ELi128ELi128ELi8ELi4ELi4ELi4ELb0ELb0EN7cutlass10bfloat16_tE19Flash_kernel_traitsILi32ELi128ELi128ELi8ES3_EELb1ELb0ELb0ELb0ELb0ELb1ELb0EEEvNS_16Flash_bwd_paramsE,@"STO_CUDA_ENTRY STV_DEFAULT"
_ZN5flash44flash_bwd_dq_dk_dv_loop_seqk_parallel_kernelI23Flash_bwd_kernel_traitsILi32ELi128ELi128ELi8ELi4ELi4ELi4ELb0ELb0EN7cutlass10bfloat16_tE19Flash_kernel_traitsILi32ELi128ELi128ELi8ES3_EELb1ELb0ELb0ELb0ELb0ELb1ELb0EEEvNS_16Flash_bwd_paramsE:
.text._ZN5flash44flash_bwd_dq_dk_dv_loop_seqk_parallel_kernelI23Flash_bwd_kernel_traitsILi32ELi128ELi128ELi8ELi4ELi4ELi4ELb0ELb0EN7cutlass10bfloat16_tE19Flash_kernel_traitsILi32ELi128ELi128ELi8ES3_EELb1ELb0ELb0ELb0ELb0ELb1ELb0EEEvNS_16Flash_bwd_paramsE:
        /* <DEDUP_REMOVED lines=11> */
[----:B------:R-:W2:Y:S01]  /*00b0*/  S2UR UR45, SR_CTAID.Y ;  /* 0x00000000002d79c3 */ /* 0x000ea20000002600 */
[----:B------:R-:W-:Y:S01]  /*00c0*/  ULDC.U8 UR8, c[0x0][0x328] ;  /* 0x0000ca0000087ab9 */ /* 0x000fe20000000000 */
[----:B------:R-:W-:Y:S01]  /*00d0*/  IMAD.MOV.U32 R210, RZ, RZ, -0x10 ;  /* 0xfffffff0ffd27424 */ /* 0x000fe200078e00ff */
[----:B------:R-:W-:Y:S01]  /*00e0*/  UISETP.NE.AND UP2, UPT, UR8, URZ, UPT ;  /* 0x0000003f0800728c */ /* 0x000fe2000bf45270 */
[----:B------:R-:W-:Y:S01]  /*00f0*/  IMAD.MOV.U32 R137, RZ, RZ, 0x20 ;  /* 0x00000020ff897424 */ /* 0x000fe200078e00ff */
[----:B------:R-:W-:Y:S01]  /*0100*/  UMOV UR6, 0x80 ;  /* 0x0000008000067882 */ /* 0x000fe20000000000 */
[----:B------:R-:W-:Y:S01]  /*0110*/  IMAD.MOV.U32 R132, RZ, RZ, 0x40 ;  /* 0x00000040ff847424 */ /* 0x000fe200078e00ff */
[----:B------:R-:W-:Y:S01]  /*0120*/  ULDC UR5, c[0x0][0x210] ;  /* 0x0000840000057ab9 */ /* 0x000fe20000000800 */
[----:B------:R-:W3:Y:S01]  /*0130*/  S2UR UR52, SR_CTAID.Z ;  /* 0x00000000003479c3 */ /* 0x000ee20000002700 */
[----:B------:R-:W-:-:S02]  /*0140*/  ULDC UR4, c[0x0][0x234] ;  /* 0x00008d0000047ab9 */ /* 0x000fc40000000800 */
[----:B------:R-:W-:Y:S02]  /*0150*/  ULDC UR7, c[0x0][0x1c0] ;  /* 0x0000700000077ab9 */ /* 0x000fe40000000800 */
[----:B------:R-:W-:Y:S02]  /*0160*/  UIMAD UR4, UR6, UR5, UR4 ;  /* 0x00000005060472a4 */ /* 0x000fe4000f8e0204 */
[----:B------:R-:W-:Y:S02]  /*0170*/  ULDC UR20, c[0x0][0x224] ;  /* 0x0000890000147ab9 */ /* 0x000fe40000000800 */
[----:B------:R-:W-:Y:S02]  /*0180*/  USHF.R.S32.HI UR6, URZ, 0x1f, UR20 ;  /* 0x0000001f3f067899 */ /* 0x000fe40008011414 */
[----:B------:R-:W-:Y:S01]  /*0190*/  ULDC UR18, c[0x0][0x224] ;  /* 0x0000890000127ab9 */ /* 0x000fe20000000800 */
[----:B------:R-:W-:Y:S01]  /*01a0*/  IMAD.U32 R247, RZ, RZ, UR4 ;  /* 0x00000004fff77e24 */ /* 0x000fe2000f8e00ff */
[----:B------:R-:W-:Y:S01]  /*01b0*/  ULDC UR58, c[0x0][0x22c] ;  /* 0x00008b00003a7ab9 */ /* 0x000fe20000000800 */
[----:B-1----:R-:W-:Y:S01]  /*01c0*/  SHF.R.S32.HI R0, RZ, 0x1f, R10 ;  /* 0x0000001fff007819 */ /* 0x002fe2000001140a */
[----:B--2---:R-:W-:-:S02]  /*01d0*/  USHF.L.U32 UR8, UR45, 0x7, URZ ;  /* 0x000000072d087899 */ /* 0x004fc4000800063f */
[----:B------:R-:W-:Y:S01]  /*01e0*/  ULDC UR50, c[0x0][0x1c0] ;  /* 0x0000700000327ab9 */ /* 0x000fe20000000800 */
[CC--:B------:R-:W-:Y:S01]  /*01f0*/  LEA.HI R2, R0.reuse, R10.reuse, RZ, 0x2 ;  /* 0x0000000a00027211 */ /* 0x0c0fe200078f10ff */
[----:B------:R-:W-:Y:S01]  /*0200*/  ULDC UR13, c[0x0][0x1c8] ;  /* 0x00007200000d7ab9 */ /* 0x000fe20000000800 */
[CC--:B------:R-:W-:Y:S01]  /*0210*/  LEA.HI R9, R0.reuse, R10.reuse, RZ, 0x5 ;  /* 0x0000000a00097211 */ /* 0x0c0fe200078f28ff */
[----:B------:R-:W-:Y:S01]  /*0220*/  UIMAD.WIDE UR50, UR58, UR50, URZ ;  /* 0x000000323a3272a5 */ /* 0x000fe2000f8e023f */
[CC--:B------:R-:W-:Y:S01]  /*0230*/  LEA.HI R6, R0.reuse, R10.reuse, RZ, 0x4 ;  /* 0x0000000a00067211 */ /* 0x0c0fe200078f20ff */
[----:B---3--:R-:W-:Y:S01]  /*0240*/  UIMAD UR5, UR45, UR7, UR52 ;  /* 0x000000072d0572a4 */ /* 0x008fe2000f8e0234 */
[CC--:B------:R-:W-:Y:S01]  /*0250*/  LEA.HI R128, R0.reuse, R10.reuse, RZ, 0x3 ;  /* 0x0000000a00807211 */ /* 0x0c0fe200078f18ff */
[----:B------:R-:W-:Y:S01]  /*0260*/  USHF.R.S32.HI UR7, URZ, 0x1f, UR52 ;  /* 0x0000001f3f077899 */ /* 0x000fe20008011434 */
[----:B------:R-:W-:Y:S01]  /*0270*/  LEA.HI R232, R0, R10, RZ, 0x7 ;  /* 0x0000000a00e87211 */ /* 0x000fe200078f38ff */
[----:B------:R-:W-:Y:S01]  /*0280*/  ULOP3.LUT UR4, UR52, UR13, URZ, 0x3c, !UPT ;  /* 0x0000000d34047292 */ /* 0x000fe2000f8e3c3f */
[----:B------:R-:W-:Y:S01]  /*0290*/  LOP3.LUT R0, R2, 0xfffffffc, RZ, 0xc0, !PT ;  /* 0xfffffffc02007812 */ /* 0x000fe200078ec0ff */
[----:B------:R-:W-:Y:S01]  /*02a0*/  UIMAD.WIDE.U32 UR60, UR45, UR20, URZ ;  /* 0x000000142d3c72a5 */ /* 0x000fe2000f8e003f */
[----:B------:R-:W-:Y:S01]  /*02b0*/  LOP3.LUT R3, R9, 0xffffffe0, RZ, 0xc0, !PT ;  /* 0xffffffe009037812 */ /* 0x000fe200078ec0ff */
[----:B------:R-:W-:Y:S01]  /*02c0*/  ULDC UR15, c[0x0][0x1c0] ;  /* 0x00007000000f7ab9 */ /* 0x000fe20000000800 */
[----:B------:R-:W-:Y:S01]  /*02d0*/  LOP3.LUT R8, R6, 0xfffffff0, RZ, 0xc0, !PT ;  /* 0xfffffff006087812 */ /* 0x000fe200078ec0ff */
[----:B------:R-:W-:Y:S01]  /*02e0*/  IMAD.IADD R12, R10, 0x1, -R0 ;  /* 0x000000010a0c7824 */ /* 0x000fe200078e0a00 */
[----:B------:R-:W-:Y:S01]  /*02f0*/  LOP3.LUT R4, R128, 0xfffffff8, RZ, 0xc0, !PT ;  /* 0xfffffff880047812 */ /* 0x000fe200078ec0ff */
[C---:B------:R-:W-:Y:S01]  /*0300*/  IMAD.IADD R3, R10.reuse, 0x1, -R3 ;  /* 0x000000010a037824 */ /* 0x040fe200078e0a03 */
[----:B------:R-:W-:Y:S01]  /*0310*/  SHF.R.S32.HI R0, RZ, 0x2, R2 ;  /* 0x00000002ff007819 */ /* 0x000fe20000011402 */
[C---:B------:R-:W-:Y:S01]  /*0320*/  IMAD.IADD R8, R10.reuse, 0x1, -R8 ;  /* 0x000000010a087824 */ /* 0x040fe200078e0a08 */
[----:B------:R-:W-:Y:S01]  /*0330*/  SHF.R.S32.HI R232, RZ, 0x7, R232 ;  /* 0x00000007ffe87819 */ /* 0x000fe200000114e8 */
[----:B------:R-:W-:Y:S01]  /*0340*/  IMAD.IADD R10, R10, 0x1, -R4 ;  /* 0x000000010a0a7824 */ /* 0x000fe200078e0a04 */
[----:B------:R-:W-:Y:S01]  /*0350*/  SHF.R.S32.HI R4, RZ, 0x1f, R2 ;  /* 0x0000001fff047819 */ /* 0x000fe20000011402 */
[----:B------:R-:W-:Y:S01]  /*0360*/  IMAD.U32 R245, RZ, RZ, UR4 ;  /* 0x00000004fff57e24 */ /* 0x000fe2000f8e00ff */
[-C--:B------:R-:W-:Y:S01]  /*0370*/  LEA.HI R5, R2, R0.reuse, RZ, 0x1 ;  /* 0x0000000002057211 */ /* 0x080fe200078f08ff */
[----:B------:R-:W-:Y:S01]  /*0380*/  UIMAD UR19, UR52, UR58, URZ ;  /* 0x0000003a341372a4 */ /* 0x000fe2000f8e023f */
[----:B------:R-:W-:Y:S01]  /*0390*/  LEA.HI R2, R4, R0, RZ, 0x3 ;  /* 0x0000000004027211 */ /* 0x000fe200078f18ff */
[----:B------:R-:W-:Y:S01]  /*03a0*/  UIMAD UR4, UR45, UR15, UR52 ;  /* 0x0000000f2d0472a4 */ /* 0x000fe2000f8e0234 */
[----:B------:R-:W-:Y:S01]  /*03b0*/  LOP3.LUT R4, R5, 0x7fffffe, RZ, 0xc0, !PT ;  /* 0x07fffffe05047812 */ /* 0x000fe200078ec0ff */
[----:B------:R-:W-:Y:S01]  /*03c0*/  ULDC UR12, c[0x0][0x1c0] ;  /* 0x00007000000c7ab9 */ /* 0x000fe20000000800 */
[----:B------:R-:W-:Y:S01]  /*03d0*/  LOP3.LUT R2, R2, 0xfffffff8, RZ, 0xc0, !PT ;  /* 0xfffffff802027812 */ /* 0x000fe200078ec0ff */
[----:B------:R-:W-:Y:S01]  /*03e0*/  UIMAD UR58, UR58, UR12, URZ ;  /* 0x0000000c3a3a72a4 */ /* 0x000fe2000f8e023f */
[----:B------:R-:W-:Y:S01]  /*03f0*/  SHF.R.S32.HI R5, RZ, 0x1f, R3 ;  /* 0x0000001fff057819 */ /* 0x000fe20000011403 */
[C---:B------:R-:W-:Y:S01]  /*0400*/  IMAD.IADD R11, R0.reuse, 0x1, -R4 ;  /* 0x00000001000b7824 */ /* 0x040fe200078e0a04 */
[--C-:B------:R-:W-:Y:S01]  /*0410*/  SHF.R.S32.HI R4, RZ, 0x1f, R9.reuse ;  /* 0x0000001fff047819 */ /* 0x100fe20000011409 */
[----:B------:R-:W-:Y:S01]  /*0420*/  IMAD.IADD R7, R0, 0x1, -R2 ;  /* 0x0000000100077824 */ /* 0x000fe200078e0a02 */
[----:B------:R-:W-:Y:S01]  /*0430*/  SHF.R.S32.HI R0, RZ, 0x4, R6 ;  /* 0x00000004ff007819 */ /* 0x000fe20000011406 */
[----:B------:R-:W-:Y:S01]  /*0440*/  USHF.L.U32 UR4, UR4, 0x5, URZ ;  /* 0x0000000504047899 */ /* 0x000fe2000800063f */
[----:B------:R-:W-:Y:S01]  /*0450*/  LEA.HI R229, R5, R3, RZ, 0x2 ;  /* 0x0000000305e57211 */ /* 0x000fe200078f10ff */
[----:B------:R-:W-:Y:S01]  /*0460*/  ULDC UR17, c[0x0][0x1c0] ;  /* 0x0000700000117ab9 */ /* 0x000fe20000000800 */
[----:B------:R-:W-:Y:S01]  /*0470*/  SHF.R.S32.HI R3, RZ, 0x3, R128 ;  /* 0x00000003ff037819 */ /* 0x000fe20000011480 */
[----:B------:R-:W-:Y:S01]  /*0480*/  USHF.L.U32 UR59, UR58, 0x7, URZ ;  /* 0x000000073a3b7899 */ /* 0x000fe2000800063f */
[----:B------:R-:W-:Y:S01]  /*0490*/  LEA.HI R2, R6, R0, RZ, 0x1 ;  /* 0x0000000006027211 */ /* 0x000fe200078f08ff */
[----:B------:R-:W-:Y:S01]  /*04a0*/  ULDC.U8 UR9, c[0x0][0x3d0] ;  /* 0x0000f40000097ab9 */ /* 0x000fe20000000000 */
[----:B------:R-:W-:Y:S01]  /*04b0*/  SHF.R.S32.HI R5, RZ, 0x5, R9 ;  /* 0x00000005ff057819 */ /* 0x000fe20000011409 */
[----:B------:R-:W-:Y:S01]  /*04c0*/  IMAD.SHL.U32 R6, R3, 0x40, RZ ;  /* 0x0000004003067824 */ /* 0x000fe200078e00ff */
[----:B------:R-:W-:Y:S01]  /*04d0*/  LOP3.LUT R3, R2, 0xfffffffe, RZ, 0xc0, !PT ;  /* 0xfffffffe02037812 */ /* 0x000fe200078ec0ff */
[----:B------:R-:W-:Y:S01]  /*04e0*/  ULDC UR16, c[0x0][0x214] ;  /* 0x0000850000107ab9 */ /* 0x000fe20000000800 */
[C---:B------:R-:W-:Y:S01]  /*04f0*/  LOP3.LUT P5, RZ, R7.reuse, 0x2, RZ, 0xc0, !PT ;  /* 0x0000000207ff7812 */ /* 0x040fe200078ac0ff */
[----:B------:R-:W-:Y:S01]  /*0500*/  UISETP.NE.AND UP3, UPT, UR9, URZ, UPT ;  /* 0x0000003f0900728c */ /* 0x000fe2000bf65270 */
[----:B------:R-:W-:Y:S01]  /*0510*/  LOP3.LUT R2, R6, 0xc0, RZ, 0xc0, !PT ;  /* 0x000000c006027812 */ /* 0x000fe200078ec0ff */
[----:B------:R-:W-:Y:S01]  /*0520*/  IMAD.SHL.U32 R6, R12, 0x8, RZ ;  /* 0x000000080c067824 */ /* 0x000fe200078e00ff */
[----:B------:R-:W-:Y:S01]  /*0530*/  LOP3.LUT P4, RZ, R7, 0x4, RZ, 0xc0, !PT ;  /* 0x0000000407ff7812 */ /* 0x000fe2000788c0ff */
[----:B------:R-:W-:Y:S01]  /*0540*/  IMAD.IADD R13, R0, 0x1, -R3 ;  /* 0x00000001000d7824 */ /* 0x000fe200078e0a03 */
[----:B------:R-:W-:Y:S01]  /*0550*/  LEA.HI R0, R4, R5, RZ, 0x2 ;  /* 0x0000000504007211 */ /* 0x000fe200078f10ff */
[----:B------:R-:W-:Y:S01]  /*0560*/  IMAD.U32 R239, RZ, RZ, UR4 ;  /* 0x00000004ffef7e24 */ /* 0x000fe2000f8e00ff */
[----:B------:R-:W-:Y:S01]  /*0570*/  LOP3.LUT R3, R2, 0x18, R6, 0xf8, !PT ;  /* 0x0000001802037812 */ /* 0x000fe200078ef806 */
[----:B------:R-:W-:Y:S01]  /*0580*/  IMAD.U32 R6, RZ, RZ, UR7 ;  /* 0x00000007ff067e24 */ /* 0x000fe2000f8e00ff */
[----:B------:R-:W-:Y:S01]  /*0590*/  LOP3.LUT R0, R0, 0xfffffffc, RZ, 0xc0, !PT ;  /* 0xfffffffc00007812 */ /* 0x000fe200078ec0ff */
[----:B------:R-:W-:Y:S01]  /*05a0*/  USHF.R.S32.HI UR7, URZ, 0x1f, UR45 ;  /* 0x0000001f3f077899 */ /* 0x000fe2000801142d */
[----:B------:R-:W-:Y:S01]  /*05b0*/  SHF.R.U32.HI R2, RZ, 0x3, R2 ;  /* 0x00000003ff027819 */ /* 0x000fe20000011602 */
[----:B------:R-:W-:Y:S01]  /*05c0*/  IMAD.SHL.U32 R6, R12, 0x2, RZ ;  /* 0x000000020c067824 */ /* 0x000fe200078e00ff */
[----:B------:R-:W-:Y:S01]  /*05d0*/  @UP2 UIMAD UR9, UR45, UR16, URZ ;  /* 0x000000102d0922a4 */ /* 0x000fe2000f8e023f */
        /* <DEDUP_REMOVED lines=8> */
[----:B------:R-:W-:Y:S01]  /*0660*/  IMAD R2, R232, 0x8, R13 ;  /* 0x00000008e8027824 */ /* 0x000fe200078e020d */
[-C--:B------:R-:W-:Y:S01]  /*0670*/  LEA.HI R11, R11, R8.reuse, RZ, 0x3 ;  /* 0x000000080b0b7211 */ /* 0x080fe200078f18ff */
[----:B------:R-:W-:Y:S01]  /*0680*/  IMAD.U32 R252, RZ, RZ, UR7 ;  /* 0x00000007fffc7e24 */ /* 0x000fe2000f8e00ff */
[----:B------:R-:W-:Y:S01]  /*0690*/  USHF.R.S32.HI UR4, URZ, 0x1f, UR4 ;  /* 0x0000001f3f047899 */ /* 0x000fe20008011404 */
[----:B------:R-:W-:Y:S01]  /*06a0*/  IMAD.IADD R3, R10, 0x1, -R0 ;  /* 0x000000010a037824 */ /* 0x000fe200078e0a00 */
[----:B------:R-:W-:Y:S01]  /*06b0*/  LEA.HI R0, R8, R8, RZ, 0x1 ;  /* 0x0000000808007211 */ /* 0x000fe200078f08ff */
[----:B------:R-:W-:Y:S01]  /*06c0*/  IMAD.U32 R244, RZ, RZ, UR9 ;  /* 0x00000009fff47e24 */ /* 0x000fe2000f8e00ff */
[----:B------:R-:W-:Y:S01]  /*06d0*/  SEL R212, R137, 0xffffffe0, !P5 ;  /* 0xffffffe089d47807 */ /* 0x000fe20006800000 */
[----:B------:R-:W-:Y:S01]  /*06e0*/  IMAD R17, R2, 0x8, R3 ;  /* 0x0000000802117824 */ /* 0x000fe200078e0203 */
[----:B------:R-:W-:Y:S01]  /*06f0*/  LOP3.LUT R3, R0, 0x7fffffe, RZ, 0xc0, !PT ;  /* 0x07fffffe00037812 */ /* 0x000fe200078ec0ff */
[----:B------:R-:W-:Y:S01]  /*0700*/  IMAD.U32 R238, RZ, RZ, UR4 ;  /* 0x00000004ffee7e24 */ /* 0x000fe2000f8e00ff */
[--C-:B------:R-:W-:Y:S01]  /*0710*/  SHF.R.S32.HI R4, RZ, 0x1, R0.reuse ;  /* 0x00000001ff047819 */ /* 0x100fe20000011400 */
[----:B------:R-:W-:Y:S01]  /*0720*/  IMAD.U32 R246, RZ, RZ, UR19 ;  /* 0x00000013fff67e24 */ /* 0x000fe2000f8e00ff */
[----:B------:R-:W-:Y:S01]  /*0730*/  SHF.R.S32.HI R0, RZ, 0x1f, R0 ;  /* 0x0000001fff007819 */ /* 0x000fe20000011400 */
[----:B------:R-:W-:Y:S01]  /*0740*/  IMAD.IADD R16, R8, 0x1, -R3 ;  /* 0x0000000108107824 */ /* 0x000fe200078e0a03 */
[----:B------:R-:W-:Y:S01]  /*0750*/  LOP3.LUT R2, R11, 0xfffffff8, RZ, 0xc0, !PT ;  /* 0xfffffff80b027812 */ /* 0x000fe200078ec0ff */
[----:B------:R-:W-:Y:S01]  /*0760*/  IMAD.U32 R3, RZ, RZ, UR8 ;  /* 0x00000008ff037e24 */ /* 0x000fe2000f8e00ff */
[----:B------:R-:W-:Y:S01]  /*0770*/  LEA.HI R0, R0, R4, RZ, 0x2 ;  /* 0x0000000400007211 */ /* 0x000fe200078f10ff */
[----:B------:R-:W-:Y:S01]  /*0780*/  USHF.R.S32.HI UR8, URZ, 0x1f, UR52 ;  /* 0x0000001f3f087899 */ /* 0x000fe20008011434 */
[----:B------:R-:W-:Y:S01]  /*0790*/  IMAD.U32 R3, RZ, RZ, UR7 ;  /* 0x00000007ff037e24 */ /* 0x000fe2000f8e00ff */
[----:B------:R-:W-:Y:S01]  /*07a0*/  @!UP2 UIMAD UR7, UR45, UR17, UR52 ;  /* 0x000000112d07a2a4 */ /* 0x000fe2000f8e0234 */
[----:B------:R-:W-:Y:S01]  /*07b0*/  LOP3.LUT R0, R0, 0xfffffffc, RZ, 0xc0, !PT ;  /* 0xfffffffc00007812 */ /* 0x000fe200078ec0ff */
[----:B------:R-:W-:Y:S01]  /*07c0*/  IMAD.IADD R15, R8, 0x1, -R2 ;  /* 0x00000001080f7824 */ /* 0x000fe200078e0a02 */
[C---:B------:R-:W-:Y:S01]  /*07d0*/  LOP3.LUT R2, R7.reuse, 0x1, RZ, 0xc0, !PT ;  /* 0x0000000107027812 */ /* 0x040fe200078ec0ff */
[----:B------:R-:W-:Y:S01]  /*07e0*/  IMAD.U32 R251, RZ, RZ, UR8 ;  /* 0x00000008fffb7e24 */ /* 0x000fe2000f8e00ff */
[----:B------:R-:W-:Y:S01]  /*07f0*/  ULDC.64 UR10, c[0x0][0x118] ;  /* 0x00004600000a7ab9 */ /* 0x000fe20000000a00 */
[----:B------:R-:W-:Y:S01]  /*0800*/  IMAD.IADD R14, R4, 0x1, -R0 ;  /* 0x00000001040e7824 */ /* 0x000fe200078e0a00 */
[----:B------:R-:W-:Y:S01]  /*0810*/  ISETP.NE.U32.AND P6, PT, R2, 0x1, PT ;  /* 0x000000010200780c */ /* 0x000fe20003fc5070 */
[----:B------:R-:W-:Y:S01]  /*0820*/  IMAD.U32 R2, RZ, RZ, UR8 ;  /* 0x00000008ff027e24 */ /* 0x000fe2000f8e00ff */
[----:B------:R-:W-:Y:S01]  /*0830*/  SHF.R.S32.HI R0, RZ, 0x1, R5 ;  /* 0x00000001ff007819 */ /* 0x000fe20000011405 */
[----:B------:R-:W-:Y:S01]  /*0840*/  IMAD.SHL.U32 R2, R10, 0x40, RZ ;  /* 0x000000400a027824 */ /* 0x000fe200078e00ff */
[----:B------:R-:W-:Y:S01]  /*0850*/  LEA.HI R10, R7, R7, RZ, 0x1 ;  /* 0x00000007070a7211 */ /* 0x000fe200078f08ff */
[C---:B------:R-:W-:Y:S01]  /*0860*/  IMAD.SHL.U32 R4, R235.reuse, 0x400, RZ ;  /* 0x00000400eb047824 */ /* 0x040fe200078e00ff */
[C---:B------:R-:W-:Y:S01]  /*0870*/  LOP3.LUT P0, RZ, R0.reuse, 0x2, RZ, 0xc0, !PT ;  /* 0x0000000200ff7812 */ /* 0x040fe2000780c0ff */
[----:B------:R-:W-:Y:S01]  /*0880*/  IMAD.SHL.U32 R9, R0, 0x40, RZ ;  /* 0x0000004000097824 */ /* 0x000fe200078e00ff */
[----:B------:R-:W-:Y:S01]  /*0890*/  LOP3.LUT R8, R2, 0x1c0, RZ, 0xc0, !PT ;  /* 0x000001c002087812 */ /* 0x000fe200078ec0ff */
[----:B------:R-:W-:Y:S01]  /*08a0*/  IMAD.SHL.U32 R0, R235, 0x10, RZ ;  /* 0x00000010eb007824 */ /* 0x000fe200078e00ff */
[----:B------:R-:W-:Y:S01]  /*08b0*/  LOP3.LUT R2, R10, 0x3fffffe, RZ, 0xc0, !PT ;  /* 0x03fffffe0a027812 */ /* 0x000fe200078ec0ff */
[----:B------:R-:W-:Y:S01]  /*08c0*/  UIMAD UR8, UR5, UR18, URZ ;  /* 0x00000012050872a4 */ /* 0x000fe2000f8e023f */
[----:B------:R-:W-:Y:S01]  /*08d0*/  SHF.R.S32.HI R5, RZ, 0x3, R11 ;  /* 0x00000003ff057819 */ /* 0x000fe2000001140b */
[----:B------:R-:W-:Y:S01]  /*08e0*/  UIMAD UR5, UR6, UR45, URZ ;  /* 0x0000002d060572a4 */ /* 0x000fe2000f8e023f */
[----:B------:R-:W-:Y:S01]  /*08f0*/  LEA.HI.SX32 R229, R229, R0, 0x1e ;  /* 0x00000000e5e57211 */ /* 0x000fe200078ff2ff */
[C---:B------:R-:W-:Y:S01]  /*0900*/  IMAD.IADD R12, R7.reuse, 0x1, -R2 ;  /* 0x00000001070c7824 */ /* 0x040fe200078e0a02 */
[----:B------:R-:W-:Y:S01]  /*0910*/  LOP3.LUT R3, R8, 0x30, R0, 0xf8, !PT ;  /* 0x0000003008037812 */ /* 0x000fe200078ef800 */
[----:B------:R-:W-:Y:S01]  /*0920*/  IMAD.SHL.U32 R2, R7, 0x40, RZ ;  /* 0x0000004007027824 */ /* 0x000fe200078e00ff */
[----:B------:R-:W-:Y:S01]  /*0930*/  LOP3.LUT R0, R9, 0xc0, RZ, 0xc0, !PT ;  /* 0x000000c009007812 */ /* 0x000fe200078ec0ff */
[----:B------:R-:W-:Y:S01]  /*0940*/  IMAD R16, R5, 0x8, R16 ;  /* 0x0000000805107824 */ /* 0x000fe200078e0210 */
[----:B------:R-:W-:Y:S01]  /*0950*/  LOP3.LUT R3, R3, 0x8, R128, 0xf8, !PT ;  /* 0x0000000803037812 */ /* 0x000fe200078ef880 */
[----:B------:R-:W-:Y:S01]  /*0960*/  IMAD R131, R5, 0x200, R4 ;  /* 0x0000020005837824 */ /* 0x000fe200078e0204 */
[----:B------:R-:W-:Y:S01]  /*0970*/  LOP3.LUT R128, R0, 0x8, R128, 0xf8, !PT ;  /* 0x0000000800807812 */ /* 0x000fe200078ef880 */
[----:B------:R-:W-:Y:S01]  /*0980*/  IMAD.U32 R242, RZ, RZ, UR5 ;  /* 0x00000005fff27e24 */ /* 0x000fe2000f8e00ff */
[----:B------:R-:W-:Y:S01]  /*0990*/  SHF.R.U32.HI R0, RZ, 0x3, R0 ;  /* 0x00000003ff007819 */ /* 0x000fe20000011600 */
[----:B------:R-:W-:Y:S01]  /*09a0*/  UIMAD UR5, UR51, UR60, URZ ;  /* 0x0000003c330572a4 */ /* 0x000fe2000f8e023f */
[----:B------:R-:W-:Y:S01]  /*09b0*/  LOP3.LUT R2, R2, 0x1c0, RZ, 0xc0, !PT ;  /* 0x000001c002027812 */ /* 0x000fe200078ec0ff */
[----:B------:R-:W-:Y:S01]  /*09c0*/  @!UP2 UIMAD UR6, UR7, UR16, URZ ;  /* 0x000000100706a2a4 */ /* 0x000fe2000f8e023f */
[----:B------:R-:W-:Y:S01]  /*09d0*/  LOP3.LUT R128, R128, R0, RZ, 0x3c, !PT ;  /* 0x0000000080807212 */ /* 0x000fe200078e3cff */
[----:B------:R-:W-:Y:S01]  /*09e0*/  IMAD R0, R235, 0x200, R6 ;  /* 0x00000200eb007824 */ /* 0x000fe200078e0206 */
[----:B------:R-:W-:Y:S01]  /*09f0*/  LEA.HI R2, R2, R2, RZ, 0x1d ;  /* 0x0000000202027211 */ /* 0x000fe200078fe8ff */
[----:B------:R-:W-:Y:S01]  /*0a00*/  IMAD.U32 R250, RZ, RZ, UR5 ;  /* 0x00000005fffa7e24 */ /* 0x000fe2000f8e00ff */
[----:B------:R-:W-:Y:S01]  /*0a10*/  USHF.R.S32.HI UR5, URZ, 0x1f, UR19 ;  /* 0x0000001f3f057899 */ /* 0x000fe20008011413 */
[----:B------:R-:W-:Y:S01]  /*0a20*/  IMAD R12, R12, 0x20, R0 ;  /* 0x000000200c0c7824 */ /* 0x000fe200078e0200 */
[----:B------:R-:W-:Y:S01]  /*0a30*/  SHF.R.S32.HI R0, RZ, 0x1, R10 ;  /* 0x00000001ff007819 */ /* 0x000fe2000001140a */
[----:B------:R-:W-:Y:S01]  /*0a40*/  IMAD.U32 R128, R17, 0x20, R128 ;  /* 0x0000002011807824 */ /* 0x000fe200078e0080 */
[----:B------:R-:W-:Y:S01]  /*0a50*/  IADD3 R216, R2, R216, R4 ;  /* 0x000000d802d87210 */ /* 0x000fe20007ffe004 */
[----:B------:R-:W-:Y:S01]  /*0a60*/  IMAD.SHL.U32 R4, R13, 0x10, RZ ;  /* 0x000000100d047824 */ /* 0x000fe200078e00ff */
[----:B------:R-:W-:Y:S01]  /*0a70*/  SHF.R.U32.HI R2, RZ, 0x3, R8 ;  /* 0x00000003ff027819 */ /* 0x000fe20000011608 */
[----:B------:R-:W-:Y:S01]  /*0a80*/  IMAD.U32 R241, RZ, RZ, UR5 ;  /* 0x00000005fff17e24 */ /* 0x000fe2000f8e00ff */
[C---:B------:R-:W-:Y:S01]  /*0a90*/  LOP3.LUT P3, RZ, R0.reuse, 0x2, RZ, 0xc0, !PT ;  /* 0x0000000200ff7812 */ /* 0x040fe2000786c0ff */
[----:B------:R-:W-:Y:S01]  /*0aa0*/  IMAD.SHL.U32 R0, R0, 0x40, RZ ;  /* 0x0000004000007824 */ /* 0x000fe200078e00ff */
[----:B------:R-:W-:Y:S01]  /*0ab0*/  LOP3.LUT R5, R3, R2, RZ, 0x3c, !PT ;  /* 0x0000000203057212 */ /* 0x000fe200078e3cff */
[----:B------:R-:W-:Y:S01]  /*0ac0*/  IMAD.SHL.U32 R2, R232, 0x8, RZ ;  /* 0x00000008e8027824 */ /* 0x000fe200078e00ff */
[----:B------:R-:W-:Y:S01]  /*0ad0*/  R2P PR, R15, 0x6 ;  /* 0x000000060f007804 */ /* 0x000fe20000000000 */
[----:B------:R-:W-:Y:S01]  /*0ae0*/  IMAD.SHL.U32 R216, R216, 0x2, RZ ;  /* 0x00000002d8d87824 */ /* 0x000fe200078e00ff */
[----:B------:R-:W-:Y:S01]  /*0af0*/  LOP3.LUT R0, R0, 0xc0, RZ, 0xc0, !PT ;  /* 0x000000c000007812 */ /* 0x000fe200078ec0ff */
[----:B------:R-:W-:Y:S01]  /*0b00*/  USHF.R.S32.HI UR5, URZ, 0x1f, UR59 ;  /* 0x0000001f3f057899 */ /* 0x000fe2000801143b */
[----:B------:R-:W-:Y:S01]  /*0b10*/  LOP3.LUT R2, R2, 0x8, RZ, 0xc0, !PT ;  /* 0x0000000802027812 */ /* 0x000fe200078ec0ff */
[----:B------:R-:W-:Y:S01]  /*0b20*/  IMAD.SHL.U32 R128, R128, 0x2, RZ ;  /* 0x0000000280807824 */ /* 0x000fe200078e00ff */
[----:B------:R-:W-:Y:S01]  /*0b30*/  SHF.R.U32.HI R3, RZ, 0x3, R0 ;  /* 0x00000003ff037819 */ /* 0x000fe20000011600 */
[----:B------:R-:W-:Y:S01]  /*0b40*/  IMAD.IADD R217, R216, 0x1, R212 ;  /* 0x00000001d8d97824 */ /* 0x000fe200078e02d4 */
[----:B------:R-:W-:Y:S01]  /*0b50*/  LOP3.LUT R7, R2, 0x10, R4, 0xf8, !PT ;  /* 0x0000001002077812 */ /* 0x000fe200078ef804 */
[----:B------:R-:W-:Y:S01]  /*0b60*/  IMAD.U32 R243, RZ, RZ, UR8 ;  /* 0x00000008fff37e24 */ /* 0x000fe2000f8e00ff */
[----:B------:R-:W-:Y:S01]  /*0b70*/  LOP3.LUT R8, R3, R0, R2, 0x1e, !PT ;  /* 0x0000000003087212 */ /* 0x000fe200078e1e02 */
[----:B------:R-:W-:Y:S01]  /*0b80*/  IMAD.SHL.U32 R0, R15, 0x40, RZ ;  /* 0x000000400f007824 */ /* 0x000fe200078e00ff */
[----:B------:R-:W-:Y:S01]  /*0b90*/  SEL R210, R210, 0x10, !P6 ;  /* 0x00000010d2d27807 */ /* 0x000fe20007000000 */
[C---:B------:R-:W-:Y:S01]  /*0ba0*/  IMAD R3, R13.reuse, 0x200, R5 ;  /* 0x000002000d037824 */ /* 0x040fe200078e0205 */
[----:B------:R-:W-:Y:S01]  /*0bb0*/  IADD3 R211, R216, 0x40, RZ ;  /* 0x00000040d8d37810 */ /* 0x000fe20007ffe0ff */
[----:B------:R-:W-:Y:S01]  /*0bc0*/  IMAD.SHL.U32 R5, R13, 0x8, RZ ;  /* 0x000000080d057824 */ /* 0x000fe200078e00ff */
[----:B------:R-:W-:Y:S01]  /*0bd0*/  LOP3.LUT R0, R0, 0x1c0, RZ, 0xc0, !PT ;  /* 0x000001c000007812 */ /* 0x000fe200078ec0ff */
[----:B------:R-:W-:Y:S01]  /*0be0*/  IMAD.SHL.U32 R2, R14, 0x40, RZ ;  /* 0x000000400e027824 */ /* 0x000fe200078e00ff */
[----:B------:R-:W-:Y:S01]  /*0bf0*/  @P4 IADD3 R211, R216, -0x40, RZ ;  /* 0xffffffc0d8d34810 */ /* 0x000fe20007ffe0ff */
[----:B------:R-:W-:Y:S01]  /*0c00*/  IMAD.IADD R8, R8, 0x1, R12 ;  /* 0x0000000108087824 */ /* 0x000fe200078e020c */
[----:B------:R-:W-:Y:S01]  /*0c10*/  LOP3.LUT R5, R5, 0x8, RZ, 0xc0, !PT ;  /* 0x0000000805057812 */ /* 0x000fe200078ec0ff */
[----:B------:R-:W-:Y:S01]  /*0c20*/  IMAD.IADD R215, R216, 0x1, R210 ;  /* 0x00000001d8d77824 */ /* 0x000fe200078e02d2 */
[----:B------:R-:W-:Y:S01]  /*0c30*/  SHF.R.U32.HI R6, RZ, 0x3, R0 ;  /* 0x00000003ff067819 */ /* 0x000fe20000011600 */
[----:B------:R-:W-:Y:S01]  /*0c40*/  IMAD.IADD R210, R210, 0x1, R211 ;  /* 0x00000001d2d27824 */ /* 0x000fe200078e02d3 */
[----:B------:R-:W-:Y:S01]  /*0c50*/  LOP3.LUT R2, R2, 0xc0, RZ, 0xc0, !PT ;  /* 0x000000c002027812 */ /* 0x000fe200078ec0ff */
[----:B------:R-:W-:Y:S01]  /*0c60*/  IMAD.IADD R214, R215, 0x1, R212 ;  /* 0x00000001d7d67824 */ /* 0x000fe200078e02d4 */
[----:B------:R-:W-:Y:S01]  /*0c70*/  LOP3.LUT R6, R6, R0, R5, 0x1e, !PT ;  /* 0x0000000006067212 */ /* 0x000fe200078e1e05 */
[----:B------:R-:W-:Y:S01]  /*0c80*/  IMAD.SHL.U32 R0, R16, 0x20, RZ ;  /* 0x0000002010007824 */ /* 0x000fe200078e00ff */
[----:B------:R-:W-:Y:S01]  /*0c90*/  SHF.R.U32.HI R4, RZ, 0x3, R2 ;  /* 0x00000003ff047819 */ /* 0x000fe20000011602 */
[----:B------:R-:W-:Y:S01]  /*0ca0*/  IMAD.IADD R213, R212, 0x1, R211 ;  /* 0x00000001d4d57824 */ /* 0x000fe200078e02d3 */
[----:B------:R-:W-:Y:S01]  /*0cb0*/  SEL R132, R132, 0xffffffc0, !P2 ;  /* 0xffffffc084847807 */ /* 0x000fe20005000000 */
[----:B------:R-:W-:Y:S01]  /*0cc0*/  IMAD.IADD R131, R131, 0x1, R6 ;  /* 0x0000000183837824 */ /* 0x000fe200078e0206 */
[C---:B------:R-:W-:Y:S01]  /*0cd0*/  LOP3.LUT R5, R4.reuse, R2, R5, 0x1e, !PT ;  /* 0x0000000204057212 */ /* 0x040fe200078e1e05 */
[----:B------:R-:W-:Y:S01]  /*0ce0*/  IMAD R142, R235, 0x200, R0 ;  /* 0x00000200eb8e7824 */ /* 0x000fe200078e0200 */
[----:B------:R-:W-:Y:S01]  /*0cf0*/  LOP3.LUT R2, R4, R7, R2, 0x1e, !PT ;  /* 0x0000000704027212 */ /* 0x000fe200078e1e02 */
[----:B------:R-:W-:Y:S01]  /*0d00*/  IMAD.U32 R240, RZ, RZ, UR6 ;  /* 0x00000006fff07e24 */ /* 0x000fe2000f8e00ff */
[----:B------:R-:W-:Y:S01]  /*0d10*/  LEA R131, R131, 0xa000, 0x1 ;  /* 0x0000a00083837811 */ /* 0x000fe200078e08ff */
[----:B------:R-:W-:Y:S01]  /*0d20*/  IMAD.IADD R142, R142, 0x1, R5 ;  /* 0x000000018e8e7824 */ /* 0x000fe200078e0205 */
[----:B------:R-:W-:Y:S01]  /*0d30*/  SEL R129, R137, 0xffffffe0, !P0 ;  /* 0xffffffe089817807 */ /* 0x000fe20004000000 */
[----:B------:R-:W-:Y:S01]  /*0d40*/  IMAD.IADD R136, R0, 0x1, R2 ;  /* 0x0000000100887824 */ /* 0x000fe200078e0202 */
[C---:B------:R-:W-:Y:S01]  /*0d50*/  IADD3 R138, R131.reuse, 0x20, RZ ;  /* 0x00000020838a7810 */ /* 0x040fe20007ffe0ff */
[C---:B------:R-:W-:Y:S01]  /*0d60*/  IMAD.IADD R133, R131.reuse, 0x1, R132 ;  /* 0x0000000183857824 */ /* 0x040fe200078e0284 */
[----:B------:R-:W-:Y:S01]  /*0d70*/  LEA R236, R8, 0x6000, 0x1 ;  /* 0x0000600008ec7811 */ /* 0x000fe200078e08ff */
[----:B------:R-:W-:Y:S01]  /*0d80*/  IMAD.U32 R249, RZ, RZ, UR5 ;  /* 0x00000005fff97e24 */ /* 0x000fe2000f8e00ff */
[----:B------:R-:W-:Y:S01]  /*0d90*/  @P1 IADD3 R138, R131, -0x20, RZ ;  /* 0xffffffe0838a1810 */ /* 0x000fe20007ffe0ff */
[----:B------:R-:W-:Y:S01]  /*0da0*/  IMAD.SHL.U32 R2, R3, 0x2, RZ ;  /* 0x0000000203027824 */ /* 0x000fe200078e00ff */
[----:B------:R-:W-:Y:S01]  /*0db0*/  LOP3.LUT P0, RZ, R14, 0x2, RZ, 0xc0, !PT ;  /* 0x000000020eff7812 */ /* 0x000fe2000780c0ff */
[----:B------:R-:W-:Y:S01]  /*0dc0*/  IMAD.IADD R129, R128, 0x1, R129 ;  /* 0x0000000180817824 */ /* 0x000fe200078e0281 */
[----:B------:R-:W-:Y:S01]  /*0dd0*/  IADD3 R237, R236, 0x20, RZ ;  /* 0x00000020eced7810 */ /* 0x000fe20007ffe0ff */
[----:B------:R-:W-:Y:S01]  /*0de0*/  IMAD.IADD R212, R212, 0x1, R210 ;  /* 0x00000001d4d47824 */ /* 0x000fe200078e02d2 */
[----:B------:R-:W-:Y:S01]  /*0df0*/  SEL R137, R137, 0xffffffe0, !P0 ;  /* 0xffffffe089897807 */ /* 0x000fe20004000000 */
[----:B------:R-:W-:Y:S01]  /*0e00*/  IMAD.IADD R132, R132, 0x1, R138 ;  /* 0x0000000184847824 */ /* 0x000fe200078e028a */
[----:B------:R-:W-:Y:S01]  /*0e10*/  @P3 IADD3 R237, R236, -0x20, RZ ;  /* 0xffffffe0eced3810 */ /* 0x000fe20007ffe0ff */
[----:B------:R-:W-:Y:S01]  /*0e20*/  UIMAD.WIDE.U32 UR56, UR50, UR60, URZ ;  /* 0x0000003c323872a5 */ /* 0x000fe2000f8e003f */
[C---:B------:R-:W-:Y:S01]  /*0e30*/  IADD3 R141, R138.reuse, 0x2000, RZ ;  /* 0x000020008a8d7810 */ /* 0x040fe20007ffe0ff */
[----:B------:R-:W-:Y:S01]  /*0e40*/  USHF.L.U32 UR32, UR58, 0x3, URZ ;  /* 0x000000033a207899 */ /* 0x000fe2000800063f */
[C---:B------:R-:W-:Y:S01]  /*0e50*/  IADD3 R140, R138.reuse, 0x4000, RZ ;  /* 0x000040008a8c7810 */ /* 0x040fe20007ffe0ff */
[----:B------:R-:W-:Y:S01]  /*0e60*/  USHF.L.U32 UR31, UR58, 0x4, URZ ;  /* 0x000000043a1f7899 */ /* 0x000fe2000800063f */
[----:B------:R-:W-:Y:S01]  /*0e70*/  IADD3 R139, R138, 0x6000, RZ ;  /* 0x000060008a8b7810 */ /* 0x000fe20007ffe0ff */
[----:B------:R-:W-:-:S02]  /*0e80*/  UIMAD UR30, UR58, 0x18, URZ ;  /* 0x000000183a1e78a4 */ /* 0x000fc4000f8e023f */
[----:B------:R-:W-:Y:S02]  /*0e90*/  USHF.L.U32 UR29, UR58, 0x5, URZ ;  /* 0x000000053a1d7899 */ /* 0x000fe4000800063f */
[----:B------:R-:W-:Y:S02]  /*0ea0*/  UIMAD UR28, UR58, 0x28, URZ ;  /* 0x000000283a1c78a4 */ /* 0x000fe4000f8e023f */
[----:B------:R-:W-:Y:S02]  /*0eb0*/  UIMAD UR27, UR58, 0x30, URZ ;  /* 0x000000303a1b78a4 */ /* 0x000fe4000f8e023f */
[----:B------:R-:W-:Y:S02]  /*0ec0*/  UIMAD UR26, UR58, 0x38, URZ ;  /* 0x000000383a1a78a4 */ /* 0x000fe4000f8e023f */
[----:B------:R-:W-:Y:S02]  /*0ed0*/  USHF.L.U32 UR25, UR58, 0x6, URZ ;  /* 0x000000063a197899 */ /* 0x000fe4000800063f */
[----:B------:R-:W-:-:S02]  /*0ee0*/  UIMAD UR24, UR58, 0x48, URZ ;  /* 0x000000483a1878a4 */ /* 0x000fc4000f8e023f */
[----:B------:R-:W-:Y:S02]  /*0ef0*/  UIMAD UR23, UR58, 0x50, URZ ;  /* 0x000000503a1778a4 */ /* 0x000fe4000f8e023f */
[----:B------:R-:W-:Y:S02]  /*0f00*/  UIMAD UR22, UR58, 0x58, URZ ;  /* 0x000000583a1678a4 */ /* 0x000fe4000f8e023f */
[----:B------:R-:W-:Y:S02]  /*0f10*/  UIMAD UR21, UR58, 0x60, URZ ;  /* 0x000000603a1578a4 */ /* 0x000fe4000f8e023f */
[----:B------:R-:W-:Y:S02]  /*0f20*/  UIMAD UR20, UR58, 0x68, URZ ;  /* 0x000000683a1478a4 */ /* 0x000fe4000f8e023f */
[----:B------:R-:W-:Y:S02]  /*0f30*/  UIMAD UR19, UR58, 0x70, URZ ;  /* 0x000000703a1378a4 */ /* 0x000fe4000f8e023f */
[----:B------:R-:W-:-:S02]  /*0f40*/  UIMAD UR18, UR58, 0x78, URZ ;  /* 0x000000783a1278a4 */ /* 0x000fc4000f8e023f */
[----:B------:R-:W-:Y:S02]  /*0f50*/  UIADD3 UR17, -UR59, URZ, URZ ;  /* 0x0000003f3b117290 */ /* 0x000fe4000fffe13f */
[----:B------:R-:W-:Y:S02]  /*0f60*/  UMOV UR55, 0xffffe000 ;  /* 0xffffe00000377882 */ /* 0x000fe40000000000 */
.L_x_826:
[----:B------:R-:W-:Y:S02]  /*0f70*/  ULDC.64 UR6, c[0x0][0x250] ;  /* 0x0000940000067ab9 */ /* 0x000fe40000000a00 */
[----:B------:R-:W-:Y:S02]  /*0f80*/  UISETP.NE.U32.AND UP4, UPT, URZ, UR6, UPT ;  /* 0x000000063f00728c */ /* 0x000fe4000bf85070 */
[----:B------:R-:W-:Y:S02]  /*0f90*/  USHF.L.U32 UR12, UR45, 0x2, URZ ;  /* 0x000000022d0c7899 */ /* 0x000fe4000800063f */
[----:B------:R-:W-:Y:S02]  /*0fa0*/  UISETP.NE.AND.EX UP4, UPT, URZ, UR7, UPT, UP4 ;  /* 0x000000073f00728c */ /* 0x000fe4000bf85340 */
[----:B------:R-:W-:-:S02]  /*0fb0*/  USHF.R.S32.HI UR53, URZ, 0x1f, UR45 ;  /* 0x0000001f3f357899 */ /* 0x000fc4000801142d */
[----:B------:R-:W-:Y:S02]  /*0fc0*/  ULDC.U8 UR4, c[0x0][0x312] ;  /* 0x0000c48000047ab9 */ /* 0x000fe40000000000 */
        /* <DEDUP_REMOVED lines=47> */
.L_x_798:
        /* <DEDUP_REMOVED lines=58> */
.L_x_800:
        /* <DEDUP_REMOVED lines=18> */
.L_x_801:
[----:B------:R-:W-:Y:S01]  /*1780*/  IABS R7, c[0x0][0x1c8] ;  /* 0x0000720000077a13 */ /* 0x000fe20000000000 */
[----:B------:R-:W1:Y:S01]  /*1790*/  R2UR UR34, R242 ;  /* 0x00000000f22273c2 */ /* 0x000e6200000e0000 */
[----:B------:R-:W-:Y:S01]  /*17a0*/  ULDC.64 UR12, c[0x0][0x370] ;  /* 0x0000dc00000c7ab9 */ /* 0x000fe20000000a00 */
[----:B------:R-:W-:Y:S01]  /*17b0*/  IABS R3, UR52 ;  /* 0x0000003400037c13 */ /* 0x000fe20008000000 */
[----:B------:R-:W2:Y:S01]  /*17c0*/  I2F.RP R4, R7 ;  /* 0x0000000700047306 */ /* 0x000ea20000209400 */
[----:B------:R-:W-:Y:S01]  /*17d0*/  @UP1 UIMAD.WIDE.U32 UR8, UR4, UR12, URZ ;  /* 0x0000000c040812a5 */ /* 0x000fe2000f8e003f */
[----:B------:R-:W-:Y:S01]  /*17e0*/  ISETP.NE.AND P1, PT, RZ, c[0x0][0x1c8], PT ;  /* 0x00007200ff007a0c */ /* 0x000fe20003f25270 */
[----:B------:R-:W-:Y:S02]  /*17f0*/  ULDC UR16, c[0x0][0x224] ;  /* 0x0000890000107ab9 */ /* 0x000fe40000000800 */
[----:B------:R-:W-:Y:S02]  /*1800*/  @UP1 UIMAD UR40, UR4, UR13, UR9 ;  /* 0x0000000d042812a4 */ /* 0x000fe4000f8e0209 */
[----:B------:R-:W-:-:S02]  /*1810*/  UIMAD UR15, UR51, UR60, URZ ;  /* 0x0000003c330f72a4 */ /* 0x000fc4000f8e023f */
[----:B------:R-:W-:Y:S02]  /*1820*/  @UP1 UMOV UR39, UR8 ;  /* 0x0000000800271c82 */ /* 0x000fe40008000000 */
[----:B------:R-:W-:Y:S02]  /*1830*/  ULDC.64 UR8, c[0x0][0x368] ;  /* 0x0000da0000087ab9 */ /* 0x000fe40000000a00 */
[----:B------:R-:W-:Y:S02]  /*1840*/  @!UP1 UIMAD UR7, UR53, UR8, URZ ;  /* 0x00000008350792a4 */ /* 0x000fe4000f8e023f */
[----:B------:R-:W-:Y:S01]  /*1850*/  ULDC.64 UR12, c[0x0][0x3d8] ;  /* 0x0000f600000c7ab9 */ /* 0x000fe20000000a00 */
[----:B--2---:R-:W2:Y:S01]  /*1860*/  MUFU.RCP R4, R4 ;  /* 0x0000000400047308 */ /* 0x004ea20000001000 */
[----:B------:R-:W-:Y:S02]  /*1870*/  @!UP1 UIMAD UR7, UR45, UR9, UR7 ;  /* 0x000000092d0792a4 */ /* 0x000fe4000f8e0207 */
[----:B------:R-:W-:-:S04]  /*1880*/  @!UP1 UIMAD.WIDE.U32 UR8, UR45, UR8, URZ ;  /* 0x000000082d0892a5 */ /* 0x000fc8000f8e003f */
[----:B------:R-:W-:Y:S02]  /*1890*/  @!UP1 UIADD3 UR40, UR9, UR7, URZ ;  /* 0x0000000709289290 */ /* 0x000fe4000fffe03f */
[----:B-1----:R-:W-:Y:S01]  /*18a0*/  UIMAD UR7, UR53, UR16, UR34 ;  /* 0x00000010350772a4 */ /* 0x002fe2000f8e0222 */
[----:B------:R-:W1:Y:S01]  /*18b0*/  S2UR UR16, SR_CTAID.X ;  /* 0x00000000001079c3 */ /* 0x000e620000002500 */
[----:B------:R-:W-:Y:S02]  /*18c0*/  @!UP1 UMOV UR39, UR8 ;  /* 0x0000000800279c82 */ /* 0x000fe40008000000 */
[----:B------:R-:W-:Y:S02]  /*18d0*/  UIADD3 UR7, UR61, UR7, URZ ;  /* 0x000000073d077290 */ /* 0x000fe4000fffe03f */
[----:B------:R-:W-:Y:S01]  /*18e0*/  UIMAD.WIDE.U32 UR8, UR50, UR4, URZ ;  /* 0x00000004320872a5 */ /* 0x000fe2000f8e003f */
[----:B--2---:R-:W-:Y:S01]  /*18f0*/  IADD3 R4, R4, 0xffffffe, RZ ;  /* 0x0ffffffe04047810 */ /* 0x004fe20007ffe0ff */
[----:B------:R-:W-:-:S02]  /*1900*/  UIMAD UR7, UR50, UR7, UR15 ;  /* 0x00000007320772a4 */ /* 0x000fc4000f8e020f */
[----:B------:R-:W-:Y:S01]  /*1910*/  USEL UR38, UR56, UR8, !UP1 ;  /* 0x0000000838267287 */ /* 0x000fe2000c800000 */
[----:B------:R-:W2:Y:S01]  /*1920*/  F2I.FTZ.U32.TRUNC.NTZ R5, R4 ;  /* 0x0000000400057305 */ /* 0x000ea2000021f000 */
[----:B------:R-:W-:Y:S02]  /*1930*/  UIADD3 UR15, UR57, UR7, URZ ;  /* 0x00000007390f7290 */ /* 0x000fe4000fffe03f */
[----:B------:R-:W-:Y:S02]  /*1940*/  UIMAD UR7, UR51, UR4, URZ ;  /* 0x00000004330772a4 */ /* 0x000fe4000f8e023f */
[----:B------:R-:W-:Y:S02]  /*1950*/  USHF.L.U32 UR34, UR45, 0x7, URZ ;  /* 0x000000072d227899 */ /* 0x000fe4000800063f */
[----:B------:R-:W-:Y:S02]  /*1960*/  @UP1 UIADD3 UR15, UR9, UR7, URZ ;  /* 0x00000007090f1290 */ /* 0x000fe4000fffe03f */
[----:B------:R-:W-:Y:S01]  /*1970*/  USHF.L.U64.HI UR7, UR45, 0x7, UR53 ;  /* 0x000000072d077899 */ /* 0x000fe20008010235 */
[----:B------:R-:W3:Y:S03]  /*1980*/  R2UR UR53, R244 ;  /* 0x00000000f43573c2 */ /* 0x000ee600000e0000 */
[----:B------:R-:W-:-:S02]  /*1990*/  USEL UR7, UR7, URZ, UP6 ;  /* 0x0000003f07077287 */ /* 0x000fc4000b000000 */
[----:B-1----:R-:W-:Y:S01]  /*19a0*/  UIMAD.WIDE.U32 UR8, UR16, UR12, URZ ;  /* 0x0000000c100872a5 */ /* 0x002fe2000f8e003f */
[--C-:B--2---:R-:W-:Y:S02]  /*19b0*/  IMAD.MOV R0, RZ, RZ, -R5.reuse ;  /* 0x000000ffff007224 */ /* 0x104fe400078e0a05 */
[----:B------:R-:W-:Y:S01]  /*19c0*/  IMAD.MOV.U32 R4, RZ, RZ, RZ ;  /* 0x000000ffff047224 */ /* 0x000fe200078e00ff */
[----:B------:R-:W-:Y:S01]  /*19d0*/  UIMAD UR16, UR16, UR13, UR9 ;  /* 0x0000000d101072a4 */ /* 0x000fe2000f8e0209 */
[----:B------:R-:W-:Y:S01]  /*19e0*/  IMAD R0, R0, R7, RZ ;  /* 0x0000000700007224 */ /* 0x000fe200078e02ff */
[----:B------:R-:W1:Y:S01]  /*19f0*/  R2UR UR13, R245 ;  /* 0x00000000f50d73c2 */ /* 0x000e6200000e0000 */
[----:B------:R-:W-:Y:S02]  /*1a00*/  USEL UR35, UR8, URZ, UP3 ;  /* 0x0000003f08237287 */ /* 0x000fe40009800000 */
[----:B------:R-:W-:Y:S01]  /*1a10*/  IMAD.HI.U32 R4, R5, R0, R4 ;  /* 0x0000000005047227 */ /* 0x000fe200078e0004 */
[----:B------:R-:W-:-:S02]  /*1a20*/  USEL UR8, UR34, URZ, UP6 ;  /* 0x0000003f22087287 */ /* 0x000fc4000b000000 */
[----:B------:R-:W-:Y:S01]  /*1a30*/  USEL UR16, UR16, URZ, UP3 ;  /* 0x0000003f10107287 */ /* 0x000fe20009800000 */
[----:B------:R-:W-:Y:S01]  /*1a40*/  IMAD.MOV.U32 R0, RZ, RZ, R3 ;  /* 0x000000ffff007224 */ /* 0x000fe200078e0003 */
[----:B------:R-:W2:Y:S01]  /*1a50*/  R2UR UR34, R240 ;  /* 0x00000000f02273c2 */ /* 0x000ea200000e0000 */
[----:B------:R-:W-:Y:S02]  /*1a60*/  UIADD3 UR8, UP0, UR5, UR8, URZ ;  /* 0x0000000805087290 */ /* 0x000fe4000ff1e03f */
[----:B------:R-:W-:Y:S02]  /*1a70*/  IMAD.HI.U32 R6, R4, R0, RZ ;  /* 0x0000000004067227 */ /* 0x000fe400078e00ff */
[----:B------:R-:W-:Y:S02]  /*1a80*/  UIADD3.X UR9, UR41, UR7, URZ, UP0, !UPT ;  /* 0x0000000729097290 */ /* 0x000fe400087fe43f */
[----:B------:R-:W-:Y:S01]  /*1a90*/  IMAD.MOV R3, RZ, RZ, -R6 ;  /* 0x000000ffff037224 */ /* 0x000fe200078e0a06 */
[----:B------:R-:W-:-:S03]  /*1aa0*/  UIMAD UR7, UR51, UR8, URZ ;  /* 0x00000008330772a4 */ /* 0x000fc6000f8e023f */
[C---:B------:R-:W-:Y:S01]  /*1ab0*/  IMAD R0, R7.reuse, R3, R0 ;  /* 0x0000000307007224 */ /* 0x040fe200078e0200 */
[----:B------:R-:W-:Y:S02]  /*1ac0*/  UIMAD UR12, UR50, UR9, UR7 ;  /* 0x00000009320c72a4 */ /* 0x000fe4000f8e0207 */
[----:B---3--:R-:W-:Y:S02]  /*1ad0*/  @UP2 USEL UR7, UR53, UR4, !UP1 ;  /* 0x0000000435072287 */ /* 0x008fe4000c800000 */
[----:B------:R-:W-:Y:S01]  /*1ae0*/  ISETP.GT.U32.AND P0, PT, R7, R0, PT ;  /* 0x000000000700720c */ /* 0x000fe20003f04070 */
[----:B------:R-:W-:-:S12]  /*1af0*/  UIMAD.WIDE.U32 UR8, UR50, UR8, URZ ;  /* 0x00000008320872a5 */ /* 0x000fd8000f8e003f */
[----:B------:R-:W-:Y:S01]  /*1b00*/  @!P0 IMAD.IADD R0, R0, 0x1, -R7 ;  /* 0x0000000100008824 */ /* 0x000fe200078e0a07 */
[----:B------:R-:W-:Y:S02]  /*1b10*/  @!P0 IADD3 R6, R6, 0x1, RZ ;  /* 0x0000000106068810 */ /* 0x000fe40007ffe0ff */
[----:B-1----:R-:W-:Y:S01]  /*1b20*/  ISETP.LE.AND P0, PT, RZ, UR13, PT ;  /* 0x0000000dff007c0c */ /* 0x002fe2000bf03270 */
[----:B------:R-:W-:Y:S01]  /*1b30*/  ULDC UR13, c[0x0][0x234] ;  /* 0x00008d00000d7ab9 */ /* 0x000fe20000000800 */
[----:B------:R-:W-:Y:S01]  /*1b40*/  ISETP.GE.U32.AND P2, PT, R0, R7, PT ;  /* 0x000000070000720c */ /* 0x000fe20003f46070 */
[----:B------:R-:W-:Y:S02]  /*1b50*/  @UP2 UIMAD UR13, UR52, UR13, UR7 ;  /* 0x0000000d340d22a4 */ /* 0x000fe4000f8e0207 */
[----:B------:R-:W-:-:S05]  /*1b60*/  UIADD3 UR7, UR9, UR12, URZ ;  /* 0x0000000c09077290 */ /* 0x000fca000fffe03f */
[----:B--2---:R-:W-:Y:S02]  /*1b70*/  @!UP2 UMOV UR13, UR34 ;  /* 0x00000022000dac82 */ /* 0x004fe40008000000 */
[----:B------:R-:W-:-:S03]  /*1b80*/  USHF.R.S32.HI UR34, URZ, 0x1f, UR37 ;  /* 0x0000001f3f227899 */ /* 0x000fc60008011425 */
[----:B------:R-:W-:-:S05]  /*1b90*/  @P2 IADD3 R6, R6, 0x1, RZ ;  /* 0x0000000106062810 */ /* 0x000fca0007ffe0ff */
[----:B------:R-:W-:Y:S01]  /*1ba0*/  @!P0 IMAD.MOV R6, RZ, RZ, -R6 ;  /* 0x000000ffff068224 */ /* 0x000fe200078e0a06 */
[----:B------:R-:W-:Y:S02]  /*1bb0*/  PLOP3.LUT P0, PT, PT, PT, UP2, 0x80, 0x0 ;  /* 0x000000000000781c */ /* 0x000fe40003f0f028 */
[----:B------:R-:W-:-:S04]  /*1bc0*/  @!P1 LOP3.LUT R6, RZ, c[0x0][0x1c8], RZ, 0x33, !PT ;  /* 0x00007200ff069a12 */ /* 0x000fc800078e33ff */
[----:B------:R-:W-:-:S07]  /*1bd0*/  SHF.R.S32.HI R18, RZ, 0x1f, R6 ;  /* 0x0000001fff127819 */ /* 0x000fce0000011406 */
[----:B------:R-:W-:Y:S05]  /*1be0*/  @!P0 BRA `(.L_x_802) ;  /* 0x0000006000008947 */ /* 0x000fea0003800000 */
[----:B------:R-:W1:Y:S01]  /*1bf0*/  R2UR UR12, R247 ;  /* 0x00000000f70c73c2 */ /* 0x000e6200000e0000 */
[----:B------:R-:W-:Y:S02]  /*1c00*/  ULDC UR53, c[0x0][0x224] ;  /* 0x0000890000357ab9 */ /* 0x000fe40000000800 */
[----:B------:R-:W-:-:S04]  /*1c10*/  @!UP1 UIMAD UR4, UR45, UR53, URZ ;  /* 0x000000352d0492a4 */ /* 0x000fc8000f8e023f */
[----:B------:R-:W-:-:S04]  /*1c20*/  ULEA UR4, UR45, UR4, 0x7 ;  /* 0x000000042d047291 */ /* 0x000fc8000f8e383f */
[----:B-1----:R-:W-:Y:S01]  /*1c30*/  UIMAD UR4, UR12, UR52, UR4 ;  /* 0x000000340c0472a4 */ /* 0x002fe2000f8e0204 */
[----:B------:R-:W-:Y:S05]  /*1c40*/  BRA `(.L_x_803) ;  /* 0x0000002000007947 */ /* 0x000fea0003800000 */
.L_x_802:
[----:B------:R1:W2:Y:S01]  /*1c50*/  R2UR UR4, R243 ;  /* 0x00000000f30473c2 */ /* 0x0002a200000e0000 */
[----:B------:R-:W-:-:S07]  /*1c60*/  DEPBAR.LE SB1, 0x0, {2} ;  /* 0x000090040000791a */ /* 0x000fce0000000000 */
.L_x_803:
[----:B------:R-:W1:Y:S01]  /*1c70*/  S2R R19, SR_TID.X ;  /* 0x0000000000137919 */ /* 0x000e620000002100 */
[----:B------:R-:W2:Y:S01]  /*1c80*/  R2UR UR12, R246 ;  /* 0x00000000f60c73c2 */ /* 0x000ea200000e0000 */
[----:B------:R-:W-:Y:S01]  /*1c90*/  USHF.R.S32.HI UR53, URZ, 0x1f, UR59 ;  /* 0x0000001f3f357899 */ /* 0x000fe2000801143b */
[----:B------:R-:W-:Y:S01]  /*1ca0*/  BSSY B1, `(.L_x_799) ;  /* 0x0000831000017945 */ /* 0x000fe20003800000 */
[----:B------:R-:W-:-:S05]  /*1cb0*/  UIADD3 UR4, UR5, UR4, URZ ;  /* 0x0000000405047290 */ /* 0x000fca000fffe03f */
[----:B------:R-:W3:Y:S01]  /*1cc0*/  R2UR UR9, R241 ;  /* 0x00000000f10973c2 */ /* 0x000ee200000e0000 */
[----:B-1----:R-:W-:Y:S01]  /*1cd0*/  SHF.R.S32.HI R12, RZ, 0x1f, R19 ;  /* 0x0000001fff0c7819 */ /* 0x002fe20000011413 */
[----:B--2---:R-:W-:Y:S02]  /*1ce0*/  UIADD3 UR8, UP5, UP4, UR8, UR59, UR12 ;  /* 0x0000003b08087290 */ /* 0x004fe4000fcbe00c */
[----:B------:R-:W-:Y:S01]  /*1cf0*/  USHF.R.S32.HI UR12, URZ, 0x1f, UR52 ;  /* 0x0000001f3f0c7899 */ /* 0x000fe20008011434 */
[----:B------:R-:W-:Y:S01]  /*1d00*/  LEA.HI R4, R12, R19, RZ, 0x2 ;  /* 0x000000130c047211 */ /* 0x000fe200078f10ff */
[----:B------:R-:W-:-:S03]  /*1d10*/  UIADD3 UR35, UP1, UP0, UR35, UR8, UR38 ;  /* 0x0000000823237290 */ /* 0x000fc6000f83e026 */
[----:B------:R-:W-:Y:S01]  /*1d20*/  SHF.R.S32.HI R3, RZ, 0x2, R4 ;  /* 0x00000002ff037819 */ /* 0x000fe20000011404 */
[----:B---3--:R-:W-:Y:S01]  /*1d30*/  UIADD3.X UR7, UR7, UR53, UR9, UP5, UP4 ;  /* 0x0000003507077290 */ /* 0x008fe2000afe8409 */
[----:B------:R-:W-:Y:S02]  /*1d40*/  LOP3.LUT R4, R4, 0xfffffffc, RZ, 0xc0, !PT ;  /* 0xfffffffc04047812 */ /* 0x000fe400078ec0ff */
[----:B------:R-:W-:Y:S01]  /*1d50*/  SHF.R.S32.HI R20, RZ, 0x1f, R3 ;  /* 0x0000001fff147819 */ /* 0x000fe20000011403 */
[----:B------:R-:W-:Y:S01]  /*1d60*/  ULDC.64 UR8, c[0x0][0x1a8] ;  /* 0x00006a0000087ab9 */ /* 0x000fe20000000a00 */
[----:B------:R-:W-:Y:S01]  /*1d70*/  IADD3 R0, P0, R3, UR5, RZ ;  /* 0x0000000503007c10 */ /* 0x000fe2000ff1e0ff */
[----:B------:R-:W-:Y:S01]  /*1d80*/  IMAD.IADD R4, R19, 0x1, -R4 ;  /* 0x0000000113047824 */ /* 0x000fe200078e0a04 */
[----:B------:R-:W-:Y:S02]  /*1d90*/  UIADD3.X UR16, UR16, UR7, UR15, UP1, UP0 ;  /* 0x0000000710107290 */ /* 0x000fe40008fe040f */
[----:B------:R-:W-:Y:S01]  /*1da0*/  IADD3.X R7, R20, UR41, RZ, P0, !PT ;  /* 0x0000002914077c10 */ /* 0x000fe200087fe4ff */
[----:B------:R-:W-:Y:S01]  /*1db0*/  IMAD.SHL.U32 R4, R4, 0x8, RZ ;  /* 0x0000000804047824 */ /* 0x000fe200078e00ff */
[----:B------:R-:W-:-:S02]  /*1dc0*/  UIMAD UR7, UR12, UR8, URZ ;  /* 0x000000080c0772a4 */ /* 0x000fc4000f8e023f */
[----:B------:R-:W-:Y:S01]  /*1dd0*/  UISETP.GE.AND UP0, UPT, UR42, 0x1, UPT ;  /* 0x000000012a00788c */ /* 0x000fe2000bf06270 */
[----:B------:R-:W-:Y:S01]  /*1de0*/  IMAD R7, R7, c[0x0][0x190], RZ ;  /* 0x0000640007077a24 */ /* 0x000fe200078e02ff */
[--C-:B------:R-:W-:Y:S01]  /*1df0*/  SHF.R.S32.HI R5, RZ, 0x1f, R4.reuse ;  /* 0x0000001fff057819 */ /* 0x100fe20000011404 */
[----:B------:R-:W-:Y:S02]  /*1e00*/  UIMAD UR15, UR52, UR9, UR7 ;  /* 0x00000009340f72a4 */ /* 0x000fe4000f8e0207 */
[----:B------:R-:W-:Y:S02]  /*1e10*/  UMOV UR53, 0x4 ;  /* 0x0000000400357882 */ /* 0x000fe40000000000 */
[C---:B------:R-:W-:Y:S01]  /*1e20*/  IMAD.WIDE.U32 R8, R0.reuse, c[0x0][0x190], R4 ;  /* 0x0000640000087a25 */ /* 0x040fe200078e0004 */
[----:B------:R-:W-:Y:S02]  /*1e30*/  ULDC.64 UR8, c[0x0][0x378] ;  /* 0x0000de0000087ab9 */ /* 0x000fe40000000a00 */
[----:B------:R-:W-:Y:S01]  /*1e40*/  UIMAD UR7, UR12, UR8, URZ ;  /* 0x000000080c0772a4 */ /* 0x000fe2000f8e023f */
[----:B------:R-:W-:Y:S01]  /*1e50*/  IMAD R0, R0, c[0x0][0x194], R7 ;  /* 0x0000650000007a24 */ /* 0x000fe200078e0207 */
[----:B------:R-:W-:-:S02]  /*1e60*/  IADD3 R10, P0, R8, UR54, RZ ;  /* 0x00000036080a7c10 */ /* 0x000fc4000ff1e0ff */
[----:B------:R-:W-:Y:S01]  /*1e70*/  IADD3 R8, P1, R4, UR39, RZ ;  /* 0x0000002704087c10 */ /* 0x000fe2000ff3e0ff */
[----:B------:R-:W-:Y:S01]  /*1e80*/  UIMAD UR12, UR52, UR9, UR7 ;  /* 0x00000009340c72a4 */ /* 0x000fe2000f8e0207 */
[----:B------:R-:W-:Y:S01]  /*1e90*/  IADD3.X R11, R9, UR49, R0, P0, !PT ;  /* 0x00000031090b7c10 */ /* 0x000fe200087fe400 */
[----:B------:R-:W-:Y:S01]  /*1ea0*/  ULDC.64 UR38, c[0x0][0x200] ;  /* 0x0000800000267ab9 */ /* 0x000fe20000000a00 */
[----:B------:R-:W-:Y:S01]  /*1eb0*/  LEA.HI R0, R12, R19, RZ, 0x5 ;  /* 0x000000130c007211 */ /* 0x000fe200078f28ff */
[----:B------:R-:W-:Y:S01]  /*1ec0*/  ULDC.64 UR8, c[0x0][0x370] ;  /* 0x0000dc0000087ab9 */ /* 0x000fe20000000a00 */
[----:B------:R-:W-:Y:S01]  /*1ed0*/  IADD3.X R9, R5, UR40, RZ, P1, !PT ;  /* 0x0000002805097c10 */ /* 0x000fe20008ffe4ff */
[----:B------:R-:W-:Y:S01]  /*1ee0*/  UIMAD UR7, UR41, UR8, URZ ;  /* 0x00000008290772a4 */ /* 0x000fe2000f8e023f */
[----:B------:R-:W-:Y:S02]  /*1ef0*/  LOP3.LUT R7, R0, 0xffffffe0, RZ, 0xc0, !PT ;  /* 0xffffffe000077812 */ /* 0x000fe400078ec0ff */
[----:B------:R-:W-:Y:S01]  /*1f00*/  SHF.R.S32.HI R0, RZ, 0x5, R0 ;  /* 0x00000005ff007819 */ /* 0x000fe20000011400 */
[----:B------:R-:W-:-:S02]  /*1f10*/  UIMAD UR7, UR5, UR9, UR7 ;  /* 0x00000009050772a4 */ /* 0x000fc4000f8e0207 */
[----:B------:R-:W-:Y:S01]  /*1f20*/  IMAD.IADD R19, R19, 0x1, -R7 ;  /* 0x0000000113137824 */ /* 0x000fe200078e0a07 */
[----:B------:R-:W-:Y:S01]  /*1f30*/  ULDC.64 UR8, c[0x0][0x3c8] ;  /* 0x0000f20000087ab9 */ /* 0x000fe20000000a00 */
[----:B------:R-:W-:Y:S01]  /*1f40*/  IMAD.U32 R7, RZ, RZ, UR5 ;  /* 0x00000005ff077e24 */ /* 0x000fe2000f8e00ff */
[----:B------:R-:W-:Y:S01]  /*1f50*/  UIADD3 UR5, UR5, UR13, URZ ;  /* 0x0000000d05057290 */ /* 0x000fe2000fffe03f */
[----:B------:R-:W-:Y:S02]  /*1f60*/  IMAD R0, R0, UR58, R19 ;  /* 0x0000003a00007c24 */ /* 0x000fe4000f8e0213 */
[----:B------:R-:W-:Y:S01]  /*1f70*/  IMAD.WIDE.U32 R8, R7, c[0x0][0x370], R8 ;  /* 0x0000dc0007087a25 */ /* 0x000fe200078e0008 */
[----:B------:R-:W-:Y:S02]  /*1f80*/  UIMAD.WIDE UR38, UR5, UR53, UR38 ;  /* 0x00000035052672a5 */ /* 0x000fe4000f8e0226 */
[C---:B------:R-:W-:Y:S01]  /*1f90*/  IADD3 R16, P0, R0.reuse, UR35, RZ ;  /* 0x0000002300107c10 */ /* 0x040fe2000ff1e0ff */
[----:B------:R-:W-:Y:S01]  /*1fa0*/  ULEA.HI.SX32 UR35, UR46, 0xffffffff, 0x19 ;  /* 0xffffffff2e237891 */ /* 0x000fe2000f8fca3f */
[----:B------:R-:W-:Y:S01]  /*1fb0*/  IADD3 R9, R9, UR7, RZ ;  /* 0x0000000709097c10 */ /* 0x000fe2000fffe0ff */
[----:B------:R-:W-:Y:S01]  /*1fc0*/  UIMAD.WIDE UR4, UR4, UR53, UR8 ;  /* 0x00000035040472a5 */ /* 0x000fe2000f8e0208 */
[----:B------:R-:W-:Y:S01]  /*1fd0*/  LEA.HI.X.SX32 R17, R0, UR16, 0x1, P0 ;  /* 0x0000001000117c11 */ /* 0x000fe200080f0eff */
[----:B------:R-:W-:Y:S01]  /*1fe0*/  IMAD.U32 R0, RZ, RZ, UR52 ;  /* 0x00000034ff007e24 */ /* 0x000fe2000f8e00ff */
[----:B------:R-:W-:-:S03]  /*1ff0*/  LEA R223, P0, R16, c[0x0][0x350], 0x2 ;  /* 0x0000d40010df7a11 */ /* 0x000fc600078010ff */
[----:B------:R-:W-:Y:S01]  /*2000*/  IMAD.WIDE.U32 R8, R0, c[0x0][0x378], R8 ;  /* 0x0000de0000087a25 */ /* 0x000fe200078e0008 */
[----:B------:R-:W-:Y:S02]  /*2010*/  LEA.HI.X R222, R16, c[0x0][0x354], R17, 0x2, P0 ;  /* 0x0000d50010de7a11 */ /* 0x000fe400000f1411 */
        /* <DEDUP_REMOVED lines=13> */
[----:B------:R-:W-:Y:S01]  /*20f0*/  ULDC.64 UR8, c[0x0][0x198] ;  /* 0x0000660000087ab9 */ /* 0x000fe20000000a00 */
[----:B------:R-:W-:Y:S01]  /*2100*/  IMAD.U32 R0, RZ, RZ, UR37 ;  /* 0x00000025ff007e24 */ /* 0x000fe2000f8e00ff */
[----:B------:R-:W-:Y:S01]  /*2110*/  UIMAD UR7, UR34, UR8, URZ ;  /* 0x00000008220772a4 */ /* 0x000fe2000f8e023f */
[----:B------:R-:W-:Y:S01]  /*2120*/  IMAD.MOV.U32 R220, RZ, RZ, R12 ;  /* 0x000000ffffdc7224 */ /* 0x000fe200078e000c */
[----:B------:R-:W-:Y:S01]  /*2130*/  ULDC.64 UR12, c[0x0][0x1a0] ;  /* 0x00006800000c7ab9 */ /* 0x000fe20000000a00 */
[C-C-:B------:R-:W-:Y:S01]  /*2140*/  IMAD.WIDE.U32 R8, R0.reuse, c[0x0][0x198], R4.reuse ;  /* 0x0000660000087a25 */ /* 0x140fe200078e0004 */
[----:B------:R-:W-:Y:S01]  /*2150*/  UIMAD UR7, UR37, UR9, UR7 ;  /* 0x00000009250772a4 */ /* 0x000fe2000f8e0207 */
[----:B------:R-:W-:Y:S01]  /*2160*/  MOV R221, R13 ;  /* 0x0000000d00dd7202 */ /* 0x000fe20000000f00 */
[----:B------:R-:W-:Y:S01]  /*2170*/  UIMAD UR12, UR34, UR12, URZ ;  /* 0x0000000c220c72a4 */ /* 0x000fe2000f8e023f */
[----:B------:R-:W-:Y:S01]  /*2180*/  IMAD.WIDE.U32 R4, R0, c[0x0][0x1a0], R4 ;  /* 0x0000680000047a25 */ /* 0x000fe200078e0004 */
[----:B------:R-:W-:Y:S01]  /*2190*/  UMOV UR16, UR4 ;  /* 0x0000000400107c82 */ /* 0x000fe20008000000 */
[----:B------:R-:W-:Y:S01]  /*21a0*/  IADD3 R8, P0, R8, UR47, RZ ;  /* 0x0000002f08087c10 */ /* 0x000fe2000ff1e0ff */
[----:B------:R-:W-:Y:S01]  /*21b0*/  UIADD3 UR4, UR37, 0x80, URZ ;  /* 0x0000008025047890 */ /* 0x000fe2000fffe03f */
[----:B------:R-:W-:Y:S01]  /*21c0*/  IMAD.U32 R7, RZ, RZ, UR7 ;  /* 0x00000007ff077e24 */ /* 0x000fe2000f8e00ff */
[----:B------:R-:W-:Y:S01]  /*21d0*/  UIMAD UR7, UR37, UR13, UR12 ;  /* 0x0000000d250772a4 */ /* 0x000fe2000f8e020c */
[----:B------:R-:W-:Y:S01]  /*21e0*/  IMAD.MOV.U32 R218, RZ, RZ, R14 ;  /* 0x000000ffffda7224 */ /* 0x000fe200078e000e */
[----:B------:R-:W-:Y:S01]  /*21f0*/  UISETP.GE.AND UP1, UPT, UR4, UR6, UPT ;  /* 0x000000060400728c */ /* 0x000fe2000bf26270 */
[----:B------:R-:W-:Y:S01]  /*2200*/  IMAD.MOV.U32 R219, RZ, RZ, R15 ;  /* 0x000000ffffdb7224 */ /* 0x000fe200078e000f */
[----:B------:R-:W-:Y:S01]  /*2210*/  IADD3.X R9, R9, UR48, R7, P0, !PT ;  /* 0x0000003009097c10 */ /* 0x000fe200087fe407 */
[----:B------:R-:W1:Y:S01]  /*2220*/  R2UR UR41, R239 ;  /* 0x00000000ef2973c2 */ /* 0x000e6200000e0000 */
[----:B------:R-:W-:Y:S01]  /*2230*/  MOV R0, UR7 ;  /* 0x0000000700007c02 */ /* 0x000fe20008000f00 */
[----:B------:R-:W-:Y:S01]  /*2240*/  UMOV UR7, UR35 ;  /* 0x0000002300077c82 */ /* 0x000fe20008000000 */
[----:B------:R-:W-:Y:S01]  /*2250*/  IADD3 R10, P0, R4, UR43, RZ ;  /* 0x0000002b040a7c10 */ /* 0x000fe2000ff1e0ff */
[----:B------:R-:W-:-:S02]  /*2260*/  ULEA.HI UR4, UR7, UR7, URZ, 0x1 ;  /* 0x0000000707047291 */ /* 0x000fc4000f8f083f */
[----:B------:R-:W-:Y:S01]  /*2270*/  UMOV UR15, UR5 ;  /* 0x00000005000f7c82 */ /* 0x000fe20008000000 */
[----:B------:R-:W-:Y:S01]  /*2280*/  IADD3.X R11, R5, UR44, R0, P0, !PT ;  /* 0x0000002c050b7c10 */ /* 0x000fe200087fe400 */
[----:B------:R-:W-:Y:S01]  /*2290*/  ULOP3.LUT UR4, UR4, 0xfffffffe, URZ, 0xc0, !UPT ;  /* 0xfffffffe04047892 */ /* 0x000fe2000f8ec03f */
[----:B------:R-:W-:Y:S01]  /*22a0*/  IADD3 R0, R3, 0x40, RZ ;  /* 0x0000004003007810 */ /* 0x000fe20007ffe0ff */
[----:B------:R-:W2:Y:S01]  /*22b0*/  R2UR UR40, R238 ;  /* 0x00000000ee2873c2 */ /* 0x000ea200000e0000 */
[----:B------:R-:W-:Y:S01]  /*22c0*/  PLOP3.LUT P0, PT, PT, PT, UP3, 0x80, 0x0 ;  /* 0x000000000000781c */ /* 0x000fe20003f0f038 */
        /* <DEDUP_REMOVED lines=8> */
[----:B------:R-:W-:Y:S01]  /*2350*/  IMAD.MOV.U32 R0, RZ, RZ, 0x80 ;  /* 0x00000080ff007424 */ /* 0x000fe200078e00ff */
[----:B------:R-:W-:Y:S02]  /*2360*/  ISETP.GE.AND P4, PT, R3, UR4, PT ;  /* 0x0000000403007c0c */ /* 0x000fe4000bf86270 */
[----:B------:R-:W-:Y:S01]  /*2370*/  ISETP.GE.AND P6, PT, R229, UR4, PT ;  /* 0x00000004e5007c0c */ /* 0x000fe2000bfc6270 */
[----:B------:R-:W-:-:S04]  /*2380*/  IMAD.WIDE.U32 R4, R0, c[0x0][0x370], RZ ;  /* 0x0000dc0000047a25 */ /* 0x000fc800078e00ff */
[C---:B------:R-:W-:Y:S02]  /*2390*/  IMAD R7, R0.reuse, c[0x0][0x374], RZ ;  /* 0x0000dd0000077a24 */ /* 0x040fe400078e02ff */
[----:B------:R-:W-:Y:S02]  /*23a0*/  IMAD.WIDE.U32 R12, R0, c[0x0][0x190], RZ ;  /* 0x00006400000c7a25 */ /* 0x000fe400078e00ff */
[----:B------:R-:W-:Y:S02]  /*23b0*/  @!P3 IADD3 R4, P5, R220, R4, RZ ;  /* 0x00000004dc04b210 */ /* 0x000fe40007fbe0ff */
[----:B------:R-:W-:Y:S01]  /*23c0*/  IMAD R15, R0, c[0x0][0x194], RZ ;  /* 0x00006500000f7a24 */ /* 0x000fe200078e02ff */
[----:B------:R-:W-:Y:S01]  /*23d0*/  SHF.L.U32 R0, R234, 0x1, RZ ;  /* 0x00000001ea007819 */ /* 0x000fe200000006ff */
[----:B------:R-:W-:Y:S01]  /*23e0*/  @P0 BAR.SYNC.DEFER_BLOCKING 0x0 ;  /* 0x0000000000000b1d */ /* 0x000fe20000010000 */
[----:B------:R-:W-:Y:S02]  /*23f0*/  @!P3 IADD3.X R5, R221, R5, R7, P5, !PT ;  /* 0x00000005dd05b210 */ /* 0x000fe40002ffe407 */
[----:B------:R-:W-:-:S02]  /*2400*/  @!P3 IADD3 R14, P5, R218, R12, RZ ;  /* 0x0000000cda0eb210 */ /* 0x000fc40007fbe0ff */
[----:B------:R-:W-:Y:S02]  /*2410*/  IADD3 R7, R229, 0x8, RZ ;  /* 0x00000008e5077810 */ /* 0x000fe40007ffe0ff */
[----:B------:R-:W-:Y:S01]  /*2420*/  @!P3 IADD3.X R15, R219, R13, R15, P5, !PT ;  /* 0x0000000ddb0fb210 */ /* 0x000fe20002ffe40f */
[C---:B------:R-:W-:Y:S01]  /*2430*/  IMAD R13, R18.reuse, c[0x0][0x1b8], RZ ;  /* 0x00006e00120d7a24 */ /* 0x040fe200078e02ff */
[----:B------:R-:W-:Y:S01]  /*2440*/  ISETP.GE.AND P5, PT, R7, UR4, PT ;  /* 0x0000000407007c0c */ /* 0x000fe2000bfa6270 */
[----:B------:R-:W-:Y:S02]  /*2450*/  IMAD R7, R18, c[0x0][0x1b0], RZ ;  /* 0x00006c0012077a24 */ /* 0x000fe400078e02ff */
[C---:B------:R-:W-:Y:S02]  /*2460*/  IMAD R17, R6.reuse, c[0x0][0x1bc], R13 ;  /* 0x00006f0006117a24 */ /* 0x040fe400078e020d */
[C---:B------:R-:W-:Y:S01]  /*2470*/  IMAD R12, R6.reuse, c[0x0][0x1b4], R7 ;  /* 0x00006d00060c7a24 */ /* 0x040fe200078e0207 */
[----:B------:R-:W-:Y:S01]  /*2480*/  @!P1 IADD3 R7, P0, R3, 0x40, RZ ;  /* 0x0000004003079810 */ /* 0x000fe20007f1e0ff */
        /* <DEDUP_REMOVED lines=11> */
[----:B------:R4:W-:Y:S02]  /*2540*/  @!P3 LDGSTS.E.BYPASS.LTC128B.128 [R0+0x5000], [R4.64] ;  /* 0x050000000400bfae */ /* 0x0009e4000b901d4a */
[----:B----4-:R-:W-:Y:S01]  /*2550*/  IMAD.WIDE.U32 R4, R6, c[0x0][0x1b0], R8 ;  /* 0x00006c0006047a25 */ /* 0x010fe200078e0008 */
[----:B------:R-:W-:-:S03]  /*2560*/  IADD3 R9, R234, 0x1000, RZ ;  /* 0x00001000ea097810 */ /* 0x000fc60007ffe0ff */
[----:B------:R-:W-:Y:S01]  /*2570*/  @!P1 IMAD.X R8, RZ, RZ, R20, P0 ;  /* 0x000000ffff089224 */ /* 0x000fe200000e0614 */
[----:B------:R-:W-:Y:S01]  /*2580*/  PLOP3.LUT P0, PT, PT, PT, UP0, 0x80, 0x0 ;  /* 0x000000000000781c */ /* 0x000fe20003f0f008 */
[----:B------:R-:W-:Y:S01]  /*2590*/  IMAD.IADD R5, R5, 0x1, R12 ;  /* 0x0000000105057824 */ /* 0x000fe200078e020c */
[----:B------:R-:W-:Y:S01]  /*25a0*/  @!P1 MOV R12, R4 ;  /* 0x00000004000c9202 */ /* 0x000fe20000000f00 */
[----:B------:R-:W-:Y:S01]  /*25b0*/  @!P1 IMAD R6, R8, c[0x0][0x198], RZ ;  /* 0x0000660008069a24 */ /* 0x000fe200078e02ff */
[----:B------:R-:W-:Y:S01]  /*25c0*/  SEL R8, R9, R234, !P0 ;  /* 0x000000ea09087207 */ /* 0x000fe20004000000 */
[----:B------:R-:W-:Y:S02]  /*25d0*/  @!P1 IMAD.MOV.U32 R13, RZ, RZ, R5 ;  /* 0x000000ffff0d9224 */ /* 0x000fe400078e0005 */
[----:B------:R-:W-:Y:S02]  /*25e0*/  @!P2 IMAD R9, R20, c[0x0][0x198], RZ ;  /* 0x000066001409aa24 */ /* 0x000fe400078e02ff */
[----:B------:R-:W-:-:S02]  /*25f0*/  @!P1 IMAD R16, R7, c[0x0][0x19c], R6 ;  /* 0x0000670007109a24 */ /* 0x000fc400078e0206 */
[----:B------:R-:W-:Y:S02]  /*2600*/  IMAD.SHL.U32 R224, R8, 0x2, RZ ;  /* 0x0000000208e07824 */ /* 0x000fe400078e00ff */
[----:B------:R-:W-:-:S03]  /*2610*/  @!P1 IMAD.WIDE.U32 R12, R7, c[0x0][0x198], R12 ;  /* 0x00006600070c9a25 */ /* 0x000fc600078e000c */
[----:B------:R-:W-:Y:S01]  /*2620*/  @P4 STS [R224], RZ ;  /* 0x000000ffe0004388 */ /* 0x000fe20000000800 */
[C---:B------:R-:W-:Y:S02]  /*2630*/  @!P2 IMAD R7, R3.reuse, c[0x0][0x19c], R9 ;  /* 0x000067000307aa24 */ /* 0x040fe400078e0209 */
[----:B------:R-:W-:Y:S01]  /*2640*/  @!P2 IMAD.WIDE.U32 R8, R3, c[0x0][0x198], R4 ;  /* 0x000066000308aa25 */ /* 0x000fe200078e0004 */
[----:B------:R-:W-:Y:S01]  /*2650*/  @P4 STS [R224+0x4], RZ ;  /* 0x000004ffe0004388 */ /* 0x000fe20000000800 */
[----:B------:R-:W-:Y:S02]  /*2660*/  IADD3 R5, R11, R17, RZ ;  /* 0x000000110b057210 */ /* 0x000fe40007ffe0ff */
[----:B------:R-:W-:Y:S01]  /*2670*/  @!P2 IMAD R6, R20, c[0x0][0x1a0], RZ ;  /* 0x000068001406aa24 */ /* 0x000fe200078e02ff */
[----:B------:R-:W-:Y:S01]  /*2680*/  @P4 STS [R224+0x8], RZ ;  /* 0x000008ffe0004388 */ /* 0x000fe20000000800 */
[----:B------:R-:W-:Y:S01]  /*2690*/  @!P2 IMAD.IADD R9, R9, 0x1, R7 ;  /* 0x000000010909a824 */ /* 0x000fe200078e0207 */
[----:B------:R-:W-:Y:S01]  /*26a0*/  @!P2 MOV R4, R10 ;  /* 0x0000000a0004a202 */ /* 0x000fe20000000f00 */
[----:B------:R-:W-:Y:S01]  /*26b0*/  @!P1 IMAD.IADD R11, R13, 0x1, R16 ;  /* 0x000000010d0b9824 */ /* 0x000fe200078e0210 */
[----:B------:R-:W-:Y:S01]  /*26c0*/  @P4 STS [R224+0xc], RZ ;  /* 0x00000cffe0004388 */ /* 0x000fe20000000800 */
[C---:B------:R-:W-:Y:S01]  /*26d0*/  @!P2 IMAD R18, R3.reuse, c[0x0][0x1a4], R6 ;  /* 0x000069000312aa24 */ /* 0x040fe200078e0206 */
[----:B------:R-:W-:Y:S01]  /*26e0*/  MOV R13, c[0x0][0x30c] ;  /* 0x0000c300000d7a02 */ /* 0x000fe20000000f00 */
[----:B------:R-:W-:Y:S01]  /*26f0*/  @!P2 IMAD.WIDE.U32 R6, R3, c[0x0][0x1a0], R4 ;  /* 0x000068000306aa25 */ /* 0x000fe200078e0004 */
[----:B------:R-:W-:Y:S01]  /*2700*/  @!PT LDS RZ, [RZ] ;  /* 0x00000000fffff984 */ /* 0x000fe20000000800 */
[----:B------:R-:W-:Y:S01]  /*2710*/  @!PT LDS RZ, [RZ] ;  /* 0x00000000fffff984 */ /* 0x000fe20000000800 */
[----:B------:R-:W-:Y:S01]  /*2720*/  @!PT LDS RZ, [RZ] ;  /* 0x00000000fffff984 */ /* 0x000fe20000000800 */
[----:B------:R4:W-:Y:S01]  /*2730*/  @!P4 LDGSTS.E.BYPASS.LTC128B.128 [R224], [R218.64] ;  /* 0x00000000dae0cfae */ /* 0x0009e2000b901d4a */
[----:B------:R-:W-:-:S02]  /*2740*/  @!P2 LEA R16, P4, R8, c[0x0][0x168], 0x1 ;  /* 0x00005a000810aa11 */ /* 0x000fc400078808ff */
[----:B------:R-:W-:Y:S01]  /*2750*/  @!P2 IMAD.IADD R7, R7, 0x1, R18 ;  /* 0x000000010707a824 */ /* 0x000fe200078e0212 */
[----:B------:R-:W-:Y:S01]  /*2760*/  @P3 STS [R224+0x1000], RZ ;  /* 0x001000ffe0003388 */ /* 0x000fe20000000800 */
[----:B------:R-:W-:Y:S02]  /*2770*/  @!P2 LEA.HI.X R17, R8, c[0x0][0x16c], R9, 0x1, P4 ;  /* 0x00005b000811aa11 */ /* 0x000fe400020f0c09 */
[----:B------:R-:W-:Y:S01]  /*2780*/  @!P1 IADD3 R3, P4, R3, 0x40, RZ ;  /* 0x0000004003039810 */ /* 0x000fe20007f9e0ff */
[----:B------:R-:W-:Y:S01]  /*2790*/  @P3 STS [R224+0x1004], RZ ;  /* 0x001004ffe0003388 */ /* 0x000fe20000000800 */
[----:B------:R-:W-:-:S03]  /*27a0*/  IADD3 R9, R229, 0x40, RZ ;  /* 0x00000040e5097810 */ /* 0x000fc60007ffe0ff */
[----:B------:R-:W-:Y:S01]  /*27b0*/  @P3 STS [R224+0x1008], RZ ;  /* 0x001008ffe0003388 */ /* 0x000fe20000000800 */
[----:B------:R-:W-:Y:S01]  /*27c0*/  @!P1 IMAD.X R4, RZ, RZ, R20, P4 ;  /* 0x000000ffff049224 */ /* 0x000fe200020e0614 */
[----:B------:R-:W-:Y:S02]  /*27d0*/  ISETP.GE.AND P4, PT, R9, UR4, PT ;  /* 0x0000000409007c0c */ /* 0x000fe4000bf86270 */
        /* <DEDUP_REMOVED lines=13> */
[----:B-1----:R-:W-:-:S04]  /*28b0*/  @!P1 LEA R14, P3, R12, c[0x0][0x168], 0x1 ;  /* 0x00005a000c0e9a11 */ /* 0x002fc800078608ff */
[----:B------:R-:W-:Y:S01]  /*28c0*/  @!P1 LEA.HI.X R15, R12, c[0x0][0x16c], R11, 0x1, P3 ;  /* 0x00005b000c0f9a11 */ /* 0x000fe200018f0c0b */
[----:B------:R-:W-:Y:S01]  /*28d0*/  IMAD.MOV.U32 R12, RZ, RZ, c[0x0][0x308] ;  /* 0x0000c200ff0c7624 */ /* 0x000fe200078e00ff */
[C---:B------:R-:W-:Y:S02]  /*28e0*/  @!P2 LEA R8, P3, R6.reuse, c[0x0][0x170], 0x1 ;  /* 0x00005c000608aa11 */ /* 0x040fe400078608ff */
[----:B------:R-:W-:Y:S01]  /*28f0*/  IADD3 R11, R229, 0x48, RZ ;  /* 0x00000048e50b7810 */ /* 0x000fe20007ffe0ff */
[----:B------:R-:W-:Y:S01]  /*2900*/  @!PT LDS RZ, [RZ] ;  /* 0x00000000fffff984 */ /* 0x000fe20000000800 */
[----:B------:R-:W-:Y:S01]  /*2910*/  @!PT LDS RZ, [RZ] ;  /* 0x00000000fffff984 */ /* 0x000fe20000000800 */
[----:B------:R-:W-:Y:S01]  /*2920*/  @!PT LDS RZ, [RZ] ;  /* 0x00000000fffff984 */ /* 0x000fe20000000800 */
[----:B------:R3:W-:Y:S01]  /*2930*/  @!P1 LDGSTS.E.BYPASS.LTC128B.128 [R0+0x7000], [R14.64] ;  /* 0x070000000e009fae */ /* 0x0007e2000b901d4a */
[----:B------:R-:W-:Y:S01]  /*2940*/  @!P2 LEA.HI.X R9, R6, c[0x0][0x174], R7, 0x1, P3 ;  /* 0x00005d000609aa11 */ /* 0x000fe200018f0c07 */
[----:B------:R-:W-:Y:S01]  /*2950*/  @!P1 IMAD R6, R4, c[0x0][0x1a0], RZ ;  /* 0x0000680004069a24 */ /* 0x000fe200078e02ff */
[----:B------:R-:W-:Y:S01]  /*2960*/  @!P1 MOV R4, R10 ;  /* 0x0000000a00049202 */ /* 0x000fe20000000f00 */
[----:B------:R-:W-:Y:S01]  /*2970*/  @P2 STS [R0+0x8000], RZ ;  /* 0x008000ff00002388 */ /* 0x000fe20000000800 */
[----:B------:R-:W-:Y:S01]  /*2980*/  ISETP.GE.AND P3, PT, R11, UR4, PT ;  /* 0x000000040b007c0c */ /* 0x000fe2000bf66270 */
[----:B------:R-:W-:-:S02]  /*2990*/  @!P1 IMAD R6, R3, c[0x0][0x1a4], R6 ;  /* 0x0000690003069a24 */ /* 0x000fc400078e0206 */
[----:B------:R-:W-:Y:S01]  /*29a0*/  @!P1 IMAD.WIDE.U32 R4, R3, c[0x0][0x1a0], R4 ;  /* 0x0000680003049a25 */ /* 0x000fe200078e0004 */
[----:B------:R-:W-:Y:S03]  /*29b0*/  @P2 STS [R0+0x8004], RZ ;  /* 0x008004ff00002388 */ /* 0x000fe60000000800 */
[----:B------:R-:W-:Y:S01]  /*29c0*/  @!P1 IMAD.IADD R3, R5, 0x1, R6 ;  /* 0x0000000105039824 */ /* 0x000fe200078e0206 */
[----:B------:R-:W-:Y:S04]  /*29d0*/  @P2 STS.64 [R0+0x8008], RZ ;  /* 0x008008ff00002388 */ /* 0x000fe80000000a00 */
[----:B------:R-:W-:Y:S01]  /*29e0*/  @!PT LDS RZ, [RZ] ;  /* 0x00000000fffff984 */ /* 0x000fe20000000800 */
[----:B------:R-:W-:Y:S01]  /*29f0*/  @!PT LDS RZ, [RZ] ;  /* 0x00000000fffff984 */ /* 0x000fe20000000800 */
[----:B------:R-:W-:Y:S01]  /*2a00*/  @!PT LDS RZ, [RZ] ;  /* 0x00000000fffff984 */ /* 0x000fe20000000800 */
[----:B------:R1:W-:Y:S01]  /*2a10*/  @!P2 LDGSTS.E.BYPASS.LTC128B.128 [R0+0x8000], [R8.64] ;  /* 0x080000000800afae */ /* 0x0003e2000b901d4a */
[----:B------:R-:W-:-:S03]  /*2a20*/  @!P1 LEA R6, P2, R4, c[0x0][0x170], 0x1 ;  /* 0x00005c0004069a11 */ /* 0x000fc600078408ff */
[----:B------:R3:W-:Y:S01]  /*2a30*/  @P1 STS.128 [R0+0x9000], RZ ;  /* 0x009000ff00001388 */ /* 0x0007e20000000c00 */
[----:B------:R-:W-:-:S05]  /*2a40*/  @!P1 LEA.HI.X R7, R4, c[0x0][0x174], R3, 0x1, P2 ;  /* 0x00005d0004079a11 */ /* 0x000fca00010f0c03 */
[----:B------:R-:W-:Y:S01]  /*2a50*/  @!PT LDS RZ, [RZ] ;  /* 0x00000000fffff984 */ /* 0x000fe20000000800 */
[----:B------:R-:W-:Y:S01]  /*2a60*/  @!PT LDS RZ, [RZ] ;  /* 0x00000000fffff984 */ /* 0x000fe20000000800 */
[----:B------:R-:W-:Y:S01]  /*2a70*/  @!PT LDS RZ, [RZ] ;  /* 0x00000000fffff984 */ /* 0x000fe20000000800 */
[----:B------:R1:W-:Y:S04]  /*2a80*/  @!P1 LDGSTS.E.BYPASS.LTC128B.128 [R0+0x9000], [R6.64] ;  /* 0x0900000006009fae */ /* 0x0003e8000b901d4a */
[----:B------:R-:W0:Y:S01]  /*2a90*/  LDGDEPBAR ;  /* 0x00000000000079af */ /* 0x000e220000000000 */
[----:B------:R-:W-:Y:S01]  /*2aa0*/  IMAD.MOV.U32 R4, RZ, RZ, 0x4 ;  /* 0x00000004ff047424 */ /* 0x000fe200078e00ff */
[----:B------:R-:W-:Y:S01]  /*2ab0*/  UMOV UR12, UR38 ;  /* 0x00000026000c7c82 */ /* 0x000fe20008000000 */
[----:B------:R-:W-:Y:S01]  /*2ac0*/  IMAD.MOV.U32 R227, RZ, RZ, 0x7f800000 ;  /* 0x7f800000ffe37424 */ /* 0x000fe200078e00ff */
[----:B------:R-:W-:Y:S01]  /*2ad0*/  UMOV UR13, UR39 ;  /* 0x00000027000d7c82 */ /* 0x000fe20008000000 */
[----:B-1----:R1:W2:Y:S01]  /*2ae0*/  LDG.E.64 R6, [R12.64+0x8] ;  /* 0x0000080a0c067981 */ /* 0x0022a2000c1e1b00 */
[----:B------:R-:W-:Y:S01]  /*2af0*/  MOV R8, 0x4 ;  /* 0x0000000400087802 */ /* 0x000fe20000000f00 */
[----:B------:R-:W-:Y:S01]  /*2b00*/  IMAD.MOV.U32 R228, RZ, RZ, 0x7f800000 ;  /* 0x7f800000ffe47424 */ /* 0x000fe200078e00ff */
[----:B------:R-:W-:Y:S01]  /*2b10*/  MOV R226, 0x7f800000 ;  /* 0x7f80000000e27802 */ /* 0x000fe20000000f00 */
[----:B------:R-:W-:-:S02]  /*2b20*/  IMAD.MOV.U32 R225, RZ, RZ, 0x7f800000 ;  /* 0x7f800000ffe17424 */ /* 0x000fc400078e00ff */
[----:B------:R-:W-:Y:S01]  /*2b30*/  IMAD.WIDE R4, R229, R4, UR12 ;  /* 0x0000000ce5047e25 */ /* 0x000fe2000f8e0204 */
[----:B-1----:R-:W4:Y:S03]  /*2b40*/  LDG.E.64 R12, [R12.64] ;  /* 0x0000000a0c0c7981 */ /* 0x002f26000c1e1b00 */
[----:B------:R-:W-:Y:S01]  /*2b50*/  @!P3 IMAD.WIDE R8, R11, R8, UR12 ;  /* 0x0000000c0b08be25 */ /* 0x000fe2000f8e0208 */
[----:B------:R1:W5:Y:S04]  /*2b60*/  @!P6 LDG.E R227, [R4.64] ;  /* 0x0000000a04e3e981 */ /* 0x000368000c1e1900 */
[----:B------:R1:W5:Y:S04]  /*2b70*/  @!P5 LDG.E R228, [R4.64+0x20] ;  /* 0x0000200a04e4d981 */ /* 0x000368000c1e1900 */
[----:B------:R1:W5:Y:S04]  /*2b80*/  @!P4 LDG.E R225, [R4.64+0x100] ;  /* 0x0001000a04e1c981 */ /* 0x000368000c1e1900 */
[----:B------:R1:W5:Y:S01]  /*2b90*/  @!P3 LDG.E R226, [R8.64] ;  /* 0x0000000a08e2b981 */ /* 0x000362000c1e1900 */
[----:B---3--:R-:W-:Y:S01]  /*2ba0*/  SHF.R.S32.HI R0, RZ, 0x1f, R19 ;  /* 0x0000001fff007819 */ /* 0x008fe20000011413 */
[----:B------:R-:W-:Y:S01]  /*2bb0*/  CS2R R94, SRZ ;  /* 0x00000000005e7805 */ /* 0x000fe2000001ff00 */
[C---:B------:R-:W-:Y:S01]  /*2bc0*/  IADD3 R3, R142.reuse, 0x1000, RZ ;  /* 0x000010008e037810 */ /* 0x040fe20007ffe0ff */
[----:B------:R-:W-:Y:S01]  /*2bd0*/  CS2R R92, SRZ ;  /* 0x00000000005c7805 */ /* 0x000fe2000001ff00 */
[----:B------:R-:W-:Y:S01]  /*2be0*/  SHF.L.U32 R134, R142, 0x1, RZ ;  /* 0x000000018e867819 */ /* 0x000fe200000006ff */
[----:B------:R-:W-:Y:S01]  /*2bf0*/  CS2R R98, SRZ ;  /* 0x0000000000627805 */ /* 0x000fe2000001ff00 */
        /* <DEDUP_REMOVED lines=15> */
[----:B------:R-:W-:Y:S01]  /*2cf0*/  IMAD.MOV.U32 R248, RZ, RZ, 0x4 ;  /* 0x00000004fff87424 */ /* 0x000fe200078e00ff */
[----:B------:R-:W-:-:S02]  /*2d00*/  IADD3 R135, R134, R137, RZ ;  /* 0x0000008986877210 */ /* 0x000fc40007ffe0ff */
[----:B--2---:R-:W-:-:S04]  /*2d10*/  IADD3 R230, P2, P1, R6, UR41, R19 ;  /* 0x0000002906e67c10 */ /* 0x004fc8000f95e013 */
[----:B------:R-:W-:Y:S01]  /*2d20*/  IADD3.X R233, R7, UR40, R0, P2, P1 ;  /* 0x0000002807e97c10 */ /* 0x000fe200097e2400 */
[----:B------:R-:W-:Y:S01]  /*2d30*/  IMAD.WIDE.U32 R230, R230, -0x2daee0ad, RZ ;  /* 0xd2511f53e6e67825 */ /* 0x000fe200078e00ff */
[----:B------:R-:W-:-:S04]  /*2d40*/  IADD3 R0, R136, 0x1000, RZ ;  /* 0x0000100088007810 */ /* 0x000fc80007ffe0ff */
[----:B------:R-:W-:-:S05]  /*2d50*/  SEL R0, R0, R136, !P0 ;  /* 0x0000008800007207 */ /* 0x000fca0004000000 */
[----:B------:R-:W-:Y:S01]  /*2d60*/  IMAD.SHL.U32 R3, R0, 0x2, RZ ;  /* 0x0000000200037824 */ /* 0x000fe200078e00ff */
[----:B----4-:R1:W2:Y:S08]  /*2d70*/  R2UR UR8, R13 ;  /* 0x000000000d0873c2 */ /* 0x0102b000000e0000 */
[----:B------:R1:W3:Y:S02]  /*2d80*/  R2UR UR9, R12 ;  /* 0x000000000c0973c2 */ /* 0x0002e400000e0000 */
.L_x_807:
[----:B------:R-:W-:Y:S01]  /*2d90*/  PLOP3.LUT P0, PT, PT, PT, UP1, 0x80, 0x0 ;  /* 0x000000000000781c */ /* 0x000fe20003f0f018 */
[----:B------:R-:W-:Y:S01]  /*2da0*/  IMAD.U32 R0, RZ, RZ, UR14 ;  /* 0x0000000eff007e24 */ /* 0x000fe2000f8e00ff */
[----:B------:R-:W-:Y:S01]  /*2db0*/  PLOP3.LUT P3, PT, PT, PT, UP1, 0x80, 0x0 ;  /* 0x000000000000781c */ /* 0x000fe20003f6f018 */
[----:B------:R-:W-:Y:S01]  /*2dc0*/  IMAD.U32 R6, RZ, RZ, UR7 ;  /* 0x00000007ff067e24 */ /* 0x000fe2000f8e00ff */
        /* <DEDUP_REMOVED lines=8> */
[----:B-1----:R-:W-:Y:S01]  /*2e50*/  IADD3 R5, R6, 0x4, RZ ;  /* 0x0000000406057810 */ /* 0x002fe20007ffe0ff */
[----:B-----5:R-:W-:Y:S01]  /*2e60*/  FMUL.FTZ R113, R227, 1.4426950216293334961 ;  /* 0x3fb8aa3be3717820 */ /* 0x020fe20000410000 */
[----:B------:R-:W-:Y:S01]  /*2e70*/  IADD3 R4, R0, 0x1, RZ ;  /* 0x0000000100047810 */ /* 0x000fe20007ffe0ff */
[----:B------:R-:W-:Y:S01]  /*2e80*/  IMAD.WIDE.U32 R6, R6, -0x326172a9, RZ ;  /* 0xcd9e8d5706067825 */ /* 0x000fe200078e00ff */
[C---:B--2---:R-:W-:Y:S01]  /*2e90*/  LOP3.LUT R8, R231.reuse, UR8, R0, 0x96, !PT ;  /* 0x00000008e7087c12 */ /* 0x044fe2000f8e9600 */
[----:B------:R-:W-:Y:S01]  /*2ea0*/  UIADD3 UR4, UR8, -0x4498517b, URZ ;  /* 0xbb67ae8508047890 */ /* 0x000fe2000fffe03f */
[----:B------:R-:W-:Y:S01]  /*2eb0*/  LOP3.LUT R0, R231, UR8, R4, 0x96, !PT ;  /* 0x00000008e7007c12 */ /* 0x000fe2000f8e9604 */
[----:B------:R-:W-:Y:S01]  /*2ec0*/  IMAD.WIDE.U32 R4, R5, -0x326172a9, RZ ;  /* 0xcd9e8d5705047825 */ /* 0x000fe200078e00ff */
[----:B------:R-:W-:Y:S01]  /*2ed0*/  PLOP3.LUT P6, PT, PT, PT, UP1, 0x80, 0x0 ;  /* 0x000000000000781c */ /* 0x000fe20003fcf018 */
[----:B------:R-:W1:Y:S01]  /*2ee0*/  @P0 S2R R112, SR_TID.X ;  /* 0x0000000000700919 */ /* 0x000e620000002100 */
[----:B------:R-:W-:Y:S01]  /*2ef0*/  PLOP3.LUT P0, PT, PT, PT, UP1, 0x80, 0x0 ;  /* 0x000000000000781c */ /* 0x000fe20003f0f018 */
[----:B------:R-:W-:Y:S01]  /*2f00*/  IMAD.WIDE.U32 R20, R0, -0x326172a9, RZ ;  /* 0xcd9e8d5700147825 */ /* 0x000fe200078e00ff */
[----:B---3--:R-:W-:Y:S01]  /*2f10*/  LOP3.LUT R0, R233, UR9, RZ, 0x3c, !PT ;  /* 0x00000009e9007c12 */ /* 0x008fe2000f8e3cff */
[----:B------:R-:W-:Y:S01]  /*2f20*/  UISETP.GE.AND UP4, UPT, UR7, 0x1, UPT ;  /* 0x000000010700788c */ /* 0x000fe2000bf86270 */
[----:B------:R-:W-:Y:S01]  /*2f30*/  LOP3.LUT R12, R230, UR4, RZ, 0x3c, !PT ;  /* 0x00000004e60c7c12 */ /* 0x000fe2000f8e3cff */
[----:B------:R-:W-:Y:S01]  /*2f40*/  UIADD3 UR4, UR9, -0x61c88647, URZ ;  /* 0x9e3779b909047890 */ /* 0x000fe2000fffe03f */
[-C--:B------:R-:W-:Y:S01]  /*2f50*/  LOP3.LUT R10, R7, R0.reuse, RZ, 0x3c, !PT ;  /* 0x00000000070a7212 */ /* 0x080fe200078e3cff */
[----:B------:R-:W-:Y:S01]  /*2f60*/  IMAD.WIDE.U32 R22, R8, -0x326172a9, RZ ;  /* 0xcd9e8d5708167825 */ /* 0x000fe200078e00ff */
[----:B------:R-:W-:Y:S03]  /*2f70*/  LOP3.LUT R8, R5, R0, RZ, 0x3c, !PT ;  /* 0x0000000005087212 */ /* 0x000fe600078e3cff */
[--C-:B------:R-:W-:Y:S01]  /*2f80*/  LOP3.LUT R16, R21, UR4, R6.reuse, 0x96, !PT ;  /* 0x0000000415107c12 */ /* 0x100fe2000f8e9606 */
[----:B------:R-:W-:Y:S01]  /*2f90*/  IMAD.WIDE.U32 R10, R10, -0x2daee0ad, RZ ;  /* 0xd2511f530a0a7825 */ /* 0x000fe200078e00ff */
[C---:B------:R-:W-:Y:S02]  /*2fa0*/  LOP3.LUT R18, R23.reuse, UR4, R6, 0x96, !PT ;  /* 0x0000000417127c12 */ /* 0x040fe4000f8e9606 */
[--C-:B------:R-:W-:Y:S01]  /*2fb0*/  LOP3.LUT R14, R23, UR4, R4.reuse, 0x96, !PT ;  /* 0x00000004170e7c12 */ /* 0x100fe2000f8e9604 */
        /* <DEDUP_REMOVED lines=71> */
[----:B------:R-:W-:Y:S01]  /*3430*/  IMAD.WIDE.U32 R118, R118, -0x326172a9, RZ ;  /* 0xcd9e8d5776767825 */ /* 0x000fe200078e00ff */
[----:B------:R-:W-:Y:S01]  /*3440*/  LOP3.LUT R0, R13, UR4, R4, 0x96, !PT ;  /* 0x000000040d007c12 */ /* 0x000fe2000f8e9604 */
[----:B------:R-:W-:Y:S02]  /*3450*/  UIADD3 UR4, UR9, 0x1715609d, URZ ;  /* 0x1715609d09047890 */ /* 0x000fe4000fffe03f */
        /* <DEDUP_REMOVED lines=18> */
[----:B------:R-:W-:Y:S02]  /*3580*/  IMAD.WIDE.U32 R124, R32, -0x2daee0ad, RZ ;  /* 0xd2511f53207c7825 */ /* 0x000fe400078e00ff */
[----:B------:R-:W-:Y:S02]  /*3590*/  LDSM.16.M88.4 R32, [R128+0x6400] ;  /* 0x006400008020783b */ /* 0x000fe40000000200 */
[----:B------:R-:W-:Y:S01]  /*35a0*/  LOP3.LUT R147, R117, UR4, R18, 0x96, !PT ;  /* 0x0000000475937c12 */ /* 0x000fe2000f8e9612 */
[----:B------:R-:W-:Y:S01]  /*35b0*/  IMAD.WIDE.U32 R114, R30, -0x2daee0ad, RZ ;  /* 0xd2511f531e727825 */ /* 0x000fe200078e00ff */
[----:B------:R-:W-:Y:S03]  /*35c0*/  LOP3.LUT R152, R125, UR4, R16, 0x96, !PT ;  /* 0x000000047d987c12 */ /* 0x000fe6000f8e9610 */
[----:B------:R-:W-:Y:S01]  /*35d0*/  IMAD.WIDE.U32 R126, R28, -0x2daee0ad, RZ ;  /* 0xd2511f531c7e7825 */ /* 0x000fe200078e00ff */
[----:B------:R-:W-:Y:S01]  /*35e0*/  LOP3.LUT R148, R115, UR4, R14, 0x96, !PT ;  /* 0x0000000473947c12 */ /* 0x000fe2000f8e960e */
[----:B------:R-:W2:Y:S02]  /*35f0*/  LDSM.16.M88.4 R16, [R128+0x6000] ;  /* 0x006000008010783b */ /* 0x000ea40000000200 */
[----:B------:R-:W-:Y:S01]  /*3600*/  IMAD.IADD R0, R137, 0x1, R130 ;  /* 0x0000000189007824 */ /* 0x000fe200078e0282 */
[----:B------:R-:W-:Y:S01]  /*3610*/  LOP3.LUT R154, R127, UR4, R12, 0x96, !PT ;  /* 0x000000047f9a7c12 */ /* 0x000fe2000f8e960c */
[----:B------:R-:W-:Y:S04]  /*3620*/  ULDC.U8 UR4, c[0x0][0x2d8] ;  /* 0x0000b60000047ab9 */ /* 0x000fe80000000000 */
[----:B------:R-:W3:Y:S01]  /*3630*/  LDSM.16.M88.4 R104, [R0] ;  /* 0x000000000068783b */ /* 0x000ee20000000200 */
        /* <DEDUP_REMOVED lines=15> */
[----:B------:R-:W-:Y:S01]  /*3730*/  FSETP.NEU.FTZ.AND P3, PT, R226, -INF , PT ;  /* 0xff800000e200780b */ /* 0x000fe20003f7d000 */
[-C--:B------:R-:W-:Y:S03]  /*3740*/  HMMA.16816.F32.BF16 R60, R60, R102.reuse, RZ ;  /* 0x000000663c3c723c */ /* 0x080fe600000418ff */
[----:B------:R-:W-:Y:S02]  /*3750*/  @P2 LOP3.LUT R112, R100, 0x6, RZ, 0xc0, !PT ;  /* 0x0000000664702812 */ /* 0x000fe400078ec0ff */
[----:B------:R-:W-:Y:S03]  /*3760*/  FSETP.NEU.FTZ.AND P2, PT, R227, -INF , PT ;  /* 0xff800000e300780b */ /* 0x000fe60003f5d000 */
[----:B------:R-:W-:Y:S01]  /*3770*/  HMMA.16816.F32.BF16 R64, R64, R102, RZ ;  /* 0x000000664040723c */ /* 0x000fe200000418ff */
[----:B------:R-:W-:Y:S01]  /*3780*/  FSEL R113, R113, RZ, P2 ;  /* 0x000000ff71717208 */ /* 0x000fe20001000000 */
[----:B------:R1:W2:Y:S01]  /*3790*/  LDSM.16.M88.4 R100, [R0+0x1000] ;  /* 0x001000000064783b */ /* 0x0002a20000000200 */
[----:B------:R-:W-:Y:S01]  /*37a0*/  FSETP.NEU.FTZ.AND P2, PT, R228, -INF , PT ;  /* 0xff800000e400780b */ /* 0x000fe20003f5d000 */
[----:B------:R-:W-:Y:S01]  /*37b0*/  @P1 IMAD R112, R232, 0x40, R112 ;  /* 0x00000040e8701824 */ /* 0x000fe200078e0270 */
[----:B------:R-:W-:Y:S03]  /*37c0*/  PLOP3.LUT P1, PT, PT, PT, UP1, 0x80, 0x0 ;  /* 0x000000000000781c */ /* 0x000fe60003f2f018 */
[-C--:B---3--:R-:W-:Y:S01]  /*37d0*/  HMMA.16816.F32.BF16 R4, R104, R108.reuse, R4 ;  /* 0x0000006c6804723c */ /* 0x088fe20000041804 */
[----:B-1----:R-:W-:Y:S04]  /*37e0*/  IMAD.U32 R0, RZ, RZ, UR14 ;  /* 0x0000000eff007e24 */ /* 0x002fe8000f8e00ff */
[----:B------:R-:W-:Y:S01]  /*37f0*/  @P0 IMAD R0, R0, 0x80, R112 ;  /* 0x0000008000000824 */ /* 0x000fe200078e0270 */
[----:B------:R-:W-:Y:S06]  /*3800*/  PLOP3.LUT P0, PT, PT, PT, UP1, 0x80, 0x0 ;  /* 0x000000000000781c */ /* 0x000fec0003f0f018 */
[C---:B------:R-:W-:Y:S02]  /*3810*/  @P1 IADD3 R112, R0.reuse, 0x1, RZ ;  /* 0x0000000100701810 */ /* 0x040fe40007ffe0ff */
[----:B------:R-:W-:Y:S02]  /*3820*/  @P5 ISETP.GE.AND P5, PT, R0, UR6, PT ;  /* 0x0000000600005c0c */ /* 0x000fe4000bfa6270 */
[----:B------:R-:W-:Y:S01]  /*3830*/  @P4 ISETP.GE.AND P4, PT, R112, UR6, PT ;  /* 0x0000000670004c0c */ /* 0x000fe2000bf86270 */
[----:B------:R-:W-:Y:S01]  /*3840*/  FMUL.FTZ R112, R228, 1.4426950216293334961 ;  /* 0x3fb8aa3be4707820 */ /* 0x000fe20000410000 */
[----:B------:R-:W-:Y:S01]  /*3850*/  PLOP3.LUT P1, PT, PT, PT, UP1, 0x80, 0x0 ;  /* 0x000000000000781c */ /* 0x000fe20003f2f018 */
[C---:B--2---:R-:W-:Y:S03]  /*3860*/  HMMA.16816.F32.BF16 R8, R100.reuse, R108, R8 ;  /* 0x0000006c6408723c */ /* 0x044fe60000041808 */
[----:B------:R-:W-:Y:S02]  /*3870*/  FSEL R112, R112, RZ, P2 ;  /* 0x000000ff70707208 */ /* 0x000fe40001000000 */
[----:B------:R-:W-:Y:S03]  /*3880*/  FSETP.NEU.FTZ.AND P2, PT, R225, -INF , PT ;  /* 0xff800000e100780b */ /* 0x000fe60003f5d000 */
[----:B------:R-:W-:Y:S01]  /*3890*/  @P0 FSEL R4, R4, -INF , !P5 ;  /* 0xff80000004040808 */ /* 0x000fe20006800000 */
[-C--:B------:R-:W-:Y:S01]  /*38a0*/  HMMA.16816.F32.BF16 R12, R100, R110.reuse, R12 ;  /* 0x0000006e640c723c */ /* 0x080fe2000004180c */
[----:B------:R-:W-:Y:S02]  /*38b0*/  PLOP3.LUT P0, PT, PT, PT, UP1, 0x80, 0x0 ;  /* 0x000000000000781c */ /* 0x000fe40003f0f018 */
[----:B------:R-:W-:Y:S01]  /*38c0*/  @P1 FSEL R5, R5, -INF , !P4 ;  /* 0xff80000005051808 */ /* 0x000fe20006000000 */
[--C-:B------:R-:W-:Y:S01]  /*38d0*/  FFMA.FTZ R4, R4, c[0x0][0x23c], -R113.reuse ;  /* 0x00008f0004047a23 */ /* 0x100fe20000010871 */
[----:B------:R-:W-:Y:S01]  /*38e0*/  PLOP3.LUT P1, PT, PT, PT, UP1, 0x80, 0x0 ;  /* 0x000000000000781c */ /* 0x000fe20003f2f018 */
[----:B------:R-:W-:Y:S02]  /*38f0*/  FMUL.FTZ R109, R225, 1.4426950216293334961 ;  /* 0x3fb8aa3be16d7820 */ /* 0x000fe40000410000 */
[C---:B------:R-:W-:Y:S01]  /*3900*/  HMMA.16816.F32.BF16 R16, R104.reuse, R110, R16 ;  /* 0x0000006e6810723c */ /* 0x040fe20000041810 */
[----:B------:R-:W-:Y:S01]  /*3910*/  FFMA.FTZ R5, R5, c[0x0][0x23c], -R113 ;  /* 0x00008f0005057a23 */ /* 0x000fe20000010871 */
[----:B------:R-:W-:Y:S02]  /*3920*/  MUFU.EX2 R199, R4 ;  /* 0x0000000400c77308 */ /* 0x000fe40000000800 */
[----:B------:R-:W-:Y:S01]  /*3930*/  FSEL R109, R109, RZ, P2 ;  /* 0x000000ff6d6d7208 */ /* 0x000fe20001000000 */
[----:B------:R-:W-:Y:S01]  /*3940*/  FMUL.FTZ R108, R226, 1.4426950216293334961 ;  /* 0x3fb8aa3be26c7820 */ /* 0x000fe20000410000 */
[----:B------:R-:W-:Y:S02]  /*3950*/  @P0 FSEL R6, R6, -INF , !P5 ;  /* 0xff80000006060808 */ /* 0x000fe40006800000 */
[----:B------:R-:W-:Y:S02]  /*3960*/  PLOP3.LUT P0, PT, PT, PT, UP1, 0x80, 0x0 ;  /* 0x000000000000781c */ /* 0x000fe40003f0f018 */
[----:B------:R-:W-:Y:S02]  /*3970*/  PLOP3.LUT P2, PT, PT, PT, UP1, 0x80, 0x0 ;  /* 0x000000000000781c */ /* 0x000fe40003f4f018 */
[----:B------:R-:W-:Y:S01]  /*3980*/  @P1 FSEL R7, R7, -INF , !P4 ;  /* 0xff80000007071808 */ /* 0x000fe20006000000 */
[--C-:B------:R-:W-:Y:S01]  /*3990*/  FFMA.FTZ R6, R6, c[0x0][0x23c], -R112.reuse ;  /* 0x00008f0006067a23 */ /* 0x100fe20000010870 */
[----:B------:R-:W-:Y:S01]  /*39a0*/  PLOP3.LUT P1, PT, PT, PT, UP1, 0x80, 0x0 ;  /* 0x000000000000781c */ /* 0x000fe20003f2f018 */
[----:B------:R-:W-:Y:S01]  /*39b0*/  MUFU.EX2 R196, R5 ;  /* 0x0000000500c47308 */ /* 0x000fe20000000800 */
[----:B------:R-:W-:Y:S01]  /*39c0*/  FSEL R108, R108, RZ, P3 ;  /* 0x000000ff6c6c7208 */ /* 0x000fe20001800000 */
[----:B------:R-:W-:Y:S01]  /*39d0*/  FFMA.FTZ R7, R7, c[0x0][0x23c], -R112 ;  /* 0x00008f0007077a23 */ /* 0x000fe20000010870 */
[----:B------:R-:W-:Y:S03]  /*39e0*/  PLOP3.LUT P3, PT, PT, PT, UP1, 0x80, 0x0 ;  /* 0x000000000000781c */ /* 0x000fe60003f6f018 */
[----:B------:R-:W-:Y:S02]  /*39f0*/  @P0 FSEL R8, R8, -INF , !P5 ;  /* 0xff80000008080808 */ /* 0x000fe40006800000 */
[----:B------:R-:W-:Y:S02]  /*3a00*/  PLOP3.LUT P0, PT, PT, PT, UP1, 0x80, 0x0 ;  /* 0x000000000000781c */ /* 0x000fe40003f0f018 */
[----:B------:R-:W-:Y:S01]  /*3a10*/  MUFU.EX2 R201, R6 ;  /* 0x0000000600c97308 */ /* 0x000fe20000000800 */
[--C-:B------:R-:W-:Y:S01]  /*3a20*/  FFMA.FTZ R8, R8, c[0x0][0x23c], -R109.reuse ;  /* 0x00008f0008087a23 */ /* 0x100fe2000001086d */
[----:B------:R-:W-:Y:S02]  /*3a30*/  @P1 FSEL R9, R9, -INF , !P4 ;  /* 0xff80000009091808 */ /* 0x000fe40006000000 */
[----:B------:R-:W-:Y:S03]  /*3a40*/  PLOP3.LUT P1, PT, PT, PT, UP1, 0x80, 0x0 ;  /* 0x000000000000781c */ /* 0x000fe60003f2f018 */
[--C-:B------:R-:W-:Y:S03]  /*3a50*/  FFMA.FTZ R9, R9, c[0x0][0x23c], -R109.reuse ;  /* 0x00008f0009097a23 */ /* 0x100fe6000001086d */
[----:B------:R1:W-:Y:S01]  /*3a60*/  MUFU.EX2 R200, R7 ;  /* 0x0000000700c87308 */ /* 0x0003e20000000800 */
[----:B------:R-:W-:Y:S02]  /*3a70*/  @P0 FSEL R10, R10, -INF , !P5 ;  /* 0xff8000000a0a0808 */ /* 0x000fe40006800000 */
[----:B------:R-:W-:Y:S02]  /*3a80*/  PLOP3.LUT P0, PT, PT, PT, UP1, 0x80, 0x0 ;  /* 0x000000000000781c */ /* 0x000fe40003f0f018 */
[----:B------:R-:W-:Y:S01]  /*3a90*/  PLOP3.LUT P5, PT, PT, PT, UP1, 0x80, 0x0 ;  /* 0x000000000000781c */ /* 0x000fe20003faf018 */
[--C-:B------:R-:W-:Y:S01]  /*3aa0*/  FFMA.FTZ R10, R10, c[0x0][0x23c], -R108.reuse ;  /* 0x00008f000a0a7a23 */ /* 0x100fe2000001086c */
[----:B------:R-:W-:Y:S02]  /*3ab0*/  @P1 FSEL R11, R11, -INF , !P4 ;  /* 0xff8000000b0b1808 */ /* 0x000fe40006000000 */
[----:B------:R-:W-:Y:S01]  /*3ac0*/  PLOP3.LUT P4, PT, PT, PT, UP1, 0x80, 0x0 ;  /* 0x000000000000781c */ /* 0x000fe20003f8f018 */
[----:B------:R2:W-:Y:S02]  /*3ad0*/  MUFU.EX2 R204, R8 ;  /* 0x0000000800cc7308 */ /* 0x0005e40000000800 */
[--C-:B------:R-:W-:Y:S08]  /*3ae0*/  FFMA.FTZ R11, R11, c[0x0][0x23c], -R108.reuse ;  /* 0x00008f000b0b7a23 */ /* 0x100ff0000001086c */
[----:B------:R-:W-:Y:S01]  /*3af0*/  MUFU.EX2 R205, R9 ;  /* 0x0000000900cd7308 */ /* 0x000fe20000000800 */
[----:B-1----:R-:W1:Y:S09]  /*3b00*/  LDSM.16.M88.4 R4, [R129+0x6400] ;  /* 0x006400008104783b */ /* 0x002e720000000200 */
[----:B------:R-:W-:Y:S01]  /*3b10*/  MUFU.EX2 R209, R10 ;  /* 0x0000000a00d17308 */ /* 0x000fe20000000800 */
[----:B--2---:R-:W-:Y:S02]  /*3b20*/  @P2 IADD3 R8, R0, 0x8, RZ ;  /* 0x0000000800082810 */ /* 0x004fe40007ffe0ff */
[----:B------:R-:W-:Y:S02]  /*3b30*/  PLOP3.LUT P2, PT, PT, PT, UP1, 0x80, 0x0 ;  /* 0x000000000000781c */ /* 0x000fe40003f4f018 */
[----:B------:R-:W-:Y:S02]  /*3b40*/  @P6 ISETP.GE.AND P6, PT, R8, UR6, PT ;  /* 0x0000000608006c0c */ /* 0x000fe4000bfc6270 */
[----:B------:R-:W-:Y:S03]  /*3b50*/  @P3 IADD3 R8, R0, 0x9, RZ ;  /* 0x0000000900083810 */ /* 0x000fe60007ffe0ff */
[----:B------:R2:W-:Y:S01]  /*3b60*/  MUFU.EX2 R208, R11 ;  /* 0x0000000b00d07308 */ /* 0x0005e20000000800 */
[----:B------:R-:W-:Y:S05]  /*3b70*/  PLOP3.LUT P3, PT, PT, PT, UP1, 0x80, 0x0 ;  /* 0x000000000000781c */ /* 0x000fea0003f6f018 */
[----:B------:R-:W-:Y:S02]  /*3b80*/  @P2 ISETP.GE.AND P1, PT, R8, UR6, PT ;  /* 0x0000000608002c0c */ /* 0x000fe4000bf26270 */
[----:B------:R-:W-:Y:S02]  /*3b90*/  @P0 FSEL R12, R12, -INF , !P6 ;  /* 0xff8000000c0c0808 */ /* 0x000fe40007000000 */
[----:B------:R-:W-:Y:S02]  /*3ba0*/  PLOP3.LUT P0, PT, PT, PT, UP1, 0x80, 0x0 ;  /* 0x000000000000781c */ /* 0x000fe40003f0f018 */
[----:B------:R-:W-:Y:S01]  /*3bb0*/  PLOP3.LUT P2, PT, PT, PT, UP1, 0x80, 0x0 ;  /* 0x000000000000781c */ /* 0x000fe20003f4f018 */
[----:B------:R-:W-:Y:S01]  /*3bc0*/  FFMA.FTZ R12, R12, c[0x0][0x23c], -R109 ;  /* 0x00008f000c0c7a23 */ /* 0x000fe2000001086d */
[----:B------:R-:W-:Y:S02]  /*3bd0*/  @P5 FSEL R14, R14, -INF , !P6 ;  /* 0xff8000000e0e5808 */ /* 0x000fe40007000000 */
[----:B------:R-:W-:Y:S01]  /*3be0*/  PLOP3.LUT P5, PT, PT, PT, UP1, 0x80, 0x0 ;  /* 0x000000000000781c */ /* 0x000fe20003faf018 */
[----:B------:R3:W-:Y:S01]  /*3bf0*/  MUFU.EX2 R203, R12 ;  /* 0x0000000c00cb7308 */ /* 0x0007e20000000800 */
[----:B------:R-:W-:Y:S01]  /*3c00*/  @P4 FSEL R16, R16, -INF , !P6 ;  /* 0xff80000010104808 */ /* 0x000fe20007000000 */
[----:B------:R-:W-:Y:S01]  /*3c10*/  FFMA.FTZ R14, R14, c[0x0][0x23c], -R108 ;  /* 0x00008f000e0e7a23 */ /* 0x000fe2000001086c */
[----:B------:R-:W-:Y:S01]  /*3c20*/  PLOP3.LUT P4, PT, PT, PT, UP1, 0x80, 0x0 ;  /* 0x000000000000781c */ /* 0x000fe20003f8f018 */
[-C--:B-1----:R-:W-:Y:S01]  /*3c30*/  HMMA.16816.F32.BF16 R20, R104, R4.reuse, R20 ;  /* 0x000000046814723c */ /* 0x082fe20000041814 */
[----:B------:R-:W-:Y:S01]  /*3c40*/  @P3 FSEL R13, R13, -INF , !P1 ;  /* 0xff8000000d0d3808 */ /* 0x000fe20004800000 */
[----:B--2---:R-:W1:Y:S01]  /*3c50*/  LDSM.16.M88.4 R8, [R129+0x6800] ;  /* 0x006800008108783b */ /* 0x004e620000000200 */
[----:B------:R-:W-:Y:S01]  /*3c60*/  PLOP3.LUT P3, PT, PT, PT, UP1, 0x80, 0x0 ;  /* 0x000000000000781c */ /* 0x000fe20003f6f018 */
[----:B------:R-:W-:Y:S01]  /*3c70*/  FFMA.FTZ R16, R16, c[0x0][0x23c], -R113 ;  /* 0x00008f0010107a23 */ /* 0x000fe20000010871 */
        /* <DEDUP_REMOVED lines=8> */
[----:B------:R-:W-:Y:S02]  /*3d00*/  PLOP3.LUT P5, PT, PT, PT, UP1, 0x80, 0x0 ;  /* 0x000000000000781c */ /* 0x000fe40003faf018 */
[----:B------:R-:W-:Y:S01]  /*3d10*/  @P0 IADD3 R4, R0, 0x10, RZ ;  /* 0x0000001000040810 */ /* 0x000fe20007ffe0ff */
[-C--:B------:R-:W-:Y:S01]  /*3d20*/  HMMA.16816.F32.BF16 R28, R100, R6.reuse, R28 ;  /* 0x00000006641c723c */ /* 0x080fe2000004181c */
[----:B------:R-:W-:Y:S02]  /*3d30*/  PLOP3.LUT P0, PT, PT, PT, UP1, 0x80, 0x0 ;  /* 0x000000000000781c */ /* 0x000fe40003f0f018 */
[----:B------:R-:W-:Y:S01]  /*3d40*/  @P3 ISETP.GE.AND P3, PT, R4, UR6, PT ;  /* 0x0000000604003c0c */ /* 0x000fe2000bf66270 */
[----:B------:R-:W-:Y:S01]  /*3d50*/  FFMA.FTZ R15, R15, c[0x0][0x23c], -R108 ;  /* 0x00008f000f0f7a23 */ /* 0x000fe2000001086c */
[----:B------:R-:W-:Y:S01]  /*3d60*/  @P4 IADD3 R4, R0, 0x11, RZ ;  /* 0x0000001100044810 */ /* 0x000fe20007ffe0ff */
[----:B------:R-:W-:Y:S01]  /*3d70*/  MUFU.EX2 R193, R18 ;  /* 0x0000001200c17308 */ /* 0x000fe20000000800 */
[----:B------:R-:W-:Y:S01]  /*3d80*/  PLOP3.LUT P4, PT, PT, PT, UP1, 0x80, 0x0 ;  /* 0x000000000000781c */ /* 0x000fe20003f8f018 */
[C---:B------:R-:W-:Y:S01]  /*3d90*/  HMMA.16816.F32.BF16 R32, R104.reuse, R6, R32 ;  /* 0x000000066820723c */ /* 0x040fe20000041820 */
[----:B------:R-:W-:Y:S02]  /*3da0*/  @P6 FSEL R17, R17, -INF , !P1 ;  /* 0xff80000011116808 */ /* 0x000fe40004800000 */
[----:B------:R-:W-:Y:S02]  /*3db0*/  PLOP3.LUT P6, PT, PT, PT, UP1, 0x80, 0x0 ;  /* 0x000000000000781c */ /* 0x000fe40003fcf018 */
[----:B------:R-:W-:Y:S01]  /*3dc0*/  @P2 ISETP.GE.AND P2, PT, R4, UR6, PT ;  /* 0x0000000604002c0c */ /* 0x000fe2000bf46270 */
[--C-:B------:R-:W-:Y:S01]  /*3dd0*/  FFMA.FTZ R17, R17, c[0x0][0x23c], -R113.reuse ;  /* 0x00008f0011117a23 */ /* 0x100fe20000010871 */
[----:B------:R-:W-:Y:S01]  /*3de0*/  @P0 FSEL R19, R19, -INF , !P1 ;  /* 0xff80000013130808 */ /* 0x000fe20004800000 */
[----:B------:R-:W-:Y:S01]  /*3df0*/  MUFU.EX2 R206, R15 ;  /* 0x0000000f00ce7308 */ /* 0x000fe20000000800 */
[----:B------:R-:W-:Y:S02]  /*3e00*/  PLOP3.LUT P1, PT, PT, PT, UP1, 0x80, 0x0 ;  /* 0x000000000000781c */ /* 0x000fe40003f2f018 */
[----:B------:R-:W-:Y:S01]  /*3e10*/  PLOP3.LUT P0, PT, PT, PT, UP1, 0x80, 0x0 ;  /* 0x000000000000781c */ /* 0x000fe20003f0f018 */
[--C-:B------:R-:W-:Y:S01]  /*3e20*/  FFMA.FTZ R19, R19, c[0x0][0x23c], -R112.reuse ;  /* 0x00008f0013137a23 */ /* 0x100fe20000010870 */
[----:B------:R-:W-:Y:S02]  /*3e30*/  @P5 FSEL R20, R20, -INF , !P3 ;  /* 0xff80000014145808 */ /* 0x000fe40005800000 */
[----:B------:R-:W-:Y:S02]  /*3e40*/  PLOP3.LUT P5, PT, PT, PT, UP1, 0x80, 0x0 ;  /* 0x000000000000781c */ /* 0x000fe40003faf018 */
[----:B------:R-:W-:Y:S01]  /*3e50*/  @P4 FSEL R22, R22, -INF , !P3 ;  /* 0xff80000016164808 */ /* 0x000fe20005800000 */
[-C--:B-1----:R-:W-:Y:S01]  /*3e60*/  HMMA.16816.F32.BF16 R36, R104, R8.reuse, R36 ;  /* 0x000000086824723c */ /* 0x082fe20000041824 */
[----:B------:R-:W-:Y:S01]  /*3e70*/  PLOP3.LUT P4, PT, PT, PT, UP1, 0x80, 0x0 ;  /* 0x000000000000781c */ /* 0x000fe20003f8f018 */
[----:B------:R-:W-:Y:S01]  /*3e80*/  MUFU.EX2 R184, R17 ;  /* 0x0000001100b87308 */ /* 0x000fe20000000800 */
[----:B------:R-:W-:Y:S01]  /*3e90*/  @P6 FSEL R24, R24, -INF , !P3 ;  /* 0xff80000018186808 */ /* 0x000fe20005800000 */
[----:B------:R-:W-:Y:S01]  /*3ea0*/  FFMA.FTZ R20, R20, c[0x0][0x23c], -R113 ;  /* 0x00008f0014147a23 */ /* 0x000fe20000010871 */
[----:B------:R-:W-:Y:S01]  /*3eb0*/  @P1 IADD3 R4, R0, 0x18, RZ ;  /* 0x0000001800041810 */ /* 0x000fe20007ffe0ff */
[----:B------:R-:W-:Y:S01]  /*3ec0*/  FFMA.FTZ R22, R22, c[0x0][0x23c], -R112 ;  /* 0x00008f0016167a23 */ /* 0x000fe20000010870 */
[----:B------:R-:W-:Y:S01]  /*3ed0*/  PLOP3.LUT P6, PT, PT, PT, UP1, 0x80, 0x0 ;  /* 0x000000000000781c */ /* 0x000fe20003fcf018 */
[C---:B------:R-:W-:Y:S01]  /*3ee0*/  HMMA.16816.F32.BF16 R40, R100.reuse, R8, R40 ;  /* 0x000000086428723c */ /* 0x040fe20000041828 */
[----:B------:R-:W-:Y:S02]  /*3ef0*/  @P0 FSEL R26, R26, -INF , !P3 ;  /* 0xff8000001a1a0808 */ /* 0x000fe40005800000 */
[----:B------:R-:W-:Y:S01]  /*3f00*/  PLOP3.LUT P0, PT, PT, PT, UP1, 0x80, 0x0 ;  /* 0x000000000000781c */ /* 0x000fe20003f0f018 */
[----:B------:R-:W-:Y:S01]  /*3f10*/  MUFU.EX2 R182, R20 ;  /* 0x0000001400b67308 */ /* 0x000fe20000000800 */
[----:B------:R-:W-:Y:S01]  /*3f20*/  PLOP3.LUT P3, PT, PT, PT, UP1, 0x80, 0x0 ;  /* 0x000000000000781c */ /* 0x000fe20003f6f018 */
[----:B------:R-:W-:Y:S01]  /*3f30*/  FFMA.FTZ R24, R24, c[0x0][0x23c], -R109 ;  /* 0x00008f0018187a23 */ /* 0x000fe2000001086d */
[----:B------:R-:W-:Y:S01]  /*3f40*/  PLOP3.LUT P1, PT, PT, PT, UP1, 0x80, 0x0 ;  /* 0x000000000000781c */ /* 0x000fe20003f2f018 */
[-C--:B------:R-:W-:Y:S01]  /*3f50*/  HMMA.16816.F32.BF16 R44, R100, R10.reuse, R44 ;  /* 0x0000000a642c723c */ /* 0x080fe2000004182c */
[----:B------:R-:W-:Y:S02]  /*3f60*/  @P5 IADD3 R5, R0, 0x19, RZ ;  /* 0x0000001900055810 */ /* 0x000fe40007ffe0ff */
[----:B------:R-:W-:Y:S01]  /*3f70*/  PLOP3.LUT P5, PT, PT, PT, UP1, 0x80, 0x0 ;  /* 0x000000000000781c */ /* 0x000fe20003faf018 */
[----:B------:R-:W-:Y:S01]  /*3f80*/  IMAD.U32 R8, RZ, RZ, UR16 ;  /* 0x00000010ff087e24 */ /* 0x000fe2000f8e00ff */
[----:B------:R-:W-:Y:S01]  /*3f90*/  @P4 ISETP.GE.AND P4, PT, R4, UR6, PT ;  /* 0x0000000604004c0c */ /* 0x000fe2000bf86270 */
[----:B------:R-:W-:Y:S01]  /*3fa0*/  FFMA.FTZ R26, R26, c[0x0][0x23c], -R108 ;  /* 0x00008f001a1a7a23 */ /* 0x000fe2000001086c */
[----:B------:R-:W-:Y:S01]  /*3fb0*/  @P6 FSEL R21, R21, -INF , !P2 ;  /* 0xff80000015156808 */ /* 0x000fe20005000000 */
[C---:B------:R-:W-:Y:S01]  /*3fc0*/  HMMA.16816.F32.BF16 R48, R104.reuse, R10, R48 ;  /* 0x0000000a6830723c */ /* 0x040fe20000041830 */
[----:B------:R-:W-:Y:S01]  /*3fd0*/  PLOP3.LUT P6, PT, PT, PT, UP1, 0x80, 0x0 ;  /* 0x000000000000781c */ /* 0x000fe20003fcf018 */
[----:B------:R-:W-:Y:S02]  /*3fe0*/  MUFU.EX2 R189, R19 ;  /* 0x0000001300bd7308 */ /* 0x000fe40000000800 */
[----:B------:R-:W-:Y:S01]  /*3ff0*/  @P0 FSEL R23, R23, -INF , !P2 ;  /* 0xff80000017170808 */ /* 0x000fe20005000000 */
[----:B------:R-:W-:Y:S01]  /*4000*/  IMAD.U32 R9, RZ, RZ, UR15 ;  /* 0x0000000fff097e24 */ /* 0x000fe2000f8e00ff */
[----:B------:R-:W-:Y:S01]  /*4010*/  PLOP3.LUT P0, PT, PT, PT, UP1, 0x80, 0x0 ;  /* 0x000000000000781c */ /* 0x000fe20003f0f018 */
[----:B------:R-:W-:Y:S01]  /*4020*/  FFMA.FTZ R21, R21, c[0x0][0x23c], -R113 ;  /* 0x00008f0015157a23 */ /* 0x000fe20000010871 */
[----:B------:R-:W-:Y:S01]  /*4030*/  @P3 FSEL R25, R25, -INF , !P2 ;  /* 0xff80000019193808 */ /* 0x000fe20005000000 */
[----:B------:R-:W-:Y:S01]  /*4040*/  FFMA.FTZ R23, R23, c[0x0][0x23c], -R112 ;  /* 0x00008f0017177a23 */ /* 0x000fe20000010870 */
[----:B------:R-:W-:Y:S02]  /*4050*/  PLOP3.LUT P3, PT, PT, PT, UP1, 0x80, 0x0 ;  /* 0x000000000000781c */ /* 0x000fe40003f6f018 */
[----:B------:R-:W-:Y:S01]  /*4060*/  @P1 FSEL R27, R27, -INF , !P2 ;  /* 0xff8000001b1b1808 */ /* 0x000fe20005000000 */
[--C-:B------:R-:W-:Y:S01]  /*4070*/  FFMA.FTZ R25, R25, c[0x0][0x23c], -R109.reuse ;  /* 0x00008f0019197a23 */ /* 0x100fe2000001086d */
[----:B------:R-:W-:Y:S01]  /*4080*/  PLOP3.LUT P1, PT, PT, PT, UP1, 0x80, 0x0 ;  /* 0x000000000000781c */ /* 0x000fe20003f2f018 */
[----:B------:R-:W1:Y:S01]  /*4090*/  MUFU.EX2 R186, R16 ;  /* 0x0000001000ba7308 */ /* 0x000e620000000800 */
[----:B------:R-:W-:Y:S01]  /*40a0*/  PLOP3.LUT P2, PT, PT, PT, UP1, 0x80, 0x0 ;  /* 0x000000000000781c */ /* 0x000fe20003f4f018 */
[--C-:B------:R-:W-:Y:S01]  /*40b0*/  FFMA.FTZ R27, R27, c[0x0][0x23c], -R108.reuse ;  /* 0x00008f001b1b7a23 */ /* 0x100fe2000001086c */
        /* <DEDUP_REMOVED lines=13> */
[----:B------:R-:W-:Y:S01]  /*4190*/  @P2 IADD3 R4, R0, 0x20, RZ ;  /* 0x0000002000042810 */ /* 0x000fe20007ffe0ff */
[----:B------:R-:W-:Y:S01]  /*41a0*/  FFMA.FTZ R34, R34, c[0x0][0x23c], -R112 ;  /* 0x00008f0022227a23 */ /* 0x000fe20000010870 */
[----:B------:R-:W-:Y:S01]  /*41b0*/  PLOP3.LUT P2, PT, PT, PT, UP1, 0x80, 0x0 ;  /* 0x000000000000781c */ /* 0x000fe20003f4f018 */
[----:B------:R-:W-:Y:S01]  /*41c0*/  MUFU.EX2 R173, R32 ;  /* 0x0000002000ad7308 */ /* 0x000fe20000000800 */
[----:B------:R-:W-:Y:S02]  /*41d0*/  PLOP3.LUT P4, PT, PT, PT, UP1, 0x80, 0x0 ;  /* 0x000000000000781c */ /* 0x000fe40003f8f018 */
[----:B------:R-:W-:Y:S02]  /*41e0*/  @P6 FSEL R29, R29, -INF , !P5 ;  /* 0xff8000001d1d6808 */ /* 0x000fe40006800000 */
[----:B------:R-:W-:Y:S02]  /*41f0*/  @P3 ISETP.GE.AND P3, PT, R4, UR6, PT ;  /* 0x0000000604003c0c */ /* 0x000fe4000bf66270 */
[----:B------:R-:W-:Y:S01]  /*4200*/  PLOP3.LUT P6, PT, PT, PT, UP1, 0x80, 0x0 ;  /* 0x000000000000781c */ /* 0x000fe20003fcf018 */
[----:B------:R-:W-:Y:S01]  /*4210*/  FFMA.FTZ R29, R29, c[0x0][0x23c], -R109 ;  /* 0x00008f001d1d7a23 */ /* 0x000fe2000001086d */
[----:B------:R-:W-:Y:S01]  /*4220*/  @P0 FSEL R31, R31, -INF , !P5 ;  /* 0xff8000001f1f0808 */ /* 0x000fe20006800000 */
[----:B------:R-:W-:Y:S01]  /*4230*/  MUFU.EX2 R176, R34 ;  /* 0x0000002200b07308 */ /* 0x000fe20000000800 */
[----:B------:R-:W-:Y:S02]  /*4240*/  PLOP3.LUT P0, PT, PT, PT, UP1, 0x80, 0x0 ;  /* 0x000000000000781c */ /* 0x000fe40003f0f018 */
[----:B------:R-:W-:Y:S01]  /*4250*/  @P1 FSEL R33, R33, -INF , !P5 ;  /* 0xff80000021211808 */ /* 0x000fe20006800000 */
[----:B------:R-:W-:Y:S01]  /*4260*/  FFMA.FTZ R31, R31, c[0x0][0x23c], -R108 ;  /* 0x00008f001f1f7a23 */ /* 0x000fe2000001086c */
[----:B------:R-:W-:Y:S02]  /*4270*/  PLOP3.LUT P1, PT, PT, PT, UP1, 0x80, 0x0 ;  /* 0x000000000000781c */ /* 0x000fe40003f2f018 */
[----:B------:R-:W-:Y:S01]  /*4280*/  @P2 IADD3 R4, R0, 0x21, RZ ;  /* 0x0000002100042810 */ /* 0x000fe20007ffe0ff */
[--C-:B------:R-:W-:Y:S01]  /*4290*/  FFMA.FTZ R33, R33, c[0x0][0x23c], -R113.reuse ;  /* 0x00008f0021217a23 */ /* 0x100fe20000010871 */
[----:B------:R-:W-:Y:S01]  /*42a0*/  PLOP3.LUT P2, PT, PT, PT, UP1, 0x80, 0x0 ;  /* 0x000000000000781c */ /* 0x000fe20003f4f018 */
[----:B------:R-:W-:Y:S01]  /*42b0*/  MUFU.EX2 R192, R24 ;  /* 0x0000001800c07308 */ /* 0x000fe20000000800 */
[----:B------:R-:W-:Y:S02]  /*42c0*/  @P4 FSEL R35, R35, -INF , !P5 ;  /* 0xff80000023234808 */ /* 0x000fe40006800000 */
[----:B------:R-:W-:Y:S02]  /*42d0*/  PLOP3.LUT P5, PT, PT, PT, UP1, 0x80, 0x0 ;  /* 0x000000000000781c */ /* 0x000fe40003faf018 */
[----:B------:R-:W-:Y:S01]  /*42e0*/  PLOP3.LUT P4, PT, PT, PT, UP1, 0x80, 0x0 ;  /* 0x000000000000781c */ /* 0x000fe20003f8f018 */
[--C-:B------:R-:W-:Y:S01]  /*42f0*/  FFMA.FTZ R35, R35, c[0x0][0x23c], -R112.reuse ;  /* 0x00008f0023237a23 */ /* 0x100fe20000010870 */
[----:B------:R-:W-:Y:S02]  /*4300*/  @P6 ISETP.GE.AND P6, PT, R4, UR6, PT ;  /* 0x0000000604006c0c */ /* 0x000fe4000bfc6270 */
[----:B------:R-:W-:Y:S01]  /*4310*/  @P1 FSEL R36, R36, -INF , !P3 ;  /* 0xff80000024241808 */ /* 0x000fe20005800000 */
[----:B------:R-:W-:Y:S01]  /*4320*/  MUFU.EX2 R175, R35 ;  /* 0x0000002300af7308 */ /* 0x000fe20000000800 */
[----:B------:R-:W-:Y:S02]  /*4330*/  @P0 IADD3 R4, R0, 0x28, RZ ;  /* 0x0000002800040810 */ /* 0x000fe40007ffe0ff */
[----:B------:R-:W-:Y:S01]  /*4340*/  PLOP3.LUT P0, PT, PT, PT, UP1, 0x80, 0x0 ;  /* 0x000000000000781c */ /* 0x000fe20003f0f018 */
[----:B------:R-:W-:Y:S01]  /*4350*/  FFMA.FTZ R36, R36, c[0x0][0x23c], -R113 ;  /* 0x00008f0024247a23 */ /* 0x000fe20000010871 */
[----:B------:R-:W-:Y:S02]  /*4360*/  PLOP3.LUT P1, PT, PT, PT, UP1, 0x80, 0x0 ;  /* 0x000000000000781c */ /* 0x000fe40003f2f018 */
[----:B------:R-:W-:Y:S02]  /*4370*/  @P2 FSEL R40, R40, -INF , !P3 ;  /* 0xff80000028282808 */ /* 0x000fe40005800000 */
[----:B------:R-:W-:Y:S01]  /*4380*/  @P4 ISETP.GE.AND P4, PT, R4, UR6, PT ;  /* 0x0000000604004c0c */ /* 0x000fe2000bf86270 */
[----:B------:R-:W-:Y:S01]  /*4390*/  MUFU.EX2 R171, R33 ;  /* 0x0000002100ab7308 */ /* 0x000fe20000000800 */
[----:B------:R-:W-:Y:S01]  /*43a0*/  @P5 FSEL R38, R38, -INF , !P3 ;  /* 0xff80000026265808 */ /* 0x000fe20005800000 */
[----:B------:R-:W2:Y:S01]  /*43b0*/  LDSM.16.M88.4 R4, [R129+0x6c00] ;  /* 0x006c00008104783b */ /* 0x000ea20000000200 */
[----:B------:R-:W-:Y:S01]  /*43c0*/  PLOP3.LUT P2, PT, PT, PT, UP1, 0x80, 0x0 ;  /* 0x000000000000781c */ /* 0x000fe20003f4f018 */
[----:B------:R-:W-:Y:S01]  /*43d0*/  FFMA.FTZ R40, R40, c[0x0][0x23c], -R109 ;  /* 0x00008f0028287a23 */ /* 0x000fe2000001086d */
[----:B------:R-:W-:Y:S01]  /*43e0*/  PLOP3.LUT P5, PT, PT, PT, UP1, 0x80, 0x0 ;  /* 0x000000000000781c */ /* 0x000fe20003faf018 */
[----:B------:R-:W-:Y:S01]  /*43f0*/  FFMA.FTZ R38, R38, c[0x0][0x23c], -R112 ;  /* 0x00008f0026267a23 */ /* 0x000fe20000010870 */
[----:B------:R-:W-:Y:S02]  /*4400*/  @P0 FSEL R42, R42, -INF , !P3 ;  /* 0xff8000002a2a0808 */ /* 0x000fe40005800000 */
[----:B------:R-:W-:Y:S01]  /*4410*/  @P1 FSEL R37, R37, -INF , !P6 ;  /* 0xff80000025251808 */ /* 0x000fe20007000000 */
[----:B------:R-:W-:Y:S01]  /*4420*/  MUFU.EX2 R185, R23 ;  /* 0x0000001700b97308 */ /* 0x000fe20000000800 */
[----:B------:R-:W-:Y:S01]  /*4430*/  PLOP3.LUT P0, PT, PT, PT, UP1, 0x80, 0x0 ;  /* 0x000000000000781c */ /* 0x000fe20003f0f018 */
[----:B------:R-:W-:Y:S01]  /*4440*/  FFMA.FTZ R42, R42, c[0x0][0x23c], -R108 ;  /* 0x00008f002a2a7a23 */ /* 0x000fe2000001086c */
[----:B------:R-:W-:Y:S01]  /*4450*/  PLOP3.LUT P1, PT, PT, PT, UP1, 0x80, 0x0 ;  /* 0x000000000000781c */ /* 0x000fe20003f2f018 */
[----:B------:R-:W-:Y:S01]  /*4460*/  FFMA.FTZ R37, R37, c[0x0][0x23c], -R113 ;  /* 0x00008f0025257a23 */ /* 0x000fe20000010871 */
[----:B------:R-:W-:Y:S02]  /*4470*/  PLOP3.LUT P3, PT, PT, PT, UP1, 0x80, 0x0 ;  /* 0x000000000000781c */ /* 0x000fe40003f6f018 */
[----:B------:R-:W-:Y:S02]  /*4480*/  @P2 FSEL R41, R41, -INF , !P6 ;  /* 0xff80000029292808 */ /* 0x000fe40007000000 */
[----:B------:R-:W-:Y:S01]  /*4490*/  PLOP3.LUT P2, PT, PT, PT, UP1, 0x80, 0x0 ;  /* 0x000000000000781c */ /* 0x000fe20003f4f018 */
[----:B------:R-:W-:Y:S01]  /*44a0*/  MUFU.EX2 R191, R28 ;  /* 0x0000001c00bf7308 */ /* 0x000fe20000000800 */
[----:B------:R-:W-:Y:S01]  /*44b0*/  @P5 FSEL R39, R39, -INF , !P6 ;  /* 0xff80000027275808 */ /* 0x000fe20007000000 */
[--C-:B------:R-:W-:Y:S01]  /*44c0*/  FFMA.FTZ R41, R41, c[0x0][0x23c], -R109.reuse ;  /* 0x00008f0029297a23 */ /* 0x100fe2000001086d */
[----:B------:R-:W-:Y:S02]  /*44d0*/  PLOP3.LUT P5, PT, PT, PT, UP1, 0x80, 0x0 ;  /* 0x000000000000781c */ /* 0x000fe40003faf018 */
[----:B------:R-:W-:Y:S01]  /*44e0*/  @P0 IADD3 R10, R0, 0x29, RZ ;  /* 0x00000029000a0810 */ /* 0x000fe20007ffe0ff */
[----:B------:R-:W-:Y:S01]  /*44f0*/  FFMA.FTZ R39, R39, c[0x0][0x23c], -R112 ;  /* 0x00008f0027277a23 */ /* 0x000fe20000010870 */
[----:B------:R-:W-:Y:S02]  /*4500*/  PLOP3.LUT P0, PT, PT, PT, UP1, 0x80, 0x0 ;  /* 0x000000000000781c */ /* 0x000fe40003f0f018 */
[----:B------:R-:W-:Y:S01]  /*4510*/  @P3 FSEL R43, R43, -INF , !P6 ;  /* 0xff8000002b2b3808 */ /* 0x000fe20007000000 */
[----:B------:R-:W-:Y:S01]  /*4520*/  MUFU.EX2 R168, R39 ;  /* 0x0000002700a87308 */ /* 0x000fe20000000800 */
[----:B------:R-:W-:Y:S02]  /*4530*/  @P1 FSEL R44, R44, -INF , !P4 ;  /* 0xff8000002c2c1808 */ /* 0x000fe40006000000 */
[----:B------:R-:W-:Y:S01]  /*4540*/  LEA R8, P3, R229, R8, 0x2 ;  /* 0x00000008e5087211 */ /* 0x000fe200078610ff */
[----:B------:R-:W-:Y:S01]  /*4550*/  FFMA.FTZ R43, R43, c[0x0][0x23c], -R108 ;  /* 0x00008f002b2b7a23 */ /* 0x000fe2000001086c */
[----:B------:R-:W-:Y:S01]  /*4560*/  PLOP3.LUT P1, PT, PT, PT, UP1, 0x80, 0x0 ;  /* 0x000000000000781c */ /* 0x000fe20003f2f018 */
[----:B------:R-:W-:Y:S01]  /*4570*/  FFMA.FTZ R44, R44, c[0x0][0x23c], -R109 ;  /* 0x00008f002c2c7a23 */ /* 0x000fe2000001086d */
[----:B------:R-:W-:Y:S02]  /*4580*/  LEA.HI.X.SX32 R9, R229, R9, 0x2, P3 ;  /* 0x00000009e5097211 */ /* 0x000fe400018f16ff */
[----:B------:R-:W-:Y:S01]  /*4590*/  PLOP3.LUT P3, PT, PT, PT, UP1, 0x80, 0x0 ;  /* 0x000000000000781c */ /* 0x000fe20003f6f018 */
[----:B------:R-:W-:Y:S01]  /*45a0*/  MUFU.EX2 R197, R27 ;  /* 0x0000001b00c57308 */ /* 0x000fe20000000800 */
[----:B------:R-:W-:Y:S01]  /*45b0*/  @P2 ISETP.GE.AND P2, PT, R10, UR6, PT ;  /* 0x000000060a002c0c */ /* 0x000fe2000bf46270 */
[-C--:B--2---:R-:W-:Y:S01]  /*45c0*/  HMMA.16816.F32.BF16 R52, R104, R4.reuse, R52 ;  /* 0x000000046834723c */ /* 0x084fe20000041834 */
[C---:B------:R-:W-:Y:S02]  /*45d0*/  @P0 IADD3 R11, R0.reuse, 0x30, RZ ;  /* 0x00000030000b0810 */ /* 0x040fe40007ffe0ff */
[----:B------:R-:W-:Y:S02]  /*45e0*/  PLOP3.LUT P0, PT, PT, PT, UP1, 0x80, 0x0 ;  /* 0x000000000000781c */ /* 0x000fe40003f0f018 */
[----:B------:R-:W-:Y:S02]  /*45f0*/  PLOP3.LUT P6, PT, PT, PT, UP1, 0x80, 0x0 ;  /* 0x000000000000781c */ /* 0x000fe40003fcf018 */
[----:B------:R-:W-:Y:S01]  /*4600*/  @P1 IADD3 R10, R0, 0x31, RZ ;  /* 0x00000031000a1810 */ /* 0x000fe20007ffe0ff */
[C---:B------:R-:W-:Y:S01]  /*4610*/  HMMA.16816.F32.BF16 R56, R100.reuse, R4, R56 ;  /* 0x000000046438723c */ /* 0x040fe20000041838 */
[----:B------:R-:W-:Y:S01]  /*4620*/  PLOP3.LUT P1, PT, PT, PT, UP1, 0x80, 0x0 ;  /* 0x000000000000781c */ /* 0x000fe20003f2f018 */
[----:B------:R-:W2:Y:S02]  /*4630*/  MUFU.EX2 R202, R13 ;  /* 0x0000000d00ca7308 */ /* 0x000ea40000000800 */
[----:B------:R-:W-:Y:S02]  /*4640*/  @P3 FSEL R50, R50, -INF , !P4 ;  /* 0xff80000032323808 */ /* 0x000fe40006000000 */
[----:B------:R-:W-:Y:S02]  /*4650*/  PLOP3.LUT P3, PT, PT, PT, UP1, 0x80, 0x0 ;  /* 0x000000000000781c */ /* 0x000fe40003f6f018 */
[--C-:B------:R-:W-:Y:S01]  /*4660*/  SHF.R.U32.HI R5, RZ, 0x10, R143.reuse ;  /* 0x00000010ff057819 */ /* 0x100fe2000001168f */
[-C--:B------:R-:W-:Y:S03]  /*4670*/  HMMA.16816.F32.BF16 R60, R100, R6.reuse, R60 ;  /* 0x00000006643c723c */ /* 0x080fe6000004183c */
[----:B------:R-:W-:Y:S01]  /*4680*/  @P0 FSEL R45, R45, -INF , !P2 ;  /* 0xff8000002d2d0808 */ /* 0x000fe20005000000 */
[----:B------:R-:W-:Y:S01]  /*4690*/  FFMA.FTZ R50, R50, c[0x0][0x23c], -R112 ;  /* 0x00008f0032327a23 */ /* 0x000fe20000010870 */
[----:B------:R-:W-:Y:S01]  /*46a0*/  SHF.R.U32.HI R4, RZ, 0x18, R143 ;  /* 0x00000018ff047819 */ /* 0x000fe2000001168f */
[----:B------:R-:W-:Y:S01]  /*46b0*/  MUFU.EX2 R188, R29 ;  /* 0x0000001d00bc7308 */ /* 0x000fe20000000800 */
[----:B------:R-:W-:Y:S01]  /*46c0*/  PLOP3.LUT P0, PT, PT, PT, UP1, 0x80, 0x0 ;  /* 0x000000000000781c */ /* 0x000fe20003f0f018 */
[----:B------:R-:W-:Y:S01]  /*46d0*/  HMMA.16816.F32.BF16 R64, R104, R6, R64 ;  /* 0x000000066840723c */ /* 0x000fe20000041840 */
[----:B------:R-:W-:Y:S02]  /*46e0*/  @P1 FSEL R47, R47, -INF , !P2 ;  /* 0xff8000002f2f1808 */ /* 0x000fe40005000000 */
[----:B------:R-:W-:Y:S01]  /*46f0*/  PLOP3.LUT P1, PT, PT, PT, UP1, 0x80, 0x0 ;  /* 0x000000000000781c */ /* 0x000fe20003f2f018 */
[----:B------:R-:W-:Y:S01]  /*4700*/  FFMA.FTZ R45, R45, c[0x0][0x23c], -R109 ;  /* 0x00008f002d2d7a23 */ /* 0x000fe2000001086d */
[----:B------:R-:W-:Y:S01]  /*4710*/  @P3 ISETP.GE.AND P3, PT, R11, UR6, PT ;  /* 0x000000060b003c0c */ /* 0x000fe2000bf66270 */
[--C-:B------:R-:W-:Y:S01]  /*4720*/  FFMA.FTZ R47, R47, c[0x0][0x23c], -R108.reuse ;  /* 0x00008f002f2f7a23 */ /* 0x100fe2000001086c */
[----:B------:R-:W-:Y:S01]  /*4730*/  LOP3.LUT R7, R122, 0xff, RZ, 0xc0, !PT ;  /* 0x000000ff7a077812 */ /* 0x000fe200078ec0ff */
[----:B------:R-:W-:Y:S01]  /*4740*/  MUFU.EX2 R163, R50 ;  /* 0x0000003200a37308 */ /* 0x000fe20000000800 */
[----:B------:R-:W-:Y:S02]  /*4750*/  @P5 FSEL R46, R46, -INF , !P4 ;  /* 0xff8000002e2e5808 */ /* 0x000fe40006000000 */
        /* <DEDUP_REMOVED lines=12> */
[--C-:B------:R-:W-:Y:S01]  /*4820*/  FFMA.FTZ R51, R51, c[0x0][0x23c], -R112.reuse ;  /* 0x00008f0033337a23 */ /* 0x100fe20000010870 */
[----:B------:R-:W-:Y:S02]  /*4830*/  PLOP3.LUT P2, PT, PT, PT, UP1, 0x80, 0x0 ;  /* 0x000000000000781c */ /* 0x000fe40003f4f018 */
[----:B------:R-:W-:Y:S01]  /*4840*/  @P0 FSEL R52, R52, -INF , !P3 ;  /* 0xff80000034340808 */ /* 0x000fe20005800000 */
[----:B------:R-:W-:Y:S01]  /*4850*/  MUFU.EX2 R156, R49 ;  /* 0x00000031009c7308 */ /* 0x000fe20000000800 */
[----:B------:R-:W-:Y:S02]  /*4860*/  PLOP3.LUT P0, PT, PT, PT, UP1, 0x80, 0x0 ;  /* 0x000000000000781c */ /* 0x000fe40003f0f018 */
[----:B------:R-:W-:Y:S01]  /*4870*/  @P4 ISETP.GE.AND P4, PT, R10, UR6, PT ;  /* 0x000000060a004c0c */ /* 0x000fe2000bf86270 */
[----:B------:R-:W-:Y:S01]  /*4880*/  FFMA.FTZ R52, R52, c[0x0][0x23c], -R113 ;  /* 0x00008f0034347a23 */ /* 0x000fe20000010871 */
[----:B---3--:R-:W-:Y:S02]  /*4890*/  @P5 IADD3 R12, R0, 0x38, RZ ;  /* 0x00000038000c5810 */ /* 0x008fe40007ffe0ff */
[----:B------:R-:W-:Y:S02]  /*48a0*/  PLOP3.LUT P5, PT, PT, PT, UP1, 0x80, 0x0 ;  /* 0x000000000000781c */ /* 0x000fe40003faf018 */
[----:B------:R-:W-:Y:S01]  /*48b0*/  @P1 FSEL R54, R54, -INF , !P3 ;  /* 0xff80000036361808 */ /* 0x000fe20005800000 */
[----:B------:R-:W-:Y:S01]  /*48c0*/  MUFU.EX2 R157, R48 ;  /* 0x00000030009d7308 */ /* 0x000fe20000000800 */
        /* <DEDUP_REMOVED lines=8> */
[----:B------:R-:W-:Y:S01]  /*4950*/  LOP3.LUT R5, R5, 0xff, RZ, 0xc0, !PT ;  /* 0x000000ff05057812 */ /* 0x000fe200078ec0ff */
[----:B------:R-:W-:Y:S01]  /*4960*/  FFMA.FTZ R58, R58, c[0x0][0x23c], -R108 ;  /* 0x00008f003a3a7a23 */ /* 0x000fe2000001086c */
[----:B------:R-:W-:Y:S02]  /*4970*/  PLOP3.LUT P3, PT, PT, PT, UP1, 0x80, 0x0 ;  /* 0x000000000000781c */ /* 0x000fe40003f6f018 */
[----:B------:R-:W-:Y:S02]  /*4980*/  SHF.R.U32.HI R10, RZ, 0x10, R122 ;  /* 0x00000010ff0a7819 */ /* 0x000fe4000001167a */
[----:B------:R-:W-:Y:S02]  /*4990*/  @P6 IADD3 R0, R0, 0x39, RZ ;  /* 0x0000003900006810 */ /* 0x000fe40007ffe0ff */
[----:B------:R-:W-:Y:S01]  /*49a0*/  PLOP3.LUT P6, PT, PT, PT, UP1, 0x80, 0x0 ;  /* 0x000000000000781c */ /* 0x000fe20003fcf018 */
[----:B------:R-:W3:Y:S01]  /*49b0*/  MUFU.EX2 R187, R22 ;  /* 0x0000001600bb7308 */ /* 0x000ee20000000800 */
[----:B------:R-:W-:Y:S02]  /*49c0*/  @P5 ISETP.GE.AND P5, PT, R12, UR6, PT ;  /* 0x000000060c005c0c */ /* 0x000fe4000bfa6270 */
[----:B------:R-:W-:Y:S02]  /*49d0*/  LOP3.LUT R6, R122, 0xffff, RZ, 0xc0, !PT ;  /* 0x0000ffff7a067812 */ /* 0x000fe400078ec0ff */
        /* <DEDUP_REMOVED lines=14> */
[----:B------:R-:W-:Y:S01]  /*4ac0*/  LOP3.LUT R0, R118, 0xff, RZ, 0xc0, !PT ;  /* 0x000000ff76007812 */ /* 0x000fe200078ec0ff */
[----:B------:R-:W-:Y:S01]  /*4ad0*/  MUFU.EX2 R155, R55 ;  /* 0x00000037009b7308 */ /* 0x000fe20000000800 */
[----:B------:R-:W-:Y:S02]  /*4ae0*/  @P1 FSEL R60, R60, -INF , !P5 ;  /* 0xff8000003c3c1808 */ /* 0x000fe40006800000 */
[----:B------:R-:W-:Y:S02]  /*4af0*/  ISETP.LE.U32.AND P4, PT, R0, UR4, PT ;  /* 0x0000000400007c0c */ /* 0x000fe4000bf83070 */
[----:B------:R-:W-:Y:S01]  /*4b00*/  PLOP3.LUT P1, PT, PT, PT, UP1, 0x80, 0x0 ;  /* 0x000000000000781c */ /* 0x000fe20003f2f018 */
[----:B------:R-:W-:Y:S01]  /*4b10*/  FFMA.FTZ R60, R60, c[0x0][0x23c], -R109 ;  /* 0x00008f003c3c7a23 */ /* 0x000fe2000001086d */
[C---:B------:R-:W-:Y:S02]  /*4b20*/  LOP3.LUT R0, R143.reuse, 0xff, RZ, 0xc0, !PT ;  /* 0x000000ff8f007812 */ /* 0x040fe400078ec0ff */
[----:B------:R-:W-:Y:S01]  /*4b30*/  @P0 FSEL R66, R66, -INF , !P5 ;  /* 0xff80000042420808 */ /* 0x000fe20006800000 */
[----:B------:R-:W-:Y:S01]  /*4b40*/  MUFU.EX2 R167, R36 ;  /* 0x0000002400a77308 */ /* 0x000fe20000000800 */
[----:B------:R-:W-:Y:S02]  /*4b50*/  PLOP3.LUT P0, PT, PT, PT, UP1, 0x80, 0x0 ;  /* 0x000000000000781c */ /* 0x000fe40003f0f018 */
[----:B------:R-:W-:Y:S01]  /*4b60*/  @P2 FSEL R62, R62, -INF , !P5 ;  /* 0xff8000003e3e2808 */ /* 0x000fe20006800000 */
[----:B------:R-:W-:Y:S01]  /*4b70*/  FFMA.FTZ R66, R66, c[0x0][0x23c], -R112 ;  /* 0x00008f0042427a23 */ /* 0x000fe20000010870 */
[----:B------:R-:W-:Y:S01]  /*4b80*/  @P3 FSEL R64, R64, -INF , !P5 ;  /* 0xff80000040403808 */ /* 0x000fe20006800000 */
[----:B-1----:R-:W-:Y:S01]  /*4b90*/  @!P4 FADD.FTZ R186, -R186, -RZ ;  /* 0x800000ffbabac221 */ /* 0x002fe20000010100 */
[----:B------:R-:W-:Y:S01]  /*4ba0*/  ISETP.LE.U32.AND P5, PT, R0, UR4, PT ;  /* 0x0000000400007c0c */ /* 0x000fe2000bfa3070 */
[----:B------:R-:W-:Y:S01]  /*4bb0*/  FFMA.FTZ R62, R62, c[0x0][0x23c], -R108 ;  /* 0x00008f003e3e7a23 */ /* 0x000fe2000001086c */
[----:B------:R-:W-:Y:S01]  /*4bc0*/  PLOP3.LUT P2, PT, PT, PT, UP1, 0x80, 0x0 ;  /* 0x000000000000781c */ /* 0x000fe20003f4f018 */
[----:B------:R-:W-:Y:S01]  /*4bd0*/  FFMA.FTZ R64, R64, c[0x0][0x23c], -R113 ;  /* 0x00008f0040407a23 */ /* 0x000fe20000010871 */
[----:B------:R-:W-:Y:S01]  /*4be0*/  LOP3.LUT R0, R143, 0xffff, RZ, 0xc0, !PT ;  /* 0x0000ffff8f007812 */ /* 0x000fe200078ec0ff */
[----:B------:R-:W-:Y:S01]  /*4bf0*/  MUFU.EX2 R159, R62 ;  /* 0x0000003e009f7308 */ /* 0x000fe20000000800 */
[----:B------:R-:W-:Y:S01]  /*4c00*/  @P1 FSEL R61, R61, -INF , !P6 ;  /* 0xff8000003d3d1808 */ /* 0x000fe20007000000 */
[----:B------:R1:W4:Y:S01]  /*4c10*/  LDG.E R143, [R8.64+0x100] ;  /* 0x0001000a088f7981 */ /* 0x000322000c1e1900 */
[----:B------:R-:W-:Y:S02]  /*4c20*/  PLOP3.LUT P1, PT, PT, PT, UP1, 0x80, 0x0 ;  /* 0x000000000000781c */ /* 0x000fe40003f2f018 */
[----:B------:R-:W-:Y:S01]  /*4c30*/  SHF.R.U32.HI R0, RZ, 0x8, R0 ;  /* 0x00000008ff007819 */ /* 0x000fe20000011600 */
[----:B------:R-:W-:Y:S01]  /*4c40*/  FFMA.FTZ R109, R61, c[0x0][0x23c], -R109 ;  /* 0x00008f003d6d7a23 */ /* 0x000fe2000001086d */
[----:B------:R-:W-:Y:S01]  /*4c50*/  @P0 FSEL R65, R65, -INF , !P6 ;  /* 0xff80000041410808 */ /* 0x000fe20007000000 */
[----:B------:R-:W-:Y:S01]  /*4c60*/  @!P5 FADD.FTZ R199, -R199, -RZ ;  /* 0x800000ffc7c7d221 */ /* 0x000fe20000010100 */
[----:B------:R-:W-:Y:S01]  /*4c70*/  LOP3.LUT R0, R0, 0xffff, RZ, 0xc0, !PT ;  /* 0x0000ffff00007812 */ /* 0x000fe200078ec0ff */
[----:B------:R-:W-:Y:S01]  /*4c80*/  MUFU.EX2 R166, R37 ;  /* 0x0000002500a67308 */ /* 0x000fe20000000800 */
[----:B------:R-:W-:Y:S01]  /*4c90*/  @P2 FSEL R63, R63, -INF , !P6 ;  /* 0xff8000003f3f2808 */ /* 0x000fe20007000000 */
[----:B------:R-:W-:Y:S01]  /*4ca0*/  FFMA.FTZ R113, R65, c[0x0][0x23c], -R113 ;  /* 0x00008f0041717a23 */ /* 0x000fe20000010871 */
[----:B------:R-:W-:Y:S02]  /*4cb0*/  ISETP.LE.U32.AND P2, PT, R4, UR4, PT ;  /* 0x0000000404007c0c */ /* 0x000fe4000bf43070 */
[----:B------:R-:W-:Y:S01]  /*4cc0*/  ISETP.LE.U32.AND P0, PT, R0, UR4, PT ;  /* 0x0000000400007c0c */ /* 0x000fe2000bf03070 */
[----:B------:R-:W-:Y:S01]  /*4cd0*/  FFMA.FTZ R108, R63, c[0x0][0x23c], -R108 ;  /* 0x00008f003f6c7a23 */ /* 0x000fe2000001086c */
[----:B------:R-:W-:Y:S02]  /*4ce0*/  LOP3.LUT R0, R146, 0xffff, RZ, 0xc0, !PT ;  /* 0x0000ffff92007812 */ /* 0x000fe400078ec0ff */
[----:B------:R-:W-:Y:S01]  /*4cf0*/  @P1 FSEL R67, R67, -INF , !P6 ;  /* 0xff80000043431808 */ /* 0x000fe20007000000 */
[----:B------:R-:W-:Y:S01]  /*4d00*/  MUFU.EX2 R172, R38 ;  /* 0x0000002600ac7308 */ /* 0x000fe20000000800 */
[----:B------:R-:W-:Y:S02]  /*4d10*/  ISETP.LE.U32.AND P6, PT, R5, UR4, PT ;  /* 0x0000000405007c0c */ /* 0x000fe4000bfc3070 */
[----:B------:R-:W-:Y:S01]  /*4d20*/  SHF.R.U32.HI R5, RZ, 0x8, R0 ;  /* 0x00000008ff057819 */ /* 0x000fe20000011600 */
[----:B------:R-:W-:Y:S01]  /*4d30*/  FFMA.FTZ R112, R67, c[0x0][0x23c], -R112 ;  /* 0x00008f0043707a23 */ /* 0x000fe20000010870 */
[--C-:B------:R-:W-:Y:S01]  /*4d40*/  SHF.R.U32.HI R0, RZ, 0x18, R146.reuse ;  /* 0x00000018ff007819 */ /* 0x100fe20000011692 */
[----:B------:R-:W-:Y:S01]  /*4d50*/  @!P2 FADD.FTZ R200, -R200, -RZ ;  /* 0x800000ffc8c8a221 */ /* 0x000fe20000010100 */
[----:B------:R-:W-:Y:S01]  /*4d60*/  ISETP.LE.U32.AND P2, PT, R7, UR4, PT ;  /* 0x0000000407007c0c */ /* 0x000fe2000bf43070 */
[----:B------:R-:W-:Y:S01]  /*4d70*/  @!P0 FADD.FTZ R196, -R196, -RZ ;  /* 0x800000ffc4c48221 */ /* 0x000fe20000010100 */
[----:B------:R-:W-:Y:S01]  /*4d80*/  LOP3.LUT R5, R5, 0xffff, RZ, 0xc0, !PT ;  /* 0x0000ffff05057812 */ /* 0x000fe200078ec0ff */
[----:B------:R-:W-:Y:S01]  /*4d90*/  MUFU.EX2 R174, R41 ;  /* 0x0000002900ae7308 */ /* 0x000fe20000000800 */
[----:B------:R-:W-:Y:S02]  /*4da0*/  LOP3.LUT R7, R144, 0xffff, RZ, 0xc0, !PT ;  /* 0x0000ffff90077812 */ /* 0x000fe400078ec0ff */
[----:B------:R-:W-:Y:S01]  /*4db0*/  LOP3.LUT R4, R146, 0xff, RZ, 0xc0, !PT ;  /* 0x000000ff92047812 */ /* 0x000fe200078ec0ff */
[----:B------:R1:W4:Y:S01]  /*4dc0*/  LDG.E R145, [R8.64] ;  /* 0x0000000a08917981 */ /* 0x000322000c1e1900 */
[----:B------:R-:W-:Y:S01]  /*4dd0*/  ISETP.LE.U32.AND P5, PT, R0, UR4, PT ;  /* 0x0000000400007c0c */ /* 0x000fe2000bfa3070 */
[----:B------:R-:W-:Y:S01]  /*4de0*/  @!P6 FADD.FTZ R201, -R201, -RZ ;  /* 0x800000ffc9c9e221 */ /* 0x000fe20000010100 */
[----:B------:R-:W-:Y:S02]  /*4df0*/  ISETP.LE.U32.AND P0, PT, R5, UR4, PT ;  /* 0x0000000405007c0c */ /* 0x000fe4000bf03070 */
[----:B------:R-:W-:Y:S01]  /*4e00*/  ISETP.LE.U32.AND P1, PT, R4, UR4, PT ;  /* 0x0000000404007c0c */ /* 0x000fe2000bf23070 */
[----:B------:R-:W-:Y:S01]  /*4e10*/  @!P2 FADD.FTZ R203, -R203, -RZ ;  /* 0x800000ffcbcba221 */ /* 0x000fe20000010100 */
[----:B------:R-:W-:Y:S01]  /*4e20*/  SHF.R.U32.HI R4, RZ, 0x10, R146 ;  /* 0x00000010ff047819 */ /* 0x000fe20000011692 */
[----:B------:R-:W-:Y:S01]  /*4e30*/  MUFU.EX2 R177, R40 ;  /* 0x0000002800b17308 */ /* 0x000fe20000000800 */
[----:B------:R-:W-:Y:S02]  /*4e40*/  SHF.R.U32.HI R122, RZ, 0x18, R122 ;  /* 0x00000018ff7a7819 */ /* 0x000fe4000001167a */
[----:B------:R-:W-:Y:S02]  /*4e50*/  LOP3.LUT R0, R4, 0xff, RZ, 0xc0, !PT ;  /* 0x000000ff04007812 */ /* 0x000fe400078ec0ff */
[----:B------:R-:W-:Y:S01]  /*4e60*/  LOP3.LUT R4, R10, 0xff, RZ, 0xc0, !PT ;  /* 0x000000ff0a047812 */ /* 0x000fe200078ec0ff */
[----:B------:R-:W-:Y:S01]  /*4e70*/  @!P5 FADD.FTZ R208, -R208, -RZ ;  /* 0x800000ffd0d0d221 */ /* 0x000fe20000010100 */
[----:B------:R-:W-:Y:S01]  /*4e80*/  ISETP.LE.U32.AND P6, PT, R0, UR4, PT ;  /* 0x0000000400007c0c */ /* 0x000fe2000bfc3070 */
[----:B------:R-:W-:Y:S01]  /*4e90*/  @!P0 FADD.FTZ R205, -R205, -RZ ;  /* 0x800000ffcdcd8221 */ /* 0x000fe20000010100 */
[----:B------:R-:W-:Y:S01]  /*4ea0*/  SHF.R.U32.HI R0, RZ, 0x8, R6 ;  /* 0x00000008ff007819 */ /* 0x000fe20000011606 */
[----:B------:R-:W-:Y:S01]  /*4eb0*/  MUFU.EX2 R146, R112 ;  /* 0x0000007000927308 */ /* 0x000fe20000000800 */
[----:B------:R-:W-:Y:S01]  /*4ec0*/  ISETP.LE.U32.AND P0, PT, R4, UR4, PT ;  /* 0x0000000404007c0c */ /* 0x000fe2000bf03070 */
[----:B------:R-:W-:Y:S01]  /*4ed0*/  @!P1 FADD.FTZ R204, -R204, -RZ ;  /* 0x800000ffcccc9221 */ /* 0x000fe20000010100 */
[----:B------:R-:W-:Y:S02]  /*4ee0*/  ISETP.LE.U32.AND P5, PT, R122, UR4, PT ;  /* 0x000000047a007c0c */ /* 0x000fe4000bfa3070 */
[----:B------:R-:W-:Y:S02]  /*4ef0*/  LOP3.LUT R15, R118, 0xffff, RZ, 0xc0, !PT ;  /* 0x0000ffff760f7812 */ /* 0x000fe400078ec0ff */
[----:B------:R-:W-:Y:S02]  /*4f00*/  LOP3.LUT R0, R0, 0xffff, RZ, 0xc0, !PT ;  /* 0x0000ffff00007812 */ /* 0x000fe400078ec0ff */
[--C-:B------:R-:W-:Y:S01]  /*4f10*/  SHF.R.U32.HI R11, RZ, 0x18, R118.reuse ;  /* 0x00000018ff0b7819 */ /* 0x100fe20000011676 */
[----:B------:R-:W-:Y:S01]  /*4f20*/  @!P6 FADD.FTZ R209, -R209, -RZ ;  /* 0x800000ffd1d1e221 */ /* 0x000fe20000010100 */
[----:B------:R-:W-:Y:S01]  /*4f30*/  SHF.R.U32.HI R118, RZ, 0x10, R118 ;  /* 0x00000010ff767819 */ /* 0x000fe20000011676 */
[----:B------:R-:W-:Y:S01]  /*4f40*/  MUFU.EX2 R181, R42 ;  /* 0x0000002a00b57308 */ /* 0x000fe20000000800 */
[----:B------:R-:W-:Y:S01]  /*4f50*/  ISETP.LE.U32.AND P3, PT, R11, UR4, PT ;  /* 0x000000040b007c0c */ /* 0x000fe2000bf63070 */
[----:B------:R-:W-:Y:S01]  /*4f60*/  @!P0 FADD.FTZ R207, -R207, -RZ ;  /* 0x800000ffcfcf8221 */ /* 0x000fe20000010100 */
[----:B------:R-:W-:Y:S01]  /*4f70*/  ISETP.LE.U32.AND P1, PT, R0, UR4, PT ;  /* 0x0000000400007c0c */ /* 0x000fe2000bf23070 */
[----:B------:R-:W-:Y:S01]  /*4f80*/  @!P5 FADD.FTZ R206, -R206, -RZ ;  /* 0x800000ffceced221 */ /* 0x000fe20000010100 */
[----:B------:R-:W-:Y:S02]  /*4f90*/  SHF.R.U32.HI R11, RZ, 0x18, R144 ;  /* 0x00000018ff0b7819 */ /* 0x000fe40000011690 */
[----:B------:R-:W-:Y:S02]  /*4fa0*/  SHF.R.U32.HI R0, RZ, 0x8, R15 ;  /* 0x00000008ff007819 */ /* 0x000fe4000001160f */
[----:B------:R-:W-:Y:S01]  /*4fb0*/  LOP3.LUT R4, R118, 0xff, RZ, 0xc0, !PT ;  /* 0x000000ff76047812 */ /* 0x000fe200078ec0ff */
[----:B------:R-:W-:Y:S01]  /*4fc0*/  MUFU.EX2 R180, R43 ;  /* 0x0000002b00b47308 */ /* 0x000fe20000000800 */
[----:B------:R-:W-:Y:S02]  /*4fd0*/  LOP3.LUT R0, R0, 0xffff, RZ, 0xc0, !PT ;  /* 0x0000ffff00007812 */ /* 0x000fe400078ec0ff */
[----:B------:R-:W-:Y:S01]  /*4fe0*/  ISETP.LE.U32.AND P5, PT, R4, UR4, PT ;  /* 0x0000000404007c0c */ /* 0x000fe2000bfa3070 */
[----:B------:R-:W-:Y:S01]  /*4ff0*/  @!P3 FADD.FTZ R189, -R189, -RZ ;  /* 0x800000ffbdbdb221 */ /* 0x000fe20000010100 */
[----:B------:R-:W-:Y:S01]  /*5000*/  ISETP.LE.U32.AND P0, PT, R0, UR4, PT ;  /* 0x0000000400007c0c */ /* 0x000fe2000bf03070 */
[----:B--2---:R-:W-:Y:S01]  /*5010*/  @!P1 FADD.FTZ R202, -R202, -RZ ;  /* 0x800000ffcaca9221 */ /* 0x004fe20000010100 */
[C---:B------:R-:W-:Y:S02]  /*5020*/  LOP3.LUT R0, R147.reuse, 0xff, RZ, 0xc0, !PT ;  /* 0x000000ff93007812 */ /* 0x040fe400078ec0ff */
[----:B------:R-:W-:Y:S01]  /*5030*/  LOP3.LUT R4, R147, 0xffff, RZ, 0xc0, !PT ;  /* 0x0000ffff93047812 */ /* 0x000fe200078ec0ff */
[----:B------:R-:W-:Y:S01]  /*5040*/  MUFU.EX2 R169, R45 ;  /* 0x0000002d00a97308 */ /* 0x000fe20000000800 */
[----:B------:R-:W-:Y:S02]  /*5050*/  ISETP.LE.U32.AND P4, PT, R0, UR4, PT ;  /* 0x0000000400007c0c */ /* 0x000fe4000bf83070 */
[--C-:B------:R-:W-:Y:S02]  /*5060*/  SHF.R.U32.HI R5, RZ, 0x10, R147.reuse ;  /* 0x00000010ff057819 */ /* 0x100fe40000011693 */
[----:B------:R-:W-:Y:S01]  /*5070*/  SHF.R.U32.HI R6, RZ, 0x8, R4 ;  /* 0x00000008ff067819 */ /* 0x000fe20000011604 */
[----:B------:R-:W-:Y:S01]  /*5080*/  @!P5 FADD.FTZ R193, -R193, -RZ ;  /* 0x800000ffc1c1d221 */ /* 0x000fe20000010100 */
[----:B------:R-:W-:Y:S01]  /*5090*/  LOP3.LUT R4, R5, 0xff, RZ, 0xc0, !PT ;  /* 0x000000ff05047812 */ /* 0x000fe200078ec0ff */
[----:B------:R-:W-:Y:S01]  /*50a0*/  @!P0 FADD.FTZ R184, -R184, -RZ ;  /* 0x800000ffb8b88221 */ /* 0x000fe20000010100 */
[----:B------:R-:W-:Y:S01]  /*50b0*/  LOP3.LUT R0, R6, 0xffff, RZ, 0xc0, !PT ;  /* 0x0000ffff06007812 */ /* 0x000fe200078ec0ff */
[----:B------:R-:W-:Y:S01]  /*50c0*/  MUFU.EX2 R179, R47 ;  /* 0x0000002f00b37308 */ /* 0x000fe20000000800 */
[----:B------:R-:W-:Y:S02]  /*50d0*/  ISETP.LE.U32.AND P0, PT, R4, UR4, PT ;  /* 0x0000000404007c0c */ /* 0x000fe4000bf03070 */
[----:B------:R-:W-:Y:S01]  /*50e0*/  LOP3.LUT R6, R144, 0xff, RZ, 0xc0, !PT ;  /* 0x000000ff90067812 */ /* 0x000fe200078ec0ff */
[----:B------:R-:W-:Y:S01]  /*50f0*/  @!P4 FADD.FTZ R182, -R182, -RZ ;  /* 0x800000ffb6b6c221 */ /* 0x000fe20000010100 */
[----:B------:R-:W-:Y:S02]  /*5100*/  ISETP.LE.U32.AND P5, PT, R0, UR4, PT ;  /* 0x0000000400007c0c */ /* 0x000fe4000bfa3070 */
[----:B------:R-:W-:Y:S02]  /*5110*/  SHF.R.U32.HI R144, RZ, 0x10, R144 ;  /* 0x00000010ff907819 */ /* 0x000fe40000011690 */
[C---:B------:R-:W-:Y:S01]  /*5120*/  LOP3.LUT R4, R148.reuse, 0xff, RZ, 0xc0, !PT ;  /* 0x000000ff94047812 */ /* 0x040fe200078ec0ff */
[----:B------:R-:W2:Y:S01]  /*5130*/  MUFU.EX2 R190, R25 ;  /* 0x0000001900be7308 */ /* 0x000ea20000000800 */
[----:B------:R-:W-:Y:S02]  /*5140*/  LOP3.LUT R0, R148, 0xffff, RZ, 0xc0, !PT ;  /* 0x0000ffff94007812 */ /* 0x000fe400078ec0ff */
[----:B------:R-:W-:Y:S01]  /*5150*/  SHF.R.U32.HI R5, RZ, 0x18, R147 ;  /* 0x00000018ff057819 */ /* 0x000fe20000011693 */
[----:B---3--:R-:W-:Y:S01]  /*5160*/  @!P0 FADD.FTZ R187, -R187, -RZ ;  /* 0x800000ffbbbb8221 */ /* 0x008fe20000010100 */
[----:B------:R-:W-:Y:S02]  /*5170*/  ISETP.LE.U32.AND P4, PT, R4, UR4, PT ;  /* 0x0000000404007c0c */ /* 0x000fe4000bf83070 */
[----:B------:R-:W-:Y:S01]  /*5180*/  SHF.R.U32.HI R0, RZ, 0x8, R0 ;  /* 0x00000008ff007819 */ /* 0x000fe20000011600 */
[----:B------:R-:W-:Y:S01]  /*5190*/  @!P5 FADD.FTZ R183, -R183, -RZ ;  /* 0x800000ffb7b7d221 */ /* 0x000fe20000010100 */
[----:B------:R-:W-:Y:S01]  /*51a0*/  ISETP.LE.U32.AND P3, PT, R5, UR4, PT ;  /* 0x0000000405007c0c */ /* 0x000fe2000bf63070 */
[----:B------:R-:W-:Y:S01]  /*51b0*/  MUFU.EX2 R147, R66 ;  /* 0x0000004200937308 */ /* 0x000fe20000000800 */
[----:B------:R-:W-:Y:S02]  /*51c0*/  LOP3.LUT R0, R0, 0xffff, RZ, 0xc0, !PT ;  /* 0x0000ffff00007812 */ /* 0x000fe400078ec0ff */
[--C-:B------:R-:W-:Y:S02]  /*51d0*/  SHF.R.U32.HI R4, RZ, 0x10, R148.reuse ;  /* 0x00000010ff047819 */ /* 0x100fe40000011694 */
[----:B------:R-:W-:Y:S02]  /*51e0*/  LOP3.LUT R12, R114, 0xff, RZ, 0xc0, !PT ;  /* 0x000000ff720c7812 */ /* 0x000fe400078ec0ff */
[----:B------:R-:W-:Y:S01]  /*51f0*/  ISETP.LE.U32.AND P5, PT, R0, UR4, PT ;  /* 0x0000000400007c0c */ /* 0x000fe2000bfa3070 */
[----:B------:R-:W-:Y:S01]  /*5200*/  @!P4 FADD.FTZ R192, -R192, -RZ ;  /* 0x800000ffc0c0c221 */ /* 0x000fe20000010100 */
[----:B------:R-:W-:Y:S01]  /*5210*/  LOP3.LUT R0, R4, 0xff, RZ, 0xc0, !PT ;  /* 0x000000ff04007812 */ /* 0x000fe200078ec0ff */
[----:B------:R-:W-:Y:S01]  /*5220*/  MUFU.EX2 R178, R46 ;  /* 0x0000002e00b27308 */ /* 0x000fe20000000800 */
[----:B------:R-:W-:Y:S01]  /*5230*/  SHF.R.U32.HI R4, RZ, 0x18, R148 ;  /* 0x00000018ff047819 */ /* 0x000fe20000011694 */
[----:B------:R-:W-:Y:S01]  /*5240*/  @!P3 FADD.FTZ R185, -R185, -RZ ;  /* 0x800000ffb9b9b221 */ /* 0x000fe20000010100 */
[----:B------:R-:W-:Y:S02]  /*5250*/  ISETP.LE.U32.AND P6, PT, R12, UR4, PT ;  /* 0x000000040c007c0c */ /* 0x000fe4000bfc3070 */
[----:B------:R-:W-:Y:S02]  /*5260*/  LOP3.LUT R19, R114, 0xffff, RZ, 0xc0, !PT ;  /* 0x0000ffff72137812 */ /* 0x000fe400078ec0ff */
[----:B------:R-:W-:Y:S02]  /*5270*/  ISETP.LE.U32.AND P4, PT, R4, UR4, PT ;  /* 0x0000000404007c0c */ /* 0x000fe4000bf83070 */
[----:B------:R-:W-:Y:S01]  /*5280*/  ISETP.LE.U32.AND P3, PT, R0, UR4, PT ;  /* 0x0000000400007c0c */ /* 0x000fe2000bf63070 */
[----:B------:R-:W-:Y:S01]  /*5290*/  MUFU.EX2 R148, R113 ;  /* 0x0000007100947308 */ /* 0x000fe20000000800 */
[----:B------:R-:W-:Y:S01]  /*52a0*/  SHF.R.U32.HI R0, RZ, 0x8, R19 ;  /* 0x00000008ff007819 */ /* 0x000fe20000011613 */
[----:B--2---:R-:W-:Y:S01]  /*52b0*/  @!P5 FADD.FTZ R190, -R190, -RZ ;  /* 0x800000ffbebed221 */ /* 0x004fe20000010100 */
[--C-:B------:R-:W-:Y:S02]  /*52c0*/  SHF.R.U32.HI R14, RZ, 0x18, R114.reuse ;  /* 0x00000018ff0e7819 */ /* 0x100fe40000011672 */
[----:B------:R-:W-:Y:S01]  /*52d0*/  SHF.R.U32.HI R114, RZ, 0x10, R114 ;  /* 0x00000010ff727819 */ /* 0x000fe20000011672 */
[----:B------:R-:W-:Y:S01]  /*52e0*/  @!P6 FADD.FTZ R191, -R191, -RZ ;  /* 0x800000ffbfbfe221 */ /* 0x000fe20000010100 */
[----:B------:R-:W-:Y:S02]  /*52f0*/  LOP3.LUT R0, R0, 0xffff, RZ, 0xc0, !PT ;  /* 0x0000ffff00007812 */ /* 0x000fe400078ec0ff */
[----:B------:R-:W-:Y:S01]  /*5300*/  LOP3.LUT R4, R114, 0xff, RZ, 0xc0, !PT ;  /* 0x000000ff72047812 */ /* 0x000fe200078ec0ff */
[----:B------:R-:W-:Y:S01]  /*5310*/  @!P4 FADD.FTZ R197, -R197, -RZ ;  /* 0x800000ffc5c5c221 */ /* 0x000fe20000010100 */
[----:B------:R-:W-:Y:S01]  /*5320*/  ISETP.LE.U32.AND P6, PT, R0, UR4, PT ;  /* 0x0000000400007c0c */ /* 0x000fe2000bfc3070 */
[----:B------:R-:W2:Y:S01]  /*5330*/  MUFU.EX2 R198, R26 ;  /* 0x0000001a00c67308 */ /* 0x000ea20000000800 */
[----:B------:R-:W-:Y:S02]  /*5340*/  ISETP.LE.U32.AND P4, PT, R4, UR4, PT ;  /* 0x0000000404007c0c */ /* 0x000fe4000bf83070 */
[C---:B------:R-:W-:Y:S02]  /*5350*/  LOP3.LUT R20, R116.reuse, 0xffff, RZ, 0xc0, !PT ;  /* 0x0000ffff74147812 */ /* 0x040fe400078ec0ff */
[----:B------:R-:W-:Y:S02]  /*5360*/  LOP3.LUT R13, R116, 0xff, RZ, 0xc0, !PT ;  /* 0x000000ff740d7812 */ /* 0x000fe400078ec0ff */
[--C-:B------:R-:W-:Y:S02]  /*5370*/  SHF.R.U32.HI R18, RZ, 0x18, R116.reuse ;  /* 0x00000018ff127819 */ /* 0x100fe40000011674 */
[----:B------:R-:W-:Y:S01]  /*5380*/  SHF.R.U32.HI R116, RZ, 0x10, R116 ;  /* 0x00000010ff747819 */ /* 0x000fe20000011674 */
[----:B------:R-:W-:Y:S01]  /*5390*/  MUFU.EX2 R150, R53 ;  /* 0x0000003500967308 */ /* 0x000fe20000000800 */
[----:B------:R-:W-:Y:S01]  /*53a0*/  SHF.R.U32.HI R0, RZ, 0x8, R20 ;  /* 0x00000008ff007819 */ /* 0x000fe20000011614 */
[----:B------:R-:W-:Y:S01]  /*53b0*/  @!P6 FADD.FTZ R188, -R188, -RZ ;  /* 0x800000ffbcbce221 */ /* 0x000fe20000010100 */
[----:B------:R-:W-:Y:S01]  /*53c0*/  ISETP.LE.U32.AND P2, PT, R14, UR4, PT ;  /* 0x000000040e007c0c */ /* 0x000fe2000bf43070 */
[----:B------:R-:W-:Y:S01]  /*53d0*/  @!P4 FADD.FTZ R194, -R194, -RZ ;  /* 0x800000ffc2c2c221 */ /* 0x000fe20000010100 */
[----:B------:R-:W-:Y:S02]  /*53e0*/  LOP3.LUT R4, R116, 0xff, RZ, 0xc0, !PT ;  /* 0x000000ff74047812 */ /* 0x000fe400078ec0ff */
[----:B------:R-:W-:Y:S02]  /*53f0*/  LOP3.LUT R0, R0, 0xffff, RZ, 0xc0, !PT ;  /* 0x0000ffff00007812 */ /* 0x000fe400078ec0ff */
[----:B------:R-:W-:Y:S01]  /*5400*/  ISETP.LE.U32.AND P6, PT, R4, UR4, PT ;  /* 0x0000000404007c0c */ /* 0x000fe2000bfc3070 */
[----:B------:R-:W-:Y:S01]  /*5410*/  MUFU.EX2 R160, R57 ;  /* 0x0000003900a07308 */ /* 0x000fe20000000800 */
[----:B------:R-:W-:Y:S02]  /*5420*/  ISETP.LE.U32.AND P4, PT, R0, UR4, PT ;  /* 0x0000000400007c0c */ /* 0x000fe4000bf83070 */
[----:B------:R-:W-:Y:S01]  /*5430*/  LOP3.LUT R0, R149, 0xffff, RZ, 0xc0, !PT ;  /* 0x0000ffff95007812 */ /* 0x000fe200078ec0ff */
[----:B--2---:R-:W-:Y:S01]  /*5440*/  @!P3 FADD.FTZ R198, -R198, -RZ ;  /* 0x800000ffc6c6b221 */ /* 0x004fe20000010100 */
[----:B------:R-:W-:Y:S01]  /*5450*/  ISETP.LE.U32.AND P0, PT, R18, UR4, PT ;  /* 0x0000000412007c0c */ /* 0x000fe2000bf03070 */
[----:B------:R-:W-:Y:S01]  /*5460*/  @!P2 FADD.FTZ R195, -R195, -RZ ;  /* 0x800000ffc3c3a221 */ /* 0x000fe20000010100 */
[----:B------:R-:W-:Y:S02]  /*5470*/  LOP3.LUT R4, R149, 0xff, RZ, 0xc0, !PT ;  /* 0x000000ff95047812 */ /* 0x000fe400078ec0ff */
[----:B------:R-:W-:Y:S01]  /*5480*/  SHF.R.U32.HI R0, RZ, 0x8, R0 ;  /* 0x00000008ff007819 */ /* 0x000fe20000011600 */
[----:B------:R-:W2:Y:S01]  /*5490*/  MUFU.EX2 R153, R52 ;  /* 0x0000003400997308 */ /* 0x000ea20000000800 */
[----:B------:R-:W-:Y:S01]  /*54a0*/  ISETP.LE.U32.AND P1, PT, R13, UR4, PT ;  /* 0x000000040d007c0c */ /* 0x000fe2000bf23070 */
[----:B------:R-:W-:Y:S01]  /*54b0*/  @!P6 FADD.FTZ R176, -R176, -RZ ;  /* 0x800000ffb0b0e221 */ /* 0x000fe20000010100 */
[----:B------:R-:W-:Y:S01]  /*54c0*/  ISETP.LE.U32.AND P2, PT, R4, UR4, PT ;  /* 0x0000000404007c0c */ /* 0x000fe2000bf43070 */
[----:B------:R-:W-:Y:S01]  /*54d0*/  @!P4 FADD.FTZ R171, -R171, -RZ ;  /* 0x800000ffababc221 */ /* 0x000fe20000010100 */
[----:B------:R-:W-:Y:S02]  /*54e0*/  LOP3.LUT R0, R0, 0xffff, RZ, 0xc0, !PT ;  /* 0x0000ffff00007812 */ /* 0x000fe400078ec0ff */
[--C-:B------:R-:W-:Y:S01]  /*54f0*/  SHF.R.U32.HI R4, RZ, 0x10, R149.reuse ;  /* 0x00000010ff047819 */ /* 0x100fe20000011695 */
[----:B------:R-:W-:Y:S01]  /*5500*/  @!P0 FADD.FTZ R175, -R175, -RZ ;  /* 0x800000ffafaf8221 */ /* 0x000fe20000010100 */
[----:B------:R-:W-:Y:S01]  /*5510*/  ISETP.LE.U32.AND P6, PT, R0, UR4, PT ;  /* 0x0000000400007c0c */ /* 0x000fe2000bfc3070 */
[----:B------:R-:W-:Y:S01]  /*5520*/  MUFU.EX2 R170, R44 ;  /* 0x0000002c00aa7308 */ /* 0x000fe20000000800 */
[----:B------:R-:W-:Y:S02]  /*5530*/  LOP3.LUT R4, R4, 0xff, RZ, 0xc0, !PT ;  /* 0x000000ff04047812 */ /* 0x000fe400078ec0ff */
[----:B------:R-:W-:Y:S01]  /*5540*/  LOP3.LUT R0, R151, 0xffff, RZ, 0xc0, !PT ;  /* 0x0000ffff97007812 */ /* 0x000fe200078ec0ff */
[----:B------:R-:W-:Y:S01]  /*5550*/  @!P1 FADD.FTZ R173, -R173, -RZ ;  /* 0x800000ffadad9221 */ /* 0x000fe20000010100 */
[----:B------:R-:W-:Y:S01]  /*5560*/  SHF.R.U32.HI R5, RZ, 0x18, R149 ;  /* 0x00000018ff057819 */ /* 0x000fe20000011695 */
[----:B------:R-:W-:Y:S01]  /*5570*/  @!P2 FADD.FTZ R167, -R167, -RZ ;  /* 0x800000ffa7a7a221 */ /* 0x000fe20000010100 */
[----:B------:R-:W-:Y:S02]  /*5580*/  SHF.R.U32.HI R0, RZ, 0x8, R0 ;  /* 0x00000008ff007819 */ /* 0x000fe40000011600 */
[----:B------:R-:W-:Y:S01]  /*5590*/  ISETP.LE.U32.AND P0, PT, R4, UR4, PT ;  /* 0x0000000404007c0c */ /* 0x000fe2000bf03070 */
[----:B------:R-:W-:Y:S01]  /*55a0*/  MUFU.EX2 R149, R64 ;  /* 0x0000004000957308 */ /* 0x000fe20000000800 */
[----:B------:R-:W-:Y:S01]  /*55b0*/  ISETP.LE.U32.AND P1, PT, R5, UR4, PT ;  /* 0x0000000405007c0c */ /* 0x000fe2000bf23070 */
[----:B------:R-:W-:Y:S01]  /*55c0*/  @!P6 FADD.FTZ R166, -R166, -RZ ;  /* 0x800000ffa6a6e221 */ /* 0x000fe20000010100 */
[----:B------:R-:W-:Y:S02]  /*55d0*/  LOP3.LUT R4, R151, 0xff, RZ, 0xc0, !PT ;  /* 0x000000ff97047812 */ /* 0x000fe400078ec0ff */
[--C-:B------:R-:W-:Y:S02]  /*55e0*/  SHF.R.U32.HI R5, RZ, 0x10, R151.reuse ;  /* 0x00000010ff057819 */ /* 0x100fe40000011697 */
[----:B------:R-:W-:Y:S02]  /*55f0*/  ISETP.LE.U32.AND P2, PT, R4, UR4, PT ;  /* 0x0000000404007c0c */ /* 0x000fe4000bf43070 */
[----:B------:R-:W-:Y:S01]  /*5600*/  LOP3.LUT R16, R120, 0xff, RZ, 0xc0, !PT ;  /* 0x000000ff78107812 */ /* 0x000fe200078ec0ff */
[----:B------:R-:W-:Y:S01]  /*5610*/  MUFU.EX2 R165, R58 ;  /* 0x0000003a00a57308 */ /* 0x000fe20000000800 */
[----:B------:R-:W-:Y:S01]  /*5620*/  LOP3.LUT R4, R0, 0xffff, RZ, 0xc0, !PT ;  /* 0x0000ffff00047812 */ /* 0x000fe200078ec0ff */
[----:B------:R-:W-:Y:S01]  /*5630*/  @!P0 FADD.FTZ R172, -R172, -RZ ;  /* 0x800000ffacac8221 */ /* 0x000fe20000010100 */
[----:B------:R-:W-:Y:S01]  /*5640*/  LOP3.LUT R0, R5, 0xff, RZ, 0xc0, !PT ;  /* 0x000000ff05007812 */ /* 0x000fe200078ec0ff */
[----:B------:R-:W-:Y:S01]  /*5650*/  @!P1 FADD.FTZ R168, -R168, -RZ ;  /* 0x800000ffa8a89221 */ /* 0x000fe20000010100 */
[----:B------:R-:W-:Y:S02]  /*5660*/  ISETP.LE.U32.AND P6, PT, R4, UR4, PT ;  /* 0x0000000404007c0c */ /* 0x000fe4000bfc3070 */
[----:B------:R-:W-:Y:S02]  /*5670*/  ISETP.LE.U32.AND P0, PT, R0, UR4, PT ;  /* 0x0000000400007c0c */ /* 0x000fe4000bf03070 */
[----:B------:R-:W-:Y:S01]  /*5680*/  SHF.R.U32.HI R4, RZ, 0x18, R151 ;  /* 0x00000018ff047819 */ /* 0x000fe20000011697 */
[----:B------:R-:W-:Y:S01]  /*5690*/  @!P2 FADD.FTZ R177, -R177, -RZ ;  /* 0x800000ffb1b1a221 */ /* 0x000fe20000010100 */
[----:B------:R-:W-:Y:S01]  /*56a0*/  SHF.R.U32.HI R0, RZ, 0x8, R7 ;  /* 0x00000008ff007819 */ /* 0x000fe20000011607 */
[----:B------:R-:W-:Y:S01]  /*56b0*/  MUFU.EX2 R151, R109 ;  /* 0x0000006d00977308 */ /* 0x000fe20000000800 */
[----:B------:R-:W-:Y:S02]  /*56c0*/  ISETP.LE.U32.AND P1, PT, R4, UR4, PT ;  /* 0x0000000404007c0c */ /* 0x000fe4000bf23070 */
[----:B------:R-:W-:Y:S02]  /*56d0*/  LOP3.LUT R0, R0, 0xffff, RZ, 0xc0, !PT ;  /* 0x0000ffff00007812 */ /* 0x000fe400078ec0ff */
[----:B------:R-:W-:Y:S01]  /*56e0*/  LOP3.LUT R4, R144, 0xff, RZ, 0xc0, !PT ;  /* 0x000000ff90047812 */ /* 0x000fe200078ec0ff */
[----:B------:R-:W-:Y:S01]  /*56f0*/  @!P6 FADD.FTZ R174, -R174, -RZ ;  /* 0x800000ffaeaee221 */ /* 0x000fe20000010100 */
[----:B------:R-:W-:Y:S01]  /*5700*/  ISETP.LE.U32.AND P6, PT, R0, UR4, PT ;  /* 0x0000000400007c0c */ /* 0x000fe2000bfc3070 */
[----:B------:R1:W3:Y:S01]  /*5710*/  LDG.E R144, [R8.64+0x20] ;  /* 0x0000200a08907981 */ /* 0x0002e2000c1e1900 */
[----:B------:R-:W-:Y:S01]  /*5720*/  ISETP.LE.U32.AND P2, PT, R11, UR4, PT ;  /* 0x000000040b007c0c */ /* 0x000fe2000bf43070 */
[----:B------:R-:W-:Y:S01]  /*5730*/  @!P0 FADD.FTZ R181, -R181, -RZ ;  /* 0x800000ffb5b58221 */ /* 0x000fe20000010100 */
[--C-:B------:R-:W-:Y:S01]  /*5740*/  SHF.R.U32.HI R17, RZ, 0x18, R120.reuse ;  /* 0x00000018ff117819 */ /* 0x100fe20000011678 */
[----:B------:R-:W-:Y:S01]  /*5750*/  MUFU.EX2 R158, R54 ;  /* 0x00000036009e7308 */ /* 0x000fe20000000800 */
[----:B------:R-:W-:Y:S01]  /*5760*/  SHF.R.U32.HI R21, RZ, 0x10, R120 ;  /* 0x00000010ff157819 */ /* 0x000fe20000011678 */
[----:B------:R-:W-:Y:S01]  /*5770*/  @!P1 FADD.FTZ R180, -R180, -RZ ;  /* 0x800000ffb4b49221 */ /* 0x000fe20000010100 */
[----:B------:R-:W-:Y:S02]  /*5780*/  LOP3.LUT R120, R120, 0xffff, RZ, 0xc0, !PT ;  /* 0x0000ffff78787812 */ /* 0x000fe400078ec0ff */
[----:B------:R-:W-:Y:S02]  /*5790*/  ISETP.LE.U32.AND P0, PT, R4, UR4, PT ;  /* 0x0000000404007c0c */ /* 0x000fe4000bf03070 */
[----:B------:R-:W-:Y:S01]  /*57a0*/  LOP3.LUT R0, R21, 0xff, RZ, 0xc0, !PT ;  /* 0x000000ff15007812 */ /* 0x000fe200078ec0ff */
[----:B------:R-:W-:Y:S01]  /*57b0*/  @!P6 FADD.FTZ R169, -R169, -RZ ;  /* 0x800000ffa9a9e221 */ /* 0x000fe20000010100 */
[----:B------:R-:W-:Y:S01]  /*57c0*/  SHF.R.U32.HI R4, RZ, 0x8, R120 ;  /* 0x00000008ff047819 */ /* 0x000fe20000011678 */
[----:B------:R-:W-:Y:S01]  /*57d0*/  @!P2 FADD.FTZ R179, -R179, -RZ ;  /* 0x800000ffb3b3a221 */ /* 0x000fe20000010100 */
[----:B------:R-:W-:Y:S01]  /*57e0*/  ISETP.LE.U32.AND P1, PT, R0, UR4, PT ;  /* 0x0000000400007c0c */ /* 0x000fe2000bf23070 */
[----:B------:R-:W1:Y:S01]  /*57f0*/  MUFU.EX2 R162, R56 ;  /* 0x0000003800a27308 */ /* 0x000e620000000800 */
[----:B------:R-:W-:Y:S02]  /*5800*/  LOP3.LUT R0, R4, 0xffff, RZ, 0xc0, !PT ;  /* 0x0000ffff04007812 */ /* 0x000fe400078ec0ff */
[----:B------:R-:W-:Y:S02]  /*5810*/  ISETP.LE.U32.AND P5, PT, R16, UR4, PT ;  /* 0x0000000410007c0c */ /* 0x000fe4000bfa3070 */
[----:B------:R-:W-:Y:S01]  /*5820*/  ISETP.LE.U32.AND P6, PT, R0, UR4, PT ;  /* 0x0000000400007c0c */ /* 0x000fe2000bfc3070 */
[----:B------:R-:W-:Y:S01]  /*5830*/  @!P0 FADD.FTZ R178, -R178, -RZ ;  /* 0x800000ffb2b28221 */ /* 0x000fe20000010100 */
[----:B------:R-:W-:Y:S02]  /*5840*/  SHF.R.U32.HI R0, RZ, 0x18, R152 ;  /* 0x00000018ff007819 */ /* 0x000fe40000011698 */
[----:B------:R-:W-:Y:S01]  /*5850*/  LOP3.LUT R4, R152, 0xff, RZ, 0xc0, !PT ;  /* 0x000000ff98047812 */ /* 0x000fe200078ec0ff */
[----:B------:R-:W1:Y:S01]  /*5860*/  MUFU.EX2 R164, R59 ;  /* 0x0000003b00a47308 */ /* 0x000e620000000800 */
[----:B------:R-:W-:Y:S01]  /*5870*/  ISETP.LE.U32.AND P2, PT, R0, UR4, PT ;  /* 0x0000000400007c0c */ /* 0x000fe2000bf43070 */
[----:B------:R-:W-:Y:S01]  /*5880*/  @!P1 FADD.FTZ R163, -R163, -RZ ;  /* 0x800000ffa3a39221 */ /* 0x000fe20000010100 */
[----:B------:R-:W-:Y:S02]  /*5890*/  LOP3.LUT R0, R152, 0xffff, RZ, 0xc0, !PT ;  /* 0x0000ffff98007812 */ /* 0x000fe400078ec0ff */
[----:B------:R-:W-:Y:S01]  /*58a0*/  ISETP.LE.U32.AND P0, PT, R4, UR4, PT ;  /* 0x0000000404007c0c */ /* 0x000fe2000bf03070 */
[----:B------:R-:W-:Y:S01]  /*58b0*/  @!P5 FADD.FTZ R157, -R157, -RZ ;  /* 0x800000ff9d9dd221 */ /* 0x000fe20000010100 */
[----:B------:R-:W-:Y:S01]  /*58c0*/  SHF.R.U32.HI R0, RZ, 0x8, R0 ;  /* 0x00000008ff007819 */ /* 0x000fe20000011600 */
[----:B------:R-:W-:Y:S01]  /*58d0*/  @!P6 FADD.FTZ R156, -R156, -RZ ;  /* 0x800000ff9c9ce221 */ /* 0x000fe20000010100 */
[----:B------:R-:W-:Y:S02]  /*58e0*/  LOP3.LUT R4, R154, 0xff, RZ, 0xc0, !PT ;  /* 0x000000ff9a047812 */ /* 0x000fe400078ec0ff */
[----:B------:R-:W-:Y:S02]  /*58f0*/  LOP3.LUT R0, R0, 0xffff, RZ, 0xc0, !PT ;  /* 0x0000ffff00007812 */ /* 0x000fe400078ec0ff */
[----:B------:R-:W-:Y:S01]  /*5900*/  ISETP.LE.U32.AND P3, PT, R17, UR4, PT ;  /* 0x0000000411007c0c */ /* 0x000fe2000bf63070 */
[----:B------:R-:W-:Y:S01]  /*5910*/  @!P2 FADD.FTZ R155, -R155, -RZ ;  /* 0x800000ff9b9ba221 */ /* 0x000fe20000010100 */
[----:B------:R-:W-:Y:S02]  /*5920*/  ISETP.LE.U32.AND P6, PT, R0, UR4, PT ;  /* 0x0000000400007c0c */ /* 0x000fe4000bfc3070 */
[----:B------:R-:W-:Y:S01]  /*5930*/  SHF.R.U32.HI R0, RZ, 0x10, R154 ;  /* 0x00000010ff007819 */ /* 0x000fe2000001169a */
[----:B--2---:R-:W-:Y:S01]  /*5940*/  @!P0 FADD.FTZ R153, -R153, -RZ ;  /* 0x800000ff99998221 */ /* 0x004fe20000010100 */
[----:B------:R-:W-:Y:S02]  /*5950*/  ISETP.LE.U32.AND P5, PT, R4, UR4, PT ;  /* 0x0000000404007c0c */ /* 0x000fe4000bfa3070 */
[----:B------:R-:W-:Y:S02]  /*5960*/  LOP3.LUT R4, R154, 0xffff, RZ, 0xc0, !PT ;  /* 0x0000ffff9a047812 */ /* 0x000fe400078ec0ff */
[----:B------:R-:W-:Y:S02]  /*5970*/  LOP3.LUT R10, R124, 0xff, RZ, 0xc0, !PT ;  /* 0x000000ff7c0a7812 */ /* 0x000fe400078ec0ff */
[----:B------:R-:W-:Y:S01]  /*5980*/  LOP3.LUT R0, R0, 0xff, RZ, 0xc0, !PT ;  /* 0x000000ff00007812 */ /* 0x000fe200078ec0ff */
[----:B------:R-:W-:Y:S01]  /*5990*/  @!P3 FADD.FTZ R161, -R161, -RZ ;  /* 0x800000ffa1a1b221 */ /* 0x000fe20000010100 */
[----:B------:R-:W-:Y:S01]  /*59a0*/  SHF.R.U32.HI R4, RZ, 0x8, R4 ;  /* 0x00000008ff047819 */ /* 0x000fe20000011604 */
[----:B------:R-:W-:Y:S01]  /*59b0*/  @!P6 FADD.FTZ R150, -R150, -RZ ;  /* 0x800000ff9696e221 */ /* 0x000fe20000010100 */
[----:B------:R-:W-:Y:S02]  /*59c0*/  ISETP.LE.U32.AND P6, PT, R0, UR4, PT ;  /* 0x0000000400007c0c */ /* 0x000fe4000bfc3070 */
[----:B------:R-:W-:Y:S01]  /*59d0*/  LOP3.LUT R12, R124, 0xffff, RZ, 0xc0, !PT ;  /* 0x0000ffff7c0c7812 */ /* 0x000fe200078ec0ff */
[----:B-1----:R-:W-:Y:S01]  /*59e0*/  @!P5 FADD.FTZ R162, -R162, -RZ ;  /* 0x800000ffa2a2d221 */ /* 0x002fe20000010100 */
[----:B------:R-:W-:Y:S02]  /*59f0*/  SHF.R.U32.HI R5, RZ, 0x10, R152 ;  /* 0x00000010ff057819 */ /* 0x000fe40000011698 */
[----:B------:R-:W-:Y:S01]  /*5a00*/  LOP3.LUT R4, R4, 0xffff, RZ, 0xc0, !PT ;  /* 0x0000ffff04047812 */ /* 0x000fe200078ec0ff */
[----:B------:R-:W1:Y:S01]  /*5a10*/  MUFU.EX2 R152, R60 ;  /* 0x0000003c00987308 */ /* 0x000e620000000800 */
[--C-:B------:R-:W-:Y:S02]  /*5a20*/  SHF.R.U32.HI R16, RZ, 0x18, R124.reuse ;  /* 0x00000018ff107819 */ /* 0x100fe4000001167c */
[----:B------:R-:W-:Y:S02]  /*5a30*/  SHF.R.U32.HI R124, RZ, 0x10, R124 ;  /* 0x00000010ff7c7819 */ /* 0x000fe4000001167c */
[C---:B------:R-:W-:Y:S01]  /*5a40*/  LOP3.LUT R13, R126.reuse, 0xff, RZ, 0xc0, !PT ;  /* 0x000000ff7e0d7812 */ /* 0x040fe200078ec0ff */
[----:B------:R-:W-:Y:S01]  /*5a50*/  @!P6 FADD.FTZ R165, -R165, -RZ ;  /* 0x800000ffa5a5e221 */ /* 0x000fe20000010100 */
[--C-:B------:R-:W-:Y:S02]  /*5a60*/  SHF.R.U32.HI R15, RZ, 0x18, R126.reuse ;  /* 0x00000018ff0f7819 */ /* 0x100fe4000001167e */
[----:B------:R-:W-:Y:S02]  /*5a70*/  LOP3.LUT R14, R126, 0xffff, RZ, 0xc0, !PT ;  /* 0x0000ffff7e0e7812 */ /* 0x000fe400078ec0ff */
[----:B------:R-:W-:Y:S02]  /*5a80*/  SHF.R.U32.HI R126, RZ, 0x10, R126 ;  /* 0x00000010ff7e7819 */ /* 0x000fe4000001167e */
[----:B------:R-:W-:Y:S02]  /*5a90*/  LOP3.LUT R5, R5, 0xff, RZ, 0xc0, !PT ;  /* 0x000000ff05057812 */ /* 0x000fe400078ec0ff */
[----:B------:R-:W-:Y:S02]  /*5aa0*/  ISETP.LE.U32.AND P3, PT, R4, UR4, PT ;  /* 0x0000000404007c0c */ /* 0x000fe4000bf63070 */
[----:B------:R-:W-:Y:S02]  /*5ab0*/  SHF.R.U32.HI R4, RZ, 0x8, R12 ;  /* 0x00000008ff047819 */ /* 0x000fe4000001160c */
[----:B------:R-:W-:Y:S02]  /*5ac0*/  ISETP.LE.U32.AND P1, PT, R5, UR4, PT ;  /* 0x0000000405007c0c */ /* 0x000fe4000bf23070 */
[----:B------:R-:W-:Y:S02]  /*5ad0*/  LOP3.LUT R0, R4, 0xffff, RZ, 0xc0, !PT ;  /* 0x0000ffff04007812 */ /* 0x000fe400078ec0ff */
[----:B------:R-:W-:Y:S02]  /*5ae0*/  LOP3.LUT R4, R124, 0xff, RZ, 0xc0, !PT ;  /* 0x000000ff7c047812 */ /* 0x000fe400078ec0ff */
[----:B------:R-:W-:Y:S02]  /*5af0*/  ISETP.LE.U32.AND P2, PT, R0, UR4, PT ;  /* 0x0000000400007c0c */ /* 0x000fe4000bf43070 */
[----:B------:R-:W-:Y:S01]  /*5b00*/  LOP3.LUT R5, R126, 0xff, RZ, 0xc0, !PT ;  /* 0x000000ff7e057812 */ /* 0x000fe200078ec0ff */
[----:B------:R-:W-:Y:S01]  /*5b10*/  @!P3 FADD.FTZ R160, -R160, -RZ ;  /* 0x800000ffa0a0b221 */ /* 0x000fe20000010100 */
[----:B------:R-:W-:Y:S02]  /*5b20*/  SHF.R.U32.HI R0, RZ, 0x18, R154 ;  /* 0x00000018ff007819 */ /* 0x000fe4000001169a */
[----:B------:R-:W-:Y:S01]  /*5b30*/  ISETP.LE.U32.AND P0, PT, R16, UR4, PT ;  /* 0x0000000410007c0c */ /* 0x000fe2000bf03070 */
[----:B------:R-:W2:Y:S01]  /*5b40*/  MUFU.EX2 R154, R108 ;  /* 0x0000006c009a7308 */ /* 0x000ea20000000800 */
[----:B------:R-:W-:Y:S01]  /*5b50*/  ISETP.LE.U32.AND P3, PT, R0, UR4, PT ;  /* 0x0000000400007c0c */ /* 0x000fe2000bf63070 */
[----:B------:R-:W-:Y:S01]  /*5b60*/  @!P1 FADD.FTZ R158, -R158, -RZ ;  /* 0x800000ff9e9e9221 */ /* 0x000fe20000010100 */
[----:B------:R-:W-:Y:S02]  /*5b70*/  SHF.R.U32.HI R0, RZ, 0x8, R14 ;  /* 0x00000008ff007819 */ /* 0x000fe4000001160e */
[----:B------:R-:W-:Y:S01]  /*5b80*/  ISETP.LE.U32.AND P4, PT, R6, UR4, PT ;  /* 0x0000000406007c0c */ /* 0x000fe2000bf83070 */
[----:B------:R-:W-:Y:S01]  /*5b90*/  @!P2 FADD.FTZ R148, -R148, -RZ ;  /* 0x800000ff9494a221 */ /* 0x000fe20000010100 */
[----:B------:R-:W-:Y:S02]  /*5ba0*/  LOP3.LUT R0, R0, 0xffff, RZ, 0xc0, !PT ;  /* 0x0000ffff00007812 */ /* 0x000fe400078ec0ff */
[----:B------:R-:W-:Y:S02]  /*5bb0*/  F2FP.RELU.BF16.PACK_AB R7, R196, R199 ;  /* 0x000000c7c407723e */ /* 0x000fe400000018ff */
[----:B------:R-:W-:Y:S01]  /*5bc0*/  ISETP.LE.U32.AND P2, PT, R0, UR4, PT ;  /* 0x0000000400007c0c */ /* 0x000fe2000bf43070 */
[----:B------:R-:W-:Y:S01]  /*5bd0*/  @!P0 FADD.FTZ R146, -R146, -RZ ;  /* 0x800000ff92928221 */ /* 0x000fe20000010100 */
[----:B------:R-:W-:Y:S01]  /*5be0*/  F2FP.RELU.BF16.PACK_AB R6, R200, R201 ;  /* 0x000000c9c806723e */ /* 0x000fe200000018ff */
[----:B------:R2:W3:Y:S01]  /*5bf0*/  LDG.E R0, [R8.64+0x120] ;  /* 0x0001200a08007981 */ /* 0x0004e2000c1e1900 */
[----:B------:R-:W-:Y:S01]  /*5c00*/  FSETP.GE.FTZ.AND P0, PT, R182, RZ, PT ;  /* 0x000000ffb600720b */ /* 0x000fe20003f16000 */
[----:B------:R-:W-:Y:S01]  /*5c10*/  @!P3 FADD.FTZ R164, -R164, -RZ ;  /* 0x800000ffa4a4b221 */ /* 0x000fe20000010100 */
[----:B------:R-:W-:Y:S01]  /*5c20*/  ISETP.LE.U32.AND P6, PT, R4, UR4, PT ;  /* 0x0000000404007c0c */ /* 0x000fe2000bfc3070 */
[----:B------:R-:W-:Y:S01]  /*5c30*/  @!P4 FADD.FTZ R170, -R170, -RZ ;  /* 0x800000ffaaaac221 */ /* 0x000fe20000010100 */
[----:B------:R-:W-:Y:S01]  /*5c40*/  FSETP.GE.FTZ.AND P3, PT, R196, RZ, PT ;  /* 0x000000ffc400720b */ /* 0x000fe20003f76000 */
        /* <DEDUP_REMOVED lines=8> */
[----:B------:R-:W-:Y:S01]  /*5cd0*/  ISETP.LE.U32.AND P5, PT, R15, UR4, PT ;  /* 0x000000040f007c0c */ /* 0x000fe2000bfa3070 */
[----:B------:R-:W-:Y:S04]  /*5ce0*/  @!P6 FADD.FTZ R147, -R147, -RZ ;  /* 0x800000ff9393e221 */ /* 0x000fe80000010100 */
[----:B------:R-:W-:Y:S01]  /*5cf0*/  @!P4 FADD.FTZ R149, -R149, -RZ ;  /* 0x800000ff9595c221 */ /* 0x000fe20000010100 */
[----:B------:R-:W-:Y:S02]  /*5d00*/  ISETP.LE.U32.AND P4, PT, R5, UR4, PT ;  /* 0x0000000405007c0c */ /* 0x000fe4000bf83070 */
[----:B------:R-:W-:Y:S01]  /*5d10*/  F2FP.RELU.BF16.PACK_AB R5, R184, R186 ;  /* 0x000000bab805723e */ /* 0x000fe200000018ff */
[----:B-1----:R-:W-:Y:S01]  /*5d20*/  @!P1 FADD.FTZ R152, -R152, -RZ ;  /* 0x800000ff98989221 */ /* 0x002fe20000010100 */
[----:B------:R-:W-:Y:S02]  /*5d30*/  FSETP.GE.FTZ.AND P1, PT, R184, RZ, PT ;  /* 0x000000ffb800720b */ /* 0x000fe40003f36000 */
[----:B--2---:R-:W-:Y:S01]  /*5d40*/  F2FP.RELU.BF16.PACK_AB R8, R183, R182 ;  /* 0x000000b6b708723e */ /* 0x004fe200000018ff */
[----:B------:R1:W-:Y:S01]  /*5d50*/  STS [R215+0x12000], R5 ;  /* 0x01200005d7007388 */ /* 0x0003e20000000800 */
[----:B------:R-:W-:Y:S01]  /*5d60*/  @!P5 FADD.FTZ R154, -R154, -RZ ;  /* 0x800000ff9a9ad221 */ /* 0x000fe20000010100 */
[----:B----4-:R-:W-:Y:S04]  /*5d70*/  F2FP.RELU.BF16.PACK_AB R7, R205, R204 ;  /* 0x000000cccd07723e */ /* 0x010fe800000018ff */
[----:B------:R-:W-:Y:S01]  /*5d80*/  @!P4 FADD.FTZ R159, -R159, -RZ ;  /* 0x800000ff9f9fc221 */ /* 0x000fe20000010100 */
[----:B------:R-:W-:Y:S01]  /*5d90*/  FSETP.GE.FTZ.AND P4, PT, R199, RZ, PT ;  /* 0x000000ffc700720b */ /* 0x000fe20003f96000 */
[----:B------:R2:W-:Y:S01]  /*5da0*/  STS [R216+0x14000], R7 ;  /* 0x01400007d8007388 */ /* 0x0005e20000000800 */
[----:B------:R-:W-:Y:S02]  /*5db0*/  F2FP.RELU.BF16.PACK_AB R6, R208, R209 ;  /* 0x000000d1d006723e */ /* 0x000fe400000018ff */
[----:B------:R-:W-:Y:S03]  /*5dc0*/  F2FP.RELU.BF16.PACK_AB R4, R206, R207 ;  /* 0x000000cfce04723e */ /* 0x000fe600000018ff */
[----:B------:R4:W-:Y:S04]  /*5dd0*/  STS [R216+0x14400], R6 ;  /* 0x01440006d8007388 */ /* 0x0009e80000000800 */
[----:B------:R4:W-:Y:S01]  /*5de0*/  STS [R215+0x14400], R4 ;  /* 0x01440004d7007388 */ /* 0x0009e20000000800 */
[----:B-1----:R-:W-:Y:S05]  /*5df0*/  F2FP.RELU.BF16.PACK_AB R5, R202, R203 ;  /* 0x000000cbca05723e */ /* 0x002fea00000018ff */
[----:B------:R1:W-:Y:S01]  /*5e00*/  STS [R215+0x14000], R5 ;  /* 0x01400005d7007388 */ /* 0x0003e20000000800 */
[----:B--2---:R-:W-:Y:S03]  /*5e10*/  F2FP.RELU.BF16.PACK_AB R7, R185, R187 ;  /* 0x000000bbb907723e */ /* 0x004fe600000018ff */
[----:B------:R2:W-:Y:S04]  /*5e20*/  STS [R217+0x12000], R8 ;  /* 0x01200008d9007388 */ /* 0x0005e80000000800 */
[----:B------:R2:W-:Y:S01]  /*5e30*/  STS [R217+0x12400], R7 ;  /* 0x01240007d9007388 */ /* 0x0005e20000000800 */
[----:B----4-:R-:W-:Y:S02]  /*5e40*/  F2FP.RELU.BF16.PACK_AB R6, R190, R192 ;  /* 0x000000c0be06723e */ /* 0x010fe400000018ff */
[----:B------:R-:W-:Y:S05]  /*5e50*/  F2FP.RELU.BF16.PACK_AB R4, R175, R176 ;  /* 0x000000b0af04723e */ /* 0x000fea00000018ff */
[----:B------:R4:W-:Y:S01]  /*5e60*/  STS [R214+0x12400], R4 ;  /* 0x01240004d6007388 */ /* 0x0009e20000000800 */
[----:B-1----:R-:W-:Y:S02]  /*5e70*/  F2FP.RELU.BF16.PACK_AB R5, R171, R173 ;  /* 0x000000adab05723e */ /* 0x002fe400000018ff */
[----:B--2---:R-:W-:Y:S03]  /*5e80*/  F2FP.RELU.BF16.PACK_AB R8, R168, R172 ;  /* 0x000000aca808723e */ /* 0x004fe600000018ff */
[----:B------:R1:W-:Y:S01]  /*5e90*/  STS [R214+0x12000], R5 ;  /* 0x01200005d6007388 */ /* 0x0003e20000000800 */
[----:B------:R-:W-:Y:S03]  /*5ea0*/  F2FP.RELU.BF16.PACK_AB R7, R197, R198 ;  /* 0x000000c6c507723e */ /* 0x000fe600000018ff */
[----:B------:R2:W-:Y:S04]  /*5eb0*/  STS [R217+0x14000], R6 ;  /* 0x01400006d9007388 */ /* 0x0005e80000000800 */
[----:B------:R2:W-:Y:S01]  /*5ec0*/  STS [R217+0x14400], R7 ;  /* 0x01440007d9007388 */ /* 0x0005e20000000800 */
[----:B----4-:R-:W-:Y:S02]  /*5ed0*/  F2FP.RELU.BF16.PACK_AB R4, R166, R167 ;  /* 0x000000a7a604723e */ /* 0x010fe400000018ff */
[----:B-1----:R-:W-:Y:S02]  /*5ee0*/  F2FP.RELU.BF16.PACK_AB R5, R195, R194 ;  /* 0x000000c2c305723e */ /* 0x002fe400000018ff */
[----:B--2---:R-:W-:Y:S03]  /*5ef0*/  F2FP.RELU.BF16.PACK_AB R6, R188, R191 ;  /* 0x000000bfbc06723e */ /* 0x004fe600000018ff */
[----:B------:R1:W-:Y:S01]  /*5f00*/  STS [R214+0x14400], R5 ;  /* 0x01440005d6007388 */ /* 0x0003e20000000800 */
[----:B------:R-:W-:Y:S03]  /*5f10*/  F2FP.RELU.BF16.PACK_AB R7, R174, R177 ;  /* 0x000000b1ae07723e */ /* 0x000fe600000018ff */
[----:B------:R2:W-:Y:S04]  /*5f20*/  STS [R214+0x14000], R6 ;  /* 0x01400006d6007388 */ /* 0x0005e80000000800 */
[----:B------:R4:W-:Y:S04]  /*5f30*/  STS [R211+0x12000], R4 ;  /* 0x01200004d3007388 */ /* 0x0009e80000000800 */
[----:B------:R4:W-:Y:S01]  /*5f40*/  STS [R211+0x12400], R8 ;  /* 0x01240008d3007388 */ /* 0x0009e20000000800 */
[----:B-1----:R-:W-:Y:S02]  /*5f50*/  F2FP.RELU.BF16.PACK_AB R5, R156, R157 ;  /* 0x0000009d9c05723e */ /* 0x002fe400000018ff */
[----:B--2---:R-:W-:Y:S03]  /*5f60*/  F2FP.RELU.BF16.PACK_AB R6, R180, R181 ;  /* 0x000000b5b406723e */ /* 0x004fe600000018ff */
[----:B------:R1:W-:Y:S01]  /*5f70*/  STS [R210+0x12000], R5 ;  /* 0x01200005d2007388 */ /* 0x0003e20000000800 */
[----:B----4-:R-:W-:Y:S02]  /*5f80*/  F2FP.RELU.BF16.PACK_AB R4, R161, R163 ;  /* 0x000000a3a104723e */ /* 0x010fe400000018ff */
[----:B------:R-:W-:Y:S03]  /*5f90*/  F2FP.RELU.BF16.PACK_AB R8, R169, R170 ;  /* 0x000000aaa908723e */ /* 0x000fe600000018ff */
[----:B------:R2:W-:Y:S04]  /*5fa0*/  STS [R210+0x12400], R4 ;  /* 0x01240004d2007388 */ /* 0x0005e80000000800 */
[----:B------:R4:W-:Y:S04]  /*5fb0*/  STS [R211+0x14000], R7 ;  /* 0x01400007d3007388 */ /* 0x0009e80000000800 */
[----:B------:R4:W-:Y:S04]  /*5fc0*/  STS [R211+0x14400], R6 ;  /* 0x01440006d3007388 */ /* 0x0009e80000000800 */
[----:B------:R4:W-:Y:S01]  /*5fd0*/  STS [R210+0x14000], R8 ;  /* 0x01400008d2007388 */ /* 0x0009e20000000800 */
[----:B-1----:R-:W-:Y:S02]  /*5fe0*/  F2FP.RELU.BF16.PACK_AB R5, R155, R158 ;  /* 0x0000009e9b05723e */ /* 0x002fe400000018ff */
[----:B--2---:R-:W-:Y:S02]  /*5ff0*/  F2FP.RELU.BF16.PACK_AB R4, R148, R149 ;  /* 0x000000959404723e */ /* 0x004fe400000018ff */
[----:B----4-:R-:W-:Y:S02]  /*6000*/  F2FP.RELU.BF16.PACK_AB R7, R179, R178 ;  /* 0x000000b2b307723e */ /* 0x010fe400000018ff */
[----:B------:R-:W-:Y:S03]  /*6010*/  F2FP.RELU.BF16.PACK_AB R6, R150, R153 ;  /* 0x000000999606723e */ /* 0x000fe600000018ff */
[----:B------:R1:W-:Y:S01]  /*6020*/  STS [R210+0x14400], R7 ;  /* 0x01440007d2007388 */ /* 0x0003e20000000800 */
[----:B------:R-:W-:Y:S03]  /*6030*/  F2FP.RELU.BF16.PACK_AB R8, R160, R162 ;  /* 0x000000a2a008723e */ /* 0x000fe600000018ff */
[----:B------:R2:W-:Y:S04]  /*6040*/  STS [R213+0x12000], R6 ;  /* 0x01200006d5007388 */ /* 0x0005e80000000800 */
[----:B------:R4:W-:Y:S04]  /*6050*/  STS [R213+0x12400], R5 ;  /* 0x01240005d5007388 */ /* 0x0009e80000000800 */
[----:B------:R4:W-:Y:S01]  /*6060*/  STS [R212+0x12000], R4 ;  /* 0x01200004d4007388 */ /* 0x0009e20000000800 */
[----:B-1----:R-:W-:Y:S02]  /*6070*/  F2FP.RELU.BF16.PACK_AB R7, R164, R165 ;  /* 0x000000a5a407723e */ /* 0x002fe400000018ff */
[----:B--2---:R-:W-:Y:S02]  /*6080*/  F2FP.RELU.BF16.PACK_AB R6, R146, R147 ;  /* 0x000000939206723e */ /* 0x004fe400000018ff */
[----:B----4-:R-:W-:Y:S03]  /*6090*/  F2FP.RELU.BF16.PACK_AB R5, R151, R152 ;  /* 0x000000989705723e */ /* 0x010fe600000018ff */
[----:B------:R-:W-:Y:S01]  /*60a0*/  STS [R212+0x12400], R6 ;  /* 0x01240006d4007388 */ /* 0x000fe20000000800 */
[----:B------:R-:W-:Y:S03]  /*60b0*/  F2FP.RELU.BF16.PACK_AB R4, R154, R159 ;  /* 0x0000009f9a04723e */ /* 0x000fe600000018ff */
[----:B------:R-:W-:Y:S04]  /*60c0*/  STS [R213+0x14000], R8 ;  /* 0x01400008d5007388 */ /* 0x000fe80000000800 */
[----:B------:R-:W-:Y:S04]  /*60d0*/  STS [R213+0x14400], R7 ;  /* 0x01440007d5007388 */ /* 0x000fe80000000800 */
[----:B------:R-:W-:Y:S04]  /*60e0*/  STS [R212+0x14000], R5 ;  /* 0x01400005d4007388 */ /* 0x000fe80000000800 */
[----:B------:R-:W-:Y:S04]  /*60f0*/  STS [R212+0x14400], R4 ;  /* 0x01440004d4007388 */ /* 0x000fe80000000800 */
[----:B------:R-:W-:Y:S08]  /*6100*/  LDSM.16.M88.4 R64, [R134+0x4000] ;  /* 0x004000008640783b */ /* 0x000ff00000000200 */
[----:B------:R-:W1:Y:S08]  /*6110*/  LDSM.16.M88.4 R16, [R128+0x8000] ;  /* 0x008000008010783b */ /* 0x000e700000000200 */
[----:B------:R-:W2:Y:S08]  /*6120*/  LDSM.16.M88.4 R60, [R134+0x5000] ;  /* 0x00500000863c783b */ /* 0x000eb00000000200 */
[----:B------:R-:W4:Y:S08]  /*6130*/  LDSM.16.M88.4 R32, [R128+0x8400] ;  /* 0x008400008020783b */ /* 0x000f300000000200 */
[----:B------:R-:W3:Y:S08]  /*6140*/  LDSM.16.M88.4 R48, [R128+0x8800] ;  /* 0x008800008030783b */ /* 0x000ef00000000200 */
[----:B------:R-:W3:Y:S01]  /*6150*/  LDSM.16.M88.4 R100, [R128+0x8c00] ;  /* 0x008c00008064783b */ /* 0x000ee20000000200 */
[-C--:B-1----:R-:W-:Y:S07]  /*6160*/  HMMA.16816.F32.BF16 R4, R64, R16.reuse, RZ ;  /* 0x000000104004723c */ /* 0x082fee00000418ff */
[----:B------:R-:W-:Y:S01]  /*6170*/  LDSM.16.M88.4 R104, [R135+0x4000] ;  /* 0x004000008768783b */ /* 0x000fe20000000200 */
[C---:B--2---:R-:W-:Y:S07]  /*6180*/  HMMA.16816.F32.BF16 R8, R60.reuse, R16, RZ ;  /* 0x000000103c08723c */ /* 0x044fee00000418ff */
[----:B------:R-:W1:Y:S01]  /*6190*/  LDSM.16.M88.4 R108, [R129+0x8000] ;  /* 0x00800000816c783b */ /* 0x000e620000000200 */
[-C--:B------:R-:W-:Y:S07]  /*61a0*/  HMMA.16816.F32.BF16 R12, R60, R18.reuse, RZ ;  /* 0x000000123c0c723c */ /* 0x080fee00000418ff */
[----:B------:R-:W2:Y:S01]  /*61b0*/  LDSM.16.M88.4 R112, [R135+0x5000] ;  /* 0x005000008770783b */ /* 0x000ea20000000200 */
[C---:B------:R-:W-:Y:S07]  /*61c0*/  HMMA.16816.F32.BF16 R16, R64.reuse, R18, RZ ;  /* 0x000000124010723c */ /* 0x040fee00000418ff */
[----:B------:R-:W1:Y:S01]  /*61d0*/  LDSM.16.M88.4 R116, [R129+0x8400] ;  /* 0x008400008174783b */ /* 0x000e620000000200 */
[-C--:B----4-:R-:W-:Y:S07]  /*61e0*/  HMMA.16816.F32.BF16 R20, R64, R32.reuse, RZ ;  /* 0x000000204014723c */ /* 0x090fee00000418ff */
[----:B------:R-:W4:Y:S01]  /*61f0*/  LDSM.16.M88.4 R120, [R129+0x8800] ;  /* 0x008800008178783b */ /* 0x000f220000000200 */
[C---:B------:R-:W-:Y:S07]  /*6200*/  HMMA.16816.F32.BF16 R24, R60.reuse, R32, RZ ;  /* 0x000000203c18723c */ /* 0x040fee00000418ff */
[----:B------:R-:W1:Y:S01]  /*6210*/  LDSM.16.M88.4 R124, [R129+0x8c00] ;  /* 0x008c0000817c783b */ /* 0x000e620000000200 */
[-C--:B------:R-:W-:Y:S08]  /*6220*/  HMMA.16816.F32.BF16 R28, R60, R34.reuse, RZ ;  /* 0x000000223c1c723c */ /* 0x080ff000000418ff */
[C---:B------:R-:W-:Y:S08]  /*6230*/  HMMA.16816.F32.BF16 R32, R64.reuse, R34, RZ ;  /* 0x000000224020723c */ /* 0x040ff000000418ff */
[-C--:B---3--:R-:W-:Y:S08]  /*6240*/  HMMA.16816.F32.BF16 R36, R64, R48.reuse, RZ ;  /* 0x000000304024723c */ /* 0x088ff000000418ff */
        /* <DEDUP_REMOVED lines=10> */
[C---:B------:R-:W-:Y:S01]  /*62f0*/  FADD.FTZ R101, -R145.reuse, R4 ;  /* 0x0000000491657221 */ /* 0x040fe20000010100 */
[C---:B------:R-:W-:Y:S03]  /*6300*/  HMMA.16816.F32.BF16 R16, R104.reuse, R110, R16 ;  /* 0x0000006e6810723c */ /* 0x040fe60000041810 */
[C---:B------:R-:W-:Y:S04]  /*6310*/  FADD.FTZ R100, -R145.reuse, R5 ;  /* 0x0000000591647221 */ /* 0x040fe80000010100 */
[----:B------:R-:W-:Y:S01]  /*6320*/  FADD.FTZ R10, -R0, R10 ;  /* 0x0000000a000a7221 */ /* 0x000fe20000010100 */
[-C--:B------:R-:W-:Y:S08]  /*6330*/  HMMA.16816.F32.BF16 R20, R104, R116.reuse, R20 ;  /* 0x000000746814723c */ /* 0x080ff00000041814 */
[C---:B------:R-:W-:Y:S08]  /*6340*/  HMMA.16816.F32.BF16 R24, R112.reuse, R116, R24 ;  /* 0x000000747018723c */ /* 0x040ff00000041818 */
[----:B------:R-:W-:Y:S01]  /*6350*/  FADD.FTZ R5, -R145, R17 ;  /* 0x0000001191057221 */ /* 0x000fe20000010100 */
[-C--:B------:R-:W-:Y:S01]  /*6360*/  FSEL R17, R100, R145.reuse, P3 ;  /* 0x0000009164117208 */ /* 0x080fe20001800000 */
[-C--:B------:R-:W-:Y:S01]  /*6370*/  HMMA.16816.F32.BF16 R28, R112, R118.reuse, R28 ;  /* 0x00000076701c723c */ /* 0x080fe2000004181c */
        /* <DEDUP_REMOVED lines=8> */
[C---:B------:R-:W-:Y:S01]  /*6400*/  HMMA.16816.F32.BF16 R32, R104.reuse, R118, R32 ;  /* 0x000000766820723c */ /* 0x040fe20000041820 */
[----:B------:R-:W-:Y:S02]  /*6410*/  FSETP.GE.FTZ.AND P2, PT, R171, RZ, PT ;  /* 0x000000ffab00720b */ /* 0x000fe40003f56000 */
[----:B------:R-:W-:Y:S01]  /*6420*/  FMUL.FTZ R186, R186, R16 ;  /* 0x00000010baba7220 */ /* 0x000fe20000410000 */
[-C--:B------:R-:W-:Y:S01]  /*6430*/  FSEL R4, R4, R145.reuse, P0 ;  /* 0x0000009104047208 */ /* 0x080fe20000000000 */
[----:B------:R-:W-:Y:S01]  /*6440*/  FADD.FTZ R19, -R144, R19 ;  /* 0x0000001390137221 */ /* 0x000fe20000010100 */
[----:B------:R-:W-:Y:S01]  /*6450*/  FSETP.GE.FTZ.AND P0, PT, R166, RZ, PT ;  /* 0x000000ffa600720b */ /* 0x000fe20003f16000 */
[----:B------:R-:W-:Y:S01]  /*6460*/  FADD.FTZ R18, -R144, R18 ;  /* 0x0000001290127221 */ /* 0x000fe20000010100 */
[-C--:B----4-:R-:W-:Y:S01]  /*6470*/  HMMA.16816.F32.BF16 R36, R104, R120.reuse, R36 ;  /* 0x000000786824723c */ /* 0x090fe20000041824 */
[----:B------:R-:W-:Y:S03]  /*6480*/  FMUL.FTZ R182, R182, R4 ;  /* 0x00000004b6b67220 */ /* 0x000fe60000410000 */
[C---:B------:R-:W-:Y:S01]  /*6490*/  FADD.FTZ R23, -R144.reuse, R23 ;  /* 0x0000001790177221 */ /* 0x040fe20000010100 */
[-C--:B------:R-:W-:Y:S01]  /*64a0*/  FSEL R20, R101, R145.reuse, P4 ;  /* 0x0000009165147208 */ /* 0x080fe20002000000 */
[----:B------:R-:W-:Y:S01]  /*64b0*/  FADD.FTZ R22, -R144, R22 ;  /* 0x0000001690167221 */ /* 0x000fe20000010100 */
[----:B------:R-:W-:Y:S01]  /*64c0*/  FSETP.GE.FTZ.AND P4, PT, R183, RZ, PT ;  /* 0x000000ffb700720b */ /* 0x000fe20003f96000 */
[----:B------:R-:W-:Y:S01]  /*64d0*/  FADD.FTZ R26, -R0, R26 ;  /* 0x0000001a001a7221 */ /* 0x000fe20000010100 */
[C---:B------:R-:W-:Y:S03]  /*64e0*/  HMMA.16816.F32.BF16 R40, R112.reuse, R120, R40 ;  /* 0x000000787028723c */ /* 0x040fe60000041828 */
[----:B------:R-:W-:Y:S02]  /*64f0*/  FMUL.FTZ R199, R199, R20 ;  /* 0x00000014c7c77220 */ /* 0x000fe40000410000 */
[C---:B------:R-:W-:Y:S02]  /*6500*/  FADD.FTZ R20, -R145.reuse, R21 ;  /* 0x0000001591147221 */ /* 0x040fe40000010100 */
[C---:B------:R-:W-:Y:S01]  /*6510*/  FADD.FTZ R17, -R145.reuse, R32 ;  /* 0x0000002091117221 */ /* 0x040fe20000010100 */
[-C--:B------:R-:W-:Y:S01]  /*6520*/  HMMA.16816.F32.BF16 R44, R112, R122.reuse, R44 ;  /* 0x0000007a702c723c */ /* 0x080fe2000004182c */
[----:B------:R-:W-:Y:S03]  /*6530*/  FADD.FTZ R16, -R145, R33 ;  /* 0x0000002191107221 */ /* 0x000fe60000010100 */
[C---:B------:R-:W-:Y:S01]  /*6540*/  FADD.FTZ R35, -R144.reuse, R35 ;  /* 0x0000002390237221 */ /* 0x040fe20000010100 */
[-C--:B------:R-:W-:Y:S01]  /*6550*/  FSEL R17, R17, R145.reuse, P3 ;  /* 0x0000009111117208 */ /* 0x080fe20001800000 */
[----:B------:R-:W-:Y:S01]  /*6560*/  FADD.FTZ R34, -R144, R34 ;  /* 0x0000002290227221 */ /* 0x000fe20000010100 */
[-C--:B------:R-:W-:Y:S01]  /*6570*/  FSEL R16, R16, R145.reuse, P2 ;  /* 0x0000009110107208 */ /* 0x080fe20001000000 */
[----:B------:R-:W-:Y:S01]  /*6580*/  FADD.FTZ R4, -R145, R37 ;  /* 0x0000002591047221 */ /* 0x000fe20000010100 */
[----:B------:R-:W-:Y:S01]  /*6590*/  FSETP.GE.FTZ.AND P3, PT, R156, RZ, PT ;  /* 0x000000ff9c00720b */ /* 0x000fe20003f76000 */
[C---:B------:R-:W-:Y:S01]  /*65a0*/  HMMA.16816.F32.BF16 R48, R104.reuse, R122, R48 ;  /* 0x0000007a6830723c */ /* 0x040fe20000041830 */
[----:B------:R-:W-:Y:S01]  /*65b0*/  FSETP.GE.FTZ.AND P2, PT, R153, RZ, PT ;  /* 0x000000ff9900720b */ /* 0x000fe20003f56000 */
[----:B------:R-:W-:Y:S01]  /*65c0*/  FADD.FTZ R5, -R145, R36 ;  /* 0x0000002491057221 */ /* 0x000fe20000010100 */
[-C--:B------:R-:W-:Y:S01]  /*65d0*/  FSEL R4, R4, R145.reuse, P0 ;  /* 0x0000009104047208 */ /* 0x080fe20000000000 */
[----:B------:R-:W-:Y:S01]  /*65e0*/  FADD.FTZ R39, -R144, R39 ;  /* 0x0000002790277221 */ /* 0x000fe20000010100 */
[----:B------:R-:W-:Y:S01]  /*65f0*/  FSETP.GE.FTZ.AND P0, PT, R148, RZ, PT ;  /* 0x000000ff9400720b */ /* 0x000fe20003f16000 */
[----:B------:R-:W-:Y:S01]  /*6600*/  FADD.FTZ R38, -R144, R38 ;  /* 0x0000002690267221 */ /* 0x000fe20000010100 */
[-C--:B------:R-:W-:Y:S01]  /*6610*/  FSEL R5, R5, R145.reuse, P1 ;  /* 0x0000009105057208 */ /* 0x080fe20000800000 */
[----:B------:R-:W-:Y:S01]  /*6620*/  FMUL.FTZ R166, R166, R4 ;  /* 0x00000004a6a67220 */ /* 0x000fe20000410000 */
[-C--:B------:R-:W-:Y:S01]  /*6630*/  HMMA.16816.F32.BF16 R52, R104, R124.reuse, R52 ;  /* 0x0000007c6834723c */ /* 0x080fe20000041834 */
[----:B------:R-:W-:Y:S02]  /*6640*/  FSETP.GE.FTZ.AND P1, PT, R157, RZ, PT ;  /* 0x000000ff9d00720b */ /* 0x000fe40003f36000 */
[----:B------:R-:W-:Y:S01]  /*6650*/  FADD.FTZ R4, -R144, R7 ;  /* 0x0000000790047221 */ /* 0x000fe20000010100 */
[----:B------:R-:W-:Y:S01]  /*6660*/  FSEL R20, R20, R145, P4 ;  /* 0x0000009114147208 */ /* 0x000fe20002000000 */
[----:B------:R-:W-:Y:S01]  /*6670*/  FMUL.FTZ R167, R167, R5 ;  /* 0x00000005a7a77220 */ /* 0x000fe20000410000 */
[----:B------:R-:W-:Y:S01]  /*6680*/  FSETP.GE.FTZ.AND P4, PT, R158, RZ, PT ;  /* 0x000000ff9e00720b */ /* 0x000fe20003f96000 */
[----:B------:R-:W-:Y:S01]  /*6690*/  FADD.FTZ R5, -R144, R6 ;  /* 0x0000000690057221 */ /* 0x000fe20000010100 */
[C---:B------:R-:W-:Y:S01]  /*66a0*/  HMMA.16816.F32.BF16 R56, R112.reuse, R124, R56 ;  /* 0x0000007c7038723c */ /* 0x040fe20000041838 */
[----:B------:R-:W-:Y:S03]  /*66b0*/  FMUL.FTZ R183, R183, R20 ;  /* 0x00000014b7b77220 */ /* 0x000fe60000410000 */
[----:B------:R-:W-:Y:S02]  /*66c0*/  FADD.FTZ R45, -R143, R45 ;  /* 0x0000002d8f2d7221 */ /* 0x000fe40000010100 */
[----:B------:R-:W-:Y:S02]  /*66d0*/  FMUL.FTZ R173, R173, R17 ;  /* 0x00000011adad7220 */ /* 0x000fe40000410000 */
[-C--:B------:R-:W-:Y:S01]  /*66e0*/  HMMA.16816.F32.BF16 R60, R112, R126.reuse, R60 ;  /* 0x0000007e703c723c */ /* 0x080fe2000004183c */
[C---:B------:R-:W-:Y:S03]  /*66f0*/  FADD.FTZ R48, -R145.reuse, R48 ;  /* 0x0000003091307221 */ /* 0x040fe60000010100 */
[----:B------:R-:W-:Y:S02]  /*6700*/  FADD.FTZ R49, -R145, R49 ;  /* 0x0000003191317221 */ /* 0x000fe40000010100 */
[-C--:B------:R-:W-:Y:S01]  /*6710*/  FSEL R48, R48, R145.reuse, P1 ;  /* 0x0000009130307208 */ /* 0x080fe20000800000 */
[----:B------:R-:W-:Y:S01]  /*6720*/  FADD.FTZ R51, -R144, R51 ;  /* 0x0000003390337221 */ /* 0x000fe20000010100 */
[----:B------:R-:W-:Y:S01]  /*6730*/  FSETP.GE.FTZ.AND P1, PT, R150, RZ, PT ;  /* 0x000000ff9600720b */ /* 0x000fe20003f36000 */
[----:B------:R-:W-:Y:S03]  /*6740*/  HMMA.16816.F32.BF16 R64, R104, R126, R64 ;  /* 0x0000007e6840723c */ /* 0x000fe60000041840 */
[-C--:B------:R-:W-:Y:S01]  /*6750*/  FSEL R49, R49, R145.reuse, P3 ;  /* 0x0000009131317208 */ /* 0x080fe20001800000 */
[----:B------:R-:W-:Y:S01]  /*6760*/  FADD.FTZ R53, -R145, R53 ;  /* 0x0000003591357221 */ /* 0x000fe20000010100 */
[----:B------:R-:W-:Y:S01]  /*6770*/  FSETP.GE.FTZ.AND P3, PT, R155, RZ, PT ;  /* 0x000000ff9b00720b */ /* 0x000fe20003f76000 */
[----:B------:R-:W-:Y:S02]  /*6780*/  FADD.FTZ R52, -R145, R52 ;  /* 0x0000003491347221 */ /* 0x000fe40000010100 */
[C---:B------:R-:W-:Y:S01]  /*6790*/  FADD.FTZ R50, -R144.reuse, R50 ;  /* 0x0000003290327221 */ /* 0x040fe20000010100 */
[-C--:B------:R-:W-:Y:S02]  /*67a0*/  FSEL R53, R53, R145.reuse, P1 ;  /* 0x0000009135357208 */ /* 0x080fe40000800000 */
[----:B------:R-:W-:Y:S01]  /*67b0*/  FSETP.GE.FTZ.AND P1, PT, R149, RZ, PT ;  /* 0x000000ff9500720b */ /* 0x000fe20003f36000 */
[----:B------:R-:W-:Y:S01]  /*67c0*/  FADD.FTZ R6, -R144, R55 ;  /* 0x0000003790067221 */ /* 0x000fe20000010100 */
[----:B------:R-:W-:Y:S01]  /*67d0*/  FSEL R52, R52, R145, P2 ;  /* 0x0000009134347208 */ /* 0x000fe20001000000 */
        /* <DEDUP_REMOVED lines=10> */
[----:B------:R-:W-:Y:S02]  /*6880*/  FADD.FTZ R64, -R145, R64 ;  /* 0x0000004091407221 */ /* 0x000fe40000010100 */
[----:B------:R-:W-:Y:S02]  /*6890*/  FADD.FTZ R6, -R143, R13 ;  /* 0x0000000d8f067221 */ /* 0x000fe40000010100 */
[----:B------:R-:W-:Y:S01]  /*68a0*/  FMUL.FTZ R158, R158, R7 ;  /* 0x000000079e9e7220 */ /* 0x000fe20000410000 */
[----:B------:R-:W-:Y:S01]  /*68b0*/  FSEL R64, R64, R145, P1 ;  /* 0x0000009140407208 */ /* 0x000fe20000800000 */
[----:B------:R-:W-:Y:S01]  /*68c0*/  @P0 FADD.FTZ R145, -R145, R65 ;  /* 0x0000004191910221 */ /* 0x000fe20000010100 */
[----:B------:R-:W-:Y:S01]  /*68d0*/  FSETP.GE.FTZ.AND P0, PT, R200, RZ, PT ;  /* 0x000000ffc800720b */ /* 0x000fe20003f16000 */
[----:B------:R-:W-:Y:S01]  /*68e0*/  FADD.FTZ R7, -R143, R12 ;  /* 0x0000000c8f077221 */ /* 0x000fe20000010100 */
[----:B------:R-:W-:Y:S01]  /*68f0*/  FSETP.GE.FTZ.AND P1, PT, R201, RZ, PT ;  /* 0x000000ffc900720b */ /* 0x000fe20003f36000 */
[----:B------:R-:W-:Y:S01]  /*6900*/  FADD.FTZ R60, -R143, R60 ;  /* 0x0000003c8f3c7221 */ /* 0x000fe20000010100 */
[----:B------:R-:W-:Y:S01]  /*6910*/  FSEL R4, R4, R144, P0 ;  /* 0x0000009004047208 */ /* 0x000fe20000000000 */
        /* <DEDUP_REMOVED lines=38> */
[----:B------:R-:W-:Y:S01]  /*6b80*/  IMAD.MOV.U32 R54, RZ, RZ, R223 ;  /* 0x000000ffff367224 */ /* 0x000fe200078e00df */
[----:B------:R-:W-:Y:S01]  /*6b90*/  FSEL R51, R51, R144, P0 ;  /* 0x0000009033337208 */ /* 0x000fe20000000000 */
[----:B------:R-:W-:Y:S01]  /*6ba0*/  FMUL.FTZ R172, R172, R38 ;  /* 0x00000026acac7220 */ /* 0x000fe20000410000 */
[----:B------:R-:W-:Y:S01]  /*6bb0*/  FSETP.GE.FTZ.AND P0, PT, R204, RZ, PT ;  /* 0x000000ffcc00720b */ /* 0x000fe20003f16000 */
[----:B------:R-:W-:Y:S01]  /*6bc0*/  IMAD.MOV.U32 R55, RZ, RZ, R222 ;  /* 0x000000ffff377224 */ /* 0x000fe200078e00de */
[----:B------:R-:W-:Y:S01]  /*6bd0*/  FSEL R50, R50, R144, P1 ;  /* 0x0000009032327208 */ /* 0x000fe20000800000 */
[----:B------:R-:W-:Y:S01]  /*6be0*/  FMUL.FTZ R51, R161, R51 ;  /* 0x00000033a1337220 */ /* 0x000fe20000410000 */
[----:B------:R-:W-:Y:S02]  /*6bf0*/  FSETP.GE.FTZ.AND P1, PT, R146, RZ, PT ;  /* 0x000000ff9200720b */ /* 0x000fe40003f36000 */
[-C--:B------:R-:W-:Y:S01]  /*6c00*/  FSEL R4, R4, R143.reuse, P0 ;  /* 0x0000008f04047208 */ /* 0x080fe20000000000 */
[----:B------:R-:W-:Y:S01]  /*6c10*/  FMUL.FTZ R50, R163, R50 ;  /* 0x00000032a3327220 */ /* 0x000fe20000410000 */
[----:B------:R-:W-:Y:S02]  /*6c20*/  FSEL R5, R5, R144, P2 ;  /* 0x0000009005057208 */ /* 0x000fe40001000000 */
[----:B------:R-:W-:Y:S01]  /*6c30*/  FSETP.GE.FTZ.AND P0, PT, R190, RZ, PT ;  /* 0x000000ffbe00720b */ /* 0x000fe20003f16000 */
[----:B------:R-:W-:Y:S01]  /*6c40*/  FMUL.FTZ R23, R204, R4 ;  /* 0x00000004cc177220 */ /* 0x000fe20000410000 */
[----:B------:R-:W-:Y:S01]  /*6c50*/  FSETP.GE.FTZ.AND P2, PT, R202, RZ, PT ;  /* 0x000000ffca00720b */ /* 0x000fe20003f56000 */
[----:B------:R-:W-:Y:S01]  /*6c60*/  FADD.FTZ R4, -R143, R25 ;  /* 0x000000198f047221 */ /* 0x000fe20000010100 */
[----:B------:R-:W-:Y:S01]  /*6c70*/  FSEL R7, R7, R143, P3 ;  /* 0x0000008f07077208 */ /* 0x000fe20001800000 */
[----:B------:R-:W-:Y:S01]  /*6c80*/  FMUL.FTZ R147, R147, R5 ;  /* 0x0000000593937220 */ /* 0x000fe20000410000 */
[-C--:B------:R-:W-:Y:S01]  /*6c90*/  FSEL R6, R6, R143.reuse, P2 ;  /* 0x0000008f06067208 */ /* 0x080fe20001000000 */
[----:B------:R-:W-:Y:S01]  /*6ca0*/  FADD.FTZ R5, -R143, R24 ;  /* 0x000000188f057221 */ /* 0x000fe20000010100 */
[-C--:B------:R-:W-:Y:S01]  /*6cb0*/  FSEL R4, R4, R143.reuse, P0 ;  /* 0x0000008f04047208 */ /* 0x080fe20000000000 */
[----:B------:R-:W-:Y:S01]  /*6cc0*/  @P1 FADD.FTZ R144, -R144, R67 ;  /* 0x0000004390901221 */ /* 0x000fe20000010100 */
        /* <DEDUP_REMOVED lines=8> */
[----:B------:R-:W-:Y:S01]  /*6d50*/  FSETP.GE.FTZ.AND P3, PT, R188, RZ, PT ;  /* 0x000000ffbc00720b */ /* 0x000fe20003f76000 */
[----:B------:R-:W-:Y:S01]  /*6d60*/  FMUL.FTZ R22, R203, R7 ;  /* 0x00000007cb167220 */ /* 0x000fe20000410000 */
[----:B------:R-:W-:Y:S01]  /*6d70*/  FSEL R4, R4, R143, P0 ;  /* 0x0000008f04047208 */ /* 0x000fe20000000000 */
[----:B------:R-:W-:Y:S01]  /*6d80*/  FMUL.FTZ R48, R192, R5 ;  /* 0x00000005c0307220 */ /* 0x000fe20000410000 */
[----:B------:R-:W-:Y:S01]  /*6d90*/  FSETP.GE.FTZ.AND P0, PT, R151, RZ, PT ;  /* 0x000000ff9700720b */ /* 0x000fe20003f16000 */
[C---:B------:R-:W-:Y:S01]  /*6da0*/  FADD.FTZ R7, -R143.reuse, R29 ;  /* 0x0000001d8f077221 */ /* 0x040fe20000010100 */
[----:B------:R-:W-:Y:S01]  /*6db0*/  FSETP.GE.FTZ.AND P1, PT, R174, RZ, PT ;  /* 0x000000ffae00720b */ /* 0x000fe20003f36000 */
[----:B------:R-:W-:Y:S01]  /*6dc0*/  FADD.FTZ R5, -R143, R41 ;  /* 0x000000298f057221 */ /* 0x000fe20000010100 */
[-C--:B------:R-:W-:Y:S01]  /*6dd0*/  FSEL R8, R8, R143.reuse, P4 ;  /* 0x0000008f08087208 */ /* 0x080fe20002000000 */
        /* <DEDUP_REMOVED lines=25> */
[----:B------:R-:W-:Y:S02]  /*6f70*/  FSETP.GE.FTZ.AND P2, PT, R206, RZ, PT ;  /* 0x000000ffce00720b */ /* 0x000fe40003f56000 */
[-C--:B------:R-:W-:Y:S01]  /*6f80*/  FSEL R8, R8, R143.reuse, P4 ;  /* 0x0000008f08087208 */ /* 0x080fe20002000000 */
[----:B------:R-:W-:Y:S01]  /*6f90*/  FMUL.FTZ R60, R152, R60 ;  /* 0x0000003c983c7220 */ /* 0x000fe20000410000 */
[----:B------:R-:W-:Y:S01]  /*6fa0*/  FSEL R45, R45, R143, P3 ;  /* 0x0000008f2d2d7208 */ /* 0x000fe20001800000 */
[----:B------:R-:W-:Y:S01]  /*6fb0*/  @P0 FADD.FTZ R143, -R143, R61 ;  /* 0x0000003d8f8f0221 */ /* 0x000fe20000010100 */
        /* <DEDUP_REMOVED lines=8> */
[-C--:B------:R-:W-:Y:S02]  /*7040*/  FSEL R6, R6, R0.reuse, P1 ;  /* 0x0000000006067208 */ /* 0x080fe40000800000 */
        /* <DEDUP_REMOVED lines=40> */
[----:B------:R-:W-:Y:S02]  /*72d0*/  FSETP.GE.FTZ.AND P2, PT, R159, RZ, PT ;  /* 0x000000ff9f00720b */ /* 0x000fe40003f56000 */
[-C--:B------:R-:W-:Y:S02]  /*72e0*/  FSEL R6, R6, R0.reuse, P4 ;  /* 0x0000000006067208 */ /* 0x080fe40002000000 */
[-C--:B------:R-:W-:Y:S02]  /*72f0*/  FSEL R5, R5, R0.reuse, P3 ;  /* 0x0000000005057208 */ /* 0x080fe40001800000 */
        /* <DEDUP_REMOVED lines=27> */
.L_x_805:
        /* <DEDUP_REMOVED lines=140> */
.L_x_806:
[----:B------:R-:W-:Y:S01]  /*7d70*/  LDSM.16.M88.4 R16, [R131] ;  /* 0x000000008310783b */ /* 0x000fe20000000200 */
[----:B-1----:R-:W-:Y:S01]  /*7d80*/  @P0 IADD3 R4, R229, -0x80, RZ ;  /* 0xffffff80e5040810 */ /* 0x002fe20007ffe0ff */
[----:B------:R-:W-:Y:S01]  /*7d90*/  IMAD.U32 R58, RZ, RZ, UR24 ;  /* 0x00000018ff3a7e24 */ /* 0x000fe2000f8e00ff */
        /* <DEDUP_REMOVED lines=8> */
[----:B------:R-:W-:Y:S03]  /*7e20*/  @UP4 UMOV UR12, UR5 ;  /* 0x00000005000c4c82 */ /* 0x000fe60008000000 */
        /* <DEDUP_REMOVED lines=291> */
.L_x_808:
        /* <DEDUP_REMOVED lines=19> */
.L_x_809:
        /* <DEDUP_REMOVED lines=44> */
.L_x_811:
[----:B-12---:R-:W-:Y:S05]  /*9450*/  BSYNC B0 ;  /* 0x0000000000007941 */ /* 0x006fea0003800000 */
.L_x_810:
        /* <DEDUP_REMOVED lines=14> */
.L_x_813:
[----:B------:R-:W-:Y:S05]  /*9540*/  BSYNC B0 ;  /* 0x0000000000007941 */ /* 0x000fea0003800000 */
.L_x_812:
        /* <DEDUP_REMOVED lines=25> */
.L_x_815:
[----:B------:R-:W-:Y:S05]  /*96e0*/  BSYNC B0 ;  /* 0x0000000000007941 */ /* 0x000fea0003800000 */
.L_x_814:
        /* <DEDUP_REMOVED lines=12> */
.L_x_804:
        /* <DEDUP_REMOVED lines=21> */
.L_x_817:
        /* <DEDUP_REMOVED lines=19> */
.L_x_818:
        /* <DEDUP_REMOVED lines=35> */
.L_x_820:
[----:B------:R-:W-:Y:S05]  /*9c60*/  BSYNC B0 ;  /* 0x0000000000007941 */ /* 0x000fea0003800000 */
.L_x_819:
        /* <DEDUP_REMOVED lines=14> */
.L_x_822:
[----:B------:R-:W-:Y:S05]  /*9d50*/  BSYNC B0 ;  /* 0x0000000000007941 */ /* 0x000fea0003800000 */
.L_x_821:
        /* <DEDUP_REMOVED lines=25> */
.L_x_824:
[----:B------:R-:W-:Y:S05]  /*9ef0*/  BSYNC B0 ;  /* 0x0000000000007941 */ /* 0x000fea0003800000 */
.L_x_823:
        /* <DEDUP_REMOVED lines=11> */
.L_x_816:
[----:B------:R-:W-:Y:S05]  /*9fb0*/  BSYNC B1 ;  /* 0x0000000000017941 */ /* 0x000fea0003800000 */
.L_x_799:
        /* <DEDUP_REMOVED lines=11> */
.L_x_825:
[----:B------:R-:W-:Y:S05]  /*a070*/  EXIT ;  /* 0x000000000000794d */ /* 0x000fea0003800000 */
.L_x_827:
        /* <DEDUP_REMOVED lines=16> */
.L_x_1349:


//--------------------- .text._ZN5flash44flash_bwd_dq_dk_dv_loop_seqk_parallel_kernelI23Flash_bwd_kernel_traitsILi32ELi128ELi128ELi8ELi4ELi4ELi4ELb0ELb0EN7cutlass10bfloat16_tE19Flash_kernel_traitsILi32ELi128ELi128ELi8ES3_EELb0ELb0ELb0ELb0ELb0ELb1ELb1EEEvNS_16Flash_bwd_paramsE --------------------------
	.section	.text._ZN5flash44flash_bwd_dq_dk_dv_loop_seqk_parallel_kernelI23Flash_bwd_kernel_traitsILi32ELi128ELi128ELi8ELi4ELi4ELi4ELb0ELb0EN7cutlass10bfloat16_tE19Flash_kernel_traitsILi32ELi128ELi128ELi8ES3_EELb0ELb0ELb0ELb0ELb0ELb1ELb1EEEvNS_16Flash_bwd_paramsE,"ax",@progbits
	.sectioninfo	@"SHI_REGISTERS=255"
	.align	128
        .global         _ZN5flash44flash_bwd_dq_dk_dv_loop_seqk_parallel_kernelI23Flash_bwd_kernel_traitsILi32ELi128ELi128ELi8ELi4ELi4ELi4ELb0ELb0EN7cutlass10bfloat16_tE19Flash_kernel_traitsILi32ELi128ELi128ELi8ES3_EELb0ELb0ELb0ELb0ELb0ELb1ELb1EEEvNS_16Flash_bwd_paramsE
        .type           _ZN5flash44flash_bwd_dq_dk_dv_loop_seqk_parallel_kernelI23Flash_bwd_kernel_traitsILi32ELi128ELi128ELi8ELi4ELi4ELi4ELb0ELb0EN7cutlass10bfloat16_tE19Flash_kernel_traitsILi32ELi128ELi128ELi8ES3_EELb0ELb0ELb0ELb0ELb0ELb1ELb1EEEvNS_16Flash_bwd_paramsE,@function
        .size           _ZN5flash44flash_bwd_dq_dk_dv_loop_seqk_parallel_kernelI23Flash_bwd_kernel_traitsILi32ELi128ELi128ELi8ELi4ELi4ELi4ELb0ELb0EN7cutlass10bfloat16_tE19Flash_kernel_traitsILi32ELi128ELi128ELi8ES3_EELb0ELb0ELb0ELb0ELb0ELb1ELb1EEEvNS_16Flash_bwd_paramsE,(.L_x_1350 - _ZN5flash44flash_bwd_dq_dk_dv_loop_seqk_parallel_kernelI23Flash_bwd_kernel_traitsILi32ELi128ELi128ELi8ELi4ELi4ELi4ELb0ELb0EN7cutlass10bfloat16_tE19Flash_kernel_traitsILi32ELi128ELi128ELi8ES3_EELb0ELb0ELb0ELb0ELb0ELb1ELb1EEEvNS_16Flash_bwd_paramsE)
        .other          _ZN5flash44flash_bwd_dq_dk_dv_loop_seqk_parallel_kernelI23Flash_bwd_kernel_traitsILi32ELi128ELi128ELi8ELi4ELi4ELi4ELb0ELb0EN7cutlass10bfloat16_tE19Flash_kernel_traitsILi32ELi128ELi128ELi8ES3_EELb0ELb0ELb0ELb0ELb0ELb1ELb1EEEvNS_16Flash_bwd_paramsE,@"STO_CUDA_ENTRY STV_DEFAULT"
_ZN5flash44flash_bwd_dq_dk_dv_loop_seqk_parallel_kernelI23Flash_bwd_kernel_traitsILi32ELi128ELi128ELi8ELi4ELi4ELi4ELb0ELb0EN7cutlass10bfloat16_tE19Flash_kernel_traitsILi32ELi128ELi128ELi8ES3_EELb0ELb0ELb0ELb0ELb0ELb1ELb1EEEvNS_16Flash_bwd_paramsE:
.text._ZN5flash44flash_bwd_dq_dk_dv_loop_seqk_parallel_kernelI23Flash_bwd_kernel_traitsILi32ELi128ELi128ELi8ELi4ELi4ELi4ELb0ELb0EN7cutlass10bfloat16_tE19Flash_kernel_traitsILi32ELi128ELi128ELi8ES3_EELb0ELb0ELb0ELb0ELb0ELb1ELb1EEEvNS_16Flash_bwd_paramsE:
        /* <DEDUP_REMOVED lines=264> */
.L_x_856:
        /* <DEDUP_REMOVED lines=54> */
.L_x_828:
        /* <DEDUP_REMOVED lines=58> */
.L_x_830:
        /* <DEDUP_REMOVED lines=18> */
.L_x_831:
        /* <DEDUP_REMOVED lines=83> */
.L_x_832:
[----:B------:R-:W2:Y:S02]  /*1dd0*/  LDL R0, [R1+0x34] ;  /* 0x0000340001007983 */ /* 0x000ea40000100800 */
[----:B--2---:R1:W2:Y:S01]  /*1de0*/  R2UR UR5, R0 ;  /* 0x00000000000573c2 */ /* 0x0042a200000e0000 */
[----:B------:R-:W-:-:S07]  /*1df0*/  DEPBAR.LE SB1, 0x0, {2} ;  /* 0x000090040000791a */ /* 0x000fce0000000000 */
.L_x_833:
        /* <DEDUP_REMOVED lines=102> */
[C---:B------:R-:W-:Y:S02]  /*2460*/  IADD3 R0, R3.reuse, 0x40, RZ ;  /* 0x0000004003007810 */ /* 0x040fe40007ffe0ff */
[----:B------:R-:W-:Y:S02]  /*2470*/  PLOP3.LUT P0, PT, PT, PT, UP3, 0x80, 0x0 ;  /* 0x000000000000781c */ /* 0x000fe40003f0f038 */
[----:B------:R-:W-:Y:S02]  /*2480*/  ISETP.GE.AND P2, PT, R3, UR12, PT ;  /* 0x0000000c03007c0c */ /* 0x000fe4000bf46270 */
[----:B------:R-:W-:Y:S01]  /*2490*/  ISETP.GE.AND P1, PT, R0, UR12, PT ;  /* 0x0000000c00007c0c */ /* 0x000fe2000bf26270 */
[----:B------:R-:W-:-:S06]  /*24a0*/  UIMAD UR12, UR5, -0x80, UR44 ;  /* 0xffffff80050c78a4 */ /* 0x000fcc000f8e022c */
[----:B------:R-:W-:Y:S01]  /*24b0*/  ISETP.GE.AND P3, PT, R0, UR12, PT ;  /* 0x0000000c00007c0c */ /* 0x000fe2000bf66270 */
[----:B------:R-:W-:Y:S02]  /*24c0*/  IMAD.MOV.U32 R0, RZ, RZ, 0x80 ;  /* 0x00000080ff007424 */ /* 0x000fe400078e00ff */
[----:B------:R-:W-:Y:S02]  /*24d0*/  IMAD.MOV.U32 R158, RZ, RZ, R12 ;  /* 0x000000ffff9e7224 */ /* 0x000fe400078e000c */
[----:B------:R-:W-:Y:S01]  /*24e0*/  IMAD.WIDE.U32 R4, R0, c[0x0][0x370], RZ ;  /* 0x0000dc0000047a25 */ /* 0x000fe200078e00ff */
[----:B------:R-:W-:-:S03]  /*24f0*/  MOV R159, R13 ;  /* 0x0000000d009f7202 */ /* 0x000fc60000000f00 */
[C---:B------:R-:W-:Y:S02]  /*2500*/  IMAD R7, R0.reuse, c[0x0][0x374], RZ ;  /* 0x0000dd0000077a24 */ /* 0x040fe400078e02ff */
[----:B------:R-:W-:Y:S02]  /*2510*/  IMAD.WIDE.U32 R12, R0, c[0x0][0x190], RZ ;  /* 0x00006400000c7a25 */ /* 0x000fe400078e00ff */
[----:B------:R-:W-:Y:S02]  /*2520*/  @!P3 IADD3 R4, P5, R158, R4, RZ ;  /* 0x000000049e04b210 */ /* 0x000fe40007fbe0ff */
[----:B------:R-:W-:Y:S01]  /*2530*/  IMAD.MOV.U32 R156, RZ, RZ, R14 ;  /* 0x000000ffff9c7224 */ /* 0x000fe200078e000e */
[----:B------:R-:W-:Y:S01]  /*2540*/  ISETP.GE.AND P4, PT, R3, UR12, PT ;  /* 0x0000000c03007c0c */ /* 0x000fe2000bf86270 */
[----:B------:R-:W-:Y:S01]  /*2550*/  IMAD.MOV.U32 R157, RZ, RZ, R15 ;  /* 0x000000ffff9d7224 */ /* 0x000fe200078e000f */
[----:B------:R-:W-:Y:S01]  /*2560*/  @!P3 IADD3.X R5, R159, R5, R7, P5, !PT ;  /* 0x000000059f05b210 */ /* 0x000fe20002ffe407 */
[----:B------:R-:W-:Y:S01]  /*2570*/  IMAD R15, R0, c[0x0][0x194], RZ ;  /* 0x00006500000f7a24 */ /* 0x000fe200078e02ff */
[----:B------:R-:W-:-:S04]  /*2580*/  @!P3 IADD3 R14, P5, R156, R12, RZ ;  /* 0x0000000c9c0eb210 */ /* 0x000fc80007fbe0ff */
[----:B------:R-:W-:Y:S01]  /*2590*/  @!P3 IADD3.X R15, R157, R13, R15, P5, !PT ;  /* 0x0000000d9d0fb210 */ /* 0x000fe20002ffe40f */
[----:B------:R-:W-:Y:S02]  /*25a0*/  IMAD R13, R18, c[0x0][0x1b8], RZ ;  /* 0x00006e00120d7a24 */ /* 0x000fe400078e02ff */
[----:B------:R-:W-:-:S04]  /*25b0*/  IMAD.WIDE.U32 R10, R6, c[0x0][0x1b8], R10 ;  /* 0x00006e00060a7a25 */ /* 0x000fc800078e000a */
[----:B------:R-:W-:Y:S01]  /*25c0*/  IMAD R17, R6, c[0x0][0x1bc], R13 ;  /* 0x00006f0006117a24 */ /* 0x000fe200078e020d */
[----:B------:R-:W-:Y:S01]  /*25d0*/  UMOV UR9, UR10 ;  /* 0x0000000a00097c82 */ /* 0x000fe20008000000 */
[----:B------:R-:W-:Y:S01]  /*25e0*/  IMAD.MOV.U32 R247, RZ, RZ, 0x7f800000 ;  /* 0x7f800000fff77424 */ /* 0x000fe200078e00ff */
[----:B------:R-:W-:Y:S01]  /*25f0*/  UMOV UR8, UR11 ;  /* 0x0000000b00087c82 */ /* 0x000fe20008000000 */
[----:B------:R-:W-:Y:S01]  /*2600*/  @P0 BAR.SYNC.DEFER_BLOCKING 0x0 ;  /* 0x0000000000000b1d */ /* 0x000fe20000010000 */
[----:B--2---:R-:W-:Y:S01]  /*2610*/  IADD3 R7, R20, 0x8, RZ ;  /* 0x0000000814077810 */ /* 0x004fe20007ffe0ff */
[----:B---3--:R-:W-:-:S03]  /*2620*/  IMAD.SHL.U32 R0, R21, 0x2, RZ ;  /* 0x0000000215007824 */ /* 0x008fc600078e00ff */
[----:B------:R-:W-:Y:S01]  /*2630*/  ISETP.GE.AND P5, PT, R7, UR12, PT ;  /* 0x0000000c07007c0c */ /* 0x000fe2000bfa6270 */
[----:B------:R-:W-:Y:S01]  /*2640*/  IMAD R7, R18, c[0x0][0x1b0], RZ ;  /* 0x00006c0012077a24 */ /* 0x000fe200078e02ff */
[----:B------:R-:W-:Y:S03]  /*2650*/  @P4 STS [R0+0x4000], RZ ;  /* 0x004000ff00004388 */ /* 0x000fe60000000800 */
[C---:B------:R-:W-:Y:S01]  /*2660*/  IMAD R12, R6.reuse, c[0x0][0x1b4], R7 ;  /* 0x00006d00060c7a24 */ /* 0x040fe200078e0207 */
[----:B------:R-:W-:Y:S01]  /*2670*/  @!P1 IADD3 R7, P0, R3, 0x40, RZ ;  /* 0x0000004003079810 */ /* 0x000fe20007f1e0ff */
        /* <DEDUP_REMOVED lines=11> */
[----:B--2---:R-:W-:Y:S01]  /*2730*/  IMAD.WIDE.U32 R4, R6, c[0x0][0x1b0], R8 ;  /* 0x00006c0006047a25 */ /* 0x004fe200078e0008 */
[----:B------:R-:W-:-:S03]  /*2740*/  IADD3 R9, R21, 0x1000, RZ ;  /* 0x0000100015097810 */ /* 0x000fc60007ffe0ff */
[----:B------:R-:W-:Y:S01]  /*2750*/  @!P1 IMAD.X R8, RZ, RZ, R19, P0 ;  /* 0x000000ffff089224 */ /* 0x000fe200000e0613 */
[----:B------:R-:W-:Y:S02]  /*2760*/  PLOP3.LUT P0, PT, PT, PT, UP1, 0x80, 0x0 ;  /* 0x000000000000781c */ /* 0x000fe40003f0f018 */
[----:B------:R-:W-:Y:S01]  /*2770*/  IADD3 R5, R5, R12, RZ ;  /* 0x0000000c05057210 */ /* 0x000fe20007ffe0ff */
[----:B------:R-:W-:Y:S01]  /*2780*/  @!P1 IMAD R6, R8, c[0x0][0x198], RZ ;  /* 0x0000660008069a24 */ /* 0x000fe200078e02ff */
[----:B------:R-:W-:Y:S01]  /*2790*/  SEL R8, R9, R21, !P0 ;  /* 0x0000001509087207 */ /* 0x000fe20004000000 */
[----:B------:R-:W-:Y:S02]  /*27a0*/  @!P1 IMAD.MOV.U32 R12, RZ, RZ, R4 ;  /* 0x000000ffff0c9224 */ /* 0x000fe400078e0004 */
[----:B------:R-:W-:Y:S02]  /*27b0*/  @!P1 IMAD.MOV.U32 R13, RZ, RZ, R5 ;  /* 0x000000ffff0d9224 */ /* 0x000fe400078e0005 */
[----:B------:R-:W-:-:S02]  /*27c0*/  @!P2 IMAD R9, R19, c[0x0][0x198], RZ ;  /* 0x000066001309aa24 */ /* 0x000fc400078e02ff */
[----:B------:R-:W-:Y:S02]  /*27d0*/  IMAD.SHL.U32 R184, R8, 0x2, RZ ;  /* 0x0000000208b87824 */ /* 0x000fe400078e00ff */
[C---:B------:R-:W-:Y:S02]  /*27e0*/  @!P1 IMAD R16, R7.reuse, c[0x0][0x19c], R6 ;  /* 0x0000670007109a24 */ /* 0x040fe400078e0206 */
[----:B------:R-:W-:Y:S01]  /*27f0*/  @!P1 IMAD.WIDE.U32 R12, R7, c[0x0][0x198], R12 ;  /* 0x00006600070c9a25 */ /* 0x000fe200078e000c */
[----:B------:R-:W-:Y:S03]  /*2800*/  @P4 STS [R184], RZ ;  /* 0x000000ffb8004388 */ /* 0x000fe60000000800 */
[C---:B------:R-:W-:Y:S01]  /*2810*/  @!P2 IMAD R7, R3.reuse, c[0x0][0x19c], R9 ;  /* 0x000067000307aa24 */ /* 0x040fe200078e0209 */
[----:B------:R-:W-:Y:S01]  /*2820*/  @P4 STS [R184+0x4], RZ ;  /* 0x000004ffb8004388 */ /* 0x000fe20000000800 */
[----:B------:R-:W-:-:S03]  /*2830*/  @!P2 IMAD.WIDE.U32 R8, R3, c[0x0][0x198], R4 ;  /* 0x000066000308aa25 */ /* 0x000fc600078e0004 */
[----:B------:R-:W-:Y:S01]  /*2840*/  @P4 STS [R184+0x8], RZ ;  /* 0x000008ffb8004388 */ /* 0x000fe20000000800 */
[----:B------:R-:W-:-:S03]  /*2850*/  IMAD.IADD R5, R11, 0x1, R17 ;  /* 0x000000010b057824 */ /* 0x000fc600078e0211 */
[----:B------:R-:W-:Y:S01]  /*2860*/  @P4 STS [R184+0xc], RZ ;  /* 0x00000cffb8004388 */ /* 0x000fe20000000800 */
[----:B------:R-:W-:-:S03]  /*2870*/  @!P2 IMAD R6, R19, c[0x0][0x1a0], RZ ;  /* 0x000068001306aa24 */ /* 0x000fc600078e02ff */
[----:B------:R-:W-:Y:S01]  /*2880*/  @!PT LDS RZ, [RZ] ;  /* 0x00000000fffff984 */ /* 0x000fe20000000800 */
[----:B------:R-:W-:Y:S01]  /*2890*/  @!PT LDS RZ, [RZ] ;  /* 0x00000000fffff984 */ /* 0x000fe20000000800 */
[----:B------:R-:W-:Y:S01]  /*28a0*/  @!PT LDS RZ, [RZ] ;  /* 0x00000000fffff984 */ /* 0x000fe20000000800 */
[----:B------:R2:W-:Y:S01]  /*28b0*/  @!P4 LDGSTS.E.BYPASS.LTC128B.128 [R184], [R156.64] ;  /* 0x000000009cb8cfae */ /* 0x0005e2000b901d60 */
[----:B------:R-:W-:Y:S01]  /*28c0*/  @!P1 IMAD.IADD R11, R13, 0x1, R16 ;  /* 0x000000010d0b9824 */ /* 0x000fe200078e0210 */
[----:B------:R-:W-:Y:S02]  /*28d0*/  @!P2 IADD3 R9, R9, R7, RZ ;  /* 0x000000070909a210 */ /* 0x000fe40007ffe0ff */
[----:B------:R-:W-:Y:S01]  /*28e0*/  @P3 STS [R184+0x1000], RZ ;  /* 0x001000ffb8003388 */ /* 0x000fe20000000800 */
[C---:B------:R-:W-:Y:S01]  /*28f0*/  @!P2 LEA R16, P4, R8.reuse, c[0x0][0x168], 0x1 ;  /* 0x00005a000810aa11 */ /* 0x040fe200078808ff */
[----:B------:R-:W-:Y:S02]  /*2900*/  @!P2 IMAD.MOV.U32 R4, RZ, RZ, R10 ;  /* 0x000000ffff04a224 */ /* 0x000fe400078e000a */
[----:B------:R-:W-:Y:S04]  /*2910*/  @P3 STS [R184+0x1004], RZ ;  /* 0x001004ffb8003388 */ /* 0x000fe80000000800 */
[----:B------:R-:W-:Y:S04]  /*2920*/  @P3 STS [R184+0x1008], RZ ;  /* 0x001008ffb8003388 */ /* 0x000fe80000000800 */
[----:B------:R-:W-:Y:S04]  /*2930*/  @P3 STS [R184+0x100c], RZ ;  /* 0x00100cffb8003388 */ /* 0x000fe80000000800 */
[----:B------:R-:W-:Y:S01]  /*2940*/  @!PT LDS RZ, [RZ] ;  /* 0x00000000fffff984 */ /* 0x000fe20000000800 */
[----:B------:R-:W-:Y:S01]  /*2950*/  @!PT LDS RZ, [RZ] ;  /* 0x00000000fffff984 */ /* 0x000fe20000000800 */
[----:B------:R-:W-:Y:S01]  /*2960*/  @!PT LDS RZ, [RZ] ;  /* 0x00000000fffff984 */ /* 0x000fe20000000800 */
[----:B------:R3:W-:Y:S01]  /*2970*/  @!P3 LDGSTS.E.BYPASS.LTC128B.128 [R184+0x1000], [R14.64] ;  /* 0x010000000eb8bfae */ /* 0x0007e2000b901d60 */
[C---:B------:R-:W-:Y:S01]  /*2980*/  @!P2 IMAD R18, R3.reuse, c[0x0][0x1a4], R6 ;  /* 0x000069000312aa24 */ /* 0x040fe200078e0206 */
[----:B------:R-:W-:Y:S01]  /*2990*/  @!P2 LEA.HI.X R17, R8, c[0x0][0x16c], R9, 0x1, P4 ;  /* 0x00005b000811aa11 */ /* 0x000fe200020f0c09 */
[----:B------:R-:W-:Y:S01]  /*29a0*/  @!P2 IMAD.WIDE.U32 R6, R3, c[0x0][0x1a0], R4 ;  /* 0x000068000306aa25 */ /* 0x000fe200078e0004 */
[----:B------:R-:W-:-:S03]  /*29b0*/  IADD3 R9, R20, 0x40, RZ ;  /* 0x0000004014097810 */ /* 0x000fc60007ffe0ff */
[----:B------:R-:W-:Y:S01]  /*29c0*/  @!P2 IMAD.IADD R7, R7, 0x1, R18 ;  /* 0x000000010707a824 */ /* 0x000fe200078e0212 */
[----:B------:R-:W-:Y:S01]  /*29d0*/  @P2 STS [R0+0x6000], RZ ;  /* 0x006000ff00002388 */ /* 0x000fe20000000800 */
[----:B---3--:R-:W-:-:S04]  /*29e0*/  @!P1 LEA R14, P3, R12, c[0x0][0x168], 0x1 ;  /* 0x00005a000c0e9a11 */ /* 0x008fc800078608ff */
[----:B------:R-:W-:Y:S02]  /*29f0*/  @!P1 LEA.HI.X R15, R12, c[0x0][0x16c], R11, 0x1, P3 ;  /* 0x00005b000c0f9a11 */ /* 0x000fe400018f0c0b */
[----:B------:R-:W-:Y:S02]  /*2a00*/  @!P1 IADD3 R11, P4, R3, 0x40, RZ ;  /* 0x00000040030b9810 */ /* 0x000fe40007f9e0ff */
[----:B------:R-:W-:-:S03]  /*2a10*/  @!P2 LEA R8, P3, R6, c[0x0][0x170], 0x1 ;  /* 0x00005c000608aa11 */ /* 0x000fc600078608ff */
[----:B------:R-:W-:Y:S01]  /*2a20*/  @!P1 IMAD.X R4, RZ, RZ, R19, P4 ;  /* 0x000000ffff049224 */ /* 0x000fe200020e0613 */
[----:B------:R-:W-:Y:S02]  /*2a30*/  ISETP.GE.AND P4, PT, R9, UR12, PT ;  /* 0x0000000c09007c0c */ /* 0x000fe4000bf86270 */
[----:B------:R-:W-:Y:S01]  /*2a40*/  @!P2 LEA.HI.X R9, R6, c[0x0][0x174], R7, 0x1, P3 ;  /* 0x00005d000609aa11 */ /* 0x000fe200018f0c07 */
[----:B------:R-:W-:Y:S01]  /*2a50*/  @!P1 IMAD R6, R4, c[0x0][0x1a0], RZ ;  /* 0x0000680004069a24 */ /* 0x000fe200078e02ff */
[----:B------:R-:W-:Y:S01]  /*2a60*/  @!P1 MOV R4, R10 ;  /* 0x0000000a00049202 */ /* 0x000fe20000000f00 */
[----:B------:R-:W-:Y:S01]  /*2a70*/  @P2 STS [R0+0x6004], RZ ;  /* 0x006004ff00002388 */ /* 0x000fe20000000800 */
[----:B------:R-:W-:Y:S01]  /*2a80*/  IADD3 R3, R20, 0x48, RZ ;  /* 0x0000004814037810 */ /* 0x000fe20007ffe0ff */
[C---:B------:R-:W-:Y:S02]  /*2a90*/  @!P1 IMAD R6, R11.reuse, c[0x0][0x1a4], R6 ;  /* 0x000069000b069a24 */ /* 0x040fe400078e0206 */
[----:B------:R-:W-:Y:S01]  /*2aa0*/  @P2 STS.64 [R0+0x6008], RZ ;  /* 0x006008ff00002388 */ /* 0x000fe20000000a00 */
[----:B------:R-:W-:Y:S01]  /*2ab0*/  @!P1 IMAD.WIDE.U32 R4, R11, c[0x0][0x1a0], R4 ;  /* 0x000068000b049a25 */ /* 0x000fe200078e0004 */
[----:B------:R-:W-:-:S02]  /*2ac0*/  ISETP.GE.AND P3, PT, R3, UR12, PT ;  /* 0x0000000c03007c0c */ /* 0x000fc4000bf66270 */
[----:B------:R-:W-:Y:S01]  /*2ad0*/  @!PT LDS RZ, [RZ] ;  /* 0x00000000fffff984 */ /* 0x000fe20000000800 */
[----:B------:R-:W-:Y:S01]  /*2ae0*/  @!PT LDS RZ, [RZ] ;  /* 0x00000000fffff984 */ /* 0x000fe20000000800 */
[----:B------:R-:W-:Y:S01]  /*2af0*/  @!PT LDS RZ, [RZ] ;  /* 0x00000000fffff984 */ /* 0x000fe20000000800 */
[----:B------:R1:W-:Y:S01]  /*2b00*/  @!P2 LDGSTS.E.BYPASS.LTC128B.128 [R0+0x6000], [R16.64] ;  /* 0x060000001000afae */ /* 0x0003e2000b901d60 */
[----:B------:R-:W-:-:S03]  /*2b10*/  @!P1 IMAD.IADD R5, R5, 0x1, R6 ;  /* 0x0000000105059824 */ /* 0x000fc600078e0206 */
[----:B------:R-:W-:Y:S04]  /*2b20*/  @P1 STS.128 [R0+0x7000], RZ ;  /* 0x007000ff00001388 */ /* 0x000fe80000000c00 */
        /* <DEDUP_REMOVED lines=13> */
[----:B------:R1:W-:Y:S04]  /*2c00*/  @P1 STS.128 [R0+0x9000], RZ ;  /* 0x009000ff00001388 */ /* 0x0003e80000000c00 */
[----:B------:R-:W-:Y:S01]  /*2c10*/  @!PT LDS RZ, [RZ] ;  /* 0x00000000fffff984 */ /* 0x000fe20000000800 */
[----:B------:R-:W-:Y:S01]  /*2c20*/  @!PT LDS RZ, [RZ] ;  /* 0x00000000fffff984 */ /* 0x000fe20000000800 */
[----:B------:R-:W-:Y:S01]  /*2c30*/  @!PT LDS RZ, [RZ] ;  /* 0x00000000fffff984 */ /* 0x000fe20000000800 */
[----:B------:R1:W-:Y:S01]  /*2c40*/  @!P1 LDGSTS.E.BYPASS.LTC128B.128 [R0+0x9000], [R6.64] ;  /* 0x0900000006009fae */ /* 0x0003e2000b901d60 */
[C---:B------:R-:W-:Y:S01]  /*2c50*/  IMAD.SHL.U32 R4, R20.reuse, 0x4, RZ ;  /* 0x0000000414047824 */ /* 0x040fe200078e00ff */
[----:B------:R-:W-:Y:S01]  /*2c60*/  ISETP.GE.AND P6, PT, R20, UR12, PT ;  /* 0x0000000c14007c0c */ /* 0x000fe2000bfc6270 */
[----:B------:R-:W-:Y:S01]  /*2c70*/  IMAD.MOV.U32 R248, RZ, RZ, 0x7f800000 ;  /* 0x7f800000fff87424 */ /* 0x000fe200078e00ff */
[----:B------:R-:W-:Y:S01]  /*2c80*/  MOV R246, 0x7f800000 ;  /* 0x7f80000000f67802 */ /* 0x000fe20000000f00 */
[----:B------:R-:W-:Y:S01]  /*2c90*/  IMAD.MOV.U32 R249, RZ, RZ, 0x7f800000 ;  /* 0x7f800000fff97424 */ /* 0x000fe200078e00ff */
[----:B-1----:R-:W-:Y:S01]  /*2ca0*/  SHF.R.S32.HI R0, RZ, 0x1f, R3 ;  /* 0x0000001fff007819 */ /* 0x002fe20000011403 */
[----:B------:R-:W0:Y:S01]  /*2cb0*/  LDGDEPBAR ;  /* 0x00000000000079af */ /* 0x000e220000000000 */
[----:B------:R-:W-:-:S04]  /*2cc0*/  @!P3 LEA R6, P1, R3, UR9, 0x2 ;  /* 0x000000090306bc11 */ /* 0x000fc8000f8210ff */
[----:B------:R-:W-:-:S05]  /*2cd0*/  @!P3 LEA.HI.X R7, R3, UR8, R0, 0x2, P1 ;  /* 0x000000080307bc11 */ /* 0x000fca00088f1400 */
[----:B------:R2:W5:Y:S01]  /*2ce0*/  @!P3 LDG.E R247, [R6.64] ;  /* 0x0000002006f7b981 */ /* 0x000562000c1e1900 */
[----:B------:R-:W-:Y:S02]  /*2cf0*/  SHF.R.S32.HI R8, RZ, 0x1f, R20 ;  /* 0x0000001fff087819 */ /* 0x000fe40000011414 */
[----:B------:R-:W-:Y:S02]  /*2d00*/  IADD3 R0, R130, 0x1000, RZ ;  /* 0x0000100082007810 */ /* 0x000fe40007ffe0ff */
[----:B------:R-:W-:Y:S02]  /*2d10*/  IADD3 R4, P2, R4, UR9, RZ ;  /* 0x0000000904047c10 */ /* 0x000fe4000ff5e0ff */
[----:B------:R-:W-:Y:S02]  /*2d20*/  SHF.L.U64.HI R5, R20, 0x2, R8 ;  /* 0x0000000214057819 */ /* 0x000fe40000010208 */
[----:B------:R-:W-:Y:S02]  /*2d30*/  SEL R0, R0, R130, !P0 ;  /* 0x0000008200007207 */ /* 0x000fe40004000000 */
[----:B------:R-:W-:-:S03]  /*2d40*/  IADD3.X R5, R5, UR8, RZ, P2, !PT ;  /* 0x0000000805057c10 */ /* 0x000fc600097fe4ff */
[----:B------:R-:W-:Y:S01]  /*2d50*/  IMAD.SHL.U32 R118, R0, 0x2, RZ ;  /* 0x0000000200767824 */ /* 0x000fe200078e00ff */
[----:B------:R-:W-:Y:S01]  /*2d60*/  IADD3 R0, R20, -0x80, RZ ;  /* 0xffffff8014007810 */ /* 0x000fe20007ffe0ff */
[----:B------:R1:W5:Y:S04]  /*2d70*/  @!P6 LDG.E R248, [R4.64] ;  /* 0x0000002004f8e981 */ /* 0x000368000c1e1900 */
[----:B------:R1:W5:Y:S01]  /*2d80*/  @!P5 LDG.E R249, [R4.64+0x20] ;  /* 0x0000202004f9d981 */ /* 0x000362000c1e1900 */
[----:B------:R-:W-:-:S03]  /*2d90*/  IMAD.SHL.U32 R0, R0, 0x4, RZ ;  /* 0x0000000400007824 */ /* 0x000fc600078e00ff */
[----:B------:R1:W5:Y:S01]  /*2da0*/  @!P4 LDG.E R246, [R4.64+0x100] ;  /* 0x0001002004f6c981 */ /* 0x000362000c1e1900 */
[----:B------:R-:W-:Y:S01]  /*2db0*/  IADD3 R3, R124, 0x1000, RZ ;  /* 0x000010007c037810 */ /* 0x000fe20007ffe0ff */
[----:B------:R-:W-:Y:S01]  /*2dc0*/  IMAD.SHL.U32 R122, R130, 0x2, RZ ;  /* 0x00000002827a7824 */ /* 0x000fe200078e00ff */
[C---:B-1----:R-:W-:Y:S02]  /*2dd0*/  SHF.L.U64.HI R5, R20.reuse, 0x2, R8 ;  /* 0x0000000214057819 */ /* 0x042fe40000010208 */
[----:B------:R-:W-:-:S03]  /*2de0*/  SHF.L.U32 R4, R20, 0x2, RZ ;  /* 0x0000000214047819 */ /* 0x000fc600000006ff */
[----:B------:R2:W-:Y:S04]  /*2df0*/  STL [R1+0x8], R5 ;  /* 0x0000080501007387 */ /* 0x0005e80000100800 */
[----:B------:R2:W-:Y:S04]  /*2e00*/  STL [R1+0x4], R4 ;  /* 0x0000040401007387 */ /* 0x0005e80000100800 */
[----:B------:R2:W-:Y:S01]  /*2e10*/  STL [R1], R0 ;  /* 0x0000000001007387 */ /* 0x0005e20000100800 */
        /* <DEDUP_REMOVED lines=20> */
[----:B------:R-:W-:Y:S02]  /*2f60*/  UMOV UR10, UR35 ;  /* 0x00000023000a7c82 */ /* 0x000fe40008000000 */
.L_x_837:
[----:B--2---:R-:W2:Y:S01]  /*2f70*/  LDL R0, [R1+0x10] ;  /* 0x0000100001007983 */ /* 0x004ea20000100800 */
[----:B------:R-:W-:Y:S01]  /*2f80*/  IADD3 R112, R125, R118, RZ ;  /* 0x000000767d707210 */ /* 0x000fe20007ffe0ff */
[----:B------:R-:W-:Y:S01]  /*2f90*/  UISETP.GE.AND UP5, UPT, UR5, 0x1, UPT ;  /* 0x000000010500788c */ /* 0x000fe2000bfa6270 */
[----:B------:R-:W-:Y:S01]  /*2fa0*/  PLOP3.LUT P1, PT, PT, PT, UP0, 0x80, 0x0 ;  /* 0x000000000000781c */ /* 0x000fe20003f2f008 */
[----:B------:R-:W0:Y:S01]  /*2fb0*/  LDGDEPBAR ;  /* 0x00000000000079af */ /* 0x000e220000000000 */
[----:B------:R-:W-:Y:S02]  /*2fc0*/  PLOP3.LUT P3, PT, PT, PT, UP0, 0x80, 0x0 ;  /* 0x000000000000781c */ /* 0x000fe40003f6f008 */
[----:B------:R-:W-:Y:S02]  /*2fd0*/  PLOP3.LUT P0, PT, PT, PT, UP0, 0x80, 0x0 ;  /* 0x000000000000781c */ /* 0x000fe40003f0f008 */
[----:B------:R-:W-:Y:S02]  /*2fe0*/  PLOP3.LUT P4, PT, PT, PT, UP0, 0x80, 0x0 ;  /* 0x000000000000781c */ /* 0x000fe40003f8f008 */
[----:B-----5:R-:W-:Y:S01]  /*2ff0*/  FSETP.NEU.FTZ.AND P2, PT, R248, -INF , PT ;  /* 0xff800000f800780b */ /* 0x020fe20003f5d000 */
[----:B------:R-:W-:Y:S01]  /*3000*/  STL [R1+0xa4], R89 ;  /* 0x0000a45901007387 */ /* 0x000fe20000100800 */
[----:B------:R-:W-:Y:S02]  /*3010*/  PLOP3.LUT P6, PT, PT, PT, UP0, 0x80, 0x0 ;  /* 0x000000000000781c */ /* 0x000fe40003fcf008 */
[----:B------:R-:W-:Y:S01]  /*3020*/  PLOP3.LUT P5, PT, PT, PT, UP0, 0x80, 0x0 ;  /* 0x000000000000781c */ /* 0x000fe20003faf008 */
        /* <DEDUP_REMOVED lines=22> */
[----:B------:R-:W-:Y:S01]  /*3190*/  STL [R1+0x48], R2 ;  /* 0x0000480201007387 */ /* 0x000fe20000100800 */
[----:B------:R-:W-:Y:S04]  /*31a0*/  DEPBAR.LE SB0, 0x0 ;  /* 0x000080000000791a */ /* 0x000fe80000000000 */
[----:B------:R-:W-:Y:S08]  /*31b0*/  BAR.SYNC.DEFER_BLOCKING 0x0 ;  /* 0x0000000000007b1d */ /* 0x000ff00000010000 */
[----:B------:R-:W-:Y:S08]  /*31c0*/  LDSM.16.M88.4 R64, [R118] ;  /* 0x000000007640783b */ /* 0x000ff00000000200 */
[----:B------:R-:W1:Y:S08]  /*31d0*/  LDSM.16.M88.4 R16, [R117+0x6000] ;  /* 0x006000007510783b */ /* 0x000e700000000200 */
[----:B------:R-:W3:Y:S08]  /*31e0*/  LDSM.16.M88.4 R60, [R118+0x1000] ;  /* 0x00100000763c783b */ /* 0x000ef00000000200 */
[----:B------:R-:W4:Y:S08]  /*31f0*/  LDSM.16.M88.4 R32, [R117+0x6400] ;  /* 0x006400007520783b */ /* 0x000f300000000200 */
[----:B------:R-:W4:Y:S08]  /*3200*/  LDSM.16.M88.4 R48, [R117+0x6800] ;  /* 0x006800007530783b */ /* 0x000f300000000200 */
[----:B------:R-:W4:Y:S01]  /*3210*/  LDSM.16.M88.4 R100, [R117+0x6c00] ;  /* 0x006c00007564783b */ /* 0x000f220000000200 */
[-C--:B-1----:R-:W-:Y:S07]  /*3220*/  HMMA.16816.F32.BF16 R4, R64, R16.reuse, RZ ;  /* 0x000000104004723c */ /* 0x082fee00000418ff */
[----:B------:R-:W-:Y:S01]  /*3230*/  LDSM.16.M88.4 R104, [R112] ;  /* 0x000000007068783b */ /* 0x000fe20000000200 */
[C---:B---3--:R-:W-:Y:S07]  /*3240*/  HMMA.16816.F32.BF16 R8, R60.reuse, R16, RZ ;  /* 0x000000103c08723c */ /* 0x048fee00000418ff */
[----:B------:R-:W1:Y:S01]  /*3250*/  LDSM.16.M88.4 R108, [R116+0x6000] ;  /* 0x00600000746c783b */ /* 0x000e620000000200 */
[-C--:B------:R-:W-:Y:S07]  /*3260*/  HMMA.16816.F32.BF16 R12, R60, R18.reuse, RZ ;  /* 0x000000123c0c723c */ /* 0x080fee00000418ff */
[----:B------:R-:W3:Y:S01]  /*3270*/  LDSM.16.M88.4 R112, [R112+0x1000] ;  /* 0x001000007070783b */ /* 0x000ee20000000200 */
        /* <DEDUP_REMOVED lines=14> */
[C---:B---3--:R-:W-:Y:S08]  /*3360*/  HMMA.16816.F32.BF16 R8, R112.reuse, R108, R8 ;  /* 0x0000006c7008723c */ /* 0x048ff00000041808 */
        /* <DEDUP_REMOVED lines=8> */
[----:B------:R-:W3:Y:S01]  /*33f0*/  MUFU.TANH R141, R5 ;  /* 0x00000005008d7308 */ /* 0x000ee20000002400 */
        /* <DEDUP_REMOVED lines=11> */
[----:B------:R-:W1:Y:S01]  /*34b0*/  MUFU.TANH R220, R6 ;  /* 0x0000000600dc7308 */ /* 0x000e620000002400 */
[----:B------:R-:W-:Y:S09]  /*34c0*/  FMUL.FTZ R9, R9, c[0x0][0x2ec] ;  /* 0x0000bb0009097a20 */ /* 0x000ff20000410000 */
[----:B------:R3:W-:Y:S01]  /*34d0*/  MUFU.TANH R77, R10 ;  /* 0x0000000a004d7308 */ /* 0x0007e20000002400 */
[----:B----4-:R-:W-:Y:S04]  /*34e0*/  MOV R11, UR30 ;  /* 0x0000001e000b7c02 */ /* 0x010fe80008000f00 */
[----:B--2---:R-:W-:Y:S05]  /*34f0*/  @P1 LEA R11, R11, R0, 0x7 ;  /* 0x000000000b0b1211 */ /* 0x004fea00078e38ff */
[----:B------:R2:W4:Y:S01]  /*3500*/  MUFU.TANH R219, R7 ;  /* 0x0000000700db7308 */ /* 0x0005220000002400 */
[----:B------:R-:W-:Y:S02]  /*3510*/  PLOP3.LUT P1, PT, PT, PT, UP0, 0x80, 0x0 ;  /* 0x000000000000781c */ /* 0x000fe40003f2f008 */
[C---:B------:R-:W-:Y:S02]  /*3520*/  @P3 ISETP.GE.AND P3, PT, R11.reuse, UR4, PT ;  /* 0x000000040b003c0c */ /* 0x040fe4000bf66270 */
[----:B------:R-:W-:Y:S02]  /*3530*/  @P0 IADD3 R0, R11, 0x1, RZ ;  /* 0x000000010b000810 */ /* 0x000fe40007ffe0ff */
[----:B------:R-:W-:Y:S02]  /*3540*/  PLOP3.LUT P0, PT, PT, PT, UP0, 0x80, 0x0 ;  /* 0x000000000000781c */ /* 0x000fe40003f0f008 */
[----:B------:R-:W-:Y:S01]  /*3550*/  @P4 ISETP.GE.AND P4, PT, R0, UR4, PT ;  /* 0x0000000400004c0c */ /* 0x000fe2000bf86270 */
[----:B------:R4:W4:Y:S01]  /*3560*/  MUFU.TANH R243, R8 ;  /* 0x0000000800f37308 */ /* 0x0009220000002400 */
[----:B-1----:R-:W-:Y:S01]  /*3570*/  MOV R0, R137 ;  /* 0x0000008900007202 */ /* 0x002fe20000000f00 */
[----:B---3--:R-:W-:Y:S04]  /*3580*/  FMUL.FTZ R10, R248, 1.4426950216293334961 ;  /* 0x3fb8aa3bf80a7820 */ /* 0x008fe80000410000 */
[----:B------:R-:W-:Y:S02]  /*3590*/  @P1 FSEL R0, R137, -INF , !P3 ;  /* 0xff80000089001808 */ /* 0x000fe40005800000 */
[----:B------:R-:W-:Y:S02]  /*35a0*/  PLOP3.LUT P1, PT, PT, PT, UP0, 0x80, 0x0 ;  /* 0x000000000000781c */ /* 0x000fe40003f2f008 */
[----:B------:R1:W3:Y:S01]  /*35b0*/  MUFU.TANH R242, R9 ;  /* 0x0000000900f27308 */ /* 0x0002e20000002400 */
[----:B------:R-:W-:Y:S02]  /*35c0*/  FSEL R10, R10, RZ, P2 ;  /* 0x000000ff0a0a7208 */ /* 0x000fe40001000000 */
[----:B------:R-:W-:Y:S01]  /*35d0*/  FSETP.NEU.FTZ.AND P2, PT, R249, -INF , PT ;  /* 0xff800000f900780b */ /* 0x000fe20003f5d000 */
[----:B--2---:R-:W2:Y:S06]  /*35e0*/  LDSM.16.M88.4 R4, [R116+0x6400] ;  /* 0x006400007404783b */ /* 0x004eac0000000200 */
[----:B------:R-:W-:Y:S01]  /*35f0*/  MUFU.TANH R239, R12 ;  /* 0x0000000c00ef7308 */ /* 0x000fe20000002400 */
[--C-:B----4-:R-:W-:Y:S01]  /*3600*/  FFMA.FTZ R8, R0, c[0x0][0x23c], -R10.reuse ;  /* 0x00008f0000087a23 */ /* 0x110fe2000001080a */
[----:B------:R-:W-:Y:S02]  /*3610*/  MOV R0, R141 ;  /* 0x0000008d00007202 */ /* 0x000fe40000000f00 */
[----:B------:R-:W-:Y:S02]  /*3620*/  @P0 FSEL R0, R141, -INF , !P4 ;  /* 0xff8000008d000808 */ /* 0x000fe40006000000 */
[----:B------:R-:W-:Y:S04]  /*3630*/  PLOP3.LUT P0, PT, PT, PT, UP0, 0x80, 0x0 ;  /* 0x000000000000781c */ /* 0x000fe80003f0f008 */
[----:B------:R4:W-:Y:S01]  /*3640*/  MUFU.EX2 R217, R8 ;  /* 0x0000000800d97308 */ /* 0x0009e20000000800 */
[----:B-1----:R-:W-:Y:S05]  /*3650*/  FMUL.FTZ R9, R249, 1.4426950216293334961 ;  /* 0x3fb8aa3bf9097820 */ /* 0x002fea0000410000 */
[----:B------:R-:W-:Y:S04]  /*3660*/  FSEL R9, R9, RZ, P2 ;  /* 0x000000ff09097208 */ /* 0x000fe80001000000 */
[----:B------:R-:W-:Y:S01]  /*3670*/  MUFU.TANH R238, R13 ;  /* 0x0000000d00ee7308 */ /* 0x000fe20000002400 */
[C---:B------:R-:W-:Y:S09]  /*3680*/  FSETP.NEU.FTZ.AND P2, PT, R246.reuse, -INF , PT ;  /* 0xff800000f600780b */ /* 0x040ff20003f5d000 */
[----:B------:R-:W-:Y:S01]  /*3690*/  MUFU.TANH R75, R14 ;  /* 0x0000000e004b7308 */ /* 0x000fe20000002400 */
[-C--:B--2---:R-:W-:Y:S01]  /*36a0*/  HMMA.16816.F32.BF16 R20, R104, R4.reuse, R20 ;  /* 0x000000046814723c */ /* 0x084fe20000041814 */
[----:B----4-:R-:W-:Y:S08]  /*36b0*/  FMUL.FTZ R8, R246, 1.4426950216293334961 ;  /* 0x3fb8aa3bf6087820 */ /* 0x010ff00000410000 */
[----:B------:R-:W-:Y:S03]  /*36c0*/  MUFU.TANH R74, R15 ;  /* 0x0000000f004a7308 */ /* 0x000fe60000002400 */
[----:B------:R-:W-:Y:S01]  /*36d0*/  FSEL R8, R8, RZ, P2 ;  /* 0x000000ff08087208 */ /* 0x000fe20001000000 */
[C---:B------:R-:W-:Y:S01]  /*36e0*/  HMMA.16816.F32.BF16 R24, R112.reuse, R4, R24 ;  /* 0x000000047018723c */ /* 0x040fe20000041818 */
[C---:B------:R-:W-:Y:S06]  /*36f0*/  FSETP.NEU.FTZ.AND P2, PT, R247.reuse, -INF , PT ;  /* 0xff800000f700780b */ /* 0x040fec0003f5d000 */
[----:B------:R-:W-:Y:S01]  /*3700*/  FFMA.FTZ R4, R0, c[0x0][0x23c], -R10 ;  /* 0x00008f0000047a23 */ /* 0x000fe2000001080a */
[----:B------:R-:W1:Y:S01]  /*3710*/  MUFU.TANH R189, R16 ;  /* 0x0000001000bd7308 */ /* 0x000e620000002400 */
[-C--:B------:R-:W-:Y:S03]  /*3720*/  HMMA.16816.F32.BF16 R28, R112, R6.reuse, R28 ;  /* 0x00000006701c723c */ /* 0x080fe6000004181c */
[----:B------:R-:W-:Y:S01]  /*3730*/  FMUL.FTZ R5, R247, 1.4426950216293334961 ;  /* 0x3fb8aa3bf7057820 */ /* 0x000fe20000410000 */
[----:B------:R-:W-:Y:S02]  /*3740*/  MOV R0, R220 ;  /* 0x000000dc00007202 */ /* 0x000fe40000000f00 */
[----:B------:R-:W-:Y:S01]  /*3750*/  @P1 FSEL R0, R220, -INF , !P3 ;  /* 0xff800000dc001808 */ /* 0x000fe20005800000 */
[----:B------:R-:W-:Y:S01]  /*3760*/  FMUL.FTZ R20, R20, c[0x0][0x2ec] ;  /* 0x0000bb0014147a20 */ /* 0x000fe20000410000 */
[C---:B------:R-:W-:Y:S01]  /*3770*/  HMMA.16816.F32.BF16 R32, R104.reuse, R6, R32 ;  /* 0x000000066820723c */ /* 0x040fe20000041820 */
[----:B------:R2:W-:Y:S01]  /*3780*/  MUFU.EX2 R150, R4 ;  /* 0x0000000400967308 */ /* 0x0005e20000000800 */
[----:B------:R-:W-:Y:S02]  /*3790*/  PLOP3.LUT P1, PT, PT, PT, UP0, 0x80, 0x0 ;  /* 0x000000000000781c */ /* 0x000fe40003f2f008 */
[----:B------:R-:W-:Y:S02]  /*37a0*/  FMUL.FTZ R21, R21, c[0x0][0x2ec] ;  /* 0x0000bb0015157a20 */ /* 0x000fe40000410000 */
[----:B------:R-:W-:Y:S02]  /*37b0*/  FMUL.FTZ R22, R22, c[0x0][0x2ec] ;  /* 0x0000bb0016167a20 */ /* 0x000fe40000410000 */
[----:B------:R-:W-:Y:S03]  /*37c0*/  FMUL.FTZ R27, R27, c[0x0][0x2ec] ;  /* 0x0000bb001b1b7a20 */ /* 0x000fe60000410000 */
[----:B------:R-:W4:Y:S01]  /*37d0*/  MUFU.TANH R140, R17 ;  /* 0x00000011008c7308 */ /* 0x000f220000002400 */
        /* <DEDUP_REMOVED lines=8> */
[--C-:B--2---:R-:W-:Y:S01]  /*3860*/  FFMA.FTZ R4, R0, c[0x0][0x23c], -R9.reuse ;  /* 0x00008f0000047a23 */ /* 0x104fe20000010809 */
[----:B------:R-:W-:Y:S01]  /*3870*/  MOV R0, R219 ;  /* 0x000000db00007202 */ /* 0x000fe20000000f00 */
[----:B------:R-:W-:Y:S01]  /*3880*/  FMUL.FTZ R33, R33, c[0x0][0x2ec] ;  /* 0x0000bb0021217a20 */ /* 0x000fe20000410000 */
[----:B------:R-:W-:Y:S01]  /*3890*/  @P0 FSEL R0, R219, -INF , !P4 ;  /* 0xff800000db000808 */ /* 0x000fe20006000000 */
[----:B------:R-:W-:Y:S01]  /*38a0*/  FMUL.FTZ R35, R35, c[0x0][0x2ec] ;  /* 0x0000bb0023237a20 */ /* 0x000fe20000410000 */
[----:B------:R-:W-:Y:S01]  /*38b0*/  MUFU.EX2 R2, R4 ;  /* 0x0000000400027308 */ /* 0x000fe20000000800 */
[----:B------:R-:W-:Y:S01]  /*38c0*/  PLOP3.LUT P0, PT, PT, PT, UP0, 0x80, 0x0 ;  /* 0x000000000000781c */ /* 0x000fe20003f0f008 */
[----:B------:R-:W-:Y:S02]  /*38d0*/  FMUL.FTZ R34, R34, c[0x0][0x2ec] ;  /* 0x0000bb0022227a20 */ /* 0x000fe40000410000 */
[--C-:B------:R-:W-:Y:S02]  /*38e0*/  FFMA.FTZ R0, R0, c[0x0][0x23c], -R9.reuse ;  /* 0x00008f0000007a23 */ /* 0x100fe40000010809 */
[----:B------:R-:W-:Y:S02]  /*38f0*/  FMUL.FTZ R30, R30, c[0x0][0x2ec] ;  /* 0x0000bb001e1e7a20 */ /* 0x000fe40000410000 */
[----:B------:R-:W-:Y:S02]  /*3900*/  FMUL.FTZ R31, R31, c[0x0][0x2ec] ;  /* 0x0000bb001f1f7a20 */ /* 0x000fe40000410000 */
[----:B------:R-:W2:Y:S10]  /*3910*/  MUFU.TANH R215, R18 ;  /* 0x0000001200d77308 */ /* 0x000eb40000002400 */
[----:B------:R1:W-:Y:S10]  /*3920*/  MUFU.EX2 R89, R0 ;  /* 0x0000000000597308 */ /* 0x0003f40000000800 */
[----:B------:R-:W-:Y:S10]  /*3930*/  MUFU.TANH R139, R20 ;  /* 0x00000014008b7308 */ /* 0x000ff40000002400 */
[----:B------:R-:W-:Y:S01]  /*3940*/  MUFU.TANH R138, R21 ;  /* 0x00000015008a7308 */ /* 0x000fe20000002400 */
[----:B-1----:R-:W-:Y:S02]  /*3950*/  MOV R0, R243 ;  /* 0x000000f300007202 */ /* 0x002fe40000000f00 */
[----:B------:R-:W-:Y:S02]  /*3960*/  @P1 FSEL R0, R243, -INF , !P3 ;  /* 0xff800000f3001808 */ /* 0x000fe40005800000 */
[----:B------:R-:W-:Y:S05]  /*3970*/  PLOP3.LUT P1, PT, PT, PT, UP0, 0x80, 0x0 ;  /* 0x000000000000781c */ /* 0x000fea0003f2f008 */
[----:B------:R-:W1:Y:S01]  /*3980*/  MUFU.TANH R210, R22 ;  /* 0x0000001600d27308 */ /* 0x000e620000002400 */
[--C-:B------:R-:W-:Y:S01]  /*3990*/  FFMA.FTZ R4, R0, c[0x0][0x23c], -R8.reuse ;  /* 0x00008f0000047a23 */ /* 0x100fe20000010808 */
[----:B---3--:R-:W-:Y:S02]  /*39a0*/  MOV R0, R242 ;  /* 0x000000f200007202 */ /* 0x008fe40000000f00 */
[----:B------:R-:W-:Y:S02]  /*39b0*/  @P0 FSEL R0, R242, -INF , !P4 ;  /* 0xff800000f2000808 */ /* 0x000fe40006000000 */
[----:B------:R-:W-:Y:S03]  /*39c0*/  PLOP3.LUT P0, PT, PT, PT, UP0, 0x80, 0x0 ;  /* 0x000000000000781c */ /* 0x000fe60003f0f008 */
[----:B------:R-:W-:Y:S01]  /*39d0*/  FFMA.FTZ R12, R0, c[0x0][0x23c], -R8 ;  /* 0x00008f00000c7a23 */ /* 0x000fe20000010808 */
[----:B------:R3:W-:Y:S01]  /*39e0*/  MUFU.EX2 R88, R4 ;  /* 0x0000000400587308 */ /* 0x0007e20000000800 */
[----:B------:R-:W-:Y:S02]  /*39f0*/  FSEL R0, R5, RZ, P2 ;  /* 0x000000ff05007208 */ /* 0x000fe40001000000 */
[----:B------:R-:W-:Y:S07]  /*3a00*/  PLOP3.LUT P2, PT, PT, PT, UP0, 0x80, 0x0 ;  /* 0x000000000000781c */ /* 0x000fee0003f4f008 */
[----:B------:R1:W-:Y:S10]  /*3a10*/  MUFU.EX2 R87, R12 ;  /* 0x0000000c00577308 */ /* 0x0003f40000000800 */
[----:B------:R-:W-:Y:S01]  /*3a20*/  MUFU.TANH R209, R23 ;  /* 0x0000001700d17308 */ /* 0x000fe20000002400 */
        /* <DEDUP_REMOVED lines=11> */
[----:B-1----:R-:W-:Y:S02]  /*3ae0*/  MOV R12, R189 ;  /* 0x000000bd000c7202 */ /* 0x002fe40000000f00 */
[----:B------:R-:W-:Y:S07]  /*3af0*/  PLOP3.LUT P4, PT, PT, PT, UP0, 0x80, 0x0 ;  /* 0x000000000000781c */ /* 0x000fee0003f8f008 */
        /* <DEDUP_REMOVED lines=15> */
[----:B------:R-:W-:Y:S02]  /*3bf0*/  MOV R4, R238 ;  /* 0x000000ee00047202 */ /* 0x000fe40000000f00 */
[----:B------:R-:W-:Y:S01]  /*3c00*/  @P0 FSEL R4, R238, -INF , !P3 ;  /* 0xff800000ee040808 */ /* 0x000fe20005800000 */
[----:B------:R1:W-:Y:S01]  /*3c10*/  MUFU.EX2 R86, R5 ;  /* 0x0000000500567308 */ /* 0x0003e20000000800 */
[----:B------:R-:W-:Y:S09]  /*3c20*/  PLOP3.LUT P0, PT, PT, PT, UP0, 0x80, 0x0 ;  /* 0x000000000000781c */ /* 0x000ff20003f0f008 */
        /* <DEDUP_REMOVED lines=12> */
[----:B------:R-:W3:Y:S01]  /*3cf0*/  MUFU.TANH R173, R32 ;  /* 0x0000002000ad7308 */ /* 0x000ee20000002400 */
        /* <DEDUP_REMOVED lines=12> */
[----:B-1----:R-:W1:Y:S09]  /*3dc0*/  LDSM.16.M88.4 R4, [R116+0x6800] ;  /* 0x006800007404783b */ /* 0x002e720000000200 */
[----:B------:R-:W1:Y:S01]  /*3dd0*/  MUFU.TANH R136, R33 ;  /* 0x0000002100887308 */ /* 0x000e620000002400 */
[----:B--2---:R-:W-:Y:S02]  /*3de0*/  MOV R13, R215 ;  /* 0x000000d7000d7202 */ /* 0x004fe40000000f00 */
[----:B------:R-:W-:Y:S02]  /*3df0*/  @P1 FSEL R13, R215, -INF , !P2 ;  /* 0xff800000d70d1808 */ /* 0x000fe40005000000 */
[----:B------:R-:W-:Y:S05]  /*3e00*/  PLOP3.LUT P1, PT, PT, PT, UP0, 0x80, 0x0 ;  /* 0x000000000000781c */ /* 0x000fea0003f2f008 */
[----:B------:R-:W-:Y:S01]  /*3e10*/  MUFU.TANH R191, R35 ;  /* 0x0000002300bf7308 */ /* 0x000fe20000002400 */
[----:B------:R-:W-:Y:S01]  /*3e20*/  PLOP3.LUT P2, PT, PT, PT, UP0, 0x80, 0x0 ;  /* 0x000000000000781c */ /* 0x000fe20003f4f008 */
[--C-:B------:R-:W-:Y:S01]  /*3e30*/  FFMA.FTZ R13, R13, c[0x0][0x23c], -R9.reuse ;  /* 0x00008f000d0d7a23 */ /* 0x100fe20000010809 */
[----:B----4-:R-:W-:Y:S02]  /*3e40*/  MOV R12, R213 ;  /* 0x000000d5000c7202 */ /* 0x010fe40000000f00 */
[----:B------:R-:W-:Y:S02]  /*3e50*/  @P0 FSEL R12, R213, -INF , !P3 ;  /* 0xff800000d50c0808 */ /* 0x000fe40005800000 */
[----:B------:R-:W-:Y:S03]  /*3e60*/  PLOP3.LUT P0, PT, PT, PT, UP0, 0x80, 0x0 ;  /* 0x000000000000781c */ /* 0x000fe60003f0f008 */
[----:B------:R-:W-:Y:S01]  /*3e70*/  MUFU.EX2 R236, R13 ;  /* 0x0000000d00ec7308 */ /* 0x000fe20000000800 */
[--C-:B------:R-:W-:Y:S01]  /*3e80*/  FFMA.FTZ R12, R12, c[0x0][0x23c], -R9.reuse ;  /* 0x00008f000c0c7a23 */ /* 0x100fe20000010809 */
[----:B------:R-:W-:Y:S08]  /*3e90*/  PLOP3.LUT P3, PT, PT, PT, UP0, 0x80, 0x0 ;  /* 0x000000000000781c */ /* 0x000ff00003f6f008 */
[----:B------:R2:W-:Y:S01]  /*3ea0*/  MUFU.EX2 R235, R12 ;  /* 0x0000000c00eb7308 */ /* 0x0005e20000000800 */
[-C--:B-1----:R-:W-:Y:S09]  /*3eb0*/  HMMA.16816.F32.BF16 R36, R104, R4.reuse, R36 ;  /* 0x000000046824723c */ /* 0x082ff20000041824 */
[----:B------:R-:W1:Y:S01]  /*3ec0*/  MUFU.TANH R192, R34 ;  /* 0x0000002200c07308 */ /* 0x000e620000002400 */
[C---:B------:R-:W-:Y:S07]  /*3ed0*/  HMMA.16816.F32.BF16 R40, R112.reuse, R4, R40 ;  /* 0x000000047028723c */ /* 0x040fee0000041828 */
[----:B------:R-:W-:Y:S01]  /*3ee0*/  MOV R4, R210 ;  /* 0x000000d200047202 */ /* 0x000fe20000000f00 */
[-C--:B------:R-:W-:Y:S01]  /*3ef0*/  HMMA.16816.F32.BF16 R44, R112, R6.reuse, R44 ;  /* 0x00000006702c723c */ /* 0x080fe2000004182c */
[C---:B--2---:R-:W-:Y:S02]  /*3f00*/  @P1 IADD3 R12, R11.reuse, 0x10, RZ ;  /* 0x000000100b0c1810 */ /* 0x044fe40007ffe0ff */
[----:B------:R-:W-:Y:S02]  /*3f10*/  PLOP3.LUT P1, PT, PT, PT, UP0, 0x80, 0x0 ;  /* 0x000000000000781c */ /* 0x000fe40003f2f008 */
[----:B------:R-:W-:Y:S03]  /*3f20*/  @P2 ISETP.GE.AND P2, PT, R12, UR4, PT ;  /* 0x000000040c002c0c */ /* 0x000fe6000bf46270 */
[C---:B------:R-:W-:Y:S01]  /*3f30*/  HMMA.16816.F32.BF16 R48, R104.reuse, R6, R48 ;  /* 0x000000066830723c */ /* 0x040fe20000041830 */
[----:B------:R-:W-:Y:S03]  /*3f40*/  @P0 IADD3 R12, R11, 0x11, RZ ;  /* 0x000000110b0c0810 */ /* 0x000fe60007ffe0ff */
[----:B------:R-:W-:Y:S01]  /*3f50*/  FMUL.FTZ R36, R36, c[0x0][0x2ec] ;  /* 0x0000bb0024247a20 */ /* 0x000fe20000410000 */
[----:B------:R-:W-:Y:S01]  /*3f60*/  PLOP3.LUT P0, PT, PT, PT, UP0, 0x80, 0x0 ;  /* 0x000000000000781c */ /* 0x000fe20003f0f008 */
[----:B------:R-:W-:Y:S01]  /*3f70*/  FMUL.FTZ R37, R37, c[0x0][0x2ec] ;  /* 0x0000bb0025257a20 */ /* 0x000fe20000410000 */
[----:B------:R-:W-:Y:S01]  /*3f80*/  @P3 ISETP.GE.AND P3, PT, R12, UR4, PT ;  /* 0x000000040c003c0c */ /* 0x000fe2000bf66270 */
[----:B------:R-:W2:Y:S01]  /*3f90*/  MUFU.TANH R134, R36 ;  /* 0x0000002400867308 */ /* 0x000ea20000002400 */
[----:B------:R-:W-:Y:S03]  /*3fa0*/  FMUL.FTZ R38, R38, c[0x0][0x2ec] ;  /* 0x0000bb0026267a20 */ /* 0x000fe60000410000 */
[----:B------:R-:W-:Y:S01]  /*3fb0*/  FMUL.FTZ R39, R39, c[0x0][0x2ec] ;  /* 0x0000bb0027277a20 */ /* 0x000fe20000410000 */
[----:B------:R-:W-:Y:S01]  /*3fc0*/  MOV R12, R139 ;  /* 0x0000008b000c7202 */ /* 0x000fe20000000f00 */
[----:B------:R-:W-:Y:S01]  /*3fd0*/  FMUL.FTZ R40, R40, c[0x0][0x2ec] ;  /* 0x0000bb0028287a20 */ /* 0x000fe20000410000 */
[----:B------:R-:W-:Y:S01]  /*3fe0*/  @P1 FSEL R12, R139, -INF , !P2 ;  /* 0xff8000008b0c1808 */ /* 0x000fe20005000000 */
[----:B------:R-:W-:Y:S01]  /*3ff0*/  FMUL.FTZ R41, R41, c[0x0][0x2ec] ;  /* 0x0000bb0029297a20 */ /* 0x000fe20000410000 */
[----:B------:R-:W-:Y:S01]  /*4000*/  PLOP3.LUT P1, PT, PT, PT, UP0, 0x80, 0x0 ;  /* 0x000000000000781c */ /* 0x000fe20003f2f008 */
[----:B------:R-:W4:Y:S01]  /*4010*/  MUFU.TANH R133, R37 ;  /* 0x0000002500857308 */ /* 0x000f220000002400 */
[----:B------:R-:W-:Y:S02]  /*4020*/  FMUL.FTZ R42, R42, c[0x0][0x2ec] ;  /* 0x0000bb002a2a7a20 */ /* 0x000fe40000410000 */
[--C-:B------:R-:W-:Y:S01]  /*4030*/  FFMA.FTZ R13, R12, c[0x0][0x23c], -R10.reuse ;  /* 0x00008f000c0d7a23 */ /* 0x100fe2000001080a */
[----:B------:R-:W-:Y:S01]  /*4040*/  MOV R12, R138 ;  /* 0x0000008a000c7202 */ /* 0x000fe20000000f00 */
[----:B------:R-:W-:Y:S01]  /*4050*/  FMUL.FTZ R43, R43, c[0x0][0x2ec] ;  /* 0x0000bb002b2b7a20 */ /* 0x000fe20000410000 */
[----:B------:R-:W-:Y:S01]  /*4060*/  @P0 FSEL R12, R138, -INF , !P3 ;  /* 0xff8000008a0c0808 */ /* 0x000fe20005800000 */
[----:B------:R-:W-:Y:S01]  /*4070*/  FMUL.FTZ R44, R44, c[0x0][0x2ec] ;  /* 0x0000bb002c2c7a20 */ /* 0x000fe20000410000 */
[----:B------:R-:W-:Y:S01]  /*4080*/  PLOP3.LUT P0, PT, PT, PT, UP0, 0x80, 0x0 ;  /* 0x000000000000781c */ /* 0x000fe20003f0f008 */
[----:B------:R-:W-:Y:S01]  /*4090*/  FMUL.FTZ R48, R48, c[0x0][0x2ec] ;  /* 0x0000bb0030307a20 */ /* 0x000fe20000410000 */
[----:B------:R-:W-:Y:S01]  /*40a0*/  MUFU.EX2 R194, R13 ;  /* 0x0000000d00c27308 */ /* 0x000fe20000000800 */
[----:B------:R-:W-:Y:S01]  /*40b0*/  FFMA.FTZ R5, R12, c[0x0][0x23c], -R10 ;  /* 0x00008f000c057a23 */ /* 0x000fe2000001080a */
[----:B------:R-:W-:Y:S01]  /*40c0*/  @P1 FSEL R4, R210, -INF , !P2 ;  /* 0xff800000d2041808 */ /* 0x000fe20005000000 */
[----:B------:R-:W-:Y:S01]  /*40d0*/  FMUL.FTZ R45, R45, c[0x0][0x2ec] ;  /* 0x0000bb002d2d7a20 */ /* 0x000fe20000410000 */
[----:B------:R-:W-:Y:S01]  /*40e0*/  PLOP3.LUT P1, PT, PT, PT, UP0, 0x80, 0x0 ;  /* 0x000000000000781c */ /* 0x000fe20003f2f008 */
[----:B------:R-:W-:Y:S01]  /*40f0*/  FMUL.FTZ R46, R46, c[0x0][0x2ec] ;  /* 0x0000bb002e2e7a20 */ /* 0x000fe20000410000 */
[----:B---3--:R-:W-:Y:S01]  /*4100*/  MOV R12, R173 ;  /* 0x000000ad000c7202 */ /* 0x008fe20000000f00 */
[----:B------:R-:W-:Y:S02]  /*4110*/  FMUL.FTZ R47, R47, c[0x0][0x2ec] ;  /* 0x0000bb002f2f7a20 */ /* 0x000fe40000410000 */
[----:B------:R-:W-:Y:S01]  /*4120*/  FMUL.FTZ R49, R49, c[0x0][0x2ec] ;  /* 0x0000bb0031317a20 */ /* 0x000fe20000410000 */
[----:B------:R3:W-:Y:S01]  /*4130*/  MUFU.EX2 R193, R5 ;  /* 0x0000000500c17308 */ /* 0x0007e20000000800 */
[----:B------:R-:W-:Y:S02]  /*4140*/  FMUL.FTZ R50, R50, c[0x0][0x2ec] ;  /* 0x0000bb0032327a20 */ /* 0x000fe40000410000 */
[----:B------:R-:W-:Y:S07]  /*4150*/  FMUL.FTZ R51, R51, c[0x0][0x2ec] ;  /* 0x0000bb0033337a20 */ /* 0x000fee0000410000 */
[----:B------:R-:W-:Y:S10]  /*4160*/  MUFU.TANH R166, R48 ;  /* 0x0000003000a67308 */ /* 0x000ff40000002400 */
[----:B------:R-:W-:Y:S01]  /*4170*/  MUFU.TANH R165, R49 ;  /* 0x0000003100a57308 */ /* 0x000fe20000002400 */
[--C-:B---3--:R-:W-:Y:S01]  /*4180*/  FFMA.FTZ R5, R4, c[0x0][0x23c], -R9.reuse ;  /* 0x00008f0004057a23 */ /* 0x108fe20000010809 */
[----:B------:R-:W-:Y:S02]  /*4190*/  MOV R4, R209 ;  /* 0x000000d100047202 */ /* 0x000fe40000000f00 */
[----:B------:R-:W-:Y:S02]  /*41a0*/  @P0 FSEL R4, R209, -INF , !P3 ;  /* 0xff800000d1040808 */ /* 0x000fe40005800000 */
[----:B------:R-:W-:Y:S04]  /*41b0*/  PLOP3.LUT P0, PT, PT, PT, UP0, 0x80, 0x0 ;  /* 0x000000000000781c */ /* 0x000fe80003f0f008 */
[----:B------:R-:W-:Y:S01]  /*41c0*/  MUFU.TANH R176, R50 ;  /* 0x0000003200b07308 */ /* 0x000fe20000002400 */
[--C-:B------:R-:W-:Y:S09]  /*41d0*/  FFMA.FTZ R4, R4, c[0x0][0x23c], -R9.reuse ;  /* 0x00008f0004047a23 */ /* 0x100ff20000010809 */
[----:B------:R3:W-:Y:S10]  /*41e0*/  MUFU.EX2 R228, R4 ;  /* 0x0000000400e47308 */ /* 0x0007f40000000800 */
[----:B------:R1:W-:Y:S10]  /*41f0*/  MUFU.EX2 R229, R5 ;  /* 0x0000000500e57308 */ /* 0x0003f40000000800 */
[----:B------:R-:W2:Y:S01]  /*4200*/  MUFU.TANH R190, R38 ;  /* 0x0000002600be7308 */ /* 0x000ea20000002400 */
[----:B---3--:R-:W-:Y:S02]  /*4210*/  MOV R4, R231 ;  /* 0x000000e700047202 */ /* 0x008fe40000000f00 */
[----:B------:R-:W-:Y:S02]  /*4220*/  @P1 FSEL R4, R231, -INF , !P2 ;  /* 0xff800000e7041808 */ /* 0x000fe40005000000 */
[----:B------:R-:W-:Y:S05]  /*4230*/  PLOP3.LUT P1, PT, PT, PT, UP0, 0x80, 0x0 ;  /* 0x000000000000781c */ /* 0x000fea0003f2f008 */
[----:B------:R-:W-:Y:S01]  /*4240*/  MUFU.TANH R175, R51 ;  /* 0x0000003300af7308 */ /* 0x000fe20000002400 */
[--C-:B-1----:R-:W-:Y:S01]  /*4250*/  FFMA.FTZ R5, R4, c[0x0][0x23c], -R8.reuse ;  /* 0x00008f0004057a23 */ /* 0x102fe20000010808 */
[----:B------:R-:W-:Y:S02]  /*4260*/  MOV R4, R230 ;  /* 0x000000e600047202 */ /* 0x000fe40000000f00 */
[----:B------:R-:W-:Y:S02]  /*4270*/  @P0 FSEL R4, R230, -INF , !P3 ;  /* 0xff800000e6040808 */ /* 0x000fe40005800000 */
[----:B------:R-:W-:Y:S04]  /*4280*/  PLOP3.LUT P0, PT, PT, PT, UP0, 0x80, 0x0 ;  /* 0x000000000000781c */ /* 0x000fe80003f0f008 */
[----:B------:R1:W-:Y:S01]  /*4290*/  MUFU.EX2 R84, R5 ;  /* 0x0000000500547308 */ /* 0x0003e20000000800 */
[----:B------:R-:W-:Y:S09]  /*42a0*/  FFMA.FTZ R4, R4, c[0x0][0x23c], -R8 ;  /* 0x00008f0004047a23 */ /* 0x000ff20000010808 */
[----:B------:R3:W-:Y:S10]  /*42b0*/  MUFU.EX2 R83, R4 ;  /* 0x0000000400537308 */ /* 0x0007f40000000800 */
[----:B------:R-:W2:Y:S01]  /*42c0*/  MUFU.TANH R187, R39 ;  /* 0x0000002700bb7308 */ /* 0x000ea20000002400 */
[----:B-1----:R-:W-:Y:S02]  /*42d0*/  MOV R5, R69 ;  /* 0x0000004500057202 */ /* 0x002fe40000000f00 */
[----:B------:R-:W-:Y:S02]  /*42e0*/  @P1 FSEL R5, R69, -INF , !P2 ;  /* 0xff80000045051808 */ /* 0x000fe40005000000 */
[----:B------:R-:W-:Y:S02]  /*42f0*/  PLOP3.LUT P1, PT, PT, PT, UP0, 0x80, 0x0 ;  /* 0x000000000000781c */ /* 0x000fe40003f2f008 */
[----:B------:R-:W-:Y:S01]  /*4300*/  PLOP3.LUT P2, PT, PT, PT, UP0, 0x80, 0x0 ;  /* 0x000000000000781c */ /* 0x000fe20003f4f008 */
[--C-:B------:R-:W-:Y:S02]  /*4310*/  FFMA.FTZ R5, R5, c[0x0][0x23c], -R0.reuse ;  /* 0x00008f0005057a23 */ /* 0x100fe40000010800 */
[----:B------:R-:W-:Y:S01]  /*4320*/  MUFU.TANH R208, R40 ;  /* 0x0000002800d07308 */ /* 0x000fe20000002400 */
[----:B---3--:R-:W-:Y:S02]  /*4330*/  MOV R4, R68 ;  /* 0x0000004400047202 */ /* 0x008fe40000000f00 */
        /* <DEDUP_REMOVED lines=35> */
[----:B------:R-:W-:Y:S03]  /*4570*/  MOV R12, R136 ;  /* 0x00000088000c7202 */ /* 0x000fe60000000f00 */
[----:B------:R3:W-:Y:S01]  /*4580*/  MUFU.EX2 R182, R13 ;  /* 0x0000000d00b67308 */ /* 0x0007e20000000800 */
        /* <DEDUP_REMOVED lines=8> */
[----:B------:R-:W-:Y:S02]  /*4610*/  PLOP3.LUT P0, PT, PT, PT, UP0, 0x80, 0x0 ;  /* 0x000000000000781c */ /* 0x000fe40003f0f008 */
[----:B---3--:R-:W-:Y:S01]  /*4620*/  MOV R13, R192 ;  /* 0x000000c0000d7202 */ /* 0x008fe20000000f00 */
[--C-:B------:R-:W-:Y:S01]  /*4630*/  FFMA.FTZ R12, R12, c[0x0][0x23c], -R10.reuse ;  /* 0x00008f000c0c7a23 */ /* 0x100fe2000001080a */
[----:B------:R-:W-:Y:S02]  /*4640*/  @P1 FSEL R13, R192, -INF , !P2 ;  /* 0xff800000c00d1808 */ /* 0x000fe40005000000 */
[----:B------:R-:W-:Y:S01]  /*4650*/  PLOP3.LUT P1, PT, PT, PT, UP0, 0x80, 0x0 ;  /* 0x000000000000781c */ /* 0x000fe20003f2f008 */
[----:B------:R3:W-:Y:S01]  /*4660*/  MUFU.EX2 R178, R12 ;  /* 0x0000000c00b27308 */ /* 0x0007e20000000800 */
[----:B------:R-:W-:Y:S01]  /*4670*/  PLOP3.LUT P2, PT, PT, PT, UP0, 0x80, 0x0 ;  /* 0x000000000000781c */ /* 0x000fe20003f4f008 */
[--C-:B------:R-:W-:Y:S08]  /*4680*/  FFMA.FTZ R13, R13, c[0x0][0x23c], -R9.reuse ;  /* 0x00008f000d0d7a23 */ /* 0x100ff00000010809 */
[----:B------:R-:W-:Y:S01]  /*4690*/  MUFU.EX2 R206, R13 ;  /* 0x0000000d00ce7308 */ /* 0x000fe20000000800 */
[----:B-1----:R-:W1:Y:S01]  /*46a0*/  LDSM.16.M88.4 R4, [R116+0x6c00] ;  /* 0x006c00007404783b */ /* 0x002e620000000200 */
[----:B---3--:R-:W-:Y:S02]  /*46b0*/  MOV R12, R191 ;  /* 0x000000bf000c7202 */ /* 0x008fe40000000f00 */
[----:B------:R-:W-:Y:S02]  /*46c0*/  @P0 FSEL R12, R191, -INF , !P3 ;  /* 0xff800000bf0c0808 */ /* 0x000fe40005800000 */
[----:B------:R-:W-:Y:S02]  /*46d0*/  PLOP3.LUT P0, PT, PT, PT, UP0, 0x80, 0x0 ;  /* 0x000000000000781c */ /* 0x000fe40003f0f008 */
[----:B------:R-:W-:Y:S01]  /*46e0*/  PLOP3.LUT P3, PT, PT, PT, UP0, 0x80, 0x0 ;  /* 0x000000000000781c */ /* 0x000fe20003f6f008 */
[--C-:B------:R-:W-:Y:S04]  /*46f0*/  FFMA.FTZ R12, R12, c[0x0][0x23c], -R9.reuse ;  /* 0x00008f000c0c7a23 */ /* 0x100fe80000010809 */
[----:B------:R3:W-:Y:S01]  /*4700*/  MUFU.EX2 R205, R12 ;  /* 0x0000000c00cd7308 */ /* 0x0007e20000000800 */
[-C--:B-1----:R-:W-:Y:S01]  /*4710*/  HMMA.16816.F32.BF16 R52, R104, R4.reuse, R52 ;  /* 0x000000046834723c */ /* 0x082fe20000041834 */
[C---:B---3--:R-:W-:Y:S02]  /*4720*/  @P1 IADD3 R12, R11.reuse, 0x20, RZ ;  /* 0x000000200b0c1810 */ /* 0x048fe40007ffe0ff */
[----:B------:R-:W-:Y:S05]  /*4730*/  PLOP3.LUT P1, PT, PT, PT, UP0, 0x80, 0x0 ;  /* 0x000000000000781c */ /* 0x000fea0003f2f008 */
[C---:B------:R-:W-:Y:S01]  /*4740*/  HMMA.16816.F32.BF16 R56, R112.reuse, R4, R56 ;  /* 0x000000047038723c */ /* 0x040fe20000041838 */
[----:B------:R-:W-:Y:S03]  /*4750*/  @P2 ISETP.GE.AND P2, PT, R12, UR4, PT ;  /* 0x000000040c002c0c */ /* 0x000fe6000bf46270 */
[----:B------:R-:W-:Y:S02]  /*4760*/  @P0 IADD3 R12, R11, 0x21, RZ ;  /* 0x000000210b0c0810 */ /* 0x000fe40007ffe0ff */
[----:B------:R-:W-:Y:S02]  /*4770*/  PLOP3.LUT P0, PT, PT, PT, UP0, 0x80, 0x0 ;  /* 0x000000000000781c */ /* 0x000fe40003f0f008 */
[----:B------:R-:W-:Y:S01]  /*4780*/  @P3 ISETP.GE.AND P3, PT, R12, UR4, PT ;  /* 0x000000040c003c0c */ /* 0x000fe2000bf66270 */
[-C--:B------:R-:W-:Y:S01]  /*4790*/  HMMA.16816.F32.BF16 R60, R112, R6.reuse, R60 ;  /* 0x00000006703c723c */ /* 0x080fe2000004183c */
[----:B------:R-:W3:Y:S02]  /*47a0*/  LDL R114, [R1+0x4] ;  /* 0x0000040001727983 */ /* 0x000ee40000100800 */
[----:B--2---:R-:W-:Y:S02]  /*47b0*/  MOV R12, R134 ;  /* 0x00000086000c7202 */ /* 0x004fe40000000f00 */
[----:B------:R-:W-:Y:S01]  /*47c0*/  @P1 FSEL R12, R134, -INF , !P2 ;  /* 0xff800000860c1808 */ /* 0x000fe20005000000 */
[----:B------:R-:W2:Y:S01]  /*47d0*/  LDL R112, [R1+0x8] ;  /* 0x0000080001707983 */ /* 0x000ea20000100800 */
[----:B------:R-:W-:Y:S01]  /*47e0*/  FMUL.FTZ R52, R52, c[0x0][0x2ec] ;  /* 0x0000bb0034347a20 */ /* 0x000fe20000410000 */
[----:B------:R-:W-:Y:S01]  /*47f0*/  HMMA.16816.F32.BF16 R64, R104, R6, R64 ;  /* 0x000000066840723c */ /* 0x000fe20000041840 */
[----:B------:R-:W-:Y:S01]  /*4800*/  FMUL.FTZ R53, R53, c[0x0][0x2ec] ;  /* 0x0000bb0035357a20 */ /* 0x000fe20000410000 */
[----:B------:R-:W-:Y:S01]  /*4810*/  PLOP3.LUT P1, PT, PT, PT, UP0, 0x80, 0x0 ;  /* 0x000000000000781c */ /* 0x000fe20003f2f008 */
[----:B------:R-:W-:Y:S01]  /*4820*/  MUFU.TANH R161, R52 ;  /* 0x0000003400a17308 */ /* 0x000fe20000002400 */
[--C-:B------:R-:W-:Y:S01]  /*4830*/  FFMA.FTZ R13, R12, c[0x0][0x23c], -R10.reuse ;  /* 0x00008f000c0d7a23 */ /* 0x100fe2000001080a */
[----:B----4-:R-:W-:Y:S01]  /*4840*/  MOV R12, R133 ;  /* 0x00000085000c7202 */ /* 0x010fe20000000f00 */
[----:B------:R-:W-:Y:S01]  /*4850*/  FMUL.FTZ R54, R54, c[0x0][0x2ec] ;  /* 0x0000bb0036367a20 */ /* 0x000fe20000410000 */
[----:B------:R-:W-:Y:S01]  /*4860*/  @P0 FSEL R12, R133, -INF , !P3 ;  /* 0xff800000850c0808 */ /* 0x000fe20005800000 */
[----:B------:R-:W-:Y:S01]  /*4870*/  FMUL.FTZ R55, R55, c[0x0][0x2ec] ;  /* 0x0000bb0037377a20 */ /* 0x000fe20000410000 */
[----:B------:R-:W-:Y:S02]  /*4880*/  MOV R113, R2 ;  /* 0x0000000200717202 */ /* 0x000fe40000000f00 */
[----:B------:R-:W-:Y:S01]  /*4890*/  PLOP3.LUT P0, PT, PT, PT, UP0, 0x80, 0x0 ;  /* 0x000000000000781c */ /* 0x000fe20003f0f008 */
[----:B------:R-:W-:Y:S01]  /*48a0*/  FFMA.FTZ R5, R12, c[0x0][0x23c], -R10 ;  /* 0x00008f000c057a23 */ /* 0x000fe2000001080a */
[----:B------:R-:W-:Y:S01]  /*48b0*/  MOV R4, R190 ;  /* 0x000000be00047202 */ /* 0x000fe20000000f00 */
[----:B------:R-:W-:Y:S01]  /*48c0*/  FMUL.FTZ R56, R56, c[0x0][0x2ec] ;  /* 0x0000bb0038387a20 */ /* 0x000fe20000410000 */
[----:B------:R-:W-:Y:S01]  /*48d0*/  @P1 FSEL R4, R190, -INF , !P2 ;  /* 0xff800000be041808 */ /* 0x000fe20005000000 */
[----:B------:R-:W-:Y:S01]  /*48e0*/  FMUL.FTZ R57, R57, c[0x0][0x2ec] ;  /* 0x0000bb0039397a20 */ /* 0x000fe20000410000 */
[----:B------:R1:W-:Y:S01]  /*48f0*/  MUFU.EX2 R135, R5 ;  /* 0x0000000500877308 */ /* 0x0003e20000000800 */
[----:B------:R-:W-:Y:S01]  /*4900*/  FMUL.FTZ R58, R58, c[0x0][0x2ec] ;  /* 0x0000bb003a3a7a20 */ /* 0x000fe20000410000 */
[----:B------:R-:W-:Y:S01]  /*4910*/  @P4 IADD3 R6, R11, 0x30, RZ ;  /* 0x000000300b064810 */ /* 0x000fe20007ffe0ff */
[----:B------:R-:W-:Y:S01]  /*4920*/  FMUL.FTZ R59, R59, c[0x0][0x2ec] ;  /* 0x0000bb003b3b7a20 */ /* 0x000fe20000410000 */
[----:B------:R-:W-:Y:S01]  /*4930*/  PLOP3.LUT P4, PT, PT, PT, UP0, 0x80, 0x0 ;  /* 0x000000000000781c */ /* 0x000fe20003f8f008 */
[----:B------:R-:W-:Y:S01]  /*4940*/  FMUL.FTZ R60, R60, c[0x0][0x2ec] ;  /* 0x0000bb003c3c7a20 */ /* 0x000fe20000410000 */
[----:B------:R-:W-:Y:S01]  /*4950*/  @P5 ISETP.GE.AND P5, PT, R6, UR4, PT ;  /* 0x0000000406005c0c */ /* 0x000fe2000bfa6270 */
[----:B------:R-:W-:Y:S01]  /*4960*/  FMUL.FTZ R61, R61, c[0x0][0x2ec] ;  /* 0x0000bb003d3d7a20 */ /* 0x000fe20000410000 */
[----:B------:R-:W-:Y:S01]  /*4970*/  PLOP3.LUT P1, PT, PT, PT, UP0, 0x80, 0x0 ;  /* 0x000000000000781c */ /* 0x000fe20003f2f008 */
[----:B------:R-:W-:Y:S01]  /*4980*/  FMUL.FTZ R62, R62, c[0x0][0x2ec] ;  /* 0x0000bb003e3e7a20 */ /* 0x000fe20000410000 */
[----:B------:R-:W-:Y:S01]  /*4990*/  MUFU.TANH R185, R60 ;  /* 0x0000003c00b97308 */ /* 0x000fe20000002400 */
[----:B------:R-:W-:Y:S02]  /*49a0*/  FMUL.FTZ R64, R64, c[0x0][0x2ec] ;  /* 0x0000bb0040407a20 */ /* 0x000fe40000410000 */
[----:B------:R-:W-:Y:S02]  /*49b0*/  FMUL.FTZ R65, R65, c[0x0][0x2ec] ;  /* 0x0000bb0041417a20 */ /* 0x000fe40000410000 */
[----:B------:R-:W-:Y:S02]  /*49c0*/  FMUL.FTZ R66, R66, c[0x0][0x2ec] ;  /* 0x0000bb0042427a20 */ /* 0x000fe40000410000 */
[----:B------:R-:W-:Y:S02]  /*49d0*/  FMUL.FTZ R67, R67, c[0x0][0x2ec] ;  /* 0x0000bb0043437a20 */ /* 0x000fe40000410000 */
[----:B------:R-:W-:Y:S01]  /*49e0*/  FMUL.FTZ R63, R63, c[0x0][0x2ec] ;  /* 0x0000bb003f3f7a20 */ /* 0x000fe20000410000 */
[----:B------:R-:W-:Y:S01]  /*49f0*/  MUFU.TANH R183, R61 ;  /* 0x0000003d00b77308 */ /* 0x000fe20000002400 */
[--C-:B-1----:R-:W-:Y:S01]  /*4a00*/  FFMA.FTZ R5, R4, c[0x0][0x23c], -R9.reuse ;  /* 0x00008f0004057a23 */ /* 0x102fe20000010809 */
[----:B------:R-:W-:Y:S02]  /*4a10*/  MOV R4, R187 ;  /* 0x000000bb00047202 */ /* 0x000fe40000000f00 */
[----:B------:R-:W-:Y:S02]  /*4a20*/  @P0 FSEL R4, R187, -INF , !P3 ;  /* 0xff800000bb040808 */ /* 0x000fe40005800000 */
[----:B------:R-:W-:Y:S04]  /*4a30*/  PLOP3.LUT P0, PT, PT, PT, UP0, 0x80, 0x0 ;  /* 0x000000000000781c */ /* 0x000fe80003f0f008 */
[----:B------:R-:W1:Y:S01]  /*4a40*/  MUFU.TANH R200, R62 ;  /* 0x0000003e00c87308 */ /* 0x000e620000002400 */
[--C-:B------:R-:W-:Y:S09]  /*4a50*/  FFMA.FTZ R4, R4, c[0x0][0x23c], -R9.reuse ;  /* 0x00008f0004047a23 */ /* 0x100ff20000010809 */
[----:B------:R4:W-:Y:S10]  /*4a60*/  MUFU.EX2 R195, R4 ;  /* 0x0000000400c37308 */ /* 0x0009f40000000800 */
[----:B------:R4:W-:Y:S01]  /*4a70*/  MUFU.EX2 R196, R5 ;  /* 0x0000000500c47308 */ /* 0x0009e20000000800 */
[----:B-1----:R-:W-:Y:S09]  /*4a80*/  MOV R7, R200 ;  /* 0x000000c800077202 */ /* 0x002ff20000000f00 */
[----:B------:R-:W1:Y:S01]  /*4a90*/  MUFU.TANH R155, R53 ;  /* 0x00000035009b7308 */ /* 0x000e620000002400 */
[----:B----4-:R-:W-:Y:S02]  /*4aa0*/  MOV R4, R208 ;  /* 0x000000d000047202 */ /* 0x010fe40000000f00 */
[----:B------:R-:W-:Y:S02]  /*4ab0*/  @P1 FSEL R4, R208, -INF , !P2 ;  /* 0xff800000d0041808 */ /* 0x000fe40005000000 */
[----:B------:R-:W-:Y:S05]  /*4ac0*/  PLOP3.LUT P1, PT, PT, PT, UP0, 0x80, 0x0 ;  /* 0x000000000000781c */ /* 0x000fea0003f2f008 */
[----:B------:R-:W-:Y:S01]  /*4ad0*/  MUFU.TANH R152, R64 ;  /* 0x0000004000987308 */ /* 0x000fe20000002400 */
[--C-:B------:R-:W-:Y:S01]  /*4ae0*/  FFMA.FTZ R5, R4, c[0x0][0x23c], -R8.reuse ;  /* 0x00008f0004057a23 */ /* 0x100fe20000010808 */
[----:B------:R-:W-:Y:S02]  /*4af0*/  MOV R4, R207 ;  /* 0x000000cf00047202 */ /* 0x000fe40000000f00 */
[----:B------:R-:W-:Y:S02]  /*4b00*/  @P0 FSEL R4, R207, -INF , !P3 ;  /* 0xff800000cf040808 */ /* 0x000fe40005800000 */
[----:B------:R-:W-:Y:S04]  /*4b10*/  PLOP3.LUT P0, PT, PT, PT, UP0, 0x80, 0x0 ;  /* 0x000000000000781c */ /* 0x000fe80003f0f008 */
[----:B------:R4:W-:Y:S10]  /*4b20*/  MUFU.EX2 R234, R5 ;  /* 0x0000000500ea7308 */ /* 0x0009f40000000800 */
[----:B------:R-:W-:Y:S10]  /*4b30*/  MUFU.TANH R151, R65 ;  /* 0x0000004100977308 */ /* 0x000ff40000002400 */
[----:B------:R-:W-:Y:S01]  /*4b40*/  MUFU.TANH R164, R66 ;  /* 0x0000004200a47308 */ /* 0x000fe20000002400 */
[----:B----4-:R-:W-:Y:S01]  /*4b50*/  FFMA.FTZ R5, R4, c[0x0][0x23c], -R8 ;  /* 0x00008f0004057a23 */ /* 0x010fe20000010808 */
        /* <DEDUP_REMOVED lines=8> */
[----:B------:R-:W-:Y:S01]  /*4be0*/  MUFU.TANH R199, R63 ;  /* 0x0000003f00c77308 */ /* 0x000fe20000002400 */
[--C-:B----4-:R-:W-:Y:S01]  /*4bf0*/  FFMA.FTZ R5, R4, c[0x0][0x23c], -R0.reuse ;  /* 0x00008f0004057a23 */ /* 0x110fe20000010800 */
[----:B------:R-:W-:Y:S02]  /*4c00*/  MOV R4, R232 ;  /* 0x000000e800047202 */ /* 0x000fe40000000f00 */
[----:B------:R-:W-:Y:S02]  /*4c10*/  @P0 FSEL R4, R232, -INF , !P3 ;  /* 0xff800000e8040808 */ /* 0x000fe40005800000 */
[----:B------:R-:W-:Y:S04]  /*4c20*/  PLOP3.LUT P3, PT, PT, PT, UP0, 0x80, 0x0 ;  /* 0x000000000000781c */ /* 0x000fe80003f6f008 */
[----:B------:R-:W-:Y:S01]  /*4c30*/  MUFU.EX2 R3, R5 ;  /* 0x0000000500037308 */ /* 0x000fe20000000800 */
[----:B------:R-:W-:Y:S01]  /*4c40*/  PLOP3.LUT P0, PT, PT, PT, UP0, 0x80, 0x0 ;  /* 0x000000000000781c */ /* 0x000fe20003f0f008 */
[----:B------:R-:W-:Y:S08]  /*4c50*/  FFMA.FTZ R4, R4, c[0x0][0x23c], -R0 ;  /* 0x00008f0004047a23 */ /* 0x000ff00000010800 */
[----:B------:R4:W-:Y:S10]  /*4c60*/  MUFU.EX2 R2, R4 ;  /* 0x0000000400027308 */ /* 0x0009f40000000800 */
[----:B------:R-:W1:Y:S10]  /*4c70*/  MUFU.TANH R172, R54 ;  /* 0x0000003600ac7308 */ /* 0x000e740000002400 */
[----:B------:R-:W1:Y:S01]  /*4c80*/  MUFU.TANH R171, R55 ;  /* 0x0000003700ab7308 */ /* 0x000e620000002400 */
[C---:B----4-:R-:W-:Y:S02]  /*4c90*/  @P1 IADD3 R4, R11.reuse, 0x28, RZ ;  /* 0x000000280b041810 */ /* 0x050fe40007ffe0ff */
[----:B------:R-:W-:Y:S02]  /*4ca0*/  PLOP3.LUT P1, PT, PT, PT, UP0, 0x80, 0x0 ;  /* 0x000000000000781c */ /* 0x000fe40003f2f008 */
[----:B------:R-:W-:Y:S02]  /*4cb0*/  @P6 ISETP.GE.AND P6, PT, R4, UR4, PT ;  /* 0x0000000404006c0c */ /* 0x000fe4000bfc6270 */
[----:B------:R-:W-:Y:S03]  /*4cc0*/  @P0 IADD3 R4, R11, 0x29, RZ ;  /* 0x000000290b040810 */ /* 0x000fe60007ffe0ff */
[----:B------:R-:W4:Y:S01]  /*4cd0*/  MUFU.TANH R188, R56 ;  /* 0x0000003800bc7308 */ /* 0x000f220000002400 */
        /* <DEDUP_REMOVED lines=17> */
[----:B------:R1:W-:Y:S10]  /*4df0*/  MUFU.EX2 R218, R5 ;  /* 0x0000000500da7308 */ /* 0x0003f40000000800 */
[----:B------:R-:W-:Y:S01]  /*4e00*/  MUFU.EX2 R174, R13 ;  /* 0x0000000d00ae7308 */ /* 0x000fe20000000800 */
[--C-:B-1----:R-:W-:Y:S01]  /*4e10*/  FFMA.FTZ R5, R4, c[0x0][0x23c], -R0.reuse ;  /* 0x00008f0004057a23 */ /* 0x102fe20000010800 */
[----:B------:R-:W-:Y:S02]  /*4e20*/  MOV R4, R224 ;  /* 0x000000e000047202 */ /* 0x000fe40000000f00 */
[----:B------:R-:W-:Y:S06]  /*4e30*/  @P0 FSEL R4, R224, -INF , !P3 ;  /* 0xff800000e0040808 */ /* 0x000fec0005800000 */
        /* <DEDUP_REMOVED lines=33> */
[----:B------:R-:W-:Y:S02]  /*5050*/  MOV R4, R155 ;  /* 0x0000009b00047202 */ /* 0x000fe40000000f00 */
[----:B------:R-:W-:Y:S03]  /*5060*/  @P1 FSEL R4, R155, -INF , !P6 ;  /* 0xff8000009b041808 */ /* 0x000fe60007000000 */
[----:B------:R1:W-:Y:S01]  /*5070*/  MUFU.EX2 R132, R5 ;  /* 0x0000000500847308 */ /* 0x0003e20000000800 */
[----:B------:R-:W-:Y:S01]  /*5080*/  PLOP3.LUT P1, PT, PT, PT, UP0, 0x80, 0x0 ;  /* 0x000000000000781c */ /* 0x000fe20003f2f008 */
[----:B-1----:R-:W-:Y:S01]  /*5090*/  FFMA.FTZ R5, R4, c[0x0][0x23c], -R10 ;  /* 0x00008f0004057a23 */ /* 0x002fe2000001080a */
[----:B------:R-:W-:Y:S02]  /*50a0*/  MOV R4, R172 ;  /* 0x000000ac00047202 */ /* 0x000fe40000000f00 */
[----:B------:R-:W-:Y:S05]  /*50b0*/  @P0 FSEL R4, R172, -INF , !P5 ;  /* 0xff800000ac040808 */ /* 0x000fea0006800000 */
[----:B------:R1:W-:Y:S01]  /*50c0*/  MUFU.EX2 R131, R5 ;  /* 0x0000000500837308 */ /* 0x0003e20000000800 */
[----:B------:R-:W-:Y:S01]  /*50d0*/  PLOP3.LUT P0, PT, PT, PT, UP0, 0x80, 0x0 ;  /* 0x000000000000781c */ /* 0x000fe20003f0f008 */
[--C-:B-1----:R-:W-:Y:S01]  /*50e0*/  FFMA.FTZ R5, R4, c[0x0][0x23c], -R9.reuse ;  /* 0x00008f0004057a23 */ /* 0x102fe20000010809 */
[----:B------:R-:W-:Y:S02]  /*50f0*/  MOV R4, R171 ;  /* 0x000000ab00047202 */ /* 0x000fe40000000f00 */
[----:B------:R-:W-:Y:S05]  /*5100*/  @P1 FSEL R4, R171, -INF , !P6 ;  /* 0xff800000ab041808 */ /* 0x000fea0007000000 */
[----:B------:R1:W-:Y:S01]  /*5110*/  MUFU.EX2 R179, R5 ;  /* 0x0000000500b37308 */ /* 0x0003e20000000800 */
[----:B------:R-:W-:Y:S01]  /*5120*/  PLOP3.LUT P1, PT, PT, PT, UP0, 0x80, 0x0 ;  /* 0x000000000000781c */ /* 0x000fe20003f2f008 */
[--C-:B-1----:R-:W-:Y:S01]  /*5130*/  FFMA.FTZ R5, R4, c[0x0][0x23c], -R9.reuse ;  /* 0x00008f0004057a23 */ /* 0x102fe20000010809 */
[----:B----4-:R-:W-:Y:S02]  /*5140*/  MOV R4, R188 ;  /* 0x000000bc00047202 */ /* 0x010fe40000000f00 */
        /* <DEDUP_REMOVED lines=13> */
[----:B----4-:R-:W-:Y:S01]  /*5220*/  F2FP.BF16.PACK_AB R6, R87, R88 ;  /* 0x000000585706723e */ /* 0x010fe200000010ff */
[----:B-1----:R-:W-:Y:S01]  /*5230*/  FFMA.FTZ R5, R4, c[0x0][0x23c], -R8 ;  /* 0x00008f0004057a23 */ /* 0x002fe20000010808 */
[----:B--2---:R-:W-:Y:S02]  /*5240*/  MOV R4, R214 ;  /* 0x000000d600047202 */ /* 0x004fe40000000f00 */
        /* <DEDUP_REMOVED lines=35> */
[----:B----4-:R-:W-:Y:S01]  /*5480*/  F2FP.BF16.PACK_AB R5, R80, R81 ;  /* 0x000000515005723e */ /* 0x010fe200000010ff */
        /* <DEDUP_REMOVED lines=11> */
[----:B----4-:R-:W-:Y:S01]  /*5540*/  F2FP.BF16.PACK_AB R6, R78, R79 ;  /* 0x0000004f4e06723e */ /* 0x010fe200000010ff */
[----:B------:R4:W-:Y:S01]  /*5550*/  STS [R147+0x14000], R4 ;  /* 0x0140000493007388 */ /* 0x0009e20000000800 */
[----:B---3--:R-:W-:Y:S02]  /*5560*/  F2FP.BF16.PACK_AB R7, R83, R84 ;  /* 0x000000545307723e */ /* 0x008fe400000010ff */
[----:B------:R-:W-:Y:S01]  /*5570*/  MOV R5, R164 ;  /* 0x000000a400057202 */ /* 0x000fe20000000f00 */
[----:B------:R3:W-:Y:S01]  /*5580*/  STS [R147+0x14400], R6 ;  /* 0x0144000693007388 */ /* 0x0007e20000000800 */
[----:B------:R-:W-:Y:S02]  /*5590*/  @P0 FSEL R5, R164, -INF , !P3 ;  /* 0xff800000a4050808 */ /* 0x000fe40005800000 */
[----:B------:R-:W-:Y:S01]  /*55a0*/  PLOP3.LUT P0, PT, PT, PT, UP0, 0x80, 0x0 ;  /* 0x000000000000781c */ /* 0x000fe20003f0f008 */
[----:B------:R2:W-:Y:S02]  /*55b0*/  STS [R148+0x12400], R8 ;  /* 0x0124000894007388 */ /* 0x0005e40000000800 */
[--C-:B-1----:R-:W-:Y:S01]  /*55c0*/  FFMA.FTZ R10, R5, c[0x0][0x23c], -R9.reuse ;  /* 0x00008f00050a7a23 */ /* 0x102fe20000010809 */
[----:B------:R-:W-:Y:S02]  /*55d0*/  F2FP.BF16.PACK_AB R5, R178, R182 ;  /* 0x000000b6b205723e */ /* 0x000fe400000010ff */
[----:B----4-:R-:W-:Y:S01]  /*55e0*/  F2FP.BF16.PACK_AB R4, R193, R194 ;  /* 0x000000c2c104723e */ /* 0x010fe200000010ff */
[----:B------:R-:W-:Y:S01]  /*55f0*/  MUFU.EX2 R170, R10 ;  /* 0x0000000a00aa7308 */ /* 0x000fe20000000800 */
[----:B---3--:R-:W-:Y:S03]  /*5600*/  MOV R6, R162 ;  /* 0x000000a200067202 */ /* 0x008fe60000000f00 */
        /* <DEDUP_REMOVED lines=10> */
[----:B------:R-:W-:Y:S02]  /*56b0*/  PLOP3.LUT P1, PT, PT, PT, UP5, 0x80, 0x0 ;  /* 0x000000000000781c */ /* 0x000fe40003f2f058 */
[----:B------:R-:W-:Y:S05]  /*56c0*/  IADD3.X R115, R112, UR10, RZ, P0, !PT ;  /* 0x0000000a70737c10 */ /* 0x000fea00087fe4ff */
[----:B------:R-:W4:Y:S02]  /*56d0*/  LDG.E R112, [R114.64] ;  /* 0x0000002072707981 */ /* 0x000f24000c1e1900 */
[----:B------:R3:W3:Y:S01]  /*56e0*/  MUFU.EX2 R226, R0 ;  /* 0x0000000000e27308 */ /* 0x0006e20000000800 */
[----:B-1----:R-:W-:Y:S02]  /*56f0*/  F2FP.BF16.PACK_AB R4, R205, R206 ;  /* 0x000000cecd04723e */ /* 0x002fe400000010ff */
[----:B--2---:R-:W-:Y:S03]  /*5700*/  F2FP.BF16.PACK_AB R5, R70, R71 ;  /* 0x000000474605723e */ /* 0x004fe600000010ff */
[----:B------:R1:W-:Y:S04]  /*5710*/  STS [R146+0x12400], R4 ;  /* 0x0124000492007388 */ /* 0x0003e80000000800 */
[----:B------:R2:W-:Y:S01]  /*5720*/  STS [R148+0x14000], R7 ;  /* 0x0140000794007388 */ /* 0x0005e20000000800 */
[----:B---3--:R-:W-:Y:S02]  /*5730*/  F2FP.BF16.PACK_AB R0, R180, R181 ;  /* 0x000000b5b400723e */ /* 0x008fe400000010ff */
        /* <DEDUP_REMOVED lines=9> */
[----:B---3--:R-:W-:Y:S03]  /*57d0*/  F2FP.BF16.PACK_AB R5, R2, R3 ;  /* 0x000000030205723e */ /* 0x008fe600000010ff */
[----:B------:R2:W-:Y:S01]  /*57e0*/  STS [R143+0x12400], R0 ;  /* 0x012400008f007388 */ /* 0x0005e20000000800 */
[----:B------:R-:W-:Y:S05]  /*57f0*/  F2FP.BF16.PACK_AB R4, R160, R163 ;  /* 0x000000a3a004723e */ /* 0x000fea00000010ff */
[----:B------:R3:W-:Y:S04]  /*5800*/  STS [R143+0x12000], R4 ;  /* 0x012000048f007388 */ /* 0x0007e80000000800 */
[----:B------:R3:W-:Y:S04]  /*5810*/  STS [R142+0x14000], R6 ;  /* 0x014000068e007388 */ /* 0x0007e80000000800 */
[----:B------:R3:W-:Y:S01]  /*5820*/  STS [R142+0x14400], R5 ;  /* 0x014400058e007388 */ /* 0x0007e20000000800 */
[----:B-1----:R-:W-:Y:S02]  /*5830*/  F2FP.BF16.PACK_AB R7, R218, R221 ;  /* 0x000000ddda07723e */ /* 0x002fe400000010ff */
[----:B--2---:R-:W-:Y:S03]  /*5840*/  F2FP.BF16.PACK_AB R0, R153, R154 ;  /* 0x0000009a9900723e */ /* 0x004fe600000010ff */
[----:B------:R1:W-:Y:S01]  /*5850*/  STS [R143+0x14000], R7 ;  /* 0x014000078f007388 */ /* 0x0003e20000000800 */
[----:B---3--:R-:W-:Y:S02]  /*5860*/  F2FP.BF16.PACK_AB R4, R177, R179 ;  /* 0x000000b3b104723e */ /* 0x008fe400000010ff */
[----:B------:R-:W-:Y:S02]  /*5870*/  F2FP.BF16.PACK_AB R6, R250, R252 ;  /* 0x000000fcfa06723e */ /* 0x000fe400000010ff */
        /* <DEDUP_REMOVED lines=8> */
[----:B------:R-:W-:Y:S03]  /*5900*/  F2FP.BF16.PACK_AB R4, R202, R204 ;  /* 0x000000ccca04723e */ /* 0x000fe600000010ff */
[----:B------:R-:W-:Y:S01]  /*5910*/  STS [R144+0x12400], R5 ;  /* 0x0124000590007388 */ /* 0x000fe20000000800 */
[----:B-1----:R-:W-:Y:S03]  /*5920*/  F2FP.BF16.PACK_AB R0, R226, R237 ;  /* 0x000000ede200723e */ /* 0x002fe600000010ff */
[----:B------:R-:W-:Y:S04]  /*5930*/  STS [R145+0x14000], R7 ;  /* 0x0140000791007388 */ /* 0x000fe80000000800 */
[----:B------:R-:W-:Y:S04]  /*5940*/  STS [R145+0x14400], R6 ;  /* 0x0144000691007388 */ /* 0x000fe80000000800 */
[----:B------:R-:W-:Y:S04]  /*5950*/  STS [R144+0x14000], R4 ;  /* 0x0140000490007388 */ /* 0x000fe80000000800 */
[----:B------:R1:W-:Y:S04]  /*5960*/  STS [R144+0x14400], R0 ;  /* 0x0144000090007388 */ /* 0x0003e80000000800 */
[----:B------:R-:W-:Y:S08]  /*5970*/  LDSM.16.M88.4 R64, [R122+0x4000] ;  /* 0x004000007a40783b */ /* 0x000ff00000000200 */
[----:B------:R-:W2:Y:S08]  /*5980*/  LDSM.16.M88.4 R16, [R117+0x8000] ;  /* 0x008000007510783b */ /* 0x000eb00000000200 */
[----:B------:R-:W3:Y:S01]  /*5990*/  LDSM.16.M88.4 R60, [R122+0x5000] ;  /* 0x005000007a3c783b */ /* 0x000ee20000000200 */
[----:B-1----:R-:W-:Y:S07]  /*59a0*/  FFMA.FTZ R0, -R137, R137, 1 ;  /* 0x3f80000089007423 */ /* 0x002fee0000010189 */
[----:B------:R-:W1:Y:S01]  /*59b0*/  LDSM.16.M88.4 R32, [R117+0x8400] ;  /* 0x008400007520783b */ /* 0x000e620000000200 */
[----:B------:R-:W-:Y:S07]  /*59c0*/  FMUL.FTZ R0, R0, c[0x0][0x2ec] ;  /* 0x0000bb0000007a20 */ /* 0x000fee0000410000 */
[----:B------:R-:W1:Y:S08]  /*59d0*/  LDSM.16.M88.4 R48, [R117+0x8800] ;  /* 0x008800007530783b */ /* 0x000e700000000200 */
[----:B------:R-:W1:Y:S01]  /*59e0*/  LDSM.16.M88.4 R100, [R117+0x8c00] ;  /* 0x008c00007564783b */ /* 0x000e620000000200 */
[-C--:B--2---:R-:W-:Y:S07]  /*59f0*/  HMMA.16816.F32.BF16 R4, R64, R16.reuse, RZ ;  /* 0x000000104004723c */ /* 0x084fee00000418ff */
[----:B------:R-:W-:Y:S01]  /*5a00*/  LDSM.16.M88.4 R104, [R123+0x4000] ;  /* 0x004000007b68783b */ /* 0x000fe20000000200 */
[C---:B---3--:R-:W-:Y:S07]  /*5a10*/  HMMA.16816.F32.BF16 R8, R60.reuse, R16, RZ ;  /* 0x000000103c08723c */ /* 0x048fee00000418ff */
[----:B------:R-:W2:Y:S01]  /*5a20*/  LDSM.16.M88.4 R108, [R116+0x8000] ;  /* 0x00800000746c783b */ /* 0x000ea20000000200 */
        /* <DEDUP_REMOVED lines=18> */
[C---:B----4-:R-:W-:Y:S02]  /*5b50*/  FADD.FTZ R4, -R112.reuse, R4 ;  /* 0x0000000470047221 */ /* 0x050fe40000010100 */
[----:B------:R-:W-:Y:S02]  /*5b60*/  FADD.FTZ R5, -R112, R5 ;  /* 0x0000000570057221 */ /* 0x000fe40000010100 */
[----:B------:R-:W-:Y:S01]  /*5b70*/  FMUL.FTZ R4, R217, R4 ;  /* 0x00000004d9047220 */ /* 0x000fe20000410000 */
[----:B------:R-:W-:Y:S01]  /*5b80*/  MOV R217, R113 ;  /* 0x0000007100d97202 */ /* 0x000fe20000000f00 */
[----:B------:R-:W-:Y:S02]  /*5b90*/  FMUL.FTZ R113, R150, R5 ;  /* 0x0000000596717220 */ /* 0x000fe40000410000 */
[----:B------:R-:W-:Y:S01]  /*5ba0*/  FMUL.FTZ R150, R4, R0 ;  /* 0x0000000004967220 */ /* 0x000fe20000410000 */
[----:B------:R-:W2:Y:S01]  /*5bb0*/  LDG.E R5, [R114.64+0x20] ;  /* 0x0000202072057981 */ /* 0x000ea2000c1e1900 */
[C---:B-1----:R-:W-:Y:S03]  /*5bc0*/  HMMA.16816.F32.BF16 R8, R100.reuse, R108, R8 ;  /* 0x0000006c6408723c */ /* 0x042fe60000041808 */
[----:B------:R1:W3:Y:S04]  /*5bd0*/  LDG.E R4, [R114.64+0x100] ;  /* 0x0001002072047981 */ /* 0x0002e8000c1e1900 */
[----:B------:R1:W4:Y:S01]  /*5be0*/  LDG.E R0, [R114.64+0x120] ;  /* 0x0001202072007981 */ /* 0x000322000c1e1900 */
[-C--:B------:R-:W-:Y:S08]  /*5bf0*/  HMMA.16816.F32.BF16 R12, R100, R110.reuse, R12 ;  /* 0x0000006e640c723c */ /* 0x080ff0000004180c */
[C---:B------:R-:W-:Y:S01]  /*5c00*/  HMMA.16816.F32.BF16 R16, R104.reuse, R110, R16 ;  /* 0x0000006e6810723c */ /* 0x040fe20000041810 */
[----:B------:R-:W1:Y:S11]  /*5c10*/  LDSM.16.M88.4 R108, [R116+0x8400] ;  /* 0x00840000746c783b */ /* 0x000e760000000200 */
[----:B------:R-:W-:Y:S11]  /*5c20*/  @!UPT UIADD3 URZ, URZ, URZ, URZ ;  /* 0x0000003f3f3ff290 */ /* 0x000ff6000fffe03f */
[----:B------:R-:W-:Y:S01]  /*5c30*/  @!UPT UIADD3 URZ, URZ, URZ, URZ ;  /* 0x0000003f3f3ff290 */ /* 0x000fe2000fffe03f */
[C---:B------:R-:W-:Y:S02]  /*5c40*/  FADD.FTZ R16, -R112.reuse, R16 ;  /* 0x0000001070107221 */ /* 0x040fe40000010100 */
[C---:B------:R-:W-:Y:S01]  /*5c50*/  FADD.FTZ R17, -R112.reuse, R17 ;  /* 0x0000001170117221 */ /* 0x040fe20000010100 */
[-C--:B-1----:R-:W-:Y:S08]  /*5c60*/  HMMA.16816.F32.BF16 R20, R104, R108.reuse, R20 ;  /* 0x0000006c6814723c */ /* 0x082ff00000041814 */
[C---:B------:R-:W-:Y:S08]  /*5c70*/  HMMA.16816.F32.BF16 R24, R100.reuse, R108, R24 ;  /* 0x0000006c6418723c */ /* 0x040ff00000041818 */
[-C--:B------:R-:W-:Y:S08]  /*5c80*/  HMMA.16816.F32.BF16 R28, R100, R110.reuse, R28 ;  /* 0x0000006e641c723c */ /* 0x080ff0000004181c */
[C---:B------:R-:W-:Y:S01]  /*5c90*/  FADD.FTZ R20, -R112.reuse, R20 ;  /* 0x0000001470147221 */ /* 0x040fe20000010100 */
[C---:B------:R-:W-:Y:S01]  /*5ca0*/  HMMA.16816.F32.BF16 R32, R104.reuse, R110, R32 ;  /* 0x0000006e6820723c */ /* 0x040fe20000041820 */
[----:B------:R-:W1:Y:S02]  /*5cb0*/  LDSM.16.M88.4 R108, [R116+0x8800] ;  /* 0x00880000746c783b */ /* 0x000e640000000200 */
[C---:B------:R-:W-:Y:S11]  /*5cc0*/  FADD.FTZ R21, -R112.reuse, R21 ;  /* 0x0000001570157221 */ /* 0x040ff60000010100 */
[----:B------:R-:W-:Y:S10]  /*5cd0*/  @!UPT UIADD3 URZ, URZ, URZ, URZ ;  /* 0x0000003f3f3ff290 */ /* 0x000ff4000fffe03f */
[C---:B------:R-:W-:Y:S02]  /*5ce0*/  FADD.FTZ R32, -R112.reuse, R32 ;  /* 0x0000002070207221 */ /* 0x040fe40000010100 */
[----:B------:R-:W-:Y:S01]  /*5cf0*/  FADD.FTZ R33, -R112, R33 ;  /* 0x0000002170217221 */ /* 0x000fe20000010100 */
[-C--:B-1----:R-:W-:Y:S08]  /*5d00*/  HMMA.16816.F32.BF16 R36, R104, R108.reuse, R36 ;  /* 0x0000006c6824723c */ /* 0x082ff00000041824 */
[C---:B------:R-:W-:Y:S08]  /*5d10*/  HMMA.16816.F32.BF16 R40, R100.reuse, R108, R40 ;  /* 0x0000006c6428723c */ /* 0x040ff00000041828 */
[-C--:B------:R-:W-:Y:S08]  /*5d20*/  HMMA.16816.F32.BF16 R44, R100, R110.reuse, R44 ;  /* 0x0000006e642c723c */ /* 0x080ff0000004182c */
[C---:B------:R-:W-:Y:S01]  /*5d30*/  HMMA.16816.F32.BF16 R48, R104.reuse, R110, R48 ;  /* 0x0000006e6830723c */ /* 0x040fe20000041830 */
[----:B------:R-:W1:Y:S07]  /*5d40*/  LDSM.16.M88.4 R108, [R116+0x8c00] ;  /* 0x008c0000746c783b */ /* 0x000e6e0000000200 */
[-C--:B-1----:R-:W-:Y:S08]  /*5d50*/  HMMA.16816.F32.BF16 R52, R104, R108.reuse, R52 ;  /* 0x0000006c6834723c */ /* 0x082ff00000041834 */
[C---:B------:R-:W-:Y:S08]  /*5d60*/  HMMA.16816.F32.BF16 R56, R100.reuse, R108, R56 ;  /* 0x0000006c6438723c */ /* 0x040ff00000041838 */
[-C--:B------:R-:W-:Y:S07]  /*5d70*/  HMMA.16816.F32.BF16 R60, R100, R110.reuse, R60 ;  /* 0x0000006e643c723c */ /* 0x080fee000004183c */
[----:B------:R-:W-:Y:S01]  /*5d80*/  FFMA.FTZ R100, -R141, R141, 1 ;  /* 0x3f8000008d647423 */ /* 0x000fe2000001018d */
[----:B------:R-:W-:Y:S01]  /*5d90*/  HMMA.16816.F32.BF16 R64, R104, R110, R64 ;  /* 0x0000006e6840723c */ /* 0x000fe20000041840 */
[----:B------:R-:W-:Y:S03]  /*5da0*/  FMUL.FTZ R103, R203, R16 ;  /* 0x00000010cb677220 */ /* 0x000fe60000410000 */
[----:B------:R-:W-:Y:S02]  /*5db0*/  FMUL.FTZ R100, R100, c[0x0][0x2ec] ;  /* 0x0000bb0064647a20 */ /* 0x000fe40000410000 */
[----:B------:R-:W-:Y:S02]  /*5dc0*/  FMUL.FTZ R102, R201, R17 ;  /* 0x00000011c9667220 */ /* 0x000fe40000410000 */
[----:B------:R-:W-:Y:S04]  /*5dd0*/  FFMA.FTZ R17, -R189, R189, 1 ;  /* 0x3f800000bd117423 */ /* 0x000fe800000101bd */
[----:B------:R-:W-:Y:S02]  /*5de0*/  FFMA.FTZ R16, -R140, R140, 1 ;  /* 0x3f8000008c107423 */ /* 0x000fe4000001018c */
[----:B------:R-:W-:Y:S02]  /*5df0*/  FMUL.FTZ R141, R113, R100 ;  /* 0x00000064718d7220 */ /* 0x000fe40000410000 */
[----:B------:R-:W-:Y:S02]  /*5e00*/  FMUL.FTZ R101, R194, R20 ;  /* 0x00000014c2657220 */ /* 0x000fe40000410000 */
[----:B------:R-:W-:Y:S02]  /*5e10*/  FMUL.FTZ R100, R193, R21 ;  /* 0x00000015c1647220 */ /* 0x000fe40000410000 */
[----:B------:R-:W-:Y:S02]  /*5e20*/  FMUL.FTZ R17, R17, c[0x0][0x2ec] ;  /* 0x0000bb0011117a20 */ /* 0x000fe40000410000 */
[----:B------:R-:W-:Y:S02]  /*5e30*/  FMUL.FTZ R16, R16, c[0x0][0x2ec] ;  /* 0x0000bb0010107a20 */ /* 0x000fe40000410000 */
[----:B------:R-:W-:Y:S02]  /*5e40*/  FFMA.FTZ R20, -R139, R139, 1 ;  /* 0x3f8000008b147423 */ /* 0x000fe4000001018b */
[----:B------:R-:W-:Y:S02]  /*5e50*/  FFMA.FTZ R21, -R138, R138, 1 ;  /* 0x3f8000008a157423 */ /* 0x000fe4000001018a */
[----:B------:R-:W-:Y:S02]  /*5e60*/  FMUL.FTZ R140, R103, R17 ;  /* 0x00000011678c7220 */ /* 0x000fe40000410000 */
[----:B------:R-:W-:Y:S02]  /*5e70*/  FMUL.FTZ R139, R102, R16 ;  /* 0x00000010668b7220 */ /* 0x000fe40000410000 */
[----:B------:R-:W-:Y:S02]  /*5e80*/  FMUL.FTZ R17, R20, c[0x0][0x2ec] ;  /* 0x0000bb0014117a20 */ /* 0x000fe40000410000 */
[----:B------:R-:W-:Y:S02]  /*5e90*/  FMUL.FTZ R16, R21, c[0x0][0x2ec] ;  /* 0x0000bb0015107a20 */ /* 0x000fe40000410000 */
        /* <DEDUP_REMOVED lines=30> */
[----:B------:R-:W-:Y:S02]  /*6080*/  FMUL.FTZ R37, R132, R37 ;  /* 0x0000002584257220 */ /* 0x000fe40000410000 */
[----:B------:R-:W-:Y:S02]  /*6090*/  FMUL.FTZ R36, R131, R36 ;  /* 0x0000002483247220 */ /* 0x000fe40000410000 */
        /* <DEDUP_REMOVED lines=12> */
[C---:B--2---:R-:W-:Y:S02]  /*6160*/  FADD.FTZ R17, -R5.reuse, R6 ;  /* 0x0000000605117221 */ /* 0x044fe40000010100 */
[----:B------:R-:W-:Y:S02]  /*6170*/  FADD.FTZ R16, -R5, R7 ;  /* 0x0000000705107221 */ /* 0x000fe40000010100 */
[----:B------:R-:W-:Y:S02]  /*6180*/  FFMA.FTZ R6, -R219, R219, 1 ;  /* 0x3f800000db067423 */ /* 0x000fe400000101db */
[----:B------:R-:W-:Y:S02]  /*6190*/  FFMA.FTZ R21, -R161, R161, 1 ;  /* 0x3f800000a1157423 */ /* 0x000fe400000101a1 */
[----:B------:R-:W-:Y:S02]  /*61a0*/  FFMA.FTZ R20, -R155, R155, 1 ;  /* 0x3f8000009b147423 */ /* 0x000fe4000001019b */
[----:B------:R-:W-:Y:S02]  /*61b0*/  FFMA.FTZ R7, -R220, R220, 1 ;  /* 0x3f800000dc077423 */ /* 0x000fe400000101dc */
[----:B------:R-:W-:Y:S02]  /*61c0*/  FMUL.FTZ R16, R89, R16 ;  /* 0x0000001059107220 */ /* 0x000fe40000410000 */
[----:B------:R-:W-:Y:S01]  /*61d0*/  FMUL.FTZ R6, R6, c[0x0][0x2ec] ;  /* 0x0000bb0006067a20 */ /* 0x000fe20000410000 */
[----:B------:R1:W5:Y:S01]  /*61e0*/  LDL.LU R89, [R1+0xa4] ;  /* 0x0000a40001597983 */ /* 0x0003620000300800 */
[----:B------:R-:W-:Y:S02]  /*61f0*/  FMUL.FTZ R21, R21, c[0x0][0x2ec] ;  /* 0x0000bb0015157a20 */ /* 0x000fe40000410000 */
[----:B------:R-:W-:Y:S02]  /*6200*/  FMUL.FTZ R20, R20, c[0x0][0x2ec] ;  /* 0x0000bb0014147a20 */ /* 0x000fe40000410000 */
[----:B------:R-:W-:Y:S02]  /*6210*/  FMUL.FTZ R17, R217, R17 ;  /* 0x00000011d9117220 */ /* 0x000fe40000410000 */
[----:B------:R-:W-:Y:S02]  /*6220*/  FMUL.FTZ R7, R7, c[0x0][0x2ec] ;  /* 0x0000bb0007077a20 */ /* 0x000fe40000410000 */
[C---:B------:R-:W-:Y:S02]  /*6230*/  FADD.FTZ R18, -R5.reuse, R18 ;  /* 0x0000001205127221 */ /* 0x040fe40000010100 */
[----:B------:R-:W-:Y:S02]  /*6240*/  FADD.FTZ R19, -R5, R19 ;  /* 0x0000001305137221 */ /* 0x000fe40000010100 */
[----:B------:R-:W-:Y:S02]  /*6250*/  FMUL.FTZ R110, R16, R6 ;  /* 0x00000006106e7220 */ /* 0x000fe40000410000 */
[----:B------:R-:W-:Y:S02]  /*6260*/  FFMA.FTZ R6, -R213, R213, 1 ;  /* 0x3f800000d5067423 */ /* 0x000fe400000101d5 */
[----:B------:R-:W-:Y:S02]  /*6270*/  FMUL.FTZ R115, R37, R21 ;  /* 0x0000001525737220 */ /* 0x000fe40000410000 */
[----:B------:R-:W-:Y:S02]  /*6280*/  FMUL.FTZ R114, R36, R20 ;  /* 0x0000001424727220 */ /* 0x000fe40000410000 */
[----:B------:R-:W-:Y:S02]  /*6290*/  FMUL.FTZ R111, R17, R7 ;  /* 0x00000007116f7220 */ /* 0x000fe40000410000 */
[----:B------:R-:W-:Y:S02]  /*62a0*/  FMUL.FTZ R21, R236, R18 ;  /* 0x00000012ec157220 */ /* 0x000fe40000410000 */
[----:B------:R-:W-:Y:S02]  /*62b0*/  FMUL.FTZ R20, R235, R19 ;  /* 0x00000013eb147220 */ /* 0x000fe40000410000 */
[----:B------:R-:W-:Y:S02]  /*62c0*/  FADD.FTZ R18, -R5, R23 ;  /* 0x0000001705127221 */ /* 0x000fe40000010100 */
[----:B------:R-:W-:Y:S02]  /*62d0*/  FFMA.FTZ R7, -R215, R215, 1 ;  /* 0x3f800000d7077423 */ /* 0x000fe400000101d7 */
[----:B------:R-:W-:Y:S02]  /*62e0*/  FMUL.FTZ R6, R6, c[0x0][0x2ec] ;  /* 0x0000bb0006067a20 */ /* 0x000fe40000410000 */
[----:B------:R-:W-:Y:S02]  /*62f0*/  FFMA.FTZ R17, -R209, R209, 1 ;  /* 0x3f800000d1117423 */ /* 0x000fe400000101d1 */
        /* <DEDUP_REMOVED lines=21> */
[----:B------:R-:W-:Y:S02]  /*6450*/  FMUL.FTZ R7, R7, c[0x0][0x2ec] ;  /* 0x0000bb0007077a20 */ /* 0x000fe40000410000 */
[----:B------:R-:W-:Y:S02]  /*6460*/  FFMA.FTZ R16, -R190, R190, 1 ;  /* 0x3f800000be107423 */ /* 0x000fe400000101be */
[----:B------:R-:W-:Y:S02]  /*6470*/  FMUL.FTZ R104, R20, R6 ;  /* 0x0000000614687220 */ /* 0x000fe40000410000 */
[----:B------:R-:W-:Y:S02]  /*6480*/  FMUL.FTZ R6, R17, c[0x0][0x2ec] ;  /* 0x0000bb0011067a20 */ /* 0x000fe40000410000 */
[----:B------:R-:W-:Y:S02]  /*6490*/  FMUL.FTZ R105, R21, R7 ;  /* 0x0000000715697220 */ /* 0x000fe40000410000 */
[----:B------:R-:W-:Y:S02]  /*64a0*/  FMUL.FTZ R7, R16, c[0x0][0x2ec] ;  /* 0x0000bb0010077a20 */ /* 0x000fe40000410000 */
[----:B------:R-:W-:Y:S02]  /*64b0*/  FADD.FTZ R16, -R5, R51 ;  /* 0x0000003305107221 */ /* 0x000fe40000010100 */
[----:B------:R-:W-:Y:S02]  /*64c0*/  FMUL.FTZ R102, R18, R6 ;  /* 0x0000000612667220 */ /* 0x000fe40000410000 */
[----:B------:R-:W-:Y:S02]  /*64d0*/  FFMA.FTZ R6, -R175, R175, 1 ;  /* 0x3f800000af067423 */ /* 0x000fe400000101af */
[C---:B------:R-:W-:Y:S02]  /*64e0*/  FADD.FTZ R19, -R5.reuse, R38 ;  /* 0x0000002605137221 */ /* 0x040fe40000010100 */
[----:B------:R-:W-:Y:S02]  /*64f0*/  FMUL.FTZ R16, R180, R16 ;  /* 0x00000010b4107220 */ /* 0x000fe40000410000 */
[----:B------:R-:W-:Y:S02]  /*6500*/  FMUL.FTZ R6, R6, c[0x0][0x2ec] ;  /* 0x0000bb0006067a20 */ /* 0x000fe40000410000 */
[----:B------:R-:W-:Y:S02]  /*6510*/  FMUL.FTZ R19, R196, R19 ;  /* 0x00000013c4137220 */ /* 0x000fe40000410000 */
[C---:B------:R-:W-:Y:S02]  /*6520*/  FADD.FTZ R18, -R5.reuse, R66 ;  /* 0x0000004205127221 */ /* 0x040fe40000010100 */
[----:B------:R-:W-:Y:S02]  /*6530*/  FMUL.FTZ R100, R16, R6 ;  /* 0x0000000610647220 */ /* 0x000fe40000410000 */
[----:B------:R-:W-:Y:S02]  /*6540*/  FFMA.FTZ R6, -R164, R164, 1 ;  /* 0x3f800000a4067423 */ /* 0x000fe400000101a4 */
[----:B------:R-:W-:Y:S02]  /*6550*/  FADD.FTZ R17, -R5, R50 ;  /* 0x0000003205117221 */ /* 0x000fe40000010100 */
[----:B------:R-:W-:Y:S02]  /*6560*/  FMUL.FTZ R103, R19, R7 ;  /* 0x0000000713677220 */ /* 0x000fe40000410000 */
[----:B------:R-:W-:Y:S02]  /*6570*/  FFMA.FTZ R7, -R176, R176, 1 ;  /* 0x3f800000b0077423 */ /* 0x000fe400000101b0 */
[----:B------:R-:W-:Y:S02]  /*6580*/  FMUL.FTZ R18, R170, R18 ;  /* 0x00000012aa127220 */ /* 0x000fe40000410000 */
[----:B------:R-:W-:Y:S02]  /*6590*/  FMUL.FTZ R6, R6, c[0x0][0x2ec] ;  /* 0x0000bb0006067a20 */ /* 0x000fe40000410000 */
[----:B------:R-:W-:Y:S02]  /*65a0*/  FMUL.FTZ R17, R181, R17 ;  /* 0x00000011b5117220 */ /* 0x000fe40000410000 */
[C---:B------:R-:W-:Y:S02]  /*65b0*/  FADD.FTZ R20, -R5.reuse, R54 ;  /* 0x0000003605147221 */ /* 0x040fe40000010100 */
[----:B------:R-:W-:Y:S02]  /*65c0*/  FADD.FTZ R19, -R5, R55 ;  /* 0x0000003705137221 */ /* 0x000fe40000010100 */
[----:B------:R-:W-:Y:S02]  /*65d0*/  FMUL.FTZ R7, R7, c[0x0][0x2ec] ;  /* 0x0000bb0007077a20 */ /* 0x000fe40000410000 */
[----:B------:R-:W-:Y:S02]  /*65e0*/  FADD.FTZ R67, -R5, R67 ;  /* 0x0000004305437221 */ /* 0x000fe40000010100 */
[----:B------:R-:W-:Y:S02]  /*65f0*/  FFMA.FTZ R16, -R172, R172, 1 ;  /* 0x3f800000ac107423 */ /* 0x000fe400000101ac */
[----:B------:R-:W-:Y:S02]  /*6600*/  FFMA.FTZ R5, -R162, R162, 1 ;  /* 0x3f800000a2057423 */ /* 0x000fe400000101a2 */
[----:B------:R-:W-:Y:S02]  /*6610*/  FMUL.FTZ R65, R18, R6 ;  /* 0x0000000612417220 */ /* 0x000fe40000410000 */
[----:B---3--:R-:W-:Y:S02]  /*6620*/  FADD.FTZ R12, -R4, R12 ;  /* 0x0000000c040c7221 */ /* 0x008fe40000010100 */
[----:B------:R-:W-:Y:S02]  /*6630*/  FFMA.FTZ R6, -R239, R239, 1 ;  /* 0x3f800000ef067423 */ /* 0x000fe400000101ef */
[----:B------:R-:W-:Y:S02]  /*6640*/  FMUL.FTZ R20, R179, R20 ;  /* 0x00000014b3147220 */ /* 0x000fe40000410000 */
[----:B------:R-:W-:Y:S02]  /*6650*/  FMUL.FTZ R101, R17, R7 ;  /* 0x0000000711657220 */ /* 0x000fe40000410000 */
[----:B------:R-:W-:Y:S02]  /*6660*/  FMUL.FTZ R17, R169, R67 ;  /* 0x00000043a9117220 */ /* 0x000fe40000410000 */
[----:B------:R-:W-:Y:S02]  /*6670*/  FMUL.FTZ R16, R16, c[0x0][0x2ec] ;  /* 0x0000bb0010107a20 */ /* 0x000fe40000410000 */
[----:B------:R-:W-:Y:S02]  /*6680*/  FMUL.FTZ R5, R5, c[0x0][0x2ec] ;  /* 0x0000bb0005057a20 */ /* 0x000fe40000410000 */
[----:B------:R-:W-:Y:S02]  /*6690*/  FADD.FTZ R8, -R4, R8 ;  /* 0x0000000804087221 */ /* 0x000fe40000010100 */
[----:B------:R-:W-:Y:S02]  /*66a0*/  FMUL.FTZ R12, R86, R12 ;  /* 0x0000000c560c7220 */ /* 0x000fe40000410000 */
[----:B------:R-:W-:Y:S02]  /*66b0*/  FMUL.FTZ R6, R6, c[0x0][0x2ec] ;  /* 0x0000bb0006067a20 */ /* 0x000fe40000410000 */
[----:B------:R-:W-:Y:S02]  /*66c0*/  FFMA.FTZ R7, -R171, R171, 1 ;  /* 0x3f800000ab077423 */ /* 0x000fe400000101ab */
[----:B------:R-:W-:Y:S02]  /*66d0*/  FMUL.FTZ R67, R20, R16 ;  /* 0x0000001014437220 */ /* 0x000fe40000410000 */
[----:B------:R-:W-:Y:S02]  /*66e0*/  FMUL.FTZ R64, R17, R5 ;  /* 0x0000000511407220 */ /* 0x000fe40000410000 */
[----:B------:R-:W-:Y:S02]  /*66f0*/  FADD.FTZ R5, -R4, R9 ;  /* 0x0000000904057221 */ /* 0x000fe40000010100 */
[----:B------:R-:W-:Y:S02]  /*6700*/  FMUL.FTZ R16, R88, R8 ;  /* 0x0000000858107220 */ /* 0x000fe40000410000 */
[----:B------:R-:W-:Y:S01]  /*6710*/  FMUL.FTZ R20, R12, R6 ;  /* 0x000000060c147220 */ /* 0x000fe20000410000 */
[----:B------:R1:W5:Y:S01]  /*6720*/  LDL.LU R88, [R1+0xa0] ;  /* 0x0000a00001587983 */ /* 0x0003620000300800 */
        /* <DEDUP_REMOVED lines=8> */
[----:B------:R-:W-:Y:S02]  /*67b0*/  FFMA.FTZ R5, -R238, R238, 1 ;  /* 0x3f800000ee057423 */ /* 0x000fe400000101ee */
[----:B------:R-:W-:Y:S01]  /*67c0*/  FMUL.FTZ R12, R82, R12 ;  /* 0x0000000c520c7220 */ /* 0x000fe20000410000 */
[----:B------:R1:W5:Y:S01]  /*67d0*/  LDL.LU R86, [R1+0x98] ;  /* 0x0000980001567983 */ /* 0x0003620000300800 */
[----:B------:R-:W-:Y:S02]  /*67e0*/  FMUL.FTZ R6, R6, c[0x0][0x2ec] ;  /* 0x0000bb0006067a20 */ /* 0x000fe40000410000 */
[----:B------:R-:W-:Y:S02]  /*67f0*/  FMUL.FTZ R66, R19, R7 ;  /* 0x0000000713427220 */ /* 0x000fe40000410000 */
[----:B------:R-:W-:Y:S02]  /*6800*/  FMUL.FTZ R9, R85, R9 ;  /* 0x0000000955097220 */ /* 0x000fe40000410000 */
[----:B------:R-:W-:Y:S01]  /*6810*/  FFMA.FTZ R7, -R242, R242, 1 ;  /* 0x3f800000f2077423 */ /* 0x000fe200000101f2 */
[----:B------:R1:W5:Y:S01]  /*6820*/  LDL.LU R85, [R1+0x94] ;  /* 0x0000940001557983 */ /* 0x0003620000300800 */
[----:B------:R-:W-:Y:S02]  /*6830*/  FMUL.FTZ R8, R8, c[0x0][0x2ec] ;  /* 0x0000bb0008087a20 */ /* 0x000fe40000410000 */
[----:B------:R-:W-:Y:S02]  /*6840*/  FMUL.FTZ R5, R5, c[0x0][0x2ec] ;  /* 0x0000bb0005057a20 */ /* 0x000fe40000410000 */
[----:B------:R-:W-:Y:S02]  /*6850*/  FMUL.FTZ R53, R12, R6 ;  /* 0x000000060c357220 */ /* 0x000fe40000410000 */
[----:B------:R-:W-:Y:S02]  /*6860*/  FADD.FTZ R12, -R4, R44 ;  /* 0x0000002c040c7221 */ /* 0x000fe40000010100 */
[----:B------:R-:W-:Y:S02]  /*6870*/  FFMA.FTZ R6, -R198, R198, 1 ;  /* 0x3f800000c6067423 */ /* 0x000fe400000101c6 */
[----:B------:R-:W-:Y:S02]  /*6880*/  FMUL.FTZ R7, R7, c[0x0][0x2ec] ;  /* 0x0000bb0007077a20 */ /* 0x000fe40000410000 */
[----:B------:R-:W-:Y:S02]  /*6890*/  FMUL.FTZ R55, R16, R8 ;  /* 0x0000000810377220 */ /* 0x000fe40000410000 */
[----:B------:R-:W-:Y:S02]  /*68a0*/  FMUL.FTZ R19, R9, R5 ;  /* 0x0000000509137220 */ /* 0x000fe40000410000 */
[C---:B------:R-:W-:Y:S02]  /*68b0*/  FADD.FTZ R16, -R4.reuse, R24 ;  /* 0x0000001804107221 */ /* 0x040fe40000010100 */
[----:B------:R-:W-:Y:S02]  /*68c0*/  FADD.FTZ R9, -R4, R29 ;  /* 0x0000001d04097221 */ /* 0x000fe40000010100 */
[----:B------:R-:W-:Y:S02]  /*68d0*/  FFMA.FTZ R5, -R222, R222, 1 ;  /* 0x3f800000de057423 */ /* 0x000fe400000101de */
[----:B------:R-:W-:Y:S02]  /*68e0*/  FMUL.FTZ R12, R221, R12 ;  /* 0x0000000cdd0c7220 */ /* 0x000fe40000410000 */
        /* <DEDUP_REMOVED lines=19> */
[----:B------:R-:W-:Y:S02]  /*6a20*/  FMUL.FTZ R12, R211, R12 ;  /* 0x0000000cd30c7220 */ /* 0x000fe40000410000 */
[----:B------:R-:W-:Y:S02]  /*6a30*/  FMUL.FTZ R6, R6, c[0x0][0x2ec] ;  /* 0x0000bb0006067a20 */ /* 0x000fe40000410000 */
[----:B------:R-:W-:Y:S02]  /*6a40*/  FMUL.FTZ R8, R8, c[0x0][0x2ec] ;  /* 0x0000bb0008087a20 */ /* 0x000fe40000410000 */
[----:B------:R-:W-:Y:S02]  /*6a50*/  FMUL.FTZ R7, R7, c[0x0][0x2ec] ;  /* 0x0000bb0007077a20 */ /* 0x000fe40000410000 */
[----:B------:R-:W-:Y:S02]  /*6a60*/  FMUL.FTZ R9, R218, R9 ;  /* 0x00000009da097220 */ /* 0x000fe40000410000 */
[----:B------:R-:W-:Y:S02]  /*6a70*/  FMUL.FTZ R5, R5, c[0x0][0x2ec] ;  /* 0x0000bb0005057a20 */ /* 0x000fe40000410000 */
[----:B------:R-:W-:Y:S02]  /*6a80*/  FMUL.FTZ R44, R12, R6 ;  /* 0x000000060c2c7220 */ /* 0x000fe40000410000 */
[----:B----4-:R-:W-:Y:S02]  /*6a90*/  FADD.FTZ R12, -R0, R10 ;  /* 0x0000000a000c7221 */ /* 0x010fe40000010100 */
[----:B------:R-:W-:Y:S02]  /*6aa0*/  FMUL.FTZ R54, R16, R8 ;  /* 0x0000000810367220 */ /* 0x000fe40000410000 */
[----:B------:R-:W-:Y:S02]  /*6ab0*/  FMUL.FTZ R22, R13, R7 ;  /* 0x000000070d167220 */ /* 0x000fe40000410000 */
[C---:B------:R-:W-:Y:S02]  /*6ac0*/  FADD.FTZ R16, -R4.reuse, R40 ;  /* 0x0000002804107221 */ /* 0x040fe40000010100 */
[----:B------:R-:W-:Y:S02]  /*6ad0*/  FADD.FTZ R13, -R4, R41 ;  /* 0x00000029040d7221 */ /* 0x000fe40000010100 */
[----:B------:R-:W-:Y:S02]  /*6ae0*/  FFMA.FTZ R8, -R208, R208, 1 ;  /* 0x3f800000d0087423 */ /* 0x000fe400000101d0 */
[----:B------:R-:W-:Y:S02]  /*6af0*/  FFMA.FTZ R7, -R207, R207, 1 ;  /* 0x3f800000cf077423 */ /* 0x000fe400000101cf */
[----:B------:R-:W-:Y:S02]  /*6b00*/  FMUL.FTZ R48, R9, R5 ;  /* 0x0000000509307220 */ /* 0x000fe40000410000 */
[----:B------:R-:W-:Y:S02]  /*6b10*/  FADD.FTZ R9, -R4, R60 ;  /* 0x0000003c04097221 */ /* 0x000fe40000010100 */
[----:B------:R-:W-:Y:S02]  /*6b20*/  FFMA.FTZ R5, -R185, R185, 1 ;  /* 0x3f800000b9057423 */ /* 0x000fe400000101b9 */
[----:B------:R-:W-:Y:S02]  /*6b30*/  FADD.FTZ R11, -R0, R11 ;  /* 0x0000000b000b7221 */ /* 0x000fe40000010100 */
[----:B------:R-:W-:Y:S02]  /*6b40*/  FMUL.FTZ R12, R81, R12 ;  /* 0x0000000c510c7220 */ /* 0x000fe40000410000 */
[----:B------:R-:W-:Y:S01]  /*6b50*/  FMUL.FTZ R16, R234, R16 ;  /* 0x00000010ea107220 */ /* 0x000fe20000410000 */
[----:B------:R1:W5:Y:S01]  /*6b60*/  LDL.LU R81, [R1+0x84] ;  /* 0x0000840001517983 */ /* 0x0003620000300800 */
[----:B------:R-:W-:Y:S02]  /*6b70*/  FMUL.FTZ R13, R227, R13 ;  /* 0x0000000de30d7220 */ /* 0x000fe40000410000 */
[----:B------:R-:W-:Y:S02]  /*6b80*/  FMUL.FTZ R8, R8, c[0x0][0x2ec] ;  /* 0x0000bb0008087a20 */ /* 0x000fe40000410000 */
[----:B------:R-:W-:Y:S02]  /*6b90*/  FMUL.FTZ R7, R7, c[0x0][0x2ec] ;  /* 0x0000bb0007077a20 */ /* 0x000fe40000410000 */
[----:B------:R-:W-:Y:S02]  /*6ba0*/  FMUL.FTZ R9, R204, R9 ;  /* 0x00000009cc097220 */ /* 0x000fe40000410000 */
[----:B------:R-:W-:Y:S02]  /*6bb0*/  FMUL.FTZ R5, R5, c[0x0][0x2ec] ;  /* 0x0000bb0005057a20 */ /* 0x000fe40000410000 */
[----:B------:R-:W-:Y:S02]  /*6bc0*/  FADD.FTZ R10, -R0, R14 ;  /* 0x0000000e000a7221 */ /* 0x000fe40000010100 */
[----:B------:R-:W-:Y:S02]  /*6bd0*/  FMUL.FTZ R11, R80, R11 ;  /* 0x0000000b500b7220 */ /* 0x000fe40000410000 */
[----:B------:R-:W-:Y:S01]  /*6be0*/  FMUL.FTZ R51, R16, R8 ;  /* 0x0000000810337220 */ /* 0x000fe20000410000 */
[----:B------:R1:W5:Y:S01]  /*6bf0*/  LDL.LU R80, [R1+0x80] ;  /* 0x0000800001507983 */ /* 0x0003620000300800 */
[----:B------:R-:W-:Y:S02]  /*6c00*/  FMUL.FTZ R50, R13, R7 ;  /* 0x000000070d327220 */ /* 0x000fe40000410000 */
[C---:B------:R-:W-:Y:S01]  /*6c10*/  FADD.FTZ R13, -R4.reuse, R56 ;  /* 0x00000038040d7221 */ /* 0x040fe20000010100 */
[----:B------:R-:W-:Y:S01]  /*6c20*/  MOV R56, R168 ;  /* 0x000000a800387202 */ /* 0x000fe20000000f00 */
[----:B------:R-:W-:Y:S02]  /*6c30*/  FADD.FTZ R8, -R4, R61 ;  /* 0x0000003d04087221 */ /* 0x000fe40000010100 */
[----:B------:R-:W-:Y:S02]  /*6c40*/  FFMA.FTZ R4, -R183, R183, 1 ;  /* 0x3f800000b7047423 */ /* 0x000fe400000101b7 */
        /* <DEDUP_REMOVED lines=9> */
[----:B------:R-:W-:Y:S02]  /*6ce0*/  FMUL.FTZ R40, R8, R4 ;  /* 0x0000000408287220 */ /* 0x000fe40000410000 */
[----:B------:R-:W-:Y:S02]  /*6cf0*/  FFMA.FTZ R4, -R77, R77, 1 ;  /* 0x3f8000004d047423 */ /* 0x000fe4000001014d */
[----:B------:R-:W-:Y:S01]  /*6d00*/  FMUL.FTZ R13, R216, R13 ;  /* 0x0000000dd80d7220 */ /* 0x000fe20000410000 */
[----:B------:R1:W5:Y:S01]  /*6d10*/  LDL.LU R77, [R1+0x74] ;  /* 0x00007400014d7983 */ /* 0x0003620000300800 */
[----:B------:R-:W-:Y:S02]  /*6d20*/  FMUL.FTZ R7, R7, c[0x0][0x2ec] ;  /* 0x0000bb0007077a20 */ /* 0x000fe40000410000 */
[----:B------:R-:W-:Y:S02]  /*6d30*/  FFMA.FTZ R6, -R76, R76, 1 ;  /* 0x3f8000004c067423 */ /* 0x000fe4000001014c */
        /* <DEDUP_REMOVED lines=9> */
[C---:B------:R-:W-:Y:S02]  /*6dd0*/  FADD.FTZ R12, -R0.reuse, R26 ;  /* 0x0000001a000c7221 */ /* 0x040fe40000010100 */
        /* <DEDUP_REMOVED lines=22> */
[C---:B------:R-:W-:Y:S01]  /*6f40*/  FADD.FTZ R12, -R0.reuse, R42 ;  /* 0x0000002a000c7221 */ /* 0x040fe20000010100 */
[----:B------:R1:W5:Y:S01]  /*6f50*/  LDL.LU R68, [R1+0x50] ;  /* 0x0000500001447983 */ /* 0x0003620000300800 */
[----:B------:R-:W-:Y:S02]  /*6f60*/  FMUL.FTZ R21, R11, R6 ;  /* 0x000000060b157220 */ /* 0x000fe40000410000 */
        /* <DEDUP_REMOVED lines=14> */
[----:B------:R-:W-:Y:S02]  /*7050*/  FFMA.FTZ R5, -R225, R225, 1 ;  /* 0x3f800000e1057423 */ /* 0x000fe400000101e1 */
[----:B------:R-:W-:Y:S02]  /*7060*/  FFMA.FTZ R8, -R224, R224, 1 ;  /* 0x3f800000e0087423 */ /* 0x000fe400000101e0 */
[----:B------:R-:W-:Y:S02]  /*7070*/  FMUL.FTZ R10, R252, R10 ;  /* 0x0000000afc0a7220 */ /* 0x000fe40000410000 */
[----:B------:R-:W-:Y:S02]  /*7080*/  FMUL.FTZ R9, R250, R9 ;  /* 0x00000009fa097220 */ /* 0x000fe40000410000 */
        /* <DEDUP_REMOVED lines=8> */
[C---:B------:R-:W-:Y:S02]  /*7110*/  FADD.FTZ R10, -R0.reuse, R58 ;  /* 0x0000003a000a7221 */ /* 0x040fe40000010100 */
[C---:B------:R-:W-:Y:S02]  /*7120*/  FADD.FTZ R9, -R0.reuse, R59 ;  /* 0x0000003b00097221 */ /* 0x040fe40000010100 */
[C---:B------:R-:W-:Y:S02]  /*7130*/  FADD.FTZ R35, -R0.reuse, R62 ;  /* 0x0000003e00237221 */ /* 0x040fe40000010100 */
[----:B------:R-:W-:Y:S02]  /*7140*/  FADD.FTZ R8, -R0, R63 ;  /* 0x0000003f00087221 */ /* 0x000fe40000010100 */
[----:B------:R-:W-:Y:S02]  /*7150*/  FFMA.FTZ R0, -R214, R214, 1 ;  /* 0x3f800000d6007423 */ /* 0x000fe400000101d6 */
[----:B------:R-:W-:Y:S02]  /*7160*/  FFMA.FTZ R5, -R212, R212, 1 ;  /* 0x3f800000d4057423 */ /* 0x000fe400000101d4 */
[----:B------:R-:W-:Y:S02]  /*7170*/  FFMA.FTZ R4, -R200, R200, 1 ;  /* 0x3f800000c8047423 */ /* 0x000fe400000101c8 */
[----:B------:R-:W-:Y:S02]  /*7180*/  FFMA.FTZ R7, -R199, R199, 1 ;  /* 0x3f800000c7077423 */ /* 0x000fe400000101c7 */
[----:B------:R-:W-:Y:S02]  /*7190*/  FMUL.FTZ R13, R11, R6 ;  /* 0x000000060b0d7220 */ /* 0x000fe40000410000 */
        /* <DEDUP_REMOVED lines=33> */
.L_x_835:
        /* <DEDUP_REMOVED lines=67> */
[----:B-----5:R-:W-:Y:S04]  /*77e0*/  LDSM.16.MT88.4 R4, [R2+0x12000] ;  /* 0x012000000204783b */ /* 0x020fe80000004200 */
        /* <DEDUP_REMOVED lines=73> */
.L_x_836:
        /* <DEDUP_REMOVED lines=288> */
.L_x_838:
        /* <DEDUP_REMOVED lines=19> */
.L_x_839:
        /* <DEDUP_REMOVED lines=44> */
.L_x_841:
[----:B-12---:R-:W-:Y:S05]  /*9270*/  BSYNC B0 ;  /* 0x0000000000007941 */ /* 0x006fea0003800000 */
.L_x_840:
        /* <DEDUP_REMOVED lines=14> */
.L_x_843:
[----:B------:R-:W-:Y:S05]  /*9360*/  BSYNC B0 ;  /* 0x0000000000007941 */ /* 0x000fea0003800000 */
.L_x_842:
        /* <DEDUP_REMOVED lines=25> */
.L_x_845:
[----:B------:R-:W-:Y:S05]  /*9500*/  BSYNC B0 ;  /* 0x0000000000007941 */ /* 0x000fea0003800000 */
.L_x_844:
        /* <DEDUP_REMOVED lines=12> */
.L_x_834:
        /* <DEDUP_REMOVED lines=21> */
.L_x_847:
        /* <DEDUP_REMOVED lines=19> */
.L_x_848:
        /* <DEDUP_REMOVED lines=36> */
.L_x_850:
[----:B------:R-:W-:Y:S05]  /*9a90*/  BSYNC B0 ;  /* 0x0000000000007941 */ /* 0x000fea0003800000 */
.L_x_849:
        /* <DEDUP_REMOVED lines=15> */
.L_x_852:
[----:B------:R-:W-:Y:S05]  /*9b90*/  BSYNC B0 ;  /* 0x0000000000007941 */ /* 0x000fea0003800000 */
.L_x_851:
        /* <DEDUP_REMOVED lines=26> */
.L_x_854:
[----:B------:R-:W-:Y:S05]  /*9d40*/  BSYNC B0 ;  /* 0x0000000000007941 */ /* 0x000fea0003800000 */
.L_x_853:
        /* <DEDUP_REMOVED lines=12> */
.L_x_846:
[----:B------:R-:W-:Y:S05]  /*9e10*/  BSYNC B1 ;  /* 0x0000000000017941 */ /* 0x000fea0003800000 */
.L_x_829:
        /* <DEDUP_REMOVED lines=11> */
.L_x_855:
[----:B------:R-:W-:Y:S05]  /*9ed0*/  EXIT ;  /* 0x000000000000794d */ /* 0x000fea0003800000 */
.L_x_857:
        /* <DEDUP_REMOVED lines=10> */
.L_x_1350:


//--------------------- .text._ZN5flash44flash_bwd_dq_dk_dv_loop_seqk_parallel_kernelI23Flash_bwd_kernel_traitsILi32ELi128ELi128ELi8ELi4ELi4ELi4ELb0ELb0EN7cutlass10bfloat16_tE19Flash_kernel_traitsILi32ELi128ELi128ELi8ES3_EELb1ELb0ELb0ELb0ELb0ELb0ELb0EEEvNS_16Flash_bwd_paramsE --------------------------
	.section	.text._ZN5flash44flash_bwd_dq_dk_dv_loop_seqk_parallel_kernelI23Flash_bwd_kernel_traitsILi32ELi128ELi128ELi8ELi4ELi4ELi4ELb0ELb0EN7cutlass10bfloat16_tE19Flash_kernel_traitsILi32ELi128ELi128ELi8ES3_EELb1ELb0ELb0ELb0ELb0ELb0ELb0EEEvNS_16Flash_bwd_paramsE,"ax",@progbits
	.sectioninfo	@"SHI_REGISTERS=255"
	.align	128
        .global         _ZN5flash44flash_bwd_dq_dk_dv_loop_seqk_parallel_kernelI23Flash_bwd_kernel_traitsILi32ELi128ELi128ELi8ELi4ELi4ELi4ELb0ELb0EN7cutlass10bfloat16_tE19Flash_kernel_traitsILi32ELi128ELi128ELi8ES3_EELb1ELb0ELb0ELb0ELb0ELb0ELb0EEEvNS_16Flash_bwd_paramsE
        .type           _ZN5flash44flash_bwd_dq_dk_dv_loop_seqk_parallel_kernelI23Flash_bwd_kernel_traitsILi32ELi128ELi128ELi8ELi4ELi4ELi4ELb0ELb0EN7cutlass10bfloat16_tE19Flash_kernel_traitsILi32ELi128ELi128ELi8ES3_EELb1ELb0ELb0ELb0ELb0ELb0ELb0EEEvNS_16Flash_bwd_paramsE,@function
        .size           _ZN5flash44flash_bwd_dq_dk_dv_loop_seqk_parallel_kernelI23Flash_bwd_kernel_traitsILi32ELi128ELi128ELi8ELi4ELi4ELi4ELb0ELb0EN7cutlass10bfloat16_tE19Flash_kernel_traitsILi32ELi128ELi128ELi8ES3_EELb1ELb0ELb0ELb0ELb0ELb0ELb0EEEvNS_16Flash_bwd_paramsE,(.L_x_1351 - _ZN5flash44flash_bwd_dq_dk_dv_loop_seqk_parallel_kernelI23Flash_bwd_kernel_traitsILi32ELi128ELi128ELi8ELi4ELi4ELi4ELb0ELb0EN7cutlass10bfloat16_tE19Flash_kernel_traitsILi32ELi128ELi128ELi8ES3_EELb1ELb0ELb0ELb0ELb0ELb0ELb0EEEvNS_16Flash_bwd_paramsE)
        .other          _ZN5flash44flash_bwd_dq_dk_dv_loop_seqk_parallel_kernelI23Flash_bwd_kernel_traitsILi32ELi128ELi128ELi8ELi4ELi4ELi4ELb0ELb0EN7cutlass10bfloat16_tE19Flash_kernel_traitsILi32ELi128ELi128ELi8ES3_EELb1ELb0ELb0ELb0ELb0ELb0ELb0EEEvNS_16Flash_bwd_paramsE,@"STO_CUDA_ENTRY STV_DEFAULT"
_ZN5flash44flash_bwd_dq_dk_dv_loop_seqk_parallel_kernelI23Flash_bwd_kernel_traitsILi32ELi128ELi128ELi8ELi4ELi4ELi4ELb0ELb0EN7cutlass10bfloat16_tE19Flash_kernel_traitsILi32ELi128ELi128ELi8ES3_EELb1ELb0ELb0ELb0ELb0ELb0ELb0EEEvNS_16Flash_bwd_paramsE:
.text._ZN5flash44flash_bwd_dq_dk_dv_loop_seqk_parallel_kernelI23Flash_bwd_kernel_traitsILi32ELi128ELi128ELi8ELi4ELi4ELi4ELb0ELb0EN7cutlass10bfloat16_tE19Flash_kernel_traitsILi32ELi128ELi128ELi8ES3_EELb1ELb0ELb0ELb0ELb0ELb0ELb0EEEvNS_16Flash_bwd_paramsE:
        /* <DEDUP_REMOVED lines=12> */
[----:B------:R-:W-:Y:S01]  /*00c0*/  UMOV UR6, 0x80 ;  /* 0x0000008000067882 */ /* 0x000fe20000000000 */
[----:B------:R-:W-:Y:S01]  /*00d0*/  IMAD.MOV.U32 R211, RZ, RZ, -0x10 ;  /* 0xfffffff0ffd37424 */ /* 0x000fe200078e00ff */
[----:B------:R-:W-:Y:S01]  /*00e0*/  ULDC UR5, c[0x0][0x210] ;  /* 0x0000840000057ab9 */ /* 0x000fe20000000800 */
[----:B------:R-:W-:Y:S01]  /*00f0*/  IMAD.MOV.U32 R137, RZ, RZ, 0x20 ;  /* 0x00000020ff897424 */ /* 0x000fe200078e00ff */
[----:B------:R-:W-:Y:S01]  /*0100*/  ULDC UR4, c[0x0][0x234] ;  /* 0x00008d0000047ab9 */ /* 0x000fe20000000800 */
[----:B------:R-:W-:Y:S01]  /*0110*/  IMAD.MOV.U32 R132, RZ, RZ, 0x40 ;  /* 0x00000040ff847424 */ /* 0x000fe200078e00ff */
[----:B------:R-:W-:Y:S01]  /*0120*/  ULDC UR7, c[0x0][0x1c0] ;  /* 0x0000700000077ab9 */ /* 0x000fe20000000800 */
[----:B------:R-:W3:Y:S01]  /*0130*/  S2UR UR49, SR_CTAID.Z ;  /* 0x00000000003179c3 */ /* 0x000ee20000002700 */
[----:B------:R-:W-:-:S02]  /*0140*/  UIMAD UR4, UR6, UR5, UR4 ;  /* 0x00000005060472a4 */ /* 0x000fc4000f8e0204 */
[----:B------:R-:W-:Y:S02]  /*0150*/  ULDC.U8 UR8, c[0x0][0x328] ;  /* 0x0000ca0000087ab9 */ /* 0x000fe40000000000 */
[----:B------:R-:W-:Y:S02]  /*0160*/  UISETP.NE.AND UP2, UPT, UR8, URZ, UPT ;  /* 0x0000003f0800728c */ /* 0x000fe4000bf45270 */
[----:B------:R-:W-:Y:S01]  /*0170*/  ULDC UR11, c[0x0][0x1c8] ;  /* 0x00007200000b7ab9 */ /* 0x000fe20000000800 */
[----:B------:R-:W-:Y:S01]  /*0180*/  IMAD.U32 R248, RZ, RZ, UR4 ;  /* 0x00000004fff87e24 */ /* 0x000fe2000f8e00ff */
[----:B------:R-:W-:Y:S02]  /*0190*/  ULDC UR12, c[0x0][0x1c0] ;  /* 0x00007000000c7ab9 */ /* 0x000fe40000000800 */
[----:B------:R-:W-:Y:S02]  /*01a0*/  ULDC UR55, c[0x0][0x22c] ;  /* 0x00008b0000377ab9 */ /* 0x000fe40000000800 */
[----:B------:R-:W-:Y:S01]  /*01b0*/  ULDC UR18, c[0x0][0x224] ;  /* 0x0000890000127ab9 */ /* 0x000fe20000000800 */
[----:B-1----:R-:W-:Y:S01]  /*01c0*/  SHF.R.S32.HI R6, RZ, 0x1f, R10 ;  /* 0x0000001fff067819 */ /* 0x002fe2000001140a */
[----:B--2---:R-:W-:-:S02]  /*01d0*/  USHF.L.U32 UR8, UR46, 0x7, URZ ;  /* 0x000000072e087899 */ /* 0x004fc4000800063f */
[----:B------:R-:W-:Y:S01]  /*01e0*/  USHF.R.S32.HI UR6, URZ, 0x1f, UR18 ;  /* 0x0000001f3f067899 */ /* 0x000fe20008011412 */
        /* <DEDUP_REMOVED lines=9> */
[----:B------:R-:W-:Y:S01]  /*0280*/  ULOP3.LUT UR4, UR49, UR11, URZ, 0x3c, !UPT ;  /* 0x0000000b31047292 */ /* 0x000fe2000f8e3c3f */
[----:B------:R-:W-:Y:S01]  /*0290*/  LEA.HI R128, R6, R10, RZ, 0x3 ;  /* 0x0000000a06807211 */ /* 0x000fe200078f18ff */
[----:B------:R-:W-:Y:S01]  /*02a0*/  UIMAD UR17, UR49, UR55, URZ ;  /* 0x00000037311172a4 */ /* 0x000fe2000f8e023f */
[----:B------:R-:W-:Y:S01]  /*02b0*/  LEA.HI R2, R2, R0, RZ, 0x3 ;  /* 0x0000000002027211 */ /* 0x000fe200078f18ff */
[----:B------:R-:W-:Y:S01]  /*02c0*/  ULDC UR50, c[0x0][0x1c0] ;  /* 0x0000700000327ab9 */ /* 0x000fe20000000800 */
[----:B------:R-:W-:Y:S01]  /*02d0*/  LEA.HI R6, R6, R10, RZ, 0x4 ;  /* 0x0000000a06067211 */ /* 0x000fe200078f20ff */
[----:B------:R-:W-:Y:S01]  /*02e0*/  IMAD.U32 R246, RZ, RZ, UR4 ;  /* 0x00000004fff67e24 */ /* 0x000fe2000f8e00ff */
[----:B------:R-:W-:Y:S01]  /*02f0*/  LOP3.LUT R3, R7, 0xfffffffc, RZ, 0xc0, !PT ;  /* 0xfffffffc07037812 */ /* 0x000fe200078ec0ff */
[----:B------:R-:W-:Y:S01]  /*0300*/  UIMAD UR4, UR46, UR12, UR49 ;  /* 0x0000000c2e0472a4 */ /* 0x000fe2000f8e0231 */
[----:B------:R-:W-:Y:S01]  /*0310*/  LOP3.LUT R4, R5, 0xffffffe0, RZ, 0xc0, !PT ;  /* 0xffffffe005047812 */ /* 0x000fe200078ec0ff */
[----:B------:R-:W-:Y:S01]  /*0320*/  UIMAD.WIDE UR50, UR55, UR50, URZ ;  /* 0x00000032373272a5 */ /* 0x000fe2000f8e023f */
[----:B------:R-:W-:Y:S01]  /*0330*/  LEA.HI R7, R7, R0, RZ, 0x1 ;  /* 0x0000000007077211 */ /* 0x000fe200078f08ff */
[----:B------:R-:W-:Y:S01]  /*0340*/  IMAD.IADD R12, R10, 0x1, -R3 ;  /* 0x000000010a0c7824 */ /* 0x000fe200078e0a03 */
[----:B------:R-:W-:Y:S01]  /*0350*/  LOP3.LUT R2, R2, 0xfffffff8, RZ, 0xc0, !PT ;  /* 0xfffffff802027812 */ /* 0x000fe200078ec0ff */
[----:B------:R-:W-:Y:S01]  /*0360*/  IMAD.IADD R4, R10, 0x1, -R4 ;  /* 0x000000010a047824 */ /* 0x000fe200078e0a04 */
[----:B------:R-:W-:Y:S01]  /*0370*/  LOP3.LUT R8, R6, 0xfffffff0, RZ, 0xc0, !PT ;  /* 0xfffffff006087812 */ /* 0x000fe200078ec0ff */
[----:B------:R-:W-:Y:S01]  /*0380*/  IMAD.SHL.U32 R226, R12, 0x8, RZ ;  /* 0x000000080ce27824 */ /* 0x000fe200078e00ff */
[----:B------:R-:W-:Y:S01]  /*0390*/  LOP3.LUT R9, R128, 0xfffffff8, RZ, 0xc0, !PT ;  /* 0xfffffff880097812 */ /* 0x000fe200078ec0ff */
[----:B------:R-:W-:Y:S01]  /*03a0*/  USHF.L.U32 UR61, UR4, 0x5, URZ ;  /* 0x00000005043d7899 */ /* 0x000fe2000800063f */
        /* <DEDUP_REMOVED lines=9> */
[----:B------:R-:W-:Y:S01]  /*0440*/  USHF.R.S32.HI UR4, URZ, 0x1f, UR17 ;  /* 0x0000001f3f047899 */ /* 0x000fe20008011411 */
[----:B------:R-:W-:Y:S01]  /*0450*/  SHF.R.S32.HI R3, RZ, 0x1f, R5 ;  /* 0x0000001fff037819 */ /* 0x000fe20000011405 */
[----:B------:R-:W-:Y:S01]  /*0460*/  UIMAD.WIDE.U32 UR58, UR46, UR18, URZ ;  /* 0x000000122e3a72a5 */ /* 0x000fe2000f8e003f */
[----:B------:R-:W-:Y:S01]  /*0470*/  LEA.HI R5, R6, R2, RZ, 0x1 ;  /* 0x0000000206057211 */ /* 0x000fe200078f08ff */
[----:B------:R-:W-:Y:S01]  /*0480*/  IMAD R237, R0, 0x8, R237 ;  /* 0x0000000800ed7824 */ /* 0x000fe200078e02ed */
[----:B------:R-:W-:Y:S01]  /*0490*/  LEA.HI R234, R9, R4, RZ, 0x2 ;  /* 0x0000000409ea7211 */ /* 0x000fe200078f10ff */
[----:B------:R-:W-:Y:S01]  /*04a0*/  IMAD.U32 R6, RZ, RZ, UR7 ;  /* 0x00000007ff067e24 */ /* 0x000fe2000f8e00ff */
[----:B------:R-:W-:Y:S01]  /*04b0*/  LEA.HI R4, R3, R0, RZ, 0x2 ;  /* 0x0000000003047211 */ /* 0x000fe200078f10ff */
[----:B------:R-:W-:Y:S01]  /*04c0*/  USHF.R.S32.HI UR7, URZ, 0x1f, UR46 ;  /* 0x0000001f3f077899 */ /* 0x000fe2000801142e */
[----:B------:R-:W-:Y:S01]  /*04d0*/  LOP3.LUT R3, R5, 0xfffffffe, RZ, 0xc0, !PT ;  /* 0xfffffffe05037812 */ /* 0x000fe200078ec0ff */
[----:B------:R-:W-:Y:S01]  /*04e0*/  IMAD.SHL.U32 R6, R12, 0x2, RZ ;  /* 0x000000020c067824 */ /* 0x000fe200078e00ff */
[----:B------:R-:W-:Y:S01]  /*04f0*/  SHF.R.S32.HI R5, RZ, 0x3, R128 ;  /* 0x00000003ff057819 */ /* 0x000fe20000011480 */
[----:B------:R-:W-:Y:S01]  /*0500*/  ULDC UR10, c[0x0][0x1c0] ;  /* 0x00007000000a7ab9 */ /* 0x000fe20000000800 */
[----:B------:R-:W-:Y:S01]  /*0510*/  LOP3.LUT R4, R4, 0xfffffffc, RZ, 0xc0, !PT ;  /* 0xfffffffc04047812 */ /* 0x000fe200078ec0ff */
[----:B------:R-:W-:Y:S01]  /*0520*/  IMAD.IADD R11, R2, 0x1, -R3 ;  /* 0x00000001020b7824 */ /* 0x000fe200078e0a03 */
[----:B------:R-:W-:Y:S01]  /*0530*/  LEA.HI R9, R10, R10, RZ, 0x1 ;  /* 0x0000000a0a097211 */ /* 0x000fe200078f08ff */
[----:B------:R-:W-:Y:S01]  /*0540*/  IMAD.SHL.U32 R2, R5, 0x40, RZ ;  /* 0x0000004005027824 */ /* 0x000fe200078e00ff */
[----:B------:R-:W-:Y:S01]  /*0550*/  SHF.R.S32.HI R5, RZ, 0x1f, R8 ;  /* 0x0000001fff057819 */ /* 0x000fe20000011408 */
[----:B------:R-:W-:Y:S01]  /*0560*/  IMAD.IADD R238, R0, 0x1, -R4 ;  /* 0x0000000100ee7824 */ /* 0x000fe200078e0a04 */
[----:B------:R-:W-:Y:S01]  /*0570*/  LOP3.LUT P5, RZ, R7, 0x2, RZ, 0xc0, !PT ;  /* 0x0000000207ff7812 */ /* 0x000fe200078ac0ff */
[----:B------:R-:W-:Y:S01]  /*0580*/  IMAD R216, R235, 0x2000, R6 ;  /* 0x00002000ebd87824 */ /* 0x000fe200078e0206 */
[----:B------:R-:W-:Y:S01]  /*0590*/  LOP3.LUT R0, R2, 0xc0, RZ, 0xc0, !PT ;  /* 0x000000c002007812 */ /* 0x000fe200078ec0ff */
[----:B------:R-:W-:Y:S01]  /*05a0*/  ULDC UR13, c[0x0][0x214] ;  /* 0x00008500000d7ab9 */ /* 0x000fe20000000800 */
[----:B------:R-:W-:Y:S01]  /*05b0*/  LOP3.LUT R2, R9, 0x7fffffe, RZ, 0xc0, !PT ;  /* 0x07fffffe09027812 */ /* 0x000fe200078ec0ff */
[----:B------:R-:W-:Y:S01]  /*05c0*/  UIMAD UR55, UR55, UR10, URZ ;  /* 0x0000000a373772a4 */ /* 0x000fe2000f8e023f */
[----:B------:R-:W-:Y:S01]  /*05d0*/  SHF.R.U32.HI R4, RZ, 0x3, R0 ;  /* 0x00000003ff047819 */ /* 0x000fe20000011600 */
[----:B------:R-:W-:Y:S01]  /*05e0*/  IMAD.U32 R243, RZ, RZ, UR4 ;  /* 0x00000004fff37e24 */ /* 0x000fe2000f8e00ff */
[----:B------:R-:W-:Y:S01]  /*05f0*/  LOP3.LUT R3, R0, 0x18, R226, 0xf8, !PT ;  /* 0x0000001800037812 */ /* 0x000fe200078ef8e2 */
[----:B------:R-:W-:Y:S01]  /*0600*/  IMAD.IADD R2, R10, 0x1, -R2 ;  /* 0x000000010a027824 */ /* 0x000fe200078e0a02 */
[----:B------:R-:W-:Y:S01]  /*0610*/  LEA.HI R5, R5, R8, RZ, 0x3 ;  /* 0x0000000805057211 */ /* 0x000fe200078f18ff */
[----:B------:R-:W-:Y:S01]  /*0620*/  IMAD R0, R235, 0x8, R11 ;  /* 0x00000008eb007824 */ /* 0x000fe200078e020b */
[----:B------:R-:W-:Y:S01]  /*0630*/  LOP3.LUT R3, R3, R4, RZ, 0x3c, !PT ;  /* 0x0000000403037212 */ /* 0x000fe200078e3cff */
[----:B------:R-:W-:Y:S01]  /*0640*/  USHF.L.U32 UR60, UR55, 0x7, URZ ;  /* 0x00000007373c7899 */ /* 0x000fe2000800063f */
[----:B------:R-:W-:Y:S01]  /*0650*/  LOP3.LUT P4, RZ, R7, 0x4, RZ, 0xc0, !PT ;  /* 0x0000000407ff7812 */ /* 0x000fe2000788c0ff */
[----:B------:R-:W-:Y:S01]  /*0660*/  IMAD R16, R0, 0x8, R2 ;  /* 0x0000000800107824 */ /* 0x000fe200078e0202 */
[----:B------:R-:W-:Y:S01]  /*0670*/  LEA.HI R0, R8, R8, RZ, 0x1 ;  /* 0x0000000808007211 */ /* 0x000fe200078f08ff */
[----:B------:R-:W-:Y:S01]  /*0680*/  IMAD.U32 R237, R237, 0x20, R3 ;  /* 0x00000020eded7824 */ /* 0x000fe200078e0003 */
[----:B------:R-:W-:Y:S01]  /*0690*/  LOP3.LUT R2, R5, 0xfffffff8, RZ, 0xc0, !PT ;  /* 0xfffffff805027812 */ /* 0x000fe200078ec0ff */
[----:B------:R-:W-:Y:S01]  /*06a0*/  ULDC.U8 UR9, c[0x0][0x3d0] ;  /* 0x0000f40000097ab9 */ /* 0x000fe20000000000 */
[----:B------:R-:W-:Y:S01]  /*06b0*/  LOP3.LUT R4, R0, 0x7fffffe, RZ, 0xc0, !PT ;  /* 0x07fffffe00047812 */ /* 0x000fe200078ec0ff */
[----:B------:R-:W-:Y:S01]  /*06c0*/  UISETP.NE.AND UP3, UPT, UR9, URZ, UPT ;  /* 0x0000003f0900728c */ /* 0x000fe2000bf65270 */
        /* <DEDUP_REMOVED lines=14> */
[----:B------:R-:W-:Y:S01]  /*07b0*/  @UP2 UIMAD UR9, UR46, UR13, URZ ;  /* 0x0000000d2e0922a4 */ /* 0x000fe2000f8e023f */
        /* <DEDUP_REMOVED lines=28> */
[----:B------:R-:W-:Y:S01]  /*0980*/  UIMAD UR5, UR51, UR58, URZ ;  /* 0x0000003a330572a4 */ /* 0x000fe2000f8e023f */
[----:B------:R-:W-:Y:S01]  /*0990*/  LOP3.LUT R128, R128, R0, RZ, 0x3c, !PT ;  /* 0x0000000080807212 */ /* 0x000fe200078e3cff */
[----:B------:R-:W-:Y:S01]  /*09a0*/  IMAD R0, R238, 0x200, R6 ;  /* 0x00000200ee007824 */ /* 0x000fe200078e0206 */
[----:B------:R-:W-:Y:S01]  /*09b0*/  IADD3 R216, R4, R216, R2 ;  /* 0x000000d804d87210 */ /* 0x000fe20007ffe002 */
[----:B------:R-:W-:Y:S01]  /*09c0*/  IMAD.SHL.U32 R4, R11, 0x10, RZ ;  /* 0x000000100b047824 */ /* 0x000fe200078e00ff */
[----:B------:R-:W-:Y:S01]  /*09d0*/  SHF.R.U32.HI R2, RZ, 0x3, R8 ;  /* 0x00000003ff027819 */ /* 0x000fe20000011608 */
[----:B------:R-:W-:Y:S01]  /*09e0*/  IMAD R12, R12, 0x20, R0 ;  /* 0x000000200c0c7824 */ /* 0x000fe200078e0200 */
[----:B------:R-:W-:Y:S01]  /*09f0*/  SHF.R.S32.HI R0, RZ, 0x1, R9 ;  /* 0x00000001ff007819 */ /* 0x000fe20000011409 */
[----:B------:R-:W-:Y:S01]  /*0a00*/  IMAD.SHL.U32 R216, R216, 0x2, RZ ;  /* 0x00000002d8d87824 */ /* 0x000fe200078e00ff */
[----:B------:R-:W-:Y:S01]  /*0a10*/  LOP3.LUT R5, R5, R2, RZ, 0x3c, !PT ;  /* 0x0000000205057212 */ /* 0x000fe200078e3cff */
[----:B------:R-:W-:Y:S01]  /*0a20*/  IMAD.SHL.U32 R2, R235, 0x8, RZ ;  /* 0x00000008eb027824 */ /* 0x000fe200078e00ff */
[C---:B------:R-:W-:Y:S01]  /*0a30*/  LOP3.LUT P3, RZ, R0.reuse, 0x2, RZ, 0xc0, !PT ;  /* 0x0000000200ff7812 */ /* 0x040fe2000786c0ff */
[----:B------:R-:W-:Y:S01]  /*0a40*/  IMAD.SHL.U32 R0, R0, 0x40, RZ ;  /* 0x0000004000007824 */ /* 0x000fe200078e00ff */
[----:B------:R-:W-:Y:S01]  /*0a50*/  @!UP2 UIMAD UR4, UR7, UR13, URZ ;  /* 0x0000000d0704a2a4 */ /* 0x000fe2000f8e023f */
[----:B------:R-:W-:Y:S01]  /*0a60*/  IADD3 R212, R216, 0x40, RZ ;  /* 0x00000040d8d47810 */ /* 0x000fe20007ffe0ff */
[----:B------:R-:W-:Y:S01]  /*0a70*/  IMAD.U32 R128, R16, 0x20, R128 ;  /* 0x0000002010807824 */ /* 0x000fe200078e0080 */
[----:B------:R-:W-:Y:S01]  /*0a80*/  LOP3.LUT R2, R2, 0x8, RZ, 0xc0, !PT ;  /* 0x0000000802027812 */ /* 0x000fe200078ec0ff */
[----:B------:R-:W-:Y:S01]  /*0a90*/  IMAD.U32 R252, RZ, RZ, UR5 ;  /* 0x00000005fffc7e24 */ /* 0x000fe2000f8e00ff */
[----:B------:R-:W-:Y:S01]  /*0aa0*/  LOP3.LUT R0, R0, 0xc0, RZ, 0xc0, !PT ;  /* 0x000000c000007812 */ /* 0x000fe200078ec0ff */
[----:B------:R-:W-:Y:S01]  /*0ab0*/  IMAD.U32 R242, RZ, RZ, UR4 ;  /* 0x00000004fff27e24 */ /* 0x000fe2000f8e00ff */
[----:B------:R-:W-:Y:S01]  /*0ac0*/  LOP3.LUT R7, R2, 0x10, R4, 0xf8, !PT ;  /* 0x0000001002077812 */ /* 0x000fe200078ef804 */
[----:B------:R-:W-:Y:S01]  /*0ad0*/  USHF.R.S32.HI UR5, URZ, 0x1f, UR60 ;  /* 0x0000001f3f057899 */ /* 0x000fe2000801143c */
[----:B------:R-:W-:Y:S01]  /*0ae0*/  SHF.R.U32.HI R3, RZ, 0x3, R0 ;  /* 0x00000003ff037819 */ /* 0x000fe20000011600 */
[----:B------:R-:W-:Y:S01]  /*0af0*/  USHF.R.S32.HI UR4, URZ, 0x1f, UR61 ;  /* 0x0000001f3f047899 */ /* 0x000fe2000801143d */
[----:B------:R-:W-:Y:S01]  /*0b00*/  R2P PR, R14, 0x6 ;  /* 0x000000060e007804 */ /* 0x000fe20000000000 */
[----:B------:R-:W-:Y:S01]  /*0b10*/  IMAD.IADD R217, R216, 0x1, R211 ;  /* 0x00000001d8d97824 */ /* 0x000fe200078e02d3 */
[----:B------:R-:W-:Y:S01]  /*0b20*/  LOP3.LUT R8, R3, R0, R2, 0x1e, !PT ;  /* 0x0000000003087212 */ /* 0x000fe200078e1e02 */
[----:B------:R-:W-:Y:S01]  /*0b30*/  IMAD.SHL.U32 R0, R14, 0x40, RZ ;  /* 0x000000400e007824 */ /* 0x000fe200078e00ff */
[----:B------:R-:W-:Y:S01]  /*0b40*/  @P4 IADD3 R212, R216, -0x40, RZ ;  /* 0xffffffc0d8d44810 */ /* 0x000fe20007ffe0ff */
[----:B------:R-:W-:Y:S01]  /*0b50*/  IMAD R3, R11, 0x200, R5 ;  /* 0x000002000b037824 */ /* 0x000fe200078e0205 */
[----:B------:R-:W-:Y:S01]  /*0b60*/  SEL R213, R137, 0xffffffe0, !P5 ;  /* 0xffffffe089d57807 */ /* 0x000fe20006800000 */
[----:B------:R-:W-:Y:S01]  /*0b70*/  IMAD.SHL.U32 R5, R11, 0x8, RZ ;  /* 0x000000080b057824 */ /* 0x000fe200078e00ff */
[----:B------:R-:W-:Y:S01]  /*0b80*/  LOP3.LUT R0, R0, 0x1c0, RZ, 0xc0, !PT ;  /* 0x000001c000007812 */ /* 0x000fe200078ec0ff */
[----:B------:R-:W-:Y:S01]  /*0b90*/  IMAD.SHL.U32 R2, R13, 0x40, RZ ;  /* 0x000000400d027824 */ /* 0x000fe200078e00ff */
[----:B------:R-:W-:Y:S01]  /*0ba0*/  SEL R132, R132, 0xffffffc0, !P2 ;  /* 0xffffffc084847807 */ /* 0x000fe20005000000 */
[----:B------:R-:W-:Y:S01]  /*0bb0*/  IMAD.IADD R8, R8, 0x1, R12 ;  /* 0x0000000108087824 */ /* 0x000fe200078e020c */
[----:B------:R-:W-:Y:S01]  /*0bc0*/  LOP3.LUT R5, R5, 0x8, RZ, 0xc0, !PT ;  /* 0x0000000805057812 */ /* 0x000fe200078ec0ff */
[----:B------:R-:W-:Y:S01]  /*0bd0*/  IMAD.SHL.U32 R128, R128, 0x2, RZ ;  /* 0x0000000280807824 */ /* 0x000fe200078e00ff */
        /* <DEDUP_REMOVED lines=10> */
[----:B------:R-:W-:Y:S01]  /*0c80*/  LOP3.LUT R5, R4, R2, R5, 0x1e, !PT ;  /* 0x0000000204057212 */ /* 0x000fe200078e1e05 */
[----:B------:R-:W-:Y:S01]  /*0c90*/  IMAD R142, R238, 0x200, R0 ;  /* 0x00000200ee8e7824 */ /* 0x000fe200078e0200 */
[----:B------:R-:W-:Y:S01]  /*0ca0*/  LOP3.LUT R2, R4, R7, R2, 0x1e, !PT ;  /* 0x0000000704027212 */ /* 0x000fe200078e1e02 */
[----:B------:R-:W-:Y:S01]  /*0cb0*/  IMAD.IADD R214, R213, 0x1, R212 ;  /* 0x00000001d5d67824 */ /* 0x000fe200078e02d4 */
[----:B------:R-:W-:Y:S01]  /*0cc0*/  LEA R131, R131, 0xa000, 0x1 ;  /* 0x0000a00083837811 */ /* 0x000fe200078e08ff */
[----:B------:R-:W-:Y:S01]  /*0cd0*/  IMAD.U32 R241, RZ, RZ, UR9 ;  /* 0x00000009fff17e24 */ /* 0x000fe2000f8e00ff */
[----:B------:R-:W-:Y:S01]  /*0ce0*/  LEA R239, R8, 0x6000, 0x1 ;  /* 0x0000600008ef7811 */ /* 0x000fe200078e08ff */
[----:B------:R-:W-:Y:S01]  /*0cf0*/  IMAD.IADD R136, R0, 0x1, R2 ;  /* 0x0000000100887824 */ /* 0x000fe200078e0202 */
[C---:B------:R-:W-:Y:S01]  /*0d00*/  IADD3 R138, R131.reuse, 0x20, RZ ;  /* 0x00000020838a7810 */ /* 0x040fe20007ffe0ff */
[C---:B------:R-:W-:Y:S01]  /*0d10*/  IMAD.IADD R133, R131.reuse, 0x1, R132 ;  /* 0x0000000183857824 */ /* 0x040fe200078e0284 */
[----:B------:R-:W-:Y:S01]  /*0d20*/  @P1 IADD3 R138, R131, -0x20, RZ ;  /* 0xffffffe0838a1810 */ /* 0x000fe20007ffe0ff */
[----:B------:R-:W-:Y:S01]  /*0d30*/  IMAD.U32 R245, RZ, RZ, UR8 ;  /* 0x00000008fff57e24 */ /* 0x000fe2000f8e00ff */
[----:B------:R-:W-:Y:S01]  /*0d40*/  LOP3.LUT P0, RZ, R13, 0x2, RZ, 0xc0, !PT ;  /* 0x000000020dff7812 */ /* 0x000fe2000780c0ff */
[----:B------:R-:W-:Y:S01]  /*0d50*/  IMAD.IADD R142, R142, 0x1, R5 ;  /* 0x000000018e8e7824 */ /* 0x000fe200078e0205 */
[----:B------:R-:W-:Y:S01]  /*0d60*/  IADD3 R240, R239, 0x20, RZ ;  /* 0x00000020eff07810 */ /* 0x000fe20007ffe0ff */
[----:B------:R-:W-:Y:S01]  /*0d70*/  IMAD.U32 R251, RZ, RZ, UR5 ;  /* 0x00000005fffb7e24 */ /* 0x000fe2000f8e00ff */
[----:B------:R-:W-:Y:S01]  /*0d80*/  SEL R137, R137, 0xffffffe0, !P0 ;  /* 0xffffffe089897807 */ /* 0x000fe20004000000 */
[----:B------:R-:W-:Y:S01]  /*0d90*/  IMAD.U32 R250, RZ, RZ, UR4 ;  /* 0x00000004fffa7e24 */ /* 0x000fe2000f8e00ff */
[----:B------:R-:W-:Y:S01]  /*0da0*/  @P3 IADD3 R240, R239, -0x20, RZ ;  /* 0xffffffe0eff03810 */ /* 0x000fe20007ffe0ff */
[----:B------:R-:W-:Y:S01]  /*0db0*/  IMAD.SHL.U32 R2, R3, 0x2, RZ ;  /* 0x0000000203027824 */ /* 0x000fe200078e00ff */
[----:B------:R-:W-:Y:S01]  /*0dc0*/  IADD3 R141, R138, 0x2000, RZ ;  /* 0x000020008a8d7810 */ /* 0x000fe20007ffe0ff */
[----:B------:R-:W-:Y:S01]  /*0dd0*/  IMAD.IADD R129, R128, 0x1, R129 ;  /* 0x0000000180817824 */ /* 0x000fe200078e0281 */
[C---:B------:R-:W-:Y:S01]  /*0de0*/  IADD3 R140, R138.reuse, 0x4000, RZ ;  /* 0x000040008a8c7810 */ /* 0x040fe20007ffe0ff */
[----:B------:R-:W-:Y:S01]  /*0df0*/  IMAD.IADD R213, R213, 0x1, R211 ;  /* 0x00000001d5d57824 */ /* 0x000fe200078e02d3 */
[----:B------:R-:W-:Y:S01]  /*0e00*/  IADD3 R139, R138, 0x6000, RZ ;  /* 0x000060008a8b7810 */ /* 0x000fe20007ffe0ff */
[----:B------:R-:W-:Y:S01]  /*0e10*/  IMAD.IADD R132, R132, 0x1, R138 ;  /* 0x0000000184847824 */ /* 0x000fe200078e028a */
[----:B------:R-:W-:Y:S01]  /*0e20*/  UMOV UR54, 0xffffe000 ;  /* 0xffffe00000367882 */ /* 0x000fe20000000000 */
[----:B------:R-:W-:Y:S01]  /*0e30*/  IMAD.U32 R247, RZ, RZ, UR17 ;  /* 0x00000011fff77e24 */ /* 0x000fe2000f8e00ff */
[----:B------:R-:W-:-:S02]  /*0e40*/  UIMAD.WIDE.U32 UR56, UR50, UR58, URZ ;  /* 0x0000003a323872a5 */ /* 0x000fc4000f8e003f */
[----:B------:R-:W-:Y:S02]  /*0e50*/  USHF.L.U32 UR32, UR55, 0x3, URZ ;  /* 0x0000000337207899 */ /* 0x000fe4000800063f */
[----:B------:R-:W-:Y:S02]  /*0e60*/  USHF.L.U32 UR31, UR55, 0x4, URZ ;  /* 0x00000004371f7899 */ /* 0x000fe4000800063f */
[----:B------:R-:W-:Y:S02]  /*0e70*/  UIMAD UR30, UR55, 0x18, URZ ;  /* 0x00000018371e78a4 */ /* 0x000fe4000f8e023f */
[----:B------:R-:W-:Y:S02]  /*0e80*/  USHF.L.U32 UR29, UR55, 0x5, URZ ;  /* 0x00000005371d7899 */ /* 0x000fe4000800063f */
[----:B------:R-:W-:Y:S02]  /*0e90*/  UIMAD UR28, UR55, 0x28, URZ ;  /* 0x00000028371c78a4 */ /* 0x000fe4000f8e023f */
[----:B------:R-:W-:-:S02]  /*0ea0*/  UIMAD UR27, UR55, 0x30, URZ ;  /* 0x00000030371b78a4 */ /* 0x000fc4000f8e023f */
[----:B------:R-:W-:Y:S02]  /*0eb0*/  UIMAD UR26, UR55, 0x38, URZ ;  /* 0x00000038371a78a4 */ /* 0x000fe4000f8e023f */
[----:B------:R-:W-:Y:S02]  /*0ec0*/  USHF.L.U32 UR25, UR55, 0x6, URZ ;  /* 0x0000000637197899 */ /* 0x000fe4000800063f */
[----:B------:R-:W-:Y:S02]  /*0ed0*/  UIMAD UR24, UR55, 0x48, URZ ;  /* 0x00000048371878a4 */ /* 0x000fe4000f8e023f */
[----:B------:R-:W-:Y:S02]  /*0ee0*/  UIMAD UR23, UR55, 0x50, URZ ;  /* 0x00000050371778a4 */ /* 0x000fe4000f8e023f */
[----:B------:R-:W-:Y:S02]  /*0ef0*/  UIMAD UR22, UR55, 0x58, URZ ;  /* 0x00000058371678a4 */ /* 0x000fe4000f8e023f */
[----:B------:R-:W-:-:S02]  /*0f00*/  UIMAD UR21, UR55, 0x60, URZ ;  /* 0x00000060371578a4 */ /* 0x000fc4000f8e023f */
[----:B------:R-:W-:Y:S02]  /*0f10*/  UIMAD UR20, UR55, 0x68, URZ ;  /* 0x00000068371478a4 */ /* 0x000fe4000f8e023f */
[----:B------:R-:W-:Y:S02]  /*0f20*/  UIMAD UR19, UR55, 0x70, URZ ;  /* 0x00000070371378a4 */ /* 0x000fe4000f8e023f */
[----:B------:R-:W-:Y:S02]  /*0f30*/  UIMAD UR18, UR55, 0x78, URZ ;  /* 0x00000078371278a4 */ /* 0x000fe4000f8e023f */
[----:B------:R-:W-:Y:S02]  /*0f40*/  UIADD3 UR17, -UR60, URZ, URZ ;  /* 0x0000003f3c117290 */ /* 0x000fe4000fffe13f */
.L_x_902:
[----:B------:R-:W-:Y:S02]  /*0f50*/  ULDC.64 UR6, c[0x0][0x250] ;  /* 0x0000940000067ab9 */ /* 0x000fe40000000a00 */
[----:B------:R-:W-:Y:S02]  /*0f60*/  UISETP.NE.U32.AND UP4, UPT, URZ, UR6, UPT ;  /* 0x000000063f00728c */ /* 0x000fe4000bf85070 */
[----:B------:R-:W-:-:S02]  /*0f70*/  USHF.L.U32 UR10, UR46, 0x2, URZ ;  /* 0x000000022e0a7899 */ /* 0x000fc4000800063f */
[----:B------:R-:W-:Y:S02]  /*0f80*/  UISETP.NE.AND.EX UP4, UPT, URZ, UR7, UPT, UP4 ;  /* 0x000000073f00728c */ /* 0x000fe4000bf85340 */
[----:B------:R-:W-:Y:S02]  /*0f90*/  USHF.R.S32.HI UR52, URZ, 0x1f, UR46 ;  /* 0x0000001f3f347899 */ /* 0x000fe4000801142e */
[----:B------:R-:W-:Y:S02]  /*0fa0*/  ULDC.U8 UR4, c[0x0][0x312] ;  /* 0x0000c48000047ab9 */ /* 0x000fe40000000000 */
[----:B------:R-:W-:Y:S01]  /*0fb0*/  USHF.L.U64.HI UR5, UR46, 0x2, UR52 ;  /* 0x000000022e057899 */ /* 0x000fe20008010234 */
[----:B------:R-:W-:Y:S01]  /*0fc0*/  PLOP3.LUT P0, PT, PT, PT, UP4, 0x80, 0x0 ;  /* 0x000000000000781c */ /* 0x000fe20003f0f048 */
[----:B------:R-:W-:Y:S02]  /*0fd0*/  UISETP.NE.AND UP5, UPT, UR4, URZ, UPT ;  /* 0x0000003f0400728c */ /* 0x000fe4000bfa5270 */
[----:B------:R-:W-:-:S02]  /*0fe0*/  ULDC.64 UR34, c[0x0][0x118] ;  /* 0x0000460000227ab9 */ /* 0x000fc40000000a00 */
        /* <DEDUP_REMOVED lines=44> */
.L_x_858:
        /* <DEDUP_REMOVED lines=58> */
.L_x_860:
        /* <DEDUP_REMOVED lines=18> */
.L_x_861:
        /* <DEDUP_REMOVED lines=28> */
[----:B------:R-:W-:-:S04]  /*1930*/  UIMAD UR6, UR51, UR4, URZ ;  /* 0x00000004330672a4 */ /* 0x000fc8000f8e023f */
[----:B------:R-:W-:Y:S02]  /*1940*/  @UP1 UIADD3 UR12, UR9, UR6, URZ ;  /* 0x00000006090c1290 */ /* 0x000fe4000fffe03f */
[----:B------:R-:W-:Y:S01]  /*1950*/  USHF.L.U64.HI UR6, UR46, 0x7, UR52 ;  /* 0x000000072e067899 */ /* 0x000fe20008010234 */
[----:B------:R-:W3:Y:S03]  /*1960*/  R2UR UR52, R242 ;  /* 0x00000000f23473c2 */ /* 0x000ee600000e0000 */
[----:B------:R-:W-:Y:S02]  /*1970*/  USEL UR6, UR6, URZ, UP6 ;  /* 0x0000003f06067287 */ /* 0x000fe4000b000000 */
[----:B-1----:R-:W-:Y:S01]  /*1980*/  UIMAD.WIDE.U32 UR8, UR13, UR10, URZ ;  /* 0x0000000a0d0872a5 */ /* 0x002fe2000f8e003f */
[----:B--2---:R-:W-:Y:S01]  /*1990*/  IMAD.MOV R0, RZ, RZ, -R5 ;  /* 0x000000ffff007224 */ /* 0x004fe200078e0a05 */
[----:B------:R-:W-:Y:S01]  /*19a0*/  USHF.L.U32 UR10, UR46, 0x7, URZ ;  /* 0x000000072e0a7899 */ /* 0x000fe2000800063f */
[----:B------:R-:W-:Y:S01]  /*19b0*/  IMAD.MOV.U32 R4, RZ, RZ, RZ ;  /* 0x000000ffff047224 */ /* 0x000fe200078e00ff */
[----:B------:R-:W-:Y:S01]  /*19c0*/  USEL UR15, UR8, URZ, UP3 ;  /* 0x0000003f080f7287 */ /* 0x000fe20009800000 */
[----:B------:R-:W-:Y:S01]  /*19d0*/  IMAD R0, R0, R6, RZ ;  /* 0x0000000600007224 */ /* 0x000fe200078e02ff */
[----:B------:R-:W-:-:S02]  /*19e0*/  USEL UR8, UR10, URZ, UP6 ;  /* 0x0000003f0a087287 */ /* 0x000fc4000b000000 */
[----:B------:R-:W-:Y:S01]  /*19f0*/  UIMAD UR13, UR13, UR11, UR9 ;  /* 0x0000000b0d0d72a4 */ /* 0x000fe2000f8e0209 */
[----:B------:R-:W-:Y:S01]  /*1a00*/  IMAD.HI.U32 R0, R5, R0, R4 ;  /* 0x0000000005007227 */ /* 0x000fe200078e0004 */
[----:B------:R-:W-:Y:S01]  /*1a10*/  UIADD3 UR8, UP0, UR5, UR8, URZ ;  /* 0x0000000805087290 */ /* 0x000fe2000ff1e03f */
[----:B------:R-:W1:Y:S01]  /*1a20*/  R2UR UR11, R246 ;  /* 0x00000000f60b73c2 */ /* 0x000e6200000e0000 */
[----:B------:R-:W-:Y:S02]  /*1a30*/  USEL UR13, UR13, URZ, UP3 ;  /* 0x0000003f0d0d7287 */ /* 0x000fe40009800000 */
[----:B------:R-:W-:Y:S01]  /*1a40*/  UIADD3.X UR9, UR45, UR6, URZ, UP0, !UPT ;  /* 0x000000062d097290 */ /* 0x000fe200087fe43f */
[----:B------:R-:W-:Y:S01]  /*1a50*/  IMAD.HI.U32 R0, R0, R3, RZ ;  /* 0x0000000300007227 */ /* 0x000fe200078e00ff */
[----:B------:R-:W-:-:S03]  /*1a60*/  UIMAD UR6, UR51, UR8, URZ ;  /* 0x00000008330672a4 */ /* 0x000fc6000f8e023f */
[----:B------:R-:W-:Y:S01]  /*1a70*/  IMAD.MOV R4, RZ, RZ, -R0 ;  /* 0x000000ffff047224 */ /* 0x000fe200078e0a00 */
[----:B------:R-:W-:Y:S02]  /*1a80*/  UIMAD UR10, UR50, UR9, UR6 ;  /* 0x00000009320a72a4 */ /* 0x000fe4000f8e0206 */
[----:B------:R-:W-:Y:S01]  /*1a90*/  UIMAD.WIDE.U32 UR8, UR50, UR8, URZ ;  /* 0x00000008320872a5 */ /* 0x000fe2000f8e003f */
[----:B------:R-:W-:-:S03]  /*1aa0*/  IMAD R3, R6, R4, R3 ;  /* 0x0000000406037224 */ /* 0x000fc600078e0203 */
[----:B------:R-:W-:Y:S01]  /*1ab0*/  UIADD3 UR10, UR9, UR10, URZ ;  /* 0x0000000a090a7290 */ /* 0x000fe2000fffe03f */
[----:B------:R-:W2:Y:S01]  /*1ac0*/  R2UR UR6, R241 ;  /* 0x00000000f10673c2 */ /* 0x000ea200000e0000 */
[----:B------:R-:W-:-:S13]  /*1ad0*/  ISETP.GT.U32.AND P0, PT, R6, R3, PT ;  /* 0x000000030600720c */ /* 0x000fda0003f04070 */
[----:B------:R-:W-:Y:S01]  /*1ae0*/  @!P0 IMAD.IADD R3, R3, 0x1, -R6 ;  /* 0x0000000103038824 */ /* 0x000fe200078e0a06 */
[----:B------:R-:W-:Y:S02]  /*1af0*/  @!P0 IADD3 R0, R0, 0x1, RZ ;  /* 0x0000000100008810 */ /* 0x000fe40007ffe0ff */
[----:B-1----:R-:W-:Y:S01]  /*1b00*/  ISETP.LE.AND P0, PT, RZ, UR11, PT ;  /* 0x0000000bff007c0c */ /* 0x002fe2000bf03270 */
[----:B------:R-:W-:Y:S01]  /*1b10*/  ULDC UR11, c[0x0][0x234] ;  /* 0x00008d00000b7ab9 */ /* 0x000fe20000000800 */
[----:B------:R-:W-:Y:S01]  /*1b20*/  ISETP.GE.U32.AND P2, PT, R3, R6, PT ;  /* 0x000000060300720c */ /* 0x000fe20003f46070 */
[----:B--2---:R-:W-:-:S04]  /*1b30*/  @UP2 USEL UR6, UR6, UR4, !UP1 ;  /* 0x0000000406062287 */ /* 0x004fc8000c800000 */
[----:B------:R-:W-:Y:S02]  /*1b40*/  @UP2 UIMAD UR11, UR49, UR11, UR6 ;  /* 0x0000000b310b22a4 */ /* 0x000fe4000f8e0206 */
[----:B------:R-:W-:-:S06]  /*1b50*/  USHF.R.S32.HI UR6, URZ, 0x1f, UR36 ;  /* 0x0000001f3f067899 */ /* 0x000fcc0008011424 */
[----:B------:R-:W-:Y:S01]  /*1b60*/  @P2 IADD3 R0, R0, 0x1, RZ ;  /* 0x0000000100002810 */ /* 0x000fe20007ffe0ff */
[----:B---3--:R-:W-:-:S04]  /*1b70*/  @!UP2 UMOV UR11, UR52 ;  /* 0x00000034000bac82 */ /* 0x008fc80008000000 */
[----:B------:R-:W-:-:S04]  /*1b80*/  IMAD.MOV.U32 R10, RZ, RZ, R0 ;  /* 0x000000ffff0a7224 */ /* 0x000fc800078e0000 */
[----:B------:R-:W-:Y:S01]  /*1b90*/  @!P0 IMAD.MOV R10, RZ, RZ, -R10 ;  /* 0x000000ffff0a8224 */ /* 0x000fe200078e0a0a */
[----:B------:R-:W-:Y:S02]  /*1ba0*/  PLOP3.LUT P0, PT, PT, PT, UP2, 0x80, 0x0 ;  /* 0x000000000000781c */ /* 0x000fe40003f0f028 */
[----:B------:R-:W-:-:S04]  /*1bb0*/  @!P1 LOP3.LUT R10, RZ, c[0x0][0x1c8], RZ, 0x33, !PT ;  /* 0x00007200ff0a9a12 */ /* 0x000fc800078e33ff */
[----:B------:R-:W-:-:S07]  /*1bc0*/  SHF.R.S32.HI R16, RZ, 0x1f, R10 ;  /* 0x0000001fff107819 */ /* 0x000fce000001140a */
[----:B------:R-:W-:Y:S05]  /*1bd0*/  @!P0 BRA `(.L_x_862) ;  /* 0x0000007000008947 */ /* 0x000fea0003800000 */
[----:B------:R-:W-:Y:S01]  /*1be0*/  ULDC UR49, c[0x0][0x224] ;  /* 0x0000890000317ab9 */ /* 0x000fe20000000800 */
[----:B------:R-:W1:Y:S01]  /*1bf0*/  R2UR UR52, R248 ;  /* 0x00000000f83473c2 */ /* 0x000e6200000e0000 */
[----:B------:R-:W-:-:S04]  /*1c00*/  @!UP1 UIMAD UR4, UR46, UR49, URZ ;  /* 0x000000312e0492a4 */ /* 0x000fc8000f8e023f */
[----:B------:R-:W-:-:S03]  /*1c10*/  ULEA UR4, UR46, UR4, 0x7 ;  /* 0x000000042e047291 */ /* 0x000fc6000f8e383f */
[----:B------:R-:W1:Y:S02]  /*1c20*/  S2UR UR49, SR_CTAID.Z ;  /* 0x00000000003179c3 */ /* 0x000e640000002700 */
[----:B-1----:R-:W-:Y:S01]  /*1c30*/  UIMAD UR4, UR52, UR49, UR4 ;  /* 0x00000031340472a4 */ /* 0x002fe2000f8e0204 */
[----:B------:R-:W-:Y:S05]  /*1c40*/  BRA `(.L_x_863) ;  /* 0x0000002000007947 */ /* 0x000fea0003800000 */
.L_x_862:
[----:B------:R1:W2:Y:S01]  /*1c50*/  R2UR UR4, R245 ;  /* 0x00000000f50473c2 */ /* 0x0002a200000e0000 */
[----:B------:R-:W-:-:S07]  /*1c60*/  DEPBAR.LE SB1, 0x0, {2} ;  /* 0x000090040000791a */ /* 0x000fce0000000000 */
.L_x_863:
[----:B------:R-:W1:Y:S01]  /*1c70*/  R2UR UR52, R247 ;  /* 0x00000000f73473c2 */ /* 0x000e6200000e0000 */
[----:B------:R-:W2:Y:S01]  /*1c80*/  S2R R15, SR_TID.X ;  /* 0x00000000000f7919 */ /* 0x000ea20000002100 */
[----:B------:R-:W-:Y:S01]  /*1c90*/  USHF.R.S32.HI UR9, URZ, 0x1f, UR60 ;  /* 0x0000001f3f097899 */ /* 0x000fe2000801143c */
[----:B------:R-:W-:Y:S01]  /*1ca0*/  SHF.R.S32.HI R227, RZ, 0x1f, R226 ;  /* 0x0000001fffe37819 */ /* 0x000fe200000114e2 */
[----:B------:R-:W-:Y:S01]  /*1cb0*/  IMAD.U32 R8, RZ, RZ, UR5 ;  /* 0x00000005ff087e24 */ /* 0x000fe2000f8e00ff */
[----:B------:R-:W-:Y:S01]  /*1cc0*/  BSSY B1, `(.L_x_859) ;  /* 0x0000884000017945 */ /* 0x000fe20003800000 */
[----:B-1----:R-:W-:Y:S01]  /*1cd0*/  UIADD3 UR8, UP5, UP4, UR8, UR60, UR52 ;  /* 0x0000003c08087290 */ /* 0x002fe2000fcbe034 */
[----:B--2---:R-:W-:Y:S01]  /*1ce0*/  SHF.R.S32.HI R9, RZ, 0x1f, R15 ;  /* 0x0000001fff097819 */ /* 0x004fe2000001140f */
[----:B------:R-:W-:-:S02]  /*1cf0*/  USHF.R.S32.HI UR52, URZ, 0x1f, UR49 ;  /* 0x0000001f3f347899 */ /* 0x000fc40008011431 */
[----:B------:R-:W-:Y:S01]  /*1d00*/  UIADD3 UR15, UP1, UP0, UR15, UR8, UR16 ;  /* 0x000000080f0f7290 */ /* 0x000fe2000f83e010 */
[----:B------:R-:W1:Y:S01]  /*1d10*/  R2UR UR16, R243 ;  /* 0x00000000f31073c2 */ /* 0x000e6200000e0000 */
[----:B------:R-:W-:-:S04]  /*1d20*/  LEA.HI R3, R9, R15, RZ, 0x2 ;  /* 0x0000000f09037211 */ /* 0x000fc800078f10ff */
[----:B------:R-:W-:-:S04]  /*1d30*/  SHF.R.S32.HI R3, RZ, 0x2, R3 ;  /* 0x00000002ff037819 */ /* 0x000fc80000011403 */
[----:B------:R-:W-:Y:S02]  /*1d40*/  SHF.R.S32.HI R17, RZ, 0x1f, R3 ;  /* 0x0000001fff117819 */ /* 0x000fe40000011403 */
[----:B------:R-:W-:-:S04]  /*1d50*/  IADD3 R0, P0, R3, UR5, RZ ;  /* 0x0000000503007c10 */ /* 0x000fc8000ff1e0ff */
[----:B------:R-:W-:Y:S01]  /*1d60*/  IADD3.X R7, R17, UR45, RZ, P0, !PT ;  /* 0x0000002d11077c10 */ /* 0x000fe200087fe4ff */
[----:B------:R-:W-:-:S04]  /*1d70*/  IMAD.WIDE.U32 R4, R0, c[0x0][0x190], R226 ;  /* 0x0000640000047a25 */ /* 0x000fc800078e00e2 */
[----:B------:R-:W-:Y:S01]  /*1d80*/  IMAD R7, R7, c[0x0][0x190], RZ ;  /* 0x0000640007077a24 */ /* 0x000fe200078e02ff */
[----:B------:R-:W-:Y:S01]  /*1d90*/  IADD3 R6, P0, R4, UR53, RZ ;  /* 0x0000003504067c10 */ /* 0x000fe2000ff1e0ff */
[----:B-1----:R-:W-:Y:S02]  /*1da0*/  UIADD3.X UR8, UR10, UR9, UR16, UP5, UP4 ;  /* 0x000000090a087290 */ /* 0x002fe4000afe8410 */
[----:B------:R-:W-:Y:S01]  /*1db0*/  IMAD R0, R0, c[0x0][0x194], R7 ;  /* 0x0000650000007a24 */ /* 0x000fe200078e0207 */
[----:B------:R-:W-:Y:S02]  /*1dc0*/  UMOV UR16, 0x4 ;  /* 0x0000000400107882 */ /* 0x000fe40000000000 */
[----:B------:R-:W-:Y:S02]  /*1dd0*/  UIADD3.X UR13, UR13, UR8, UR12, UP1, UP0 ;  /* 0x000000080d0d7290 */ /* 0x000fe40008fe040c */
[----:B------:R-:W-:Y:S01]  /*1de0*/  IADD3.X R7, R5, UR48, R0, P0, !PT ;  /* 0x0000003005077c10 */ /* 0x000fe200087fe400 */
[----:B------:R-:W-:Y:S01]  /*1df0*/  UISETP.GE.AND UP0, UPT, UR43, 0x1, UPT ;  /* 0x000000012b00788c */ /* 0x000fe2000bf06270 */
[----:B------:R-:W-:Y:S01]  /*1e00*/  LEA.HI R0, R9, R15, RZ, 0x5 ;  /* 0x0000000f09007211 */ /* 0x000fe200078f28ff */
[----:B------:R-:W-:Y:S01]  /*1e10*/  ULDC.64 UR8, c[0x0][0x1a8] ;  /* 0x00006a0000087ab9 */ /* 0x000fe20000000a00 */
[----:B------:R-:W-:Y:S01]  /*1e20*/  IADD3 R4, P0, R226, UR42, RZ ;  /* 0x0000002ae2047c10 */ /* 0x000fe2000ff1e0ff */
[----:B------:R-:W-:Y:S01]  /*1e30*/  UIMAD UR8, UR52, UR8, URZ ;  /* 0x00000008340872a4 */ /* 0x000fe2000f8e023f */
[----:B------:R-:W-:-:S02]  /*1e40*/  LOP3.LUT R9, R0, 0xffffffe0, RZ, 0xc0, !PT ;  /* 0xffffffe000097812 */ /* 0x000fc400078ec0ff */
[----:B------:R-:W-:Y:S01]  /*1e50*/  SHF.R.S32.HI R0, RZ, 0x5, R0 ;  /* 0x00000005ff007819 */ /* 0x000fe20000011400 */
[----:B------:R-:W-:Y:S01]  /*1e60*/  UIMAD UR12, UR49, UR9, UR8 ;  /* 0x00000009310c72a4 */ /* 0x000fe2000f8e0208 */
[----:B------:R-:W-:Y:S01]  /*1e70*/  IADD3.X R5, R227, UR44, RZ, P0, !PT ;  /* 0x0000002ce3057c10 */ /* 0x000fe200087fe4ff */
[----:B------:R-:W-:Y:S01]  /*1e80*/  IMAD.IADD R15, R15, 0x1, -R9 ;  /* 0x000000010f0f7824 */ /* 0x000fe200078e0a09 */
[----:B------:R-:W-:Y:S02]  /*1e90*/  ULDC.64 UR8, c[0x0][0x378] ;  /* 0x0000de0000087ab9 */ /* 0x000fe40000000a00 */
[----:B------:R-:W-:Y:S01]  /*1ea0*/  UIMAD UR8, UR52, UR8, URZ ;  /* 0x00000008340872a4 */ /* 0x000fe2000f8e023f */
[----:B------:R-:W-:Y:S02]  /*1eb0*/  IMAD R0, R0, UR55, R15 ;  /* 0x0000003700007c24 */ /* 0x000fe4000f8e020f */
[----:B------:R-:W-:Y:S01]  /*1ec0*/  IMAD.WIDE.U32 R4, R8, c[0x0][0x370], R4 ;  /* 0x0000dc0008047a25 */ /* 0x000fe200078e0004 */
[----:B------:R-:W-:-:S02]  /*1ed0*/  UIMAD UR10, UR49, UR9, UR8 ;  /* 0x00000009310a72a4 */ /* 0x000fc4000f8e0208 */
[C---:B------:R-:W-:Y:S01]  /*1ee0*/  IADD3 R11, P0, R0.reuse, UR15, RZ ;  /* 0x0000000f000b7c10 */ /* 0x040fe2000ff1e0ff */
[----:B------:R-:W-:Y:S02]  /*1ef0*/  ULDC.64 UR8, c[0x0][0x370] ;  /* 0x0000dc0000087ab9 */ /* 0x000fe40000000a00 */
[----:B------:R-:W-:Y:S01]  /*1f00*/  UIMAD UR8, UR45, UR8, URZ ;  /* 0x000000082d0872a4 */ /* 0x000fe2000f8e023f */
[----:B------:R-:W-:Y:S01]  /*1f10*/  LEA.HI.X.SX32 R14, R0, UR13, 0x1, P0 ;  /* 0x0000000d000e7c11 */ /* 0x000fe200080f0eff */
[----:B------:R-:W-:Y:S01]  /*1f20*/  IMAD.U32 R0, RZ, RZ, UR49 ;  /* 0x00000031ff007e24 */ /* 0x000fe2000f8e00ff */
[----:B------:R-:W-:Y:S02]  /*1f30*/  ULDC.64 UR44, c[0x0][0x200] ;  /* 0x00008000002c7ab9 */ /* 0x000fe40000000a00 */
[----:B------:R-:W-:Y:S01]  /*1f40*/  UIMAD UR9, UR5, UR9, UR8 ;  /* 0x00000009050972a4 */ /* 0x000fe2000f8e0208 */
[----:B------:R-:W-:Y:S01]  /*1f50*/  IMAD.WIDE.U32 R6, R0, c[0x0][0x1a8], R6 ;  /* 0x00006a0000067a25 */ /* 0x000fe200078e0006 */
[----:B------:R-:W-:-:S02]  /*1f60*/  UIADD3 UR8, UR5, UR4, URZ ;  /* 0x0000000405087290 */ /* 0x000fc4000fffe03f */
[----:B------:R-:W-:Y:S02]  /*1f70*/  UIADD3 UR4, UR5, UR11, URZ ;  /* 0x0000000b05047290 */ /* 0x000fe4000fffe03f */
[----:B------:R-:W-:Y:S01]  /*1f80*/  IADD3 R5, R5, UR9, RZ ;  /* 0x0000000905057c10 */ /* 0x000fe2000fffe0ff */
[----:B------:R-:W-:Y:S01]  /*1f90*/  ULDC.64 UR52, c[0x0][0x3c8] ;  /* 0x0000f20000347ab9 */ /* 0x000fe20000000a00 */
[----:B------:R-:W-:Y:S01]  /*1fa0*/  IADD3 R7, R7, UR12, RZ ;  /* 0x0000000c07077c10 */ /* 0x000fe2000fffe0ff */
[----:B------:R-:W-:Y:S01]  /*1fb0*/  UIMAD.WIDE UR12, UR4, UR16, UR44 ;  /* 0x00000010040c72a5 */ /* 0x000fe2000f8e022c */
[----:B------:R-:W-:Y:S01]  /*1fc0*/  LEA R12, P2, R6, c[0x0][0x160], 0x1 ;  /* 0x00005800060c7a11 */ /* 0x000fe200078408ff */
[----:B------:R-:W-:Y:S01]  /*1fd0*/  IMAD.WIDE.U32 R4, R0, c[0x0][0x378], R4 ;  /* 0x0000de0000047a25 */ /* 0x000fe200078e0004 */
[----:B------:R-:W-:Y:S02]  /*1fe0*/  ULEA.HI.SX32 UR9, UR47, 0xffffffff, 0x19 ;  /* 0xffffffff2f097891 */ /* 0x000fe4000f8fca3f */
[----:B------:R-:W-:Y:S01]  /*1ff0*/  UIMAD.WIDE UR4, UR8, UR16, UR52 ;  /* 0x00000010080472a5 */ /* 0x000fe2000f8e0234 */
[----:B------:R-:W-:Y:S01]  /*2000*/  IMAD R0, R17, c[0x0][0x370], RZ ;  /* 0x0000dc0011007a24 */ /* 0x000fe200078e02ff */
[----:B------:R-:W-:-:S02]  /*2010*/  IADD3 R5, R5, UR10, RZ ;  /* 0x0000000a05057c10 */ /* 0x000fc4000fffe0ff */
[----:B------:R-:W-:Y:S01]  /*2020*/  LEA.HI.X R13, R6, c[0x0][0x164], R7, 0x1, P2 ;  /* 0x00005900060d7a11 */ /* 0x000fe200010f0c07 */
[C---:B------:R-:W-:Y:S02]  /*2030*/  IMAD R0, R3.reuse, c[0x0][0x374], R0 ;  /* 0x0000dd0003007a24 */ /* 0x040fe400078e0200 */
[----:B------:R-:W-:-:S04]  /*2040*/  IMAD.WIDE.U32 R4, R3, c[0x0][0x370], R4 ;  /* 0x0000dc0003047a25 */ /* 0x000fc800078e0004 */
[----:B------:R-:W-:Y:S01]  /*2050*/  IMAD.IADD R0, R5, 0x1, R0 ;  /* 0x0000000105007824 */ /* 0x000fe200078e0200 */
[C---:B------:R-:W-:Y:S02]  /*2060*/  LEA R8, P1, R4.reuse, c[0x0][0x330], 0x1 ;  /* 0x0000cc0004087a11 */ /* 0x040fe400078208ff */
[C---:B------:R-:W-:Y:S02]  /*2070*/  LEA R5, P0, R11.reuse, c[0x0][0x350], 0x2 ;  /* 0x0000d4000b057a11 */ /* 0x040fe400078010ff */
[----:B------:R-:W-:Y:S02]  /*2080*/  LEA.HI.X R9, R4, c[0x0][0x334], R0, 0x1, P1 ;  /* 0x0000cd0004097a11 */ /* 0x000fe400008f0c00 */
[----:B------:R-:W-:Y:S02]  /*2090*/  LEA.HI.X R4, R11, c[0x0][0x354], R14, 0x2, P0 ;  /* 0x0000d5000b047a11 */ /* 0x000fe400000f140e */
[----:B------:R-:W-:-:S13]  /*20a0*/  PLOP3.LUT P0, PT, PT, PT, UP0, 0x80, 0x0 ;  /* 0x000000000000781c */ /* 0x000fda0003f0f008 */
[----:B------:R-:W-:Y:S05]  /*20b0*/  @!P0 BRA `(.L_x_864) ;  /* 0x00007bf000008947 */ /* 0x000fea0003800000 */
[----:B------:R-:W-:Y:S01]  /*20c0*/  PLOP3.LUT P0, PT, PT, PT, UP3, 0x80, 0x0 ;  /* 0x000000000000781c */ /* 0x000fe20003f0f038 */
[----:B------:R-:W-:Y:S01]  /*20d0*/  UMOV UR8, UR9 ;  /* 0x0000000900087c82 */ /* 0x000fe20008000000 */
[----:B------:R-:W-:Y:S01]  /*20e0*/  IMAD.SHL.U32 R0, R237, 0x2, RZ ;  /* 0x00000002ed007824 */ /* 0x000fe200078e00ff */
[----:B------:R-:W-:Y:S01]  /*20f0*/  UMOV UR16, UR4 ;  /* 0x0000000400107c82 */ /* 0x000fe20008000000 */
[----:B------:R-:W-:Y:S01]  /*2100*/  BSSY B0, `(.L_x_865) ;  /* 0x000001c000007945 */ /* 0x000fe20003800000 */
[----:B------:R-:W-:Y:S01]  /*2110*/  ULEA.HI UR4, UR8, UR8, URZ, 0x1 ;  /* 0x0000000808047291 */ /* 0x000fe2000f8f083f */
[----:B------:R-:W-:Y:S01]  /*2120*/  MOV R222, R12 ;  /* 0x0000000c00de7202 */ /* 0x000fe20000000f00 */
[----:B------:R-:W-:Y:S01]  /*2130*/  UMOV UR15, UR5 ;  /* 0x00000005000f7c82 */ /* 0x000fe20008000000 */
[----:B------:R-:W-:Y:S01]  /*2140*/  IMAD.MOV.U32 R223, RZ, RZ, R13 ;  /* 0x000000ffffdf7224 */ /* 0x000fe200078e000d */
[----:B------:R-:W-:Y:S01]  /*2150*/  ULOP3.LUT UR4, UR4, 0xfffffffe, URZ, 0xc0, !UPT ;  /* 0xfffffffe04047892 */ /* 0x000fe2000f8ec03f */
[----:B------:R-:W-:Y:S01]  /*2160*/  MOV R220, R8 ;  /* 0x0000000800dc7202 */ /* 0x000fe20000000f00 */
[----:B------:R-:W-:Y:S01]  /*2170*/  IMAD.MOV.U32 R221, RZ, RZ, R9 ;  /* 0x000000ffffdd7224 */ /* 0x000fe200078e0009 */
[----:B------:R-:W-:Y:S01]  /*2180*/  MOV R224, R5 ;  /* 0x0000000500e07202 */ /* 0x000fe20000000f00 */
[----:B------:R-:W-:Y:S01]  /*2190*/  UIADD3 UR4, UR8, -UR4, URZ ;  /* 0x8000000408047290 */ /* 0x000fe2000fffe03f */
[----:B------:R-:W-:Y:S01]  /*21a0*/  @P0 BAR.SYNC.DEFER_BLOCKING 0x0 ;  /* 0x0000000000000b1d */ /* 0x000fe20000010000 */
[----:B------:R-:W-:-:S02]  /*21b0*/  IMAD.MOV.U32 R219, RZ, RZ, R4 ;  /* 0x000000ffffdb7224 */ /* 0x000fc400078e0004 */
[----:B------:R-:W-:Y:S02]  /*21c0*/  UISETP.NE.AND UP0, UPT, UR4, 0x1, UPT ;  /* 0x000000010400788c */ /* 0x000fe4000bf05270 */
[----:B------:R-:W-:-:S06]  /*21d0*/  UIMAD UR4, UR8, -0x80, UR43 ;  /* 0xffffff80080478a4 */ /* 0x000fcc000f8e022b */
        /* <DEDUP_REMOVED lines=14> */
.L_x_866:
[----:B------:R-:W-:Y:S05]  /*22c0*/  BSYNC B0 ;  /* 0x0000000000007941 */ /* 0x000fea0003800000 */
.L_x_865:
        /* <DEDUP_REMOVED lines=8> */
[----:B------:R-:W-:Y:S02]  /*2350*/  IMAD.MOV.U32 R5, RZ, RZ, c[0x0][0x370] ;  /* 0x0000dc00ff057624 */ /* 0x000fe400078e00ff */
[----:B------:R-:W-:-:S03]  /*2360*/  IMAD.MOV.U32 R6, RZ, RZ, c[0x0][0x374] ;  /* 0x0000dd00ff067624 */ /* 0x000fc600078e00ff */
[----:B------:R-:W-:-:S04]  /*2370*/  LEA R4, P0, R5, R220, 0x7 ;  /* 0x000000dc05047211 */ /* 0x000fc800078038ff */
[----:B------:R-:W-:-:S05]  /*2380*/  LEA.HI.X R5, R5, R221, R6, 0x7, P0 ;  /* 0x000000dd05057211 */ /* 0x000fca00000f3c06 */
[----:B------:R-:W-:Y:S01]  /*2390*/  @!PT LDS RZ, [RZ] ;  /* 0x00000000fffff984 */ /* 0x000fe20000000800 */
[----:B------:R-:W-:Y:S01]  /*23a0*/  @!PT LDS RZ, [RZ] ;  /* 0x00000000fffff984 */ /* 0x000fe20000000800 */
[----:B------:R-:W-:Y:S01]  /*23b0*/  @!PT LDS RZ, [RZ] ;  /* 0x00000000fffff984 */ /* 0x000fe20000000800 */
[----:B------:R1:W-:Y:S04]  /*23c0*/  LDGSTS.E.BYPASS.LTC128B.128 [R0+0x5000], [R4.64] ;  /* 0x0500000004007fae */ /* 0x0003e8000b901d62 */
.L_x_868:
[----:B------:R-:W-:Y:S05]  /*23d0*/  BSYNC B0 ;  /* 0x0000000000007941 */ /* 0x000fea0003800000 */
.L_x_867:
[----:B------:R-:W-:Y:S01]  /*23e0*/  PLOP3.LUT P0, PT, PT, PT, UP0, 0x80, 0x0 ;  /* 0x000000000000781c */ /* 0x000fe20003f0f008 */
[----:B------:R-:W-:Y:S01]  /*23f0*/  BSSY B0, `(.L_x_869) ;  /* 0x0000013000007945 */ /* 0x000fe20003800000 */
[----:B-1----:R-:W-:-:S04]  /*2400*/  IADD3 R4, R237, 0x1000, RZ ;  /* 0x00001000ed047810 */ /* 0x002fc80007ffe0ff */
        /* <DEDUP_REMOVED lines=17> */
.L_x_870:
[----:B------:R-:W-:Y:S05]  /*2520*/  BSYNC B0 ;  /* 0x0000000000007941 */ /* 0x000fea0003800000 */
.L_x_869:
        /* <DEDUP_REMOVED lines=20> */
.L_x_872:
[----:B------:R-:W-:Y:S05]  /*2670*/  BSYNC B0 ;  /* 0x0000000000007941 */ /* 0x000fea0003800000 */
.L_x_871:
[----:B------:R-:W-:Y:S01]  /*2680*/  ULDC.64 UR10, c[0x0][0x198] ;  /* 0x00006600000a7ab9 */ /* 0x000fe20000000a00 */
[----:B------:R-:W-:Y:S01]  /*2690*/  IMAD.U32 R12, RZ, RZ, UR36 ;  /* 0x00000024ff0c7e24 */ /* 0x000fe2000f8e00ff */
[----:B------:R-:W-:Y:S01]  /*26a0*/  UIMAD UR5, UR6, UR10, URZ ;  /* 0x0000000a060572a4 */ /* 0x000fe2000f8e023f */
[C---:B------:R-:W-:Y:S01]  /*26b0*/  IADD3 R8, R234.reuse, 0x48, RZ ;  /* 0x00000048ea087810 */ /* 0x040fe20007ffe0ff */
[----:B------:R-:W-:Y:S01]  /*26c0*/  IMAD.MOV.U32 R230, RZ, RZ, 0x7f800000 ;  /* 0x7f800000ffe67424 */ /* 0x000fe200078e00ff */
[----:B------:R-:W-:Y:S01]  /*26d0*/  IADD3 R7, R234, 0x8, RZ ;  /* 0x00000008ea077810 */ /* 0x000fe20007ffe0ff */
[----:B------:R-:W-:Y:S01]  /*26e0*/  UIMAD UR5, UR36, UR11, UR5 ;  /* 0x0000000b240572a4 */ /* 0x000fe2000f8e0205 */
[----:B-1----:R-:W-:Y:S01]  /*26f0*/  IMAD.WIDE.U32 R4, R12, c[0x0][0x198], R226 ;  /* 0x000066000c047a25 */ /* 0x002fe200078e00e2 */
[----:B------:R-:W-:Y:S02]  /*2700*/  ISETP.GE.AND P2, PT, R8, UR4, PT ;  /* 0x0000000408007c0c */ /* 0x000fe4000bf46270 */
[----:B------:R-:W-:Y:S01]  /*2710*/  ISETP.GE.AND P4, PT, R7, UR4, PT ;  /* 0x0000000407007c0c */ /* 0x000fe2000bf86270 */
[----:B------:R-:W-:Y:S01]  /*2720*/  IMAD.MOV.U32 R232, RZ, RZ, 0x7f800000 ;  /* 0x7f800000ffe87424 */ /* 0x000fe200078e00ff */
[----:B------:R-:W-:Y:S01]  /*2730*/  IADD3 R6, P1, R4, UR40, RZ ;  /* 0x0000002804067c10 */ /* 0x000fe2000ff3e0ff */
[----:B------:R-:W-:Y:S01]  /*2740*/  IMAD.U32 R9, RZ, RZ, UR5 ;  /* 0x00000005ff097e24 */ /* 0x000fe2000f8e00ff */
[----:B------:R-:W-:-:S02]  /*2750*/  MOV R231, 0x7f800000 ;  /* 0x7f80000000e77802 */ /* 0x000fc40000000f00 */
[----:B------:R-:W-:Y:S02]  /*2760*/  IADD3 R4, R234, 0x40, RZ ;  /* 0x00000040ea047810 */ /* 0x000fe40007ffe0ff */
[----:B------:R-:W-:Y:S01]  /*2770*/  IADD3.X R7, R5, UR41, R9, P1, !PT ;  /* 0x0000002905077c10 */ /* 0x000fe20008ffe409 */
[----:B------:R-:W-:Y:S01]  /*2780*/  IMAD.MOV.U32 R9, RZ, RZ, 0x4 ;  /* 0x00000004ff097424 */ /* 0x000fe200078e00ff */
[----:B------:R-:W-:Y:S02]  /*2790*/  ISETP.GE.AND P3, PT, R4, UR4, PT ;  /* 0x0000000404007c0c */ /* 0x000fe4000bf66270 */
[----:B------:R-:W-:Y:S01]  /*27a0*/  MOV R4, 0x4 ;  /* 0x0000000400047802 */ /* 0x000fe20000000f00 */
[----:B------:R-:W-:Y:S01]  /*27b0*/  @!P2 IMAD.WIDE R8, R8, R9, UR12 ;  /* 0x0000000c0808ae25 */ /* 0x000fe2000f8e0209 */
[C---:B------:R-:W-:Y:S02]  /*27c0*/  ISETP.GE.AND P5, PT, R234.reuse, UR4, PT ;  /* 0x00000004ea007c0c */ /* 0x040fe4000bfa6270 */
[----:B------:R-:W-:Y:S01]  /*27d0*/  MOV R233, 0x7f800000 ;  /* 0x7f80000000e97802 */ /* 0x000fe20000000f00 */
[----:B------:R-:W-:Y:S01]  /*27e0*/  IMAD.WIDE R4, R234, R4, UR12 ;  /* 0x0000000cea047e25 */ /* 0x000fe2000f8e0204 */
[----:B------:R1:W5:Y:S01]  /*27f0*/  @!P2 LDG.E R231, [R8.64] ;  /* 0x0000002208e7a981 */ /* 0x000362000c1e1900 */
[----:B------:R-:W-:-:S03]  /*2800*/  UIMAD UR4, UR14, -0x80, UR7 ;  /* 0xffffff800e0478a4 */ /* 0x000fc6000f8e0207 */
[----:B------:R2:W5:Y:S04]  /*2810*/  @!P4 LDG.E R233, [R4.64+0x20] ;  /* 0x0000202204e9c981 */ /* 0x000568000c1e1900 */
[----:B------:R2:W5:Y:S01]  /*2820*/  @!P3 LDG.E R230, [R4.64+0x100] ;  /* 0x0001002204e6b981 */ /* 0x000562000c1e1900 */
[----:B------:R-:W-:-:S03]  /*2830*/  ISETP.GE.AND P3, PT, R3, UR4, PT ;  /* 0x0000000403007c0c */ /* 0x000fc6000bf66270 */
[----:B------:R2:W5:Y:S10]  /*2840*/  @!P5 LDG.E R232, [R4.64] ;  /* 0x0000002204e8d981 */ /* 0x000574000c1e1900 */
[----:B------:R1:W-:Y:S04]  /*2850*/  @P3 STS [R0+0x6000], RZ ;  /* 0x006000ff00003388 */ /* 0x0003e80000000800 */
[----:B------:R1:W-:Y:S04]  /*2860*/  @P3 STS [R0+0x6004], RZ ;  /* 0x006004ff00003388 */ /* 0x0003e80000000800 */
[----:B------:R1:W-:Y:S01]  /*2870*/  @P3 STS.64 [R0+0x6008], RZ ;  /* 0x006008ff00003388 */ /* 0x0003e20000000a00 */
[----:B--2---:R-:W-:Y:S01]  /*2880*/  IMAD R4, R16, c[0x0][0x1b0], RZ ;  /* 0x00006c0010047a24 */ /* 0x004fe200078e02ff */
[----:B------:R-:W-:Y:S03]  /*2890*/  BSSY B0, `(.L_x_873) ;  /* 0x0000016000007945 */ /* 0x000fe60003800000 */
[----:B------:R-:W-:-:S02]  /*28a0*/  IMAD R11, R10, c[0x0][0x1b4], R4 ;  /* 0x00006d000a0b7a24 */ /* 0x000fc400078e0204 */
[----:B------:R-:W-:-:S05]  /*28b0*/  IMAD.WIDE.U32 R4, R10, c[0x0][0x1b0], R6 ;  /* 0x00006c000a047a25 */ /* 0x000fca00078e0006 */
[----:B------:R-:W-:Y:S01]  /*28c0*/  IADD3 R11, R5, R11, RZ ;  /* 0x0000000b050b7210 */ /* 0x000fe20007ffe0ff */
[----:B------:R-:W-:Y:S05]  /*28d0*/  @P3 BRA `(.L_x_874) ;  /* 0x0000011000003947 */ /* 0x000fea0003800000 */
[----:B------:R-:W-:-:S13]  /*28e0*/  ISETP.GE.AND P1, PT, R226, c[0x0][0x220], PT ;  /* 0x00008800e2007a0c */ /* 0x000fda0003f26270 */
[----:B------:R2:W-:Y:S04]  /*28f0*/  @P1 STS [R0+0x6000], RZ ;  /* 0x006000ff00001388 */ /* 0x0005e80000000800 */
[----:B------:R2:W-:Y:S04]  /*2900*/  @P1 STS [R0+0x6004], RZ ;  /* 0x006004ff00001388 */ /* 0x0005e80000000800 */
[----:B------:R2:W-:Y:S01]  /*2910*/  @P1 STS.64 [R0+0x6008], RZ ;  /* 0x006008ff00001388 */ /* 0x0005e20000000a00 */
[----:B------:R-:W-:Y:S05]  /*2920*/  @P1 BRA `(.L_x_874) ;  /* 0x000000c000001947 */ /* 0x000fea0003800000 */
[----:B------:R-:W-:Y:S01]  /*2930*/  MOV R6, R4 ;  /* 0x0000000400067202 */ /* 0x000fe20000000f00 */
[----:B-1----:R-:W-:Y:S01]  /*2940*/  IMAD R8, R17, c[0x0][0x198], RZ ;  /* 0x0000660011087a24 */ /* 0x002fe200078e02ff */
        /* <DEDUP_REMOVED lines=10> */
.L_x_874:
[----:B------:R-:W-:Y:S05]  /*29f0*/  BSYNC B0 ;  /* 0x0000000000007941 */ /* 0x000fea0003800000 */
.L_x_873:
[----:B------:R-:W-:Y:S01]  /*2a00*/  ISETP.GE.AND P2, PT, R13, UR4, PT ;  /* 0x000000040d007c0c */ /* 0x000fe2000bf46270 */
[----:B------:R-:W-:-:S12]  /*2a10*/  BSSY B0, `(.L_x_875) ;  /* 0x0000014000007945 */ /* 0x000fd80003800000 */
[----:B------:R1:W-:Y:S01]  /*2a20*/  @P2 STS.128 [R0+0x7000], RZ ;  /* 0x007000ff00002388 */ /* 0x0003e20000000c00 */
[----:B------:R-:W-:Y:S05]  /*2a30*/  @P2 BRA `(.L_x_876) ;  /* 0x0000011000002947 */ /* 0x000fea0003800000 */
[----:B------:R-:W-:-:S13]  /*2a40*/  ISETP.GE.AND P1, PT, R226, c[0x0][0x220], PT ;  /* 0x00008800e2007a0c */ /* 0x000fda0003f26270 */
[----:B------:R1:W-:Y:S01]  /*2a50*/  @P1 STS.128 [R0+0x7000], RZ ;  /* 0x007000ff00001388 */ /* 0x0003e20000000c00 */
[----:B------:R-:W-:Y:S05]  /*2a60*/  @P1 BRA `(.L_x_876) ;  /* 0x000000e000001947 */ /* 0x000fea0003800000 */
[----:B------:R-:W-:Y:S02]  /*2a70*/  IADD3 R5, P1, R3, 0x40, RZ ;  /* 0x0000004003057810 */ /* 0x000fe40007f3e0ff */
[----:B------:R-:W-:-:S03]  /*2a80*/  MOV R7, R11 ;  /* 0x0000000b00077202 */ /* 0x000fc60000000f00 */
[----:B------:R-:W-:-:S04]  /*2a90*/  IMAD.X R6, RZ, RZ, R17, P1 ;  /* 0x000000ffff067224 */ /* 0x000fc800008e0611 */
[----:B-1----:R-:W-:Y:S02]  /*2aa0*/  IMAD R8, R6, c[0x0][0x198], RZ ;  /* 0x0000660006087a24 */ /* 0x002fe400078e02ff */
[----:B------:R-:W-:-:S04]  /*2ab0*/  IMAD.MOV.U32 R6, RZ, RZ, R4 ;  /* 0x000000ffff067224 */ /* 0x000fc800078e0004 */
        /* <DEDUP_REMOVED lines=9> */
.L_x_876:
[----:B------:R-:W-:Y:S05]  /*2b50*/  BSYNC B0 ;  /* 0x0000000000007941 */ /* 0x000fea0003800000 */
.L_x_875:
[----:B------:R-:W-:Y:S01]  /*2b60*/  ULDC.64 UR4, c[0x0][0x1a0] ;  /* 0x0000680000047ab9 */ /* 0x000fe20000000a00 */
[----:B------:R1:W-:Y:S01]  /*2b70*/  @P3 STS [R0+0x8000], RZ ;  /* 0x008000ff00003388 */ /* 0x0003e20000000800 */
[----:B------:R-:W-:Y:S01]  /*2b80*/  UIMAD UR4, UR6, UR4, URZ ;  /* 0x00000004060472a4 */ /* 0x000fe2000f8e023f */
[----:B-1----:R-:W-:Y:S01]  /*2b90*/  IMAD.WIDE.U32 R4, R12, c[0x0][0x1a0], R226 ;  /* 0x000068000c047a25 */ /* 0x002fe200078e00e2 */
[----:B------:R-:W-:Y:S01]  /*2ba0*/  BSSY B0, `(.L_x_877) ;  /* 0x000001d000007945 */ /* 0x000fe20003800000 */
[----:B------:R1:W-:Y:S01]  /*2bb0*/  @P3 STS [R0+0x8004], RZ ;  /* 0x008004ff00003388 */ /* 0x0003e20000000800 */
[----:B------:R-:W-:Y:S02]  /*2bc0*/  UIMAD UR4, UR36, UR5, UR4 ;  /* 0x00000005240472a4 */ /* 0x000fe4000f8e0204 */
[----:B------:R-:W-:Y:S01]  /*2bd0*/  IADD3 R4, P1, R4, UR38, RZ ;  /* 0x0000002604047c10 */ /* 0x000fe2000ff3e0ff */
[----:B------:R1:W-:Y:S03]  /*2be0*/  @P3 STS.64 [R0+0x8008], RZ ;  /* 0x008008ff00003388 */ /* 0x0003e60000000a00 */
[----:B------:R-:W-:-:S04]  /*2bf0*/  MOV R6, UR4 ;  /* 0x0000000400067c02 */ /* 0x000fc80008000f00 */
[----:B------:R-:W-:Y:S01]  /*2c00*/  IADD3.X R5, R5, UR39, R6, P1, !PT ;  /* 0x0000002705057c10 */ /* 0x000fe20008ffe406 */
[----:B------:R-:W-:-:S04]  /*2c10*/  IMAD R6, R16, c[0x0][0x1b8], RZ ;  /* 0x00006e0010067a24 */ /* 0x000fc800078e02ff */
[C---:B------:R-:W-:Y:S02]  /*2c20*/  IMAD R6, R10.reuse, c[0x0][0x1bc], R6 ;  /* 0x00006f000a067a24 */ /* 0x040fe400078e0206 */
        /* <DEDUP_REMOVED lines=20> */
.L_x_878:
[----:B------:R-:W-:Y:S05]  /*2d70*/  BSYNC B0 ;  /* 0x0000000000007941 */ /* 0x000fea0003800000 */
.L_x_877:
        /* <DEDUP_REMOVED lines=19> */
.L_x_880:
[----:B------:R-:W-:Y:S05]  /*2eb0*/  BSYNC B0 ;  /* 0x0000000000007941 */ /* 0x000fea0003800000 */
.L_x_879:
[----:B------:R-:W-:Y:S01]  /*2ec0*/  IMAD.MOV.U32 R6, RZ, RZ, c[0x0][0x308] ;  /* 0x0000c200ff067624 */ /* 0x000fe200078e00ff */
[----:B------:R-:W0:Y:S01]  /*2ed0*/  LDGDEPBAR ;  /* 0x00000000000079af */ /* 0x000e220000000000 */
[----:B------:R-:W-:Y:S01]  /*2ee0*/  IMAD.MOV.U32 R7, RZ, RZ, c[0x0][0x30c] ;  /* 0x0000c300ff077624 */ /* 0x000fe200078e00ff */
[----:B------:R-:W-:-:S04]  /*2ef0*/  UIADD3 UR4, UR36, 0x80, URZ ;  /* 0x0000008024047890 */ /* 0x000fc8000fffe03f */
[----:B-12---:R1:W2:Y:S01]  /*2f00*/  LDG.E.64 R4, [R6.64+0x8] ;  /* 0x0000082206047981 */ /* 0x0062a2000c1e1b00 */
[----:B------:R-:W-:Y:S01]  /*2f10*/  USHF.R.S32.HI UR5, URZ, 0x1f, UR61 ;  /* 0x0000001f3f057899 */ /* 0x000fe2000801143d */
[----:B---34-:R-:W-:Y:S02]  /*2f20*/  SHF.R.S32.HI R0, RZ, 0x1f, R15 ;  /* 0x0000001fff007819 */ /* 0x018fe4000001140f */
[C---:B------:R-:W-:Y:S01]  /*2f30*/  IADD3 R3, R142.reuse, 0x1000, RZ ;  /* 0x000010008e037810 */ /* 0x040fe20007ffe0ff */
        /* <DEDUP_REMOVED lines=19> */
[----:B------:R-:W-:Y:S01]  /*3070*/  UISETP.GE.AND UP1, UPT, UR4, UR7, UPT ;  /* 0x000000070400728c */ /* 0x000fe2000bf26270 */
[----:B-1----:R-:W3:Y:S01]  /*3080*/  LDG.E.64 R6, [R6.64] ;  /* 0x0000002206067981 */ /* 0x002ee2000c1e1b00 */
[----:B------:R-:W-:-:S02]  /*3090*/  SEL R3, R3, R142, !P0 ;  /* 0x0000008e03037207 */ /* 0x000fc40004000000 */
[----:B------:R-:W-:-:S03]  /*30a0*/  IADD3 R135, R134, R137, RZ ;  /* 0x0000008986877210 */ /* 0x000fc60007ffe0ff */
[----:B------:R-:W-:Y:S01]  /*30b0*/  IMAD.SHL.U32 R130, R3, 0x2, RZ ;  /* 0x0000000203827824 */ /* 0x000fe200078e00ff */
[----:B--2---:R-:W-:-:S04]  /*30c0*/  IADD3 R228, P2, P1, R4, UR61, R15 ;  /* 0x0000003d04e47c10 */ /* 0x004fc8000f95e00f */
[----:B------:R-:W-:Y:S02]  /*30d0*/  IADD3.X R236, R5, UR5, R0, P2, P1 ;  /* 0x0000000505ec7c10 */ /* 0x000fe400097e2400 */
[----:B------:R-:W-:Y:S01]  /*30e0*/  IADD3 R0, R136, 0x1000, RZ ;  /* 0x0000100088007810 */ /* 0x000fe20007ffe0ff */
[----:B---3--:R1:W2:Y:S08]  /*30f0*/  R2UR UR9, R7 ;  /* 0x00000000070973c2 */ /* 0x0082b000000e0000 */
[----:B------:R1:W3:Y:S01]  /*3100*/  R2UR UR10, R6 ;  /* 0x00000000060a73c2 */ /* 0x0002e200000e0000 */
[----:B------:R-:W-:Y:S01]  /*3110*/  SEL R0, R0, R136, !P0 ;  /* 0x0000008800007207 */ /* 0x000fe20004000000 */
[----:B------:R-:W-:-:S03]  /*3120*/  IMAD.WIDE.U32 R228, R228, -0x2daee0ad, RZ ;  /* 0xd2511f53e4e47825 */ /* 0x000fc600078e00ff */
[----:B-123--:R-:W-:-:S03]  /*3130*/  SHF.L.U32 R3, R0, 0x1, RZ ;  /* 0x0000000100037819 */ /* 0x00efc600000006ff */
.L_x_883:
        /* <DEDUP_REMOVED lines=12> */
[----:B------:R-:W-:Y:S01]  /*3200*/  IADD3 R5, R8, 0x4, RZ ;  /* 0x0000000408057810 */ /* 0x000fe20007ffe0ff */
[----:B-----5:R-:W-:Y:S01]  /*3210*/  FMUL.FTZ R113, R232, 1.4426950216293334961 ;  /* 0x3fb8aa3be8717820 */ /* 0x020fe20000410000 */
[----:B------:R-:W-:Y:S01]  /*3220*/  IADD3 R4, R0, 0x1, RZ ;  /* 0x0000000100047810 */ /* 0x000fe20007ffe0ff */
[----:B------:R-:W-:Y:S01]  /*3230*/  IMAD.WIDE.U32 R8, R8, -0x326172a9, RZ ;  /* 0xcd9e8d5708087825 */ /* 0x000fe200078e00ff */
[----:B------:R-:W-:Y:S01]  /*3240*/  PLOP3.LUT P6, PT, PT, PT, UP1, 0x80, 0x0 ;  /* 0x000000000000781c */ /* 0x000fe20003fcf018 */
[----:B------:R-:W-:Y:S01]  /*3250*/  UIADD3 UR4, UR9, -0x4498517b, URZ ;  /* 0xbb67ae8509047890 */ /* 0x000fe2000fffe03f */
[C---:B------:R-:W-:Y:S01]  /*3260*/  LOP3.LUT R10, R229.reuse, UR9, R0, 0x96, !PT ;  /* 0x00000009e50a7c12 */ /* 0x040fe2000f8e9600 */
[----:B------:R-:W1:Y:S01]  /*3270*/  @P0 S2R R112, SR_TID.X ;  /* 0x0000000000700919 */ /* 0x000e620000002100 */
[----:B------:R-:W-:Y:S01]  /*3280*/  LOP3.LUT R6, R229, UR9, R4, 0x96, !PT ;  /* 0x00000009e5067c12 */ /* 0x000fe2000f8e9604 */
[----:B------:R-:W-:Y:S01]  /*3290*/  IMAD.WIDE.U32 R4, R5, -0x326172a9, RZ ;  /* 0xcd9e8d5705047825 */ /* 0x000fe200078e00ff */
[----:B------:R-:W-:Y:S01]  /*32a0*/  LOP3.LUT R0, R236, UR10, RZ, 0x3c, !PT ;  /* 0x0000000aec007c12 */ /* 0x000fe2000f8e3cff */
[----:B------:R-:W-:Y:S01]  /*32b0*/  UISETP.GE.AND UP4, UPT, UR8, 0x1, UPT ;  /* 0x000000010800788c */ /* 0x000fe2000bf86270 */
[----:B------:R-:W-:Y:S01]  /*32c0*/  LOP3.LUT R16, R228, UR4, RZ, 0x3c, !PT ;  /* 0x00000004e4107c12 */ /* 0x000fe2000f8e3cff */
[----:B------:R-:W-:Y:S01]  /*32d0*/  UIADD3 UR4, UR10, -0x61c88647, URZ ;  /* 0x9e3779b90a047890 */ /* 0x000fe2000fffe03f */
[-C--:B------:R-:W-:Y:S01]  /*32e0*/  LOP3.LUT R14, R9, R0.reuse, RZ, 0x3c, !PT ;  /* 0x00000000090e7212 */ /* 0x080fe200078e3cff */
[----:B------:R-:W-:Y:S01]  /*32f0*/  IMAD.WIDE.U32 R10, R10, -0x326172a9, RZ ;  /* 0xcd9e8d570a0a7825 */ /* 0x000fe200078e00ff */
[----:B------:R-:W-:Y:S02]  /*3300*/  PLOP3.LUT P0, PT, PT, PT, UP1, 0x80, 0x0 ;  /* 0x000000000000781c */ /* 0x000fe40003f0f018 */
[----:B------:R-:W-:Y:S01]  /*3310*/  LOP3.LUT R12, R5, R0, RZ, 0x3c, !PT ;  /* 0x00000000050c7212 */ /* 0x000fe200078e3cff */
[----:B------:R-:W-:Y:S01]  /*3320*/  IMAD.WIDE.U32 R14, R14, -0x2daee0ad, RZ ;  /* 0xd2511f530e0e7825 */ /* 0x000fe200078e00ff */
[C---:B------:R-:W-:Y:S02]  /*3330*/  LOP3.LUT R18, R11.reuse, UR4, R8, 0x96, !PT ;  /* 0x000000040b127c12 */ /* 0x040fe4000f8e9608 */
[----:B------:R-:W-:Y:S01]  /*3340*/  LOP3.LUT R11, R11, UR4, R4, 0x96, !PT ;  /* 0x000000040b0b7c12 */ /* 0x000fe2000f8e9604 */
[----:B------:R-:W-:Y:S04]  /*3350*/  IMAD.WIDE.U32 R12, R12, -0x2daee0ad, RZ ;  /* 0xd2511f530c0c7825 */ /* 0x000fe800078e00ff */
[----:B------:R-:W-:Y:S04]  /*3360*/  IMAD.WIDE.U32 R6, R6, -0x326172a9, RZ ;  /* 0xcd9e8d5706067825 */ /* 0x000fe800078e00ff */
[----:B------:R-:W-:Y:S01]  /*3370*/  IMAD.WIDE.U32 R18, R18, -0x2daee0ad, RZ ;  /* 0xd2511f5312127825 */ /* 0x000fe200078e00ff */
[C---:B------:R-:W-:Y:S01]  /*3380*/  LOP3.LUT R17, R7.reuse, UR4, R8, 0x96, !PT ;  /* 0x0000000407117c12 */ /* 0x040fe2000f8e9608 */
[----:B------:R-:W-:Y:S04]  /*3390*/  DEPBAR.LE SB0, 0x0 ;  /* 0x000080000000791a */ /* 0x000fe80000000000 */
[----:B------:R-:W-:Y:S01]  /*33a0*/  LOP3.LUT R7, R7, UR4, R4, 0x96, !PT ;  /* 0x0000000407077c12 */ /* 0x000fe2000f8e9604 */
[----:B------:R-:W-:Y:S01]  /*33b0*/  BAR.SYNC.DEFER_BLOCKING 0x0 ;  /* 0x0000000000007b1d */ /* 0x000fe20000010000 */
[C---:B------:R-:W-:Y:S01]  /*33c0*/  LOP3.LUT R8, R16.reuse, R15, RZ, 0x3c, !PT ;  /* 0x0000000f10087212 */ /* 0x040fe200078e3cff */
[----:B------:R-:W-:Y:S01]  /*33d0*/  UIADD3 UR4, UR10, 0x3c6ef372, URZ ;  /* 0x3c6ef3720a047890 */ /* 0x000fe2000fffe03f */
[----:B------:R-:W-:Y:S01]  /*33e0*/  LOP3.LUT R4, R16, R13, RZ, 0x3c, !PT ;  /* 0x0000000d10047212 */ /* 0x000fe200078e3cff */
[----:B------:R-:W-:Y:S04]  /*33f0*/  IMAD.WIDE.U32 R16, R17, -0x2daee0ad, RZ ;  /* 0xd2511f5311107825 */ /* 0x000fe800078e00ff */
[----:B------:R-:W-:Y:S04]  /*3400*/  IMAD.WIDE.U32 R8, R8, -0x326172a9, RZ ;  /* 0xcd9e8d5708087825 */ /* 0x000fe800078e00ff */
[----:B------:R-:W-:Y:S01]  /*3410*/  IMAD.WIDE.U32 R4, R4, -0x326172a9, RZ ;  /* 0xcd9e8d5704047825 */ /* 0x000fe200078e00ff */
[C---:B------:R-:W-:Y:S02]  /*3420*/  LOP3.LUT R26, R9.reuse, UR4, R10, 0x96, !PT ;  /* 0x00000004091a7c12 */ /* 0x040fe4000f8e960a */
[----:B------:R-:W-:Y:S02]  /*3430*/  LOP3.LUT R24, R9, UR4, R6, 0x96, !PT ;  /* 0x0000000409187c12 */ /* 0x000fe4000f8e9606 */
[C---:B------:R-:W-:Y:S01]  /*3440*/  LOP3.LUT R22, R5.reuse, UR4, R10, 0x96, !PT ;  /* 0x0000000405167c12 */ /* 0x040fe2000f8e960a */
[----:B------:R-:W-:Y:S01]  /*3450*/  IMAD.WIDE.U32 R26, R26, -0x2daee0ad, RZ ;  /* 0xd2511f531a1a7825 */ /* 0x000fe200078e00ff */
[----:B------:R-:W-:Y:S01]  /*3460*/  LOP3.LUT R20, R5, UR4, R6, 0x96, !PT ;  /* 0x0000000405147c12 */ /* 0x000fe2000f8e9606 */
[----:B------:R-:W-:Y:S02]  /*3470*/  UIADD3 UR4, UR9, 0x76cf5d0a, URZ ;  /* 0x76cf5d0a09047890 */ /* 0x000fe4000fffe03f */
[----:B------:R-:W-:Y:S01]  /*3480*/  IMAD.WIDE.U32 R10, R11, -0x2daee0ad, RZ ;  /* 0xd2511f530b0a7825 */ /* 0x000fe200078e00ff */
[----:B------:R-:W-:Y:S03]  /*3490*/  LDSM.16.M88.4 R64, [R130] ;  /* 0x000000008240783b */ /* 0x000fe60000000200 */
[--C-:B------:R-:W-:Y:S01]  /*34a0*/  LOP3.LUT R15, R19, UR4, R14.reuse, 0x96, !PT ;  /* 0x00000004130f7c12 */ /* 0x100fe2000f8e960e */
[----:B------:R-:W-:Y:S01]  /*34b0*/  IMAD.WIDE.U32 R6, R7, -0x2daee0ad, RZ ;  /* 0xd2511f5307067825 */ /* 0x000fe200078e00ff */
[----:B------:R-:W-:Y:S02]  /*34c0*/  LOP3.LUT R13, R17, UR4, R14, 0x96, !PT ;  /* 0x00000004110d7c12 */ /* 0x000fe4000f8e960e */
[--C-:B------:R-:W-:Y:S01]  /*34d0*/  LOP3.LUT R11, R11, UR4, R12.reuse, 0x96, !PT ;  /* 0x000000040b0b7c12 */ /* 0x100fe2000f8e960c */
[----:B------:R-:W-:Y:S01]  /*34e0*/  IMAD.WIDE.U32 R14, R15, -0x326172a9, RZ ;  /* 0xcd9e8d570f0e7825 */ /* 0x000fe200078e00ff */
[----:B------:R-:W-:Y:S01]  /*34f0*/  LOP3.LUT R7, R7, UR4, R12, 0x96, !PT ;  /* 0x0000000407077c12 */ /* 0x000fe2000f8e960c */
[----:B------:R-:W-:Y:S01]  /*3500*/  UIADD3 UR4, UR9, 0x32370b8f, URZ ;  /* 0x32370b8f09047890 */ /* 0x000fe2000fffe03f */
[----:B------:R-:W-:Y:S01]  /*3510*/  LDSM.16.M88.4 R60, [R130+0x1000] ;  /* 0x00100000823c783b */ /* 0x000fe20000000200 */
[----:B------:R-:W-:Y:S04]  /*3520*/  IMAD.WIDE.U32 R24, R24, -0x2daee0ad, RZ ;  /* 0xd2511f5318187825 */ /* 0x000fe800078e00ff */
[----:B------:R-:W-:Y:S01]  /*3530*/  LOP3.LUT R34, R27, UR4, R18, 0x96, !PT ;  /* 0x000000041b227c12 */ /* 0x000fe2000f8e9612 */
[----:B------:R-:W-:Y:S01]  /*3540*/  IMAD.WIDE.U32 R22, R22, -0x2daee0ad, RZ ;  /* 0xd2511f5316167825 */ /* 0x000fe200078e00ff */
[----:B------:R-:W-:Y:S01]  /*3550*/  LOP3.LUT R32, R25, UR4, R16, 0x96, !PT ;  /* 0x0000000419207c12 */ /* 0x000fe2000f8e9610 */
[----:B------:R-:W-:Y:S02]  /*3560*/  LDSM.16.M88.4 R48, [R128+0x6800] ;  /* 0x006800008030783b */ /* 0x000fe40000000200 */
[----:B------:R-:W-:Y:S01]  /*3570*/  IMAD.WIDE.U32 R20, R20, -0x2daee0ad, RZ ;  /* 0xd2511f5314147825 */ /* 0x000fe200078e00ff */
[----:B------:R-:W-:Y:S03]  /*3580*/  LOP3.LUT R30, R23, UR4, R10, 0x96, !PT ;  /* 0x00000004171e7c12 */ /* 0x000fe6000f8e960a */
[----:B------:R-:W-:Y:S01]  /*3590*/  IMAD.WIDE.U32 R34, R34, -0x326172a9, RZ ;  /* 0xcd9e8d5722227825 */ /* 0x000fe200078e00ff */
[----:B------:R-:W-:Y:S01]  /*35a0*/  LOP3.LUT R28, R21, UR4, R6, 0x96, !PT ;  /* 0x00000004151c7c12 */ /* 0x000fe2000f8e9606 */
[----:B------:R-:W-:Y:S01]  /*35b0*/  UIADD3 UR4, UR10, -0x255992d5, URZ ;  /* 0xdaa66d2b0a047890 */ /* 0x000fe2000fffe03f */
[----:B------:R-:W-:Y:S01]  /*35c0*/  LDSM.16.M88.4 R100, [R128+0x6c00] ;  /* 0x006c00008064783b */ /* 0x000fe20000000200 */
[----:B------:R-:W-:Y:S04]  /*35d0*/  IMAD.WIDE.U32 R12, R13, -0x326172a9, RZ ;  /* 0xcd9e8d570d0c7825 */ /* 0x000fe800078e00ff */
[--C-:B------:R-:W-:Y:S01]  /*35e0*/  LOP3.LUT R5, R15, UR4, R8.reuse, 0x96, !PT ;  /* 0x000000040f057c12 */ /* 0x100fe2000f8e9608 */
[----:B------:R-:W-:Y:S01]  /*35f0*/  IMAD.WIDE.U32 R10, R11, -0x326172a9, RZ ;  /* 0xcd9e8d570b0a7825 */ /* 0x000fe200078e00ff */
[----:B------:R-:W-:Y:S01]  /*3600*/  LOP3.LUT R8, R13, UR4, R8, 0x96, !PT ;  /* 0x000000040d087c12 */ /* 0x000fe2000f8e9608 */
[----:B------:R-:W-:Y:S02]  /*3610*/  LDSM.16.M88.4 R108, [R129+0x6000] ;  /* 0x00600000816c783b */ /* 0x000fe40000000200 */
        /* <DEDUP_REMOVED lines=681> */
[----:B------:R-:W-:Y:S01]  /*60b0*/  ISETP.LE.U32.AND P4, PT, R5, UR4, PT ;  /* 0x0000000405007c0c */ /* 0x000fe2000bf83070 */
[----:B------:R-:W-:Y:S01]  /*60c0*/  ULDC.64 UR4, c[0x0][0x118] ;  /* 0x0000460000047ab9 */ /* 0x000fe20000000a00 */
        /* <DEDUP_REMOVED lines=230> */
[----:B------:R-:W-:Y:S02]  /*6f30*/  FSETP.GE.FTZ.AND P1, PT, R163, RZ, PT ;  /* 0x000000ffa300720b */ /* 0x000fe40003f36000 */
[----:B------:R-:W-:Y:S01]  /*6f40*/  FSEL R51, R51, R144, P0 ;  /* 0x0000009033337208 */ /* 0x000fe20000000000 */
[----:B------:R-:W-:Y:S01]  /*6f50*/  FMUL.FTZ R172, R172, R38 ;  /* 0x00000026acac7220 */ /* 0x000fe20000410000 */
[----:B------:R-:W-:Y:S02]  /*6f60*/  FSETP.GE.FTZ.AND P0, PT, R204, RZ, PT ;  /* 0x000000ffcc00720b */ /* 0x000fe40003f16000 */
        /* <DEDUP_REMOVED lines=113> */
[----:B------:R-:W-:Y:S01]  /*7680*/  IMAD.MOV.U32 R58, RZ, RZ, R224 ;  /* 0x000000ffff3a7224 */ /* 0x000fe200078e00e0 */
[-C--:B------:R-:W-:Y:S01]  /*7690*/  FSEL R6, R6, R0.reuse, P4 ;  /* 0x0000000006067208 */ /* 0x080fe20002000000 */
[----:B------:R-:W-:Y:S01]  /*76a0*/  IMAD.MOV.U32 R59, RZ, RZ, R219 ;  /* 0x000000ffff3b7224 */ /* 0x000fe200078e00db */
        /* <DEDUP_REMOVED lines=41> */
.L_x_881:
        /* <DEDUP_REMOVED lines=148> */
.L_x_882:
        /* <DEDUP_REMOVED lines=303> */
.L_x_884:
        /* <DEDUP_REMOVED lines=19> */
.L_x_885:
        /* <DEDUP_REMOVED lines=43> */
.L_x_887:
[----:B--2---:R-:W-:Y:S05]  /*9950*/  BSYNC B0 ;  /* 0x0000000000007941 */ /* 0x004fea0003800000 */
.L_x_886:
        /* <DEDUP_REMOVED lines=14> */
.L_x_889:
[----:B------:R-:W-:Y:S05]  /*9a40*/  BSYNC B0 ;  /* 0x0000000000007941 */ /* 0x000fea0003800000 */
.L_x_888:
        /* <DEDUP_REMOVED lines=25> */
.L_x_891:
[----:B------:R-:W-:Y:S05]  /*9be0*/  BSYNC B0 ;  /* 0x0000000000007941 */ /* 0x000fea0003800000 */
.L_x_890:
        /* <DEDUP_REMOVED lines=12> */
.L_x_864:
        /* <DEDUP_REMOVED lines=21> */
.L_x_893:
        /* <DEDUP_REMOVED lines=19> */
.L_x_894:
        /* <DEDUP_REMOVED lines=37> */
.L_x_896:
[----:B------:R-:W-:Y:S05]  /*a180*/  BSYNC B0 ;  /* 0x0000000000007941 */ /* 0x000fea0003800000 */
.L_x_895:
        /* <DEDUP_REMOVED lines=15> */
.L_x_898:
[----:B------:R-:W-:Y:S05]  /*a280*/  BSYNC B0 ;  /* 0x0000000000007941 */ /* 0x000fea0003800000 */
.L_x_897:
        /* <DEDUP_REMOVED lines=26> */
.L_x_900:
[----:B------:R-:W-:Y:S05]  /*a430*/  BSYNC B0 ;  /* 0x0000000000007941 */ /* 0x000fea0003800000 */
.L_x_899:
        /* <DEDUP_REMOVED lines=12> */
.L_x_892:
[----:B------:R-:W-:Y:S05]  /*a500*/  BSYNC B1 ;  /* 0x0000000000017941 */ /* 0x000fea0003800000 */
.L_x_859:
        /* <DEDUP_REMOVED lines=11> */
.L_x_901:
[----:B------:R-:W-:Y:S05]  /*a5c0*/  EXIT ;  /* 0x000000000000794d */ /* 0x000fea0003800000 */
.L_x_903:
        /* <DEDUP_REMOVED lines=11> */
.L_x_1351:


//--------------------- .text._ZN5flash44flash_bwd_dq_dk_dv_loop_seqk_parallel_kernelI23Flash_bwd_kernel_traitsILi32ELi128ELi128ELi8ELi4ELi4ELi4ELb0ELb0EN7cutlass10bfloat16_tE19Flash_kernel_traitsILi32ELi128ELi128ELi8ES3_EELb0ELb0ELb0ELb0ELb0ELb0ELb1EEEvNS_16Flash_bwd_paramsE --------------------------
	.section	.text._ZN5flash44flash_bwd_dq_dk_dv_loop_seqk_parallel_kernelI23Flash_bwd_kernel_traitsILi32ELi128ELi128ELi8ELi4ELi4ELi4ELb0ELb0EN7cutlass10bfloat16_tE19Flash_kernel_traitsILi32ELi128ELi128ELi8ES3_EELb0ELb0ELb0ELb0ELb0ELb0ELb1EEEvNS_16Flash_bwd_paramsE,"ax",@progbits
	.sectioninfo	@"SHI_REGISTERS=255"
	.align	128
        .global         _ZN5flash44flash_bwd_dq_dk_dv_loop_seqk_parallel_kernelI23Flash_bwd_kernel_traitsILi32ELi128ELi128ELi8ELi4ELi4ELi4ELb0ELb0EN7cutlass10bfloat16_tE19Flash_kernel_traitsILi32ELi128ELi128ELi8ES3_EELb0ELb0ELb0ELb0ELb0ELb0ELb1EEEvNS_16Flash_bwd_paramsE
        .type           _ZN5flash44flash_bwd_dq_dk_dv_loop_seqk_parallel_kernelI23Flash_bwd_kernel_traitsILi32ELi128ELi128ELi8ELi4ELi4ELi4ELb0ELb0EN7cutlass10bfloat16_tE19Flash_kernel_traitsILi32ELi128ELi128ELi8ES3_EELb0ELb0ELb0ELb0ELb0ELb0ELb1EEEvNS_16Flash_bwd_paramsE,@function
        .size           _ZN5flash44flash_bwd_dq_dk_dv_loop_seqk_parallel_kernelI23Flash_bwd_kernel_traitsILi32ELi128ELi128ELi8ELi4ELi4ELi4ELb0ELb0EN7cutlass10bfloat16_tE19Flash_kernel_traitsILi32ELi128ELi128ELi8ES3_EELb0ELb0ELb0ELb0ELb0ELb0ELb1EEEvNS_16Flash_bwd_paramsE,(.L_x_1352 - _ZN5flash44flash_bwd_dq_dk_dv_loop_seqk_parallel_kernelI23Flash_bwd_kernel_traitsILi32ELi128ELi128ELi8ELi4ELi4ELi4ELb0ELb0EN7cutlass10bfloat16_tE19Flash_kernel_traitsILi32ELi128ELi128ELi8ES3_EELb0ELb0ELb0ELb0ELb0ELb0ELb1EEEvNS_16Flash_bwd_paramsE)
        .other          _ZN5flash44flash_bwd_dq_dk_dv_loop_seqk_parallel_kernelI23Flash_bwd_kernel_traitsILi32ELi128ELi128ELi8ELi4ELi4ELi4ELb0ELb0EN7cutlass10bfloat16_tE19Flash_kernel_traitsILi32ELi128ELi128ELi8ES3_EELb0ELb0ELb0ELb0ELb0ELb0ELb1EEEvNS_16Flash_bwd_paramsE,@"STO_CUDA_ENTRY STV_DEFAULT"
_ZN5flash44flash_bwd_dq_dk_dv_loop_seqk_parallel_kernelI23Flash_bwd_kernel_traitsILi32ELi128ELi128ELi8ELi4ELi4ELi4ELb0ELb0EN7cutlass10bfloat16_tE19Flash_kernel_traitsILi32ELi128ELi128ELi8ES3_EELb0ELb0ELb0ELb0ELb0ELb0ELb1EEEvNS_16Flash_bwd_paramsE:
.text._ZN5flash44flash_bwd_dq_dk_dv_loop_seqk_parallel_kernelI23Flash_bwd_kernel_traitsILi32ELi128ELi128ELi8ELi4ELi4ELi4ELb0ELb0EN7cutlass10bfloat16_tE19Flash_kernel_traitsILi32ELi128ELi128ELi8ES3_EELb0ELb0ELb0ELb0ELb0ELb0ELb1EEEvNS_16Flash_bwd_paramsE:
        /* <DEDUP_REMOVED lines=179> */
[C---:B------:R-:W-:Y:S01]  /*0b30*/  IADD3 R143, R150.reuse, 0x40, RZ ;  /* 0x00000040968f7810 */ /* 0x040fe20007ffe0ff */
        /* <DEDUP_REMOVED lines=82> */
.L_x_948:
        /* <DEDUP_REMOVED lines=54> */
.L_x_904:
        /* <DEDUP_REMOVED lines=58> */
.L_x_906:
        /* <DEDUP_REMOVED lines=18> */
.L_x_907:
        /* <DEDUP_REMOVED lines=63> */
[----:B-1----:R-:W-:-:S03]  /*1c70*/  @UP2 USEL UR9, UR9, UR5, !UP1 ;  /* 0x0000000509092287 */ /* 0x002fc6000c800000 */
[----:B------:R-:W-:Y:S01]  /*1c80*/  @!P0 IMAD.MOV R12, RZ, RZ, -R12 ;  /* 0x000000ffff0c8224 */ /* 0x000fe200078e0a0c */
[----:B------:R-:W-:Y:S01]  /*1c90*/  PLOP3.LUT P0, PT, PT, PT, UP2, 0x80, 0x0 ;  /* 0x000000000000781c */ /* 0x000fe20003f0f028 */
[----:B------:R-:W-:Y:S02]  /*1ca0*/  ULDC UR11, c[0x0][0x234] ;  /* 0x00008d00000b7ab9 */ /* 0x000fe40000000800 */
        /* <DEDUP_REMOVED lines=17> */
.L_x_908:
[----:B------:R-:W2:Y:S02]  /*1dc0*/  LDL R0, [R1+0x40] ;  /* 0x0000400001007983 */ /* 0x000ea40000100800 */
[----:B--2---:R1:W2:Y:S01]  /*1dd0*/  R2UR UR5, R0 ;  /* 0x00000000000573c2 */ /* 0x0042a200000e0000 */
[----:B------:R-:W-:-:S07]  /*1de0*/  DEPBAR.LE SB1, 0x0, {2} ;  /* 0x000090040000791a */ /* 0x000fce0000000000 */
.L_x_909:
[----:B------:R-:W2:Y:S04]  /*1df0*/  LDL R3, [R1+0x4c] ;  /* 0x00004c0001037983 */ /* 0x000ea80000100800 */
[----:B------:R-:W3:Y:S01]  /*1e00*/  LDL R0, [R1+0x3c] ;  /* 0x00003c0001007983 */ /* 0x000ee20000100800 */
[----:B------:R-:W-:Y:S01]  /*1e10*/  IMAD.U32 R16, RZ, RZ, UR7 ;  /* 0x00000007ff107e24 */ /* 0x000fe2000f8e00ff */
[----:B------:R-:W-:Y:S01]  /*1e20*/  SHF.R.S32.HI R221, RZ, 0x1f, R220 ;  /* 0x0000001fffdd7819 */ /* 0x000fe200000114dc */
[----:B------:R-:W-:Y:S01]  /*1e30*/  IMAD.U32 R15, RZ, RZ, UR6 ;  /* 0x00000006ff0f7e24 */ /* 0x000fe2000f8e00ff */
[----:B------:R-:W1:Y:S01]  /*1e40*/  S2R R10, SR_TID.X ;  /* 0x00000000000a7919 */ /* 0x000e620000002100 */
[----:B------:R-:W-:Y:S01]  /*1e50*/  USHF.R.S32.HI UR6, URZ, 0x1f, UR59 ;  /* 0x0000001f3f067899 */ /* 0x000fe2000801143b */
[----:B------:R-:W-:Y:S01]  /*1e60*/  IMAD.U32 R9, RZ, RZ, UR8 ;  /* 0x00000008ff097e24 */ /* 0x000fe2000f8e00ff */
[----:B------:R-:W-:Y:S01]  /*1e70*/  UIADD3 UR9, UR8, UR9, URZ ;  /* 0x0000000908097290 */ /* 0x000fe2000fffe03f */
[----:B------:R-:W-:Y:S01]  /*1e80*/  BSSY B1, `(.L_x_905) ;  /* 0x0000859000017945 */ /* 0x000fe20003800000 */
[----:B-1----:R-:W-:Y:S01]  /*1e90*/  SHF.R.S32.HI R8, RZ, 0x1f, R10 ;  /* 0x0000001fff087819 */ /* 0x002fe2000001140a */
[----:B--2---:R1:W2:Y:S08]  /*1ea0*/  R2UR UR7, R3 ;  /* 0x00000000030773c2 */ /* 0x0042b000000e0000 */
[----:B---3--:R-:W3:Y:S01]  /*1eb0*/  R2UR UR11, R0 ;  /* 0x00000000000b73c2 */ /* 0x008ee200000e0000 */
[----:B-1----:R-:W-:Y:S01]  /*1ec0*/  LEA.HI R3, R8, R10, RZ, 0x2 ;  /* 0x0000000a08037211 */ /* 0x002fe200078f10ff */
[----:B--2---:R-:W-:-:S02]  /*1ed0*/  UIADD3 UR10, UP5, UP4, UR10, UR59, UR7 ;  /* 0x0000003b0a0a7290 */ /* 0x004fc4000fcbe007 */
[----:B------:R-:W-:Y:S01]  /*1ee0*/  USHF.R.S32.HI UR7, URZ, 0x1f, UR52 ;  /* 0x0000001f3f077899 */ /* 0x000fe20008011434 */
[----:B------:R-:W-:Y:S01]  /*1ef0*/  SHF.R.S32.HI R3, RZ, 0x2, R3 ;  /* 0x00000002ff037819 */ /* 0x000fe20000011403 */
[----:B------:R-:W-:Y:S02]  /*1f00*/  UIADD3 UR43, UP1, UP0, UR36, UR10, UR43 ;  /* 0x0000000a242b7290 */ /* 0x000fe4000f83e02b */
[----:B------:R-:W-:Y:S01]  /*1f10*/  UIADD3 UR36, UR8, UR5, URZ ;  /* 0x0000000508247290 */ /* 0x000fe2000fffe03f */
[----:B------:R-:W-:Y:S01]  /*1f20*/  SHF.R.S32.HI R18, RZ, 0x1f, R3 ;  /* 0x0000001fff127819 */ /* 0x000fe20000011403 */
[----:B---3--:R-:W-:Y:S01]  /*1f30*/  UIADD3.X UR10, UR12, UR6, UR11, UP5, UP4 ;  /* 0x000000060c0a7290 */ /* 0x008fe2000afe840b */
[----:B------:R-:W-:Y:S01]  /*1f40*/  IADD3 R0, P0, R3, UR8, RZ ;  /* 0x0000000803007c10 */ /* 0x000fe2000ff1e0ff */
[----:B------:R-:W-:Y:S02]  /*1f50*/  ULEA.HI.SX32 UR5, UR49, 0xffffffff, 0x19 ;  /* 0xffffffff31057891 */ /* 0x000fe4000f8fca3f */
[----:B------:R-:W-:Y:S01]  /*1f60*/  UIADD3.X UR38, UR37, UR10, UR38, UP1, UP0 ;  /* 0x0000000a25267290 */ /* 0x000fe20008fe0426 */
[----:B------:R-:W-:Y:S01]  /*1f70*/  IADD3.X R7, R18, UR47, RZ, P0, !PT ;  /* 0x0000002f12077c10 */ /* 0x000fe200087fe4ff */
[----:B------:R-:W-:Y:S01]  /*1f80*/  IMAD.WIDE.U32 R4, R0, c[0x0][0x190], R220 ;  /* 0x0000640000047a25 */ /* 0x000fe200078e00dc */
[----:B------:R-:W-:-:S02]  /*1f90*/  ULDC.64 UR10, c[0x0][0x1a8] ;  /* 0x00006a00000a7ab9 */ /* 0x000fc40000000a00 */
[----:B------:R-:W-:Y:S01]  /*1fa0*/  UIMAD UR10, UR7, UR10, URZ ;  /* 0x0000000a070a72a4 */ /* 0x000fe2000f8e023f */
[----:B------:R-:W-:Y:S01]  /*1fb0*/  IMAD R7, R7, c[0x0][0x190], RZ ;  /* 0x0000640007077a24 */ /* 0x000fe200078e02ff */
[----:B------:R-:W-:Y:S01]  /*1fc0*/  IADD3 R6, P0, R4, UR54, RZ ;  /* 0x0000003604067c10 */ /* 0x000fe2000ff1e0ff */
[----:B------:R-:W-:Y:S02]  /*1fd0*/  UISETP.GE.AND UP0, UPT, UR45, 0x1, UPT ;  /* 0x000000012d00788c */ /* 0x000fe4000bf06270 */
[----:B------:R-:W-:Y:S01]  /*1fe0*/  IMAD R0, R0, c[0x0][0x194], R7 ;  /* 0x0000650000007a24 */ /* 0x000fe200078e0207 */
[----:B------:R-:W-:-:S03]  /*1ff0*/  UIMAD UR37, UR52, UR11, UR10 ;  /* 0x0000000b342572a4 */ /* 0x000fc6000f8e020a */
[----:B------:R-:W-:Y:S01]  /*2000*/  ULDC.64 UR10, c[0x0][0x378] ;  /* 0x0000de00000a7ab9 */ /* 0x000fe20000000a00 */
[----:B------:R-:W-:Y:S01]  /*2010*/  IADD3.X R7, R5, UR53, R0, P0, !PT ;  /* 0x0000003505077c10 */ /* 0x000fe200087fe400 */
[----:B------:R-:W-:Y:S01]  /*2020*/  UIMAD UR10, UR7, UR10, URZ ;  /* 0x0000000a070a72a4 */ /* 0x000fe2000f8e023f */
[----:B------:R-:W-:Y:S02]  /*2030*/  LEA.HI R0, R8, R10, RZ, 0x5 ;  /* 0x0000000a08007211 */ /* 0x000fe400078f28ff */
[----:B------:R-:W-:Y:S01]  /*2040*/  IADD3 R4, P0, R220, UR44, RZ ;  /* 0x0000002cdc047c10 */ /* 0x000fe2000ff1e0ff */
[----:B------:R-:W-:Y:S01]  /*2050*/  UIMAD UR12, UR52, UR11, UR10 ;  /* 0x0000000b340c72a4 */ /* 0x000fe2000f8e020a */
[----:B------:R-:W-:Y:S01]  /*2060*/  LOP3.LUT R8, R0, 0xffffffe0, RZ, 0xc0, !PT ;  /* 0xffffffe000087812 */ /* 0x000fe200078ec0ff */
[----:B------:R-:W-:Y:S01]  /*2070*/  ULDC.64 UR6, c[0x0][0x200] ;  /* 0x0000800000067ab9 */ /* 0x000fe20000000a00 */
[----:B------:R-:W-:Y:S01]  /*2080*/  SHF.R.S32.HI R0, RZ, 0x5, R0 ;  /* 0x00000005ff007819 */ /* 0x000fe20000011400 */
[----:B------:R-:W-:Y:S01]  /*2090*/  ULDC.64 UR10, c[0x0][0x370] ;  /* 0x0000dc00000a7ab9 */ /* 0x000fe20000000a00 */
[----:B------:R-:W-:Y:S01]  /*20a0*/  IADD3.X R5, R221, UR46, RZ, P0, !PT ;  /* 0x0000002edd057c10 */ /* 0x000fe200087fe4ff */
[----:B------:R-:W-:Y:S01]  /*20b0*/  IMAD.IADD R8, R10, 0x1, -R8 ;  /* 0x000000010a087824 */ /* 0x000fe200078e0a08 */
[----:B------:R-:W-:-:S03]  /*20c0*/  UIMAD UR10, UR47, UR10, URZ ;  /* 0x0000000a2f0a72a4 */ /* 0x000fc6000f8e023f */
[----:B------:R-:W-:Y:S01]  /*20d0*/  IMAD R0, R0, UR58, R8 ;  /* 0x0000003a00007c24 */ /* 0x000fe2000f8e0208 */
[----:B------:R-:W-:Y:S01]  /*20e0*/  UIMAD UR10, UR8, UR11, UR10 ;  /* 0x0000000b080a72a4 */ /* 0x000fe2000f8e020a */
[----:B------:R-:W-:Y:S01]  /*20f0*/  IMAD.WIDE.U32 R4, R9, c[0x0][0x370], R4 ;  /* 0x0000dc0009047a25 */ /* 0x000fe200078e0004 */
[----:B------:R-:W-:Y:S02]  /*2100*/  UMOV UR47, 0x4 ;  /* 0x00000004002f7882 */ /* 0x000fe40000000000 */
[C---:B------:R-:W-:Y:S01]  /*2110*/  IADD3 R13, P0, R0.reuse, UR43, RZ ;  /* 0x0000002b000d7c10 */ /* 0x040fe2000ff1e0ff */
[----:B------:R-:W-:Y:S01]  /*2120*/  UIMAD.WIDE UR8, UR9, UR47, UR6 ;  /* 0x0000002f090872a5 */ /* 0x000fe2000f8e0206 */
[----:B------:R-:W-:Y:S01]  /*2130*/  IADD3 R5, R5, UR10, RZ ;  /* 0x0000000a05057c10 */ /* 0x000fe2000fffe0ff */
[----:B------:R-:W-:Y:S01]  /*2140*/  ULDC.64 UR10, c[0x0][0x3c8] ;  /* 0x0000f200000a7ab9 */ /* 0x000fe20000000a00 */
[----:B------:R-:W-:Y:S01]  /*2150*/  LEA.HI.X.SX32 R14, R0, UR38, 0x1, P0 ;  /* 0x00000026000e7c11 */ /* 0x000fe200080f0eff */
[----:B------:R-:W-:Y:S01]  /*2160*/  IMAD.U32 R0, RZ, RZ, UR52 ;  /* 0x00000034ff007e24 */ /* 0x000fe2000f8e00ff */
[----:B------:R1:W2:Y:S03]  /*2170*/  R2UR UR7, R16 ;  /* 0x00000000100773c2 */ /* 0x0002a600000e0000 */
[----:B------:R-:W-:-:S04]  /*2180*/  IMAD.WIDE.U32 R4, R0, c[0x0][0x378], R4 ;  /* 0x0000de0000047a25 */ /* 0x000fc800078e0004 */
[----:B------:R-:W-:Y:S01]  /*2190*/  IMAD.WIDE.U32 R6, R0, c[0x0][0x1a8], R6 ;  /* 0x00006a0000067a25 */ /* 0x000fe200078e0006 */
[----:B------:R-:W-:Y:S01]  /*21a0*/  IADD3 R5, R5, UR12, RZ ;  /* 0x0000000c05057c10 */ /* 0x000fe2000fffe0ff */
[----:B------:R1:W3:Y:S02]  /*21b0*/  R2UR UR6, R15 ;  /* 0x000000000f0673c2 */ /* 0x0002e400000e0000 */
[----:B------:R-:W-:Y:S01]  /*21c0*/  IMAD R0, R18, c[0x0][0x370], RZ ;  /* 0x0000dc0012007a24 */ /* 0x000fe200078e02ff */
[----:B------:R-:W-:Y:S01]  /*21d0*/  IADD3 R7, R7, UR37, RZ ;  /* 0x0000002507077c10 */ /* 0x000fe2000fffe0ff */
[C---:B------:R-:W-:Y:S01]  /*21e0*/  IMAD.WIDE.U32 R4, R3.reuse, c[0x0][0x370], R4 ;  /* 0x0000dc0003047a25 */ /* 0x040fe200078e0004 */
[----:B------:R-:W-:Y:S01]  /*21f0*/  LEA R10, P2, R6, c[0x0][0x160], 0x1 ;  /* 0x00005800060a7a11 */ /* 0x000fe200078408ff */
[----:B------:R-:W-:Y:S02]  /*2200*/  UIMAD.WIDE UR36, UR36, UR47, UR10 ;  /* 0x0000002f242472a5 */ /* 0x000fe4000f8e020a */
[----:B------:R-:W-:Y:S01]  /*2210*/  IMAD R0, R3, c[0x0][0x374], R0 ;  /* 0x0000dd0003007a24 */ /* 0x000fe200078e0200 */
[----:B------:R-:W-:-:S02]  /*2220*/  LEA R8, P1, R4, c[0x0][0x330], 0x1 ;  /* 0x0000cc0004087a11 */ /* 0x000fc400078208ff */
[----:B------:R-:W-:Y:S01]  /*2230*/  LEA.HI.X R11, R6, c[0x0][0x164], R7, 0x1, P2 ;  /* 0x00005900060b7a11 */ /* 0x000fe200010f0c07 */
[----:B------:R-:W-:Y:S01]  /*2240*/  IMAD.IADD R0, R5, 0x1, R0 ;  /* 0x0000000105007824 */ /* 0x000fe200078e0200 */
[----:B------:R-:W-:-:S04]  /*2250*/  LEA R5, P0, R13, c[0x0][0x350], 0x2 ;  /* 0x0000d4000d057a11 */ /* 0x000fc800078010ff */
[----:B------:R-:W-:Y:S02]  /*2260*/  LEA.HI.X R9, R4, c[0x0][0x334], R0, 0x1, P1 ;  /* 0x0000cd0004097a11 */ /* 0x000fe400008f0c00 */
[----:B------:R-:W-:Y:S02]  /*2270*/  LEA.HI.X R4, R13, c[0x0][0x354], R14, 0x2, P0 ;  /* 0x0000d5000d047a11 */ /* 0x000fe400000f140e */
[----:B------:R-:W-:-:S13]  /*2280*/  PLOP3.LUT P0, PT, PT, PT, UP0, 0x80, 0x0 ;  /* 0x000000000000781c */ /* 0x000fda0003f0f008 */
[----:B-123--:R-:W-:Y:S05]  /*2290*/  @!P0 BRA `(.L_x_910) ;  /* 0x0000792000008947 */ /* 0x00efea0003800000 */
[----:B------:R-:W2:Y:S01]  /*22a0*/  LDL R19, [R1+0x1c] ;  /* 0x00001c0001137983 */ /* 0x000ea20000100800 */
[----:B------:R-:W-:Y:S01]  /*22b0*/  PLOP3.LUT P0, PT, PT, PT, UP3, 0x80, 0x0 ;  /* 0x000000000000781c */ /* 0x000fe20003f0f038 */
        /* <DEDUP_REMOVED lines=8> */
[----:B------:R-:W-:Y:S01]  /*2340*/  UMOV UR11, UR37 ;  /* 0x00000025000b7c82 */ /* 0x000fe20008000000 */
[----:B------:R-:W-:Y:S01]  /*2350*/  IMAD.MOV.U32 R157, RZ, RZ, R9 ;  /* 0x000000ffff9d7224 */ /* 0x000fe200078e0009 */
[----:B------:R-:W-:Y:S01]  /*2360*/  UIADD3 UR8, UR5, -UR8, URZ ;  /* 0x8000000805087290 */ /* 0x000fe2000fffe03f */
[----:B------:R-:W-:Y:S01]  /*2370*/  MOV R169, R5 ;  /* 0x0000000500a97202 */ /* 0x000fe20000000f00 */
[----:B------:R-:W-:-:S02]  /*2380*/  IMAD.MOV.U32 R168, RZ, RZ, R4 ;  /* 0x000000ffffa87224 */ /* 0x000fc400078e0004 */
[----:B------:R-:W-:Y:S02]  /*2390*/  UISETP.NE.AND UP0, UPT, UR8, 0x1, UPT ;  /* 0x000000010800788c */ /* 0x000fe4000bf05270 */
[----:B------:R-:W-:Y:S01]  /*23a0*/  UIMAD UR8, UR5, -0x80, UR45 ;  /* 0xffffff80050878a4 */ /* 0x000fe2000f8e022d */
[----:B------:R-:W-:Y:S05]  /*23b0*/  @P0 BAR.SYNC.DEFER_BLOCKING 0x0 ;  /* 0x0000000000000b1d */ /* 0x000fea0000010000 */
        /* <DEDUP_REMOVED lines=15> */
.L_x_912:
[----:B------:R-:W-:Y:S05]  /*24b0*/  BSYNC B0 ;  /* 0x0000000000007941 */ /* 0x000fea0003800000 */
.L_x_911:
        /* <DEDUP_REMOVED lines=16> */
.L_x_914:
[----:B------:R-:W-:Y:S05]  /*25c0*/  BSYNC B0 ;  /* 0x0000000000007941 */ /* 0x000fea0003800000 */
.L_x_913:
        /* <DEDUP_REMOVED lines=20> */
.L_x_916:
[----:B------:R-:W-:Y:S05]  /*2710*/  BSYNC B0 ;  /* 0x0000000000007941 */ /* 0x000fea0003800000 */
.L_x_915:
        /* <DEDUP_REMOVED lines=20> */
.L_x_918:
[----:B------:R-:W-:Y:S05]  /*2860*/  BSYNC B0 ;  /* 0x0000000000007941 */ /* 0x000fea0003800000 */
.L_x_917:
[----:B------:R-:W5:Y:S01]  /*2870*/  LDL R15, [R1+0x28] ;  /* 0x00002800010f7983 */ /* 0x000f620000100800 */
[----:B------:R-:W-:Y:S01]  /*2880*/  ULDC.64 UR36, c[0x0][0x198] ;  /* 0x0000660000247ab9 */ /* 0x000fe20000000a00 */
[----:B------:R-:W-:Y:S01]  /*2890*/  IMAD.U32 R13, RZ, RZ, UR34 ;  /* 0x00000022ff0d7e24 */ /* 0x000fe2000f8e00ff */
[----:B------:R-:W-:Y:S01]  /*28a0*/  UIMAD UR36, UR35, UR36, URZ ;  /* 0x00000024232472a4 */ /* 0x000fe2000f8e023f */
[----:B------:R-:W-:Y:S02]  /*28b0*/  IMAD.MOV.U32 R16, RZ, RZ, 0x7f800000 ;  /* 0x7f800000ff107424 */ /* 0x000fe400078e00ff */
[----:B-1----:R-:W-:Y:S01]  /*28c0*/  IMAD.WIDE.U32 R4, R13, c[0x0][0x198], R220 ;  /* 0x000066000d047a25 */ /* 0x002fe200078e00dc */
[----:B------:R-:W-:-:S03]  /*28d0*/  UIMAD UR36, UR34, UR37, UR36 ;  /* 0x00000025222472a4 */ /* 0x000fc6000f8e0224 */
[----:B------:R-:W-:Y:S01]  /*28e0*/  IMAD.MOV.U32 R19, RZ, RZ, 0x7f800000 ;  /* 0x7f800000ff137424 */ /* 0x000fe200078e00ff */
[----:B------:R-:W-:Y:S01]  /*28f0*/  IADD3 R6, P1, R4, UR41, RZ ;  /* 0x0000002904067c10 */ /* 0x000fe2000ff3e0ff */
[----:B------:R-:W-:Y:S02]  /*2900*/  IMAD.MOV.U32 R20, RZ, RZ, 0x7f800000 ;  /* 0x7f800000ff147424 */ /* 0x000fe400078e00ff */
[----:B------:R-:W-:Y:S02]  /*2910*/  IMAD.U32 R4, RZ, RZ, UR36 ;  /* 0x00000024ff047e24 */ /* 0x000fe4000f8e00ff */
[----:B------:R-:W-:-:S03]  /*2920*/  IMAD.MOV.U32 R21, RZ, RZ, 0x7f800000 ;  /* 0x7f800000ff157424 */ /* 0x000fc600078e00ff */
[----:B------:R-:W-:Y:S02]  /*2930*/  IADD3.X R7, R5, UR42, R4, P1, !PT ;  /* 0x0000002a05077c10 */ /* 0x000fe40008ffe404 */
[C---:B-----5:R-:W-:Y:S01]  /*2940*/  IADD3 R4, R15.reuse, 0x48, RZ ;  /* 0x000000480f047810 */ /* 0x060fe20007ffe0ff */
[C---:B------:R-:W-:Y:S01]  /*2950*/  IMAD.SHL.U32 R10, R15.reuse, 0x4, RZ ;  /* 0x000000040f0a7824 */ /* 0x040fe200078e00ff */
[C---:B------:R-:W-:Y:S02]  /*2960*/  IADD3 R8, R15.reuse, 0x8, RZ ;  /* 0x000000080f087810 */ /* 0x040fe40007ffe0ff */
[----:B------:R-:W-:Y:S02]  /*2970*/  ISETP.GE.AND P2, PT, R4, UR8, PT ;  /* 0x0000000804007c0c */ /* 0x000fe4000bf46270 */
[----:B------:R-:W-:Y:S02]  /*2980*/  IADD3 R5, R15, 0x40, RZ ;  /* 0x000000400f057810 */ /* 0x000fe40007ffe0ff */
[----:B------:R-:W-:-:S02]  /*2990*/  ISETP.GE.AND P4, PT, R8, UR8, PT ;  /* 0x0000000808007c0c */ /* 0x000fc4000bf86270 */
[----:B------:R-:W-:Y:S02]  /*29a0*/  ISETP.GE.AND P3, PT, R5, UR8, PT ;  /* 0x0000000805007c0c */ /* 0x000fe4000bf66270 */
[----:B------:R-:W-:Y:S02]  /*29b0*/  SHF.R.S32.HI R5, RZ, 0x1f, R4 ;  /* 0x0000001fff057819 */ /* 0x000fe40000011404 */
[----:B------:R-:W-:Y:S02]  /*29c0*/  SHF.R.S32.HI R14, RZ, 0x1f, R15 ;  /* 0x0000001fff0e7819 */ /* 0x000fe4000001140f */
[----:B------:R-:W-:Y:S02]  /*29d0*/  ISETP.GE.AND P5, PT, R15, UR8, PT ;  /* 0x000000080f007c0c */ /* 0x000fe4000bfa6270 */
[----:B------:R-:W-:-:S04]  /*29e0*/  @!P2 LEA R8, P1, R4, UR10, 0x2 ;  /* 0x0000000a0408ac11 */ /* 0x000fc8000f8210ff */
[----:B------:R-:W-:Y:S02]  /*29f0*/  @!P2 LEA.HI.X R9, R4, UR9, R5, 0x2, P1 ;  /* 0x000000090409ac11 */ /* 0x000fe400088f1405 */
[----:B------:R-:W-:Y:S02]  /*2a00*/  IADD3 R4, P1, R10, UR10, RZ ;  /* 0x0000000a0a047c10 */ /* 0x000fe4000ff3e0ff */
[----:B------:R-:W-:Y:S01]  /*2a10*/  SHF.L.U64.HI R5, R15, 0x2, R14 ;  /* 0x000000020f057819 */ /* 0x000fe2000001020e */
[----:B------:R-:W5:Y:S03]  /*2a20*/  @!P2 LDG.E R16, [R8.64] ;  /* 0x000000200810a981 */ /* 0x000f66000c1e1900 */
[----:B------:R-:W-:-:S05]  /*2a30*/  IADD3.X R5, R5, UR9, RZ, P1, !PT ;  /* 0x0000000905057c10 */ /* 0x000fca0008ffe4ff */
[----:B--2---:R1:W2:Y:S04]  /*2a40*/  @!P3 LDG.E R19, [R4.64+0x100] ;  /* 0x000100200413b981 */ /* 0x0042a8000c1e1900 */
[----:B---3--:R1:W3:Y:S04]  /*2a50*/  @!P4 LDG.E R20, [R4.64+0x20] ;  /* 0x000020200414c981 */ /* 0x0082e8000c1e1900 */
[----:B----4-:R1:W4:Y:S01]  /*2a60*/  @!P5 LDG.E R21, [R4.64] ;  /* 0x000000200415d981 */ /* 0x010322000c1e1900 */
[----:B------:R-:W-:-:S06]  /*2a70*/  UIMAD UR8, UR30, -0x80, UR4 ;  /* 0xffffff801e0878a4 */ /* 0x000fcc000f8e0204 */
[----:B------:R-:W-:-:S13]  /*2a80*/  ISETP.GE.AND P3, PT, R3, UR8, PT ;  /* 0x0000000803007c0c */ /* 0x000fda000bf66270 */
[----:B------:R2:W-:Y:S04]  /*2a90*/  @P3 STS [R0+0x6000], RZ ;  /* 0x006000ff00003388 */ /* 0x0005e80000000800 */
[----:B------:R2:W-:Y:S04]  /*2aa0*/  @P3 STS [R0+0x6004], RZ ;  /* 0x006004ff00003388 */ /* 0x0005e80000000800 */
[----:B------:R2:W-:Y:S01]  /*2ab0*/  @P3 STS.64 [R0+0x6008], RZ ;  /* 0x006008ff00003388 */ /* 0x0005e20000000a00 */
[----:B-1----:R-:W-:Y:S01]  /*2ac0*/  IMAD R4, R17, c[0x0][0x1b0], RZ ;  /* 0x00006c0011047a24 */ /* 0x002fe200078e02ff */
[----:B------:R-:W-:Y:S03]  /*2ad0*/  BSSY B0, `(.L_x_919) ;  /* 0x000001a000007945 */ /* 0x000fe60003800000 */
[----:B------:R-:W-:-:S02]  /*2ae0*/  IMAD R10, R12, c[0x0][0x1b4], R4 ;  /* 0x00006d000c0a7a24 */ /* 0x000fc400078e0204 */
[----:B------:R-:W-:-:S04]  /*2af0*/  IMAD.WIDE.U32 R4, R12, c[0x0][0x1b0], R6 ;  /* 0x00006c000c047a25 */ /* 0x000fc800078e0006 */
[----:B------:R-:W-:Y:S01]  /*2b00*/  IMAD.IADD R10, R5, 0x1, R10 ;  /* 0x00000001050a7824 */ /* 0x000fe200078e020a */
[----:B-----5:R1:W-:Y:S04]  /*2b10*/  STL [R1+0x4], R16 ;  /* 0x0000041001007387 */ /* 0x0203e80000100800 */
[----:B--2---:R1:W-:Y:S04]  /*2b20*/  STL [R1], R19 ;  /* 0x0000001301007387 */ /* 0x0043e80000100800 */
[----:B---3--:R1:W-:Y:S04]  /*2b30*/  STL [R1+0xc], R20 ;  /* 0x00000c1401007387 */ /* 0x0083e80000100800 */
[----:B----4-:R1:W-:Y:S01]  /*2b40*/  STL [R1+0x8], R21 ;  /* 0x0000081501007387 */ /* 0x0103e20000100800 */
        /* <DEDUP_REMOVED lines=18> */
.L_x_920:
[----:B------:R-:W-:Y:S05]  /*2c70*/  BSYNC B0 ;  /* 0x0000000000007941 */ /* 0x000fea0003800000 */
.L_x_919:
[----:B------:R-:W-:Y:S01]  /*2c80*/  ISETP.GE.AND P2, PT, R11, UR8, PT ;  /* 0x000000080b007c0c */ /* 0x000fe2000bf46270 */
[----:B------:R-:W-:-:S12]  /*2c90*/  BSSY B0, `(.L_x_921) ;  /* 0x0000014000007945 */ /* 0x000fd80003800000 */
[----:B------:R4:W-:Y:S01]  /*2ca0*/  @P2 STS.128 [R0+0x7000], RZ ;  /* 0x007000ff00002388 */ /* 0x0009e20000000c00 */
[----:B------:R-:W-:Y:S05]  /*2cb0*/  @P2 BRA `(.L_x_922) ;  /* 0x0000011000002947 */ /* 0x000fea0003800000 */
[----:B------:R-:W-:-:S13]  /*2cc0*/  ISETP.GE.AND P1, PT, R220, c[0x0][0x220], PT ;  /* 0x00008800dc007a0c */ /* 0x000fda0003f26270 */
[----:B------:R1:W-:Y:S01]  /*2cd0*/  @P1 STS.128 [R0+0x7000], RZ ;  /* 0x007000ff00001388 */ /* 0x0003e20000000c00 */
[----:B------:R-:W-:Y:S05]  /*2ce0*/  @P1 BRA `(.L_x_922) ;  /* 0x000000e000001947 */ /* 0x000fea0003800000 */
[----:B------:R-:W-:Y:S01]  /*2cf0*/  IADD3 R5, P1, R3, 0x40, RZ ;  /* 0x0000004003057810 */ /* 0x000fe20007f3e0ff */
[----:B------:R-:W-:Y:S01]  /*2d00*/  IMAD.MOV.U32 R11, RZ, RZ, R10 ;  /* 0x000000ffff0b7224 */ /* 0x000fe200078e000a */
[----:B------:R-:W-:-:S03]  /*2d10*/  MOV R10, R4 ;  /* 0x00000004000a7202 */ /* 0x000fc60000000f00 */
[----:B------:R-:W-:Y:S02]  /*2d20*/  IMAD.X R6, RZ, RZ, R18, P1 ;  /* 0x000000ffff067224 */ /* 0x000fe400008e0612 */
[----:B------:R-:W-:-:S04]  /*2d30*/  IMAD.WIDE.U32 R10, R5, c[0x0][0x198], R10 ;  /* 0x00006600050a7a25 */ /* 0x000fc800078e000a */
[----:B------:R-:W-:Y:S01]  /*2d40*/  IMAD R6, R6, c[0x0][0x198], RZ ;  /* 0x0000660006067a24 */ /* 0x000fe200078e02ff */
[----:B------:R-:W-:-:S03]  /*2d50*/  LEA R4, P1, R10, c[0x0][0x168], 0x1 ;  /* 0x00005a000a047a11 */ /* 0x000fc600078208ff */
[----:B------:R-:W-:-:S05]  /*2d60*/  IMAD R5, R5, c[0x0][0x19c], R6 ;  /* 0x0000670005057a24 */ /* 0x000fca00078e0206 */
[----:B------:R-:W-:-:S04]  /*2d70*/  IADD3 R5, R11, R5, RZ ;  /* 0x000000050b057210 */ /* 0x000fc80007ffe0ff */
[----:B------:R-:W-:-:S05]  /*2d80*/  LEA.HI.X R5, R10, c[0x0][0x16c], R5, 0x1, P1 ;  /* 0x00005b000a057a11 */ /* 0x000fca00008f0c05 */
[----:B------:R-:W-:Y:S01]  /*2d90*/  @!PT LDS RZ, [RZ] ;  /* 0x00000000fffff984 */ /* 0x000fe20000000800 */
[----:B------:R-:W-:Y:S01]  /*2da0*/  @!PT LDS RZ, [RZ] ;  /* 0x00000000fffff984 */ /* 0x000fe20000000800 */
[----:B------:R-:W-:Y:S01]  /*2db0*/  @!PT LDS RZ, [RZ] ;  /* 0x00000000fffff984 */ /* 0x000fe20000000800 */
[----:B------:R1:W-:Y:S02]  /*2dc0*/  LDGSTS.E.BYPASS.LTC128B.128 [R0+0x7000], [R4.64] ;  /* 0x0700000004007fae */ /* 0x0003e4000b901d60 */
.L_x_922:
[----:B------:R-:W-:Y:S05]  /*2dd0*/  BSYNC B0 ;  /* 0x0000000000007941 */ /* 0x000fea0003800000 */
.L_x_921:
        /* <DEDUP_REMOVED lines=22> */
[----:B---3--:R-:W-:Y:S01]  /*2f40*/  IMAD R8, R18, c[0x0][0x1a0], RZ ;  /* 0x0000680012087a24 */ /* 0x008fe200078e02ff */
        /* <DEDUP_REMOVED lines=10> */
.L_x_924:
[----:B------:R-:W-:Y:S05]  /*2ff0*/  BSYNC B0 ;  /* 0x0000000000007941 */ /* 0x000fea0003800000 */
.L_x_923:
        /* <DEDUP_REMOVED lines=19> */
.L_x_926:
[----:B------:R-:W-:Y:S05]  /*3130*/  BSYNC B0 ;  /* 0x0000000000007941 */ /* 0x000fea0003800000 */
.L_x_925:
[----:B-1234-:R-:W-:Y:S01]  /*3140*/  IADD3 R0, R130, 0x1000, RZ ;  /* 0x0000100082007810 */ /* 0x01efe20007ffe0ff */
[C---:B------:R-:W-:Y:S01]  /*3150*/  IMAD.SHL.U32 R4, R15.reuse, 0x4, RZ ;  /* 0x000000040f047824 */ /* 0x040fe200078e00ff */
[C---:B------:R-:W-:Y:S01]  /*3160*/  SHF.L.U64.HI R5, R15.reuse, 0x2, R14 ;  /* 0x000000020f057819 */ /* 0x040fe2000001020e */
[----:B------:R-:W0:Y:S01]  /*3170*/  LDGDEPBAR ;  /* 0x00000000000079af */ /* 0x000e220000000000 */
[----:B------:R-:W-:Y:S01]  /*3180*/  SEL R0, R0, R130, !P0 ;  /* 0x0000008200007207 */ /* 0x000fe20004000000 */
[----:B------:R-:W-:Y:S01]  /*3190*/  UIADD3 UR34, UR34, 0x80, URZ ;  /* 0x0000008022227890 */ /* 0x000fe2000fffe03f */
[----:B------:R-:W-:Y:S01]  /*31a0*/  IADD3 R3, R124, 0x1000, RZ ;  /* 0x000010007c037810 */ /* 0x000fe20007ffe0ff */
[----:B------:R1:W-:Y:S01]  /*31b0*/  STL [R1+0x14], R5 ;  /* 0x0000140501007387 */ /* 0x0003e20000100800 */
[----:B------:R-:W-:Y:S01]  /*31c0*/  SHF.L.U32 R122, R130, 0x1, RZ ;  /* 0x00000001827a7819 */ /* 0x000fe200000006ff */
[----:B------:R-:W-:Y:S01]  /*31d0*/  IMAD.SHL.U32 R118, R0, 0x2, RZ ;  /* 0x0000000200767824 */ /* 0x000fe200078e00ff */
[----:B------:R-:W-:Y:S01]  /*31e0*/  IADD3 R0, R15, -0x80, RZ ;  /* 0xffffff800f007810 */ /* 0x000fe20007ffe0ff */
[----:B------:R1:W-:Y:S01]  /*31f0*/  STL [R1+0x18], R4 ;  /* 0x0000180401007387 */ /* 0x0003e20000100800 */
[----:B------:R-:W-:Y:S01]  /*3200*/  SEL R3, R3, R124, !P0 ;  /* 0x0000007c03037207 */ /* 0x000fe20004000000 */
[----:B------:R-:W-:Y:S01]  /*3210*/  IMAD.MOV.U32 R197, RZ, RZ, R131 ;  /* 0x000000ffffc57224 */ /* 0x000fe200078e0083 */
        /* <DEDUP_REMOVED lines=20> */
[----:B------:R-:W-:-:S03]  /*3360*/  UISETP.GE.AND UP0, UPT, UR34, UR4, UPT ;  /* 0x000000042200728c */ /* 0x000fc6000bf06270 */
.L_x_929:
[----:B------:R-:W0:Y:S01]  /*3370*/  LDGDEPBAR ;  /* 0x00000000000079af */ /* 0x000e220000000000 */
[----:B------:R-:W-:Y:S01]  /*3380*/  IADD3 R112, R125, R118, RZ ;  /* 0x000000767d707210 */ /* 0x000fe20007ffe0ff */
[----:B------:R-:W-:Y:S01]  /*3390*/  UISETP.GE.AND UP5, UPT, UR5, 0x1, UPT ;  /* 0x000000010500788c */ /* 0x000fe2000bfa6270 */
[----:B------:R-:W-:Y:S02]  /*33a0*/  PLOP3.LUT P1, PT, PT, PT, UP0, 0x80, 0x0 ;  /* 0x000000000000781c */ /* 0x000fe40003f2f008 */
[----:B------:R-:W-:Y:S02]  /*33b0*/  PLOP3.LUT P3, PT, PT, PT, UP0, 0x80, 0x0 ;  /* 0x000000000000781c */ /* 0x000fe40003f6f008 */
[----:B------:R-:W-:Y:S01]  /*33c0*/  PLOP3.LUT P0, PT, PT, PT, UP0, 0x80, 0x0 ;  /* 0x000000000000781c */ /* 0x000fe20003f0f008 */
[----:B------:R-:W2:Y:S01]  /*33d0*/  LDL R133, [R1+0x8] ;  /* 0x0000080001857983 */ /* 0x000ea20000100800 */
[----:B------:R-:W-:Y:S02]  /*33e0*/  PLOP3.LUT P4, PT, PT, PT, UP0, 0x80, 0x0 ;  /* 0x000000000000781c */ /* 0x000fe40003f8f008 */
[----:B------:R-:W-:Y:S01]  /*33f0*/  PLOP3.LUT P6, PT, PT, PT, UP0, 0x80, 0x0 ;  /* 0x000000000000781c */ /* 0x000fe20003fcf008 */
[----:B-1----:R-:W3:Y:S01]  /*3400*/  LDL R0, [R1+0x20] ;  /* 0x0000200001007983 */ /* 0x002ee20000100800 */
[----:B------:R-:W-:Y:S03]  /*3410*/  PLOP3.LUT P5, PT, PT, PT, UP0, 0x80, 0x0 ;  /* 0x000000000000781c */ /* 0x000fe60003faf008 */
        /* <DEDUP_REMOVED lines=24> */
[----:B-1----:R-:W4:Y:S01]  /*35a0*/  LDL R3, [R1+0x4] ;  /* 0x0000040001037983 */ /* 0x002f220000100800 */
[----:B------:R-:W-:Y:S04]  /*35b0*/  DEPBAR.LE SB0, 0x0 ;  /* 0x000080000000791a */ /* 0x000fe80000000000 */
[----:B------:R-:W-:Y:S08]  /*35c0*/  BAR.SYNC.DEFER_BLOCKING 0x0 ;  /* 0x0000000000007b1d */ /* 0x000ff00000010000 */
[----:B------:R-:W-:Y:S08]  /*35d0*/  LDSM.16.M88.4 R64, [R118] ;  /* 0x000000007640783b */ /* 0x000ff00000000200 */
[----:B------:R-:W1:Y:S08]  /*35e0*/  LDSM.16.M88.4 R16, [R117+0x6000] ;  /* 0x006000007510783b */ /* 0x000e700000000200 */
[----:B------:R-:W1:Y:S08]  /*35f0*/  LDSM.16.M88.4 R60, [R118+0x1000] ;  /* 0x00100000763c783b */ /* 0x000e700000000200 */
[----:B------:R-:W1:Y:S08]  /*3600*/  LDSM.16.M88.4 R32, [R117+0x6400] ;  /* 0x006400007520783b */ /* 0x000e700000000200 */
[----:B------:R-:W1:Y:S08]  /*3610*/  LDSM.16.M88.4 R48, [R117+0x6800] ;  /* 0x006800007530783b */ /* 0x000e700000000200 */
[----:B------:R-:W2:Y:S01]  /*3620*/  LDSM.16.M88.4 R100, [R117+0x6c00] ;  /* 0x006c00007564783b */ /* 0x000ea20000000200 */
[-C--:B-1----:R-:W-:Y:S07]  /*3630*/  HMMA.16816.F32.BF16 R4, R64, R16.reuse, RZ ;  /* 0x000000104004723c */ /* 0x082fee00000418ff */
[----:B------:R-:W-:Y:S01]  /*3640*/  LDSM.16.M88.4 R104, [R112] ;  /* 0x000000007068783b */ /* 0x000fe20000000200 */
[C---:B------:R-:W-:Y:S07]  /*3650*/  HMMA.16816.F32.BF16 R8, R60.reuse, R16, RZ ;  /* 0x000000103c08723c */ /* 0x040fee00000418ff */
[----:B------:R-:W1:Y:S01]  /*3660*/  LDSM.16.M88.4 R108, [R116+0x6000] ;  /* 0x00600000746c783b */ /* 0x000e620000000200 */
[-C--:B------:R-:W-:Y:S07]  /*3670*/  HMMA.16816.F32.BF16 R12, R60, R18.reuse, RZ ;  /* 0x000000123c0c723c */ /* 0x080fee00000418ff */
[----:B------:R-:W1:Y:S01]  /*3680*/  LDSM.16.M88.4 R112, [R112+0x1000] ;  /* 0x001000007070783b */ /* 0x000e620000000200 */
        /* <DEDUP_REMOVED lines=9> */
[-C--:B--2---:R-:W-:Y:S01]  /*3720*/  HMMA.16816.F32.BF16 R52, R64, R100.reuse, RZ ;  /* 0x000000644034723c */ /* 0x084fe200000418ff */
[----:B------:R-:W-:Y:S07]  /*3730*/  FSETP.NEU.FTZ.AND P2, PT, R133, -INF , PT ;  /* 0xff8000008500780b */ /* 0x000fee0003f5d000 */
[C---:B------:R-:W-:Y:S08]  /*3740*/  HMMA.16816.F32.BF16 R56, R60.reuse, R100, RZ ;  /* 0x000000643c38723c */ /* 0x040ff000000418ff */
[-C--:B------:R-:W-:Y:S08]  /*3750*/  HMMA.16816.F32.BF16 R60, R60, R102.reuse, RZ ;  /* 0x000000663c3c723c */ /* 0x080ff000000418ff */
[----:B------:R-:W-:Y:S08]  /*3760*/  HMMA.16816.F32.BF16 R64, R64, R102, RZ ;  /* 0x000000664040723c */ /* 0x000ff000000418ff */
[-C--:B-1----:R-:W-:Y:S08]  /*3770*/  HMMA.16816.F32.BF16 R4, R104, R108.reuse, R4 ;  /* 0x0000006c6804723c */ /* 0x082ff00000041804 */
[C---:B------:R-:W-:Y:S08]  /*3780*/  HMMA.16816.F32.BF16 R8, R112.reuse, R108, R8 ;  /* 0x0000006c7008723c */ /* 0x040ff00000041808 */
        /* <DEDUP_REMOVED lines=8> */
[----:B------:R-:W2:Y:S01]  /*3810*/  MUFU.TANH R142, R5 ;  /* 0x00000005008e7308 */ /* 0x000ea20000002400 */
        /* <DEDUP_REMOVED lines=12> */
[----:B------:R-:W-:Y:S09]  /*38e0*/  FMUL.FTZ R13, R13, c[0x0][0x2ec] ;  /* 0x0000bb000d0d7a20 */ /* 0x000ff20000410000 */
[----:B------:R-:W-:Y:S01]  /*38f0*/  MUFU.TANH R246, R8 ;  /* 0x0000000800f67308 */ /* 0x000fe20000002400 */
[----:B-1----:R-:W-:Y:S04]  /*3900*/  MOV R11, UR30 ;  /* 0x0000001e000b7c02 */ /* 0x002fe80008000f00 */
[----:B---3--:R-:W-:Y:S05]  /*3910*/  @P1 LEA R11, R11, R0, 0x7 ;  /* 0x000000000b0b1211 */ /* 0x008fea00078e38ff */
[----:B------:R-:W1:Y:S01]  /*3920*/  MUFU.TANH R223, R6 ;  /* 0x0000000600df7308 */ /* 0x000e620000002400 */
[----:B------:R-:W-:Y:S02]  /*3930*/  PLOP3.LUT P1, PT, PT, PT, UP0, 0x80, 0x0 ;  /* 0x000000000000781c */ /* 0x000fe40003f2f008 */
[C---:B------:R-:W-:Y:S01]  /*3940*/  @P3 ISETP.GE.AND P3, PT, R11.reuse, UR4, PT ;  /* 0x000000040b003c0c */ /* 0x040fe2000bf66270 */
[----:B--2---:R-:W2:Y:S01]  /*3950*/  LDL R12, [R1] ;  /* 0x00000000010c7983 */ /* 0x004ea20000100800 */
[----:B------:R-:W-:Y:S02]  /*3960*/  @P0 IADD3 R0, R11, 0x1, RZ ;  /* 0x000000010b000810 */ /* 0x000fe40007ffe0ff */
[----:B------:R-:W-:Y:S02]  /*3970*/  PLOP3.LUT P0, PT, PT, PT, UP0, 0x80, 0x0 ;  /* 0x000000000000781c */ /* 0x000fe40003f0f008 */
[----:B------:R-:W-:Y:S01]  /*3980*/  @P4 ISETP.GE.AND P4, PT, R0, UR4, PT ;  /* 0x0000000400004c0c */ /* 0x000fe2000bf86270 */
[----:B------:R3:W1:Y:S01]  /*3990*/  MUFU.TANH R222, R7 ;  /* 0x0000000700de7308 */ /* 0x0006620000002400 */
[----:B------:R-:W-:Y:S05]  /*39a0*/  MOV R0, R138 ;  /* 0x0000008a00007202 */ /* 0x000fea0000000f00 */
[----:B------:R-:W-:Y:S02]  /*39b0*/  @P1 FSEL R0, R138, -INF , !P3 ;  /* 0xff8000008a001808 */ /* 0x000fe40005800000 */
[----:B------:R-:W-:Y:S02]  /*39c0*/  PLOP3.LUT P1, PT, PT, PT, UP0, 0x80, 0x0 ;  /* 0x000000000000781c */ /* 0x000fe40003f2f008 */
[----:B------:R1:W-:Y:S10]  /*39d0*/  MUFU.TANH R77, R10 ;  /* 0x0000000a004d7308 */ /* 0x0003f40000002400 */
[----:B------:R4:W2:Y:S01]  /*39e0*/  MUFU.TANH R244, R9 ;  /* 0x0000000900f47308 */ /* 0x0008a20000002400 */
[----:B---3--:R-:W3:Y:S09]  /*39f0*/  LDSM.16.M88.4 R4, [R116+0x6400] ;  /* 0x006400007404783b */ /* 0x008ef20000000200 */
[----:B------:R-:W-:Y:S01]  /*3a00*/  MUFU.TANH R241, R13 ;  /* 0x0000000d00f17308 */ /* 0x000fe20000002400 */
[----:B-1----:R-:W-:Y:S05]  /*3a10*/  FMUL.FTZ R10, R133, 1.4426950216293334961 ;  /* 0x3fb8aa3b850a7820 */ /* 0x002fea0000410000 */
[----:B------:R-:W-:Y:S04]  /*3a20*/  FSEL R10, R10, RZ, P2 ;  /* 0x000000ff0a0a7208 */ /* 0x000fe80001000000 */
[----:B------:R-:W-:Y:S01]  /*3a30*/  MUFU.TANH R75, R14 ;  /* 0x0000000e004b7308 */ /* 0x000fe20000002400 */
[----:B----4-:R-:W-:Y:S01]  /*3a40*/  FSETP.NEU.FTZ.AND P2, PT, R132, -INF , PT ;  /* 0xff8000008400780b */ /* 0x010fe20003f5d000 */
[--C-:B------:R-:W-:Y:S01]  /*3a50*/  FFMA.FTZ R8, R0, c[0x0][0x23c], -R10.reuse ;  /* 0x00008f0000087a23 */ /* 0x100fe2000001080a */
[----:B------:R-:W-:Y:S01]  /*3a60*/  MOV R0, R142 ;  /* 0x0000008e00007202 */ /* 0x000fe20000000f00 */
[----:B------:R-:W-:Y:S01]  /*3a70*/  FMUL.FTZ R9, R132, 1.4426950216293334961 ;  /* 0x3fb8aa3b84097820 */ /* 0x000fe20000410000 */
[----:B------:R-:W-:Y:S02]  /*3a80*/  @P0 FSEL R0, R142, -INF , !P4 ;  /* 0xff8000008e000808 */ /* 0x000fe40006000000 */
[----:B------:R-:W-:Y:S03]  /*3a90*/  PLOP3.LUT P0, PT, PT, PT, UP0, 0x80, 0x0 ;  /* 0x000000000000781c */ /* 0x000fe60003f0f008 */
[----:B------:R-:W-:Y:S01]  /*3aa0*/  MUFU.EX2 R218, R8 ;  /* 0x0000000800da7308 */ /* 0x000fe20000000800 */
[----:B------:R-:W-:Y:S09]  /*3ab0*/  FSEL R9, R9, RZ, P2 ;  /* 0x000000ff09097208 */ /* 0x000ff20001000000 */
[----:B------:R-:W-:Y:S01]  /*3ac0*/  MUFU.TANH R74, R15 ;  /* 0x0000000f004a7308 */ /* 0x000fe20000002400 */
[-C--:B---3--:R-:W-:Y:S09]  /*3ad0*/  HMMA.16816.F32.BF16 R20, R104, R4.reuse, R20 ;  /* 0x000000046814723c */ /* 0x088ff20000041814 */
[----:B------:R-:W1:Y:S01]  /*3ae0*/  MUFU.TANH R189, R16 ;  /* 0x0000001000bd7308 */ /* 0x000e620000002400 */
[C---:B------:R-:W-:Y:S07]  /*3af0*/  HMMA.16816.F32.BF16 R24, R112.reuse, R4, R24 ;  /* 0x000000047018723c */ /* 0x040fee0000041818 */
[----:B------:R-:W-:Y:S02]  /*3b00*/  FFMA.FTZ R4, R0, c[0x0][0x23c], -R10 ;  /* 0x00008f0000047a23 */ /* 0x000fe4000001080a */
[----:B------:R-:W3:Y:S01]  /*3b10*/  MUFU.TANH R141, R17 ;  /* 0x00000011008d7308 */ /* 0x000ee20000002400 */
[-C--:B------:R-:W-:Y:S02]  /*3b20*/  HMMA.16816.F32.BF16 R28, R112, R6.reuse, R28 ;  /* 0x00000006701c723c */ /* 0x080fe4000004181c */
[----:B------:R-:W-:Y:S01]  /*3b30*/  FMUL.FTZ R5, R3, 1.4426950216293334961 ;  /* 0x3fb8aa3b03057820 */ /* 0x000fe20000410000 */
[----:B------:R-:W-:Y:S02]  /*3b40*/  MOV R0, R223 ;  /* 0x000000df00007202 */ /* 0x000fe40000000f00 */
[----:B------:R-:W-:Y:S01]  /*3b50*/  @P1 FSEL R0, R223, -INF , !P3 ;  /* 0xff800000df001808 */ /* 0x000fe20005800000 */
[----:B------:R-:W-:Y:S02]  /*3b60*/  FMUL.FTZ R20, R20, c[0x0][0x2ec] ;  /* 0x0000bb0014147a20 */ /* 0x000fe40000410000 */
[C---:B------:R-:W-:Y:S01]  /*3b70*/  HMMA.16816.F32.BF16 R32, R104.reuse, R6, R32 ;  /* 0x000000066820723c */ /* 0x040fe20000041820 */
[----:B------:R4:W-:Y:S01]  /*3b80*/  MUFU.EX2 R152, R4 ;  /* 0x0000000400987308 */ /* 0x0009e20000000800 */
[----:B------:R-:W-:Y:S02]  /*3b90*/  PLOP3.LUT P1, PT, PT, PT, UP0, 0x80, 0x0 ;  /* 0x000000000000781c */ /* 0x000fe40003f2f008 */
[----:B------:R-:W-:Y:S02]  /*3ba0*/  FMUL.FTZ R21, R21, c[0x0][0x2ec] ;  /* 0x0000bb0015157a20 */ /* 0x000fe40000410000 */
[----:B------:R-:W-:Y:S02]  /*3bb0*/  FMUL.FTZ R22, R22, c[0x0][0x2ec] ;  /* 0x0000bb0016167a20 */ /* 0x000fe40000410000 */
[----:B------:R-:W-:Y:S03]  /*3bc0*/  FMUL.FTZ R27, R27, c[0x0][0x2ec] ;  /* 0x0000bb001b1b7a20 */ /* 0x000fe60000410000 */
[----:B------:R-:W-:Y:S01]  /*3bd0*/  MUFU.TANH R214, R19 ;  /* 0x0000001300d67308 */ /* 0x000fe20000002400 */
[----:B------:R-:W-:Y:S02]  /*3be0*/  FMUL.FTZ R26, R26, c[0x0][0x2ec] ;  /* 0x0000bb001a1a7a20 */ /* 0x000fe40000410000 */
[----:B------:R-:W-:Y:S02]  /*3bf0*/  FMUL.FTZ R23, R23, c[0x0][0x2ec] ;  /* 0x0000bb0017177a20 */ /* 0x000fe40000410000 */
[----:B------:R-:W-:Y:S02]  /*3c00*/  FMUL.FTZ R24, R24, c[0x0][0x2ec] ;  /* 0x0000bb0018187a20 */ /* 0x000fe40000410000 */
[----:B------:R-:W-:Y:S02]  /*3c10*/  FMUL.FTZ R25, R25, c[0x0][0x2ec] ;  /* 0x0000bb0019197a20 */ /* 0x000fe40000410000 */
[----:B------:R-:W-:Y:S01]  /*3c20*/  FMUL.FTZ R28, R28, c[0x0][0x2ec] ;  /* 0x0000bb001c1c7a20 */ /* 0x000fe20000410000 */
[----:B------:R-:W1:Y:S01]  /*3c30*/  MUFU.TANH R216, R18 ;  /* 0x0000001200d87308 */ /* 0x000e620000002400 */
[----:B------:R-:W-:Y:S02]  /*3c40*/  FMUL.FTZ R29, R29, c[0x0][0x2ec] ;  /* 0x0000bb001d1d7a20 */ /* 0x000fe40000410000 */
[----:B------:R-:W-:Y:S02]  /*3c50*/  FMUL.FTZ R32, R32, c[0x0][0x2ec] ;  /* 0x0000bb0020207a20 */ /* 0x000fe40000410000 */
[--C-:B----4-:R-:W-:Y:S01]  /*3c60*/  FFMA.FTZ R4, R0, c[0x0][0x23c], -R9.reuse ;  /* 0x00008f0000047a23 */ /* 0x110fe20000010809 */
        /* <DEDUP_REMOVED lines=10> */
[----:B------:R-:W4:Y:S10]  /*3d10*/  MUFU.TANH R140, R20 ;  /* 0x00000014008c7308 */ /* 0x000f340000002400 */
[----:B------:R1:W-:Y:S10]  /*3d20*/  MUFU.EX2 R88, R0 ;  /* 0x0000000000587308 */ /* 0x0003f40000000800 */
[----:B------:R-:W-:Y:S10]  /*3d30*/  MUFU.TANH R139, R21 ;  /* 0x00000015008b7308 */ /* 0x000ff40000002400 */
[----:B------:R-:W2:Y:S01]  /*3d40*/  MUFU.TANH R211, R22 ;  /* 0x0000001600d37308 */ /* 0x000ea20000002400 */
[----:B-1----:R-:W-:Y:S02]  /*3d50*/  MOV R0, R246 ;  /* 0x000000f600007202 */ /* 0x002fe40000000f00 */
[----:B------:R-:W-:Y:S02]  /*3d60*/  @P1 FSEL R0, R246, -INF , !P3 ;  /* 0xff800000f6001808 */ /* 0x000fe40005800000 */
[----:B------:R-:W-:Y:S05]  /*3d70*/  PLOP3.LUT P1, PT, PT, PT, UP0, 0x80, 0x0 ;  /* 0x000000000000781c */ /* 0x000fea0003f2f008 */
[----:B------:R-:W-:Y:S10]  /*3d80*/  MUFU.TANH R210, R23 ;  /* 0x0000001700d27308 */ /* 0x000ff40000002400 */
        /* <DEDUP_REMOVED lines=8> */
[----:B------:R-:W1:Y:S10]  /*3e10*/  MUFU.TANH R174, R32 ;  /* 0x0000002000ae7308 */ /* 0x000e740000002400 */
[----:B------:R-:W1:Y:S10]  /*3e20*/  MUFU.TANH R137, R33 ;  /* 0x0000002100897308 */ /* 0x000e740000002400 */
[----:B------:R-:W-:Y:S10]  /*3e30*/  MUFU.TANH R191, R35 ;  /* 0x0000002300bf7308 */ /* 0x000ff40000002400 */
[----:B------:R-:W1:Y:S01]  /*3e40*/  MUFU.TANH R192, R34 ;  /* 0x0000002200c07308 */ /* 0x000e620000002400 */
[C---:B--2---:R-:W-:Y:S01]  /*3e50*/  FMUL.FTZ R8, R12.reuse, 1.4426950216293334961 ;  /* 0x3fb8aa3b0c087820 */ /* 0x044fe20000410000 */
[----:B------:R-:W-:Y:S04]  /*3e60*/  FSETP.NEU.FTZ.AND P2, PT, R12, -INF , PT ;  /* 0xff8000000c00780b */ /* 0x000fe80003f5d000 */
[----:B------:R-:W-:Y:S02]  /*3e70*/  FSEL R8, R8, RZ, P2 ;  /* 0x000000ff08087208 */ /* 0x000fe40001000000 */
[----:B------:R-:W-:Y:S03]  /*3e80*/  FSETP.NEU.FTZ.AND P2, PT, R3, -INF , PT ;  /* 0xff8000000300780b */ /* 0x000fe60003f5d000 */
[--C-:B------:R-:W-:Y:S01]  /*3e90*/  FFMA.FTZ R4, R0, c[0x0][0x23c], -R8.reuse ;  /* 0x00008f0000047a23 */ /* 0x100fe20000010808 */
[----:B------:R-:W-:Y:S02]  /*3ea0*/  MOV R0, R244 ;  /* 0x000000f400007202 */ /* 0x000fe40000000f00 */
[----:B------:R-:W-:Y:S01]  /*3eb0*/  @P0 FSEL R0, R244, -INF , !P4 ;  /* 0xff800000f4000808 */ /* 0x000fe20006000000 */
[----:B------:R2:W-:Y:S01]  /*3ec0*/  MUFU.EX2 R87, R4 ;  /* 0x0000000400577308 */ /* 0x0005e20000000800 */
[----:B------:R-:W-:Y:S03]  /*3ed0*/  PLOP3.LUT P0, PT, PT, PT, UP0, 0x80, 0x0 ;  /* 0x000000000000781c */ /* 0x000fe60003f0f008 */
[----:B------:R-:W-:Y:S01]  /*3ee0*/  FFMA.FTZ R12, R0, c[0x0][0x23c], -R8 ;  /* 0x00008f00000c7a23 */ /* 0x000fe20000010808 */
[----:B------:R-:W-:Y:S02]  /*3ef0*/  FSEL R0, R5, RZ, P2 ;  /* 0x000000ff05007208 */ /* 0x000fe40001000000 */
[----:B------:R-:W-:Y:S03]  /*3f00*/  PLOP3.LUT P2, PT, PT, PT, UP0, 0x80, 0x0 ;  /* 0x000000000000781c */ /* 0x000fe60003f4f008 */
[----:B------:R1:W-:Y:S01]  /*3f10*/  MUFU.EX2 R86, R12 ;  /* 0x0000000c00567308 */ /* 0x0003e20000000800 */
[----:B--2---:R-:W-:Y:S02]  /*3f20*/  MOV R4, R77 ;  /* 0x0000004d00047202 */ /* 0x004fe40000000f00 */
[----:B------:R-:W-:Y:S02]  /*3f30*/  @P1 FSEL R4, R77, -INF , !P3 ;  /* 0xff8000004d041808 */ /* 0x000fe40005800000 */
[----:B------:R-:W-:Y:S02]  /*3f40*/  PLOP3.LUT P1, PT, PT, PT, UP0, 0x80, 0x0 ;  /* 0x000000000000781c */ /* 0x000fe40003f2f008 */
[----:B------:R-:W-:Y:S01]  /*3f50*/  PLOP3.LUT P3, PT, PT, PT, UP0, 0x80, 0x0 ;  /* 0x000000000000781c */ /* 0x000fe20003f6f008 */
[--C-:B------:R-:W-:Y:S01]  /*3f60*/  FFMA.FTZ R5, R4, c[0x0][0x23c], -R0.reuse ;  /* 0x00008f0004057a23 */ /* 0x100fe20000010800 */
[----:B------:R-:W-:Y:S02]  /*3f70*/  MOV R4, R76 ;  /* 0x0000004c00047202 */ /* 0x000fe40000000f00 */
[----:B------:R-:W-:Y:S01]  /*3f80*/  @P0 FSEL R4, R76, -INF , !P4 ;  /* 0xff8000004c040808 */ /* 0x000fe20006000000 */
[----:B------:R-:W-:Y:S01]  /*3f90*/  MUFU.EX2 R81, R5 ;  /* 0x0000000500517308 */ /* 0x000fe20000000800 */
[----:B------:R-:W-:Y:S02]  /*3fa0*/  PLOP3.LUT P0, PT, PT, PT, UP0, 0x80, 0x0 ;  /* 0x000000000000781c */ /* 0x000fe40003f0f008 */
[----:B-1----:R-:W-:Y:S01]  /*3fb0*/  MOV R12, R189 ;  /* 0x000000bd000c7202 */ /* 0x002fe20000000f00 */
[----:B------:R-:W-:Y:S01]  /*3fc0*/  FFMA.FTZ R4, R4, c[0x0][0x23c], -R0 ;  /* 0x00008f0004047a23 */ /* 0x000fe20000010800 */
[----:B------:R-:W-:Y:S05]  /*3fd0*/  PLOP3.LUT P4, PT, PT, PT, UP0, 0x80, 0x0 ;  /* 0x000000000000781c */ /* 0x000fea0003f8f008 */
[----:B------:R1:W-:Y:S02]  /*3fe0*/  MUFU.EX2 R80, R4 ;  /* 0x0000000400507308 */ /* 0x0003e40000000800 */
[C---:B-1----:R-:W-:Y:S02]  /*3ff0*/  @P1 IADD3 R4, R11.reuse, 0x8, RZ ;  /* 0x000000080b041810 */ /* 0x042fe40007ffe0ff */
[----:B------:R-:W-:Y:S02]  /*4000*/  PLOP3.LUT P1, PT, PT, PT, UP0, 0x80, 0x0 ;  /* 0x000000000000781c */ /* 0x000fe40003f2f008 */
[----:B------:R-:W-:Y:S02]  /*4010*/  @P2 ISETP.GE.AND P2, PT, R4, UR4, PT ;  /* 0x0000000404002c0c */ /* 0x000fe4000bf46270 */
[----:B------:R-:W-:Y:S02]  /*4020*/  @P0 IADD3 R4, R11, 0x9, RZ ;  /* 0x000000090b040810 */ /* 0x000fe40007ffe0ff */
[----:B------:R-:W-:Y:S02]  /*4030*/  PLOP3.LUT P0, PT, PT, PT, UP0, 0x80, 0x0 ;  /* 0x000000000000781c */ /* 0x000fe40003f0f008 */
[----:B------:R-:W-:Y:S02]  /*4040*/  @P3 ISETP.GE.AND P3, PT, R4, UR4, PT ;  /* 0x0000000404003c0c */ /* 0x000fe4000bf66270 */
[----:B------:R-:W-:Y:S05]  /*4050*/  MOV R4, R242 ;  /* 0x000000f200047202 */ /* 0x000fea0000000f00 */
[----:B------:R-:W-:Y:S02]  /*4060*/  @P1 FSEL R4, R242, -INF , !P2 ;  /* 0xff800000f2041808 */ /* 0x000fe40005000000 */
[----:B------:R-:W-:Y:S03]  /*4070*/  PLOP3.LUT P1, PT, PT, PT, UP0, 0x80, 0x0 ;  /* 0x000000000000781c */ /* 0x000fe60003f2f008 */
[--C-:B------:R-:W-:Y:S01]  /*4080*/  FFMA.FTZ R5, R4, c[0x0][0x23c], -R8.reuse ;  /* 0x00008f0004057a23 */ /* 0x100fe20000010808 */
        /* <DEDUP_REMOVED lines=8> */
[----:B------:R-:W-:Y:S11]  /*4110*/  PLOP3.LUT P1, PT, PT, PT, UP0, 0x80, 0x0 ;  /* 0x000000000000781c */ /* 0x000ff60003f2f008 */
[----:B------:R-:W-:Y:S02]  /*4120*/  @!UPT UIADD3 URZ, URZ, URZ, URZ ;  /* 0x0000003f3f3ff290 */ /* 0x000fe4000fffe03f */
[----:B------:R-:W-:Y:S02]  /*4130*/  @P1 FSEL R12, R189, -INF , !P2 ;  /* 0xff800000bd0c1808 */ /* 0x000fe40005000000 */
[----:B------:R-:W-:Y:S03]  /*4140*/  PLOP3.LUT P1, PT, PT, PT, UP0, 0x80, 0x0 ;  /* 0x000000000000781c */ /* 0x000fe60003f2f008 */
[----:B------:R-:W-:Y:S01]  /*4150*/  FFMA.FTZ R13, R12, c[0x0][0x23c], -R10 ;  /* 0x00008f000c0d7a23 */ /* 0x000fe2000001080a */
[----:B---3--:R-:W-:Y:S03]  /*4160*/  MOV R12, R141 ;  /* 0x0000008d000c7202 */ /* 0x008fe60000000f00 */
[----:B------:R2:W-:Y:S01]  /*4170*/  MUFU.EX2 R204, R13 ;  /* 0x0000000d00cc7308 */ /* 0x0005e20000000800 */
[--C-:B-1----:R-:W-:Y:S01]  /*4180*/  FFMA.FTZ R5, R4, c[0x0][0x23c], -R0.reuse ;  /* 0x00008f0004057a23 */ /* 0x102fe20000010800 */
[----:B------:R-:W-:Y:S02]  /*4190*/  MOV R4, R74 ;  /* 0x0000004a00047202 */ /* 0x000fe40000000f00 */
[----:B------:R-:W-:Y:S02]  /*41a0*/  @P0 FSEL R4, R74, -INF , !P3 ;  /* 0xff8000004a040808 */ /* 0x000fe40005800000 */
[----:B------:R-:W-:Y:S03]  /*41b0*/  PLOP3.LUT P0, PT, PT, PT, UP0, 0x80, 0x0 ;  /* 0x000000000000781c */ /* 0x000fe60003f0f008 */
[----:B------:R-:W-:Y:S01]  /*41c0*/  FFMA.FTZ R4, R4, c[0x0][0x23c], -R0 ;  /* 0x00008f0004047a23 */ /* 0x000fe20000010800 */
[----:B------:R-:W-:Y:S09]  /*41d0*/  MUFU.EX2 R79, R5 ;  /* 0x00000005004f7308 */ /* 0x000ff20000000800 */
[----:B------:R-:W-:Y:S01]  /*41e0*/  @P0 FSEL R12, R141, -INF , !P3 ;  /* 0xff8000008d0c0808 */ /* 0x000fe20005800000 */
[----:B------:R1:W-:Y:S01]  /*41f0*/  MUFU.EX2 R78, R4 ;  /* 0x00000004004e7308 */ /* 0x0003e20000000800 */
[----:B------:R-:W-:Y:S03]  /*4200*/  PLOP3.LUT P0, PT, PT, PT, UP0, 0x80, 0x0 ;  /* 0x000000000000781c */ /* 0x000fe60003f0f008 */
[--C-:B------:R-:W-:Y:S01]  /*4210*/  FFMA.FTZ R12, R12, c[0x0][0x23c], -R10.reuse ;  /* 0x00008f000c0c7a23 */ /* 0x100fe2000001080a */
[----:B--2---:R-:W-:Y:S02]  /*4220*/  MOV R13, R216 ;  /* 0x000000d8000d7202 */ /* 0x004fe40000000f00 */
[----:B------:R-:W-:Y:S02]  /*4230*/  @P1 FSEL R13, R216, -INF , !P2 ;  /* 0xff800000d80d1808 */ /* 0x000fe40005000000 */
[----:B------:R-:W-:Y:S01]  /*4240*/  PLOP3.LUT P2, PT, PT, PT, UP0, 0x80, 0x0 ;  /* 0x000000000000781c */ /* 0x000fe20003f4f008 */
[----:B------:R2:W-:Y:S01]  /*4250*/  MUFU.EX2 R202, R12 ;  /* 0x0000000c00ca7308 */ /* 0x0005e20000000800 */
[----:B------:R-:W-:Y:S01]  /*4260*/  PLOP3.LUT P1, PT, PT, PT, UP0, 0x80, 0x0 ;  /* 0x000000000000781c */ /* 0x000fe20003f2f008 */
[--C-:B------:R-:W-:Y:S08]  /*4270*/  FFMA.FTZ R13, R13, c[0x0][0x23c], -R9.reuse ;  /* 0x00008f000d0d7a23 */ /* 0x100ff00000010809 */
[----:B------:R-:W-:Y:S01]  /*4280*/  MUFU.EX2 R239, R13 ;  /* 0x0000000d00ef7308 */ /* 0x000fe20000000800 */
[----:B-1----:R-:W1:Y:S01]  /*4290*/  LDSM.16.M88.4 R4, [R116+0x6800] ;  /* 0x006800007404783b */ /* 0x002e620000000200 */
[----:B--2---:R-:W-:Y:S02]  /*42a0*/  MOV R12, R214 ;  /* 0x000000d6000c7202 */ /* 0x004fe40000000f00 */
[----:B------:R-:W-:Y:S02]  /*42b0*/  @P0 FSEL R12, R214, -INF , !P3 ;  /* 0xff800000d60c0808 */ /* 0x000fe40005800000 */
[----:B------:R-:W-:Y:S02]  /*42c0*/  PLOP3.LUT P0, PT, PT, PT, UP0, 0x80, 0x0 ;  /* 0x000000000000781c */ /* 0x000fe40003f0f008 */
[----:B------:R-:W-:Y:S01]  /*42d0*/  PLOP3.LUT P3, PT, PT, PT, UP0, 0x80, 0x0 ;  /* 0x000000000000781c */ /* 0x000fe20003f6f008 */
[--C-:B------:R-:W-:Y:S04]  /*42e0*/  FFMA.FTZ R12, R12, c[0x0][0x23c], -R9.reuse ;  /* 0x00008f000c0c7a23 */ /* 0x100fe80000010809 */
[----:B------:R2:W-:Y:S01]  /*42f0*/  MUFU.EX2 R238, R12 ;  /* 0x0000000c00ee7308 */ /* 0x0005e20000000800 */
[-C--:B-1----:R-:W-:Y:S01]  /*4300*/  HMMA.16816.F32.BF16 R36, R104, R4.reuse, R36 ;  /* 0x000000046824723c */ /* 0x082fe20000041824 */
[C---:B--2---:R-:W-:Y:S02]  /*4310*/  @P1 IADD3 R12, R11.reuse, 0x10, RZ ;  /* 0x000000100b0c1810 */ /* 0x044fe40007ffe0ff */
[----:B------:R-:W-:Y:S05]  /*4320*/  PLOP3.LUT P1, PT, PT, PT, UP0, 0x80, 0x0 ;  /* 0x000000000000781c */ /* 0x000fea0003f2f008 */
[C---:B------:R-:W-:Y:S01]  /*4330*/  HMMA.16816.F32.BF16 R40, R112.reuse, R4, R40 ;  /* 0x000000047028723c */ /* 0x040fe20000041828 */
[----:B------:R-:W-:Y:S03]  /*4340*/  @P2 ISETP.GE.AND P2, PT, R12, UR4, PT ;  /* 0x000000040c002c0c */ /* 0x000fe6000bf46270 */
[----:B------:R-:W-:Y:S02]  /*4350*/  @P0 IADD3 R12, R11, 0x11, RZ ;  /* 0x000000110b0c0810 */ /* 0x000fe40007ffe0ff */
[----:B------:R-:W-:Y:S02]  /*4360*/  PLOP3.LUT P0, PT, PT, PT, UP0, 0x80, 0x0 ;  /* 0x000000000000781c */ /* 0x000fe40003f0f008 */
[----:B------:R-:W-:Y:S01]  /*4370*/  @P3 ISETP.GE.AND P3, PT, R12, UR4, PT ;  /* 0x000000040c003c0c */ /* 0x000fe2000bf66270 */
[-C--:B------:R-:W-:Y:S03]  /*4380*/  HMMA.16816.F32.BF16 R44, R112, R6.reuse, R44 ;  /* 0x00000006702c723c */ /* 0x080fe6000004182c */
[----:B----4-:R-:W-:Y:S02]  /*4390*/  MOV R12, R140 ;  /* 0x0000008c000c7202 */ /* 0x010fe40000000f00 */
[----:B------:R-:W-:Y:S02]  /*43a0*/  @P1 FSEL R12, R140, -INF , !P2 ;  /* 0xff8000008c0c1808 */ /* 0x000fe40005000000 */
[----:B------:R-:W-:Y:S01]  /*43b0*/  PLOP3.LUT P1, PT, PT, PT, UP0, 0x80, 0x0 ;  /* 0x000000000000781c */ /* 0x000fe20003f2f008 */
[C---:B------:R-:W-:Y:S01]  /*43c0*/  HMMA.16816.F32.BF16 R48, R104.reuse, R6, R48 ;  /* 0x000000066830723c */ /* 0x040fe20000041830 */
[----:B------:R-:W-:Y:S03]  /*43d0*/  MOV R4, R211 ;  /* 0x000000d300047202 */ /* 0x000fe60000000f00 */
[--C-:B------:R-:W-:Y:S01]  /*43e0*/  FFMA.FTZ R13, R12, c[0x0][0x23c], -R10.reuse ;  /* 0x00008f000c0d7a23 */ /* 0x100fe2000001080a */
        /* <DEDUP_REMOVED lines=12> */
[----:B------:R1:W-:Y:S01]  /*44b0*/  MUFU.EX2 R193, R5 ;  /* 0x0000000500c17308 */ /* 0x0003e20000000800 */
        /* <DEDUP_REMOVED lines=14> */
[--C-:B-1----:R-:W-:Y:S01]  /*45a0*/  FFMA.FTZ R5, R4, c[0x0][0x23c], -R9.reuse ;  /* 0x00008f0004057a23 */ /* 0x102fe20000010809 */
[----:B------:R-:W-:Y:S02]  /*45b0*/  MOV R4, R210 ;  /* 0x000000d200047202 */ /* 0x000fe40000000f00 */
[----:B------:R-:W-:Y:S02]  /*45c0*/  @P0 FSEL R4, R210, -INF , !P3 ;  /* 0xff800000d2040808 */ /* 0x000fe40005800000 */
[----:B------:R-:W-:Y:S01]  /*45d0*/  MUFU.TANH R167, R48 ;  /* 0x0000003000a77308 */ /* 0x000fe20000002400 */
[----:B------:R-:W-:Y:S02]  /*45e0*/  PLOP3.LUT P0, PT, PT, PT, UP0, 0x80, 0x0 ;  /* 0x000000000000781c */ /* 0x000fe40003f0f008 */
[--C-:B------:R-:W-:Y:S07]  /*45f0*/  FFMA.FTZ R4, R4, c[0x0][0x23c], -R9.reuse ;  /* 0x00008f0004047a23 */ /* 0x100fee0000010809 */
[----:B------:R1:W-:Y:S10]  /*4600*/  MUFU.EX2 R231, R4 ;  /* 0x0000000400e77308 */ /* 0x0003f40000000800 */
[----:B------:R3:W-:Y:S10]  /*4610*/  MUFU.EX2 R232, R5 ;  /* 0x0000000500e87308 */ /* 0x0007f40000000800 */
[----:B------:R-:W4:Y:S01]  /*4620*/  MUFU.TANH R190, R38 ;  /* 0x0000002600be7308 */ /* 0x000f220000002400 */
[----:B-1----:R-:W-:Y:S02]  /*4630*/  MOV R4, R234 ;  /* 0x000000ea00047202 */ /* 0x002fe40000000f00 */
[----:B------:R-:W-:Y:S02]  /*4640*/  @P1 FSEL R4, R234, -INF , !P2 ;  /* 0xff800000ea041808 */ /* 0x000fe40005000000 */
[----:B------:R-:W-:Y:S05]  /*4650*/  PLOP3.LUT P1, PT, PT, PT, UP0, 0x80, 0x0 ;  /* 0x000000000000781c */ /* 0x000fea0003f2f008 */
[----:B------:R-:W-:Y:S01]  /*4660*/  MUFU.TANH R166, R49 ;  /* 0x0000003100a67308 */ /* 0x000fe20000002400 */
[--C-:B---3--:R-:W-:Y:S01]  /*4670*/  FFMA.FTZ R5, R4, c[0x0][0x23c], -R8.reuse ;  /* 0x00008f0004057a23 */ /* 0x108fe20000010808 */
        /* <DEDUP_REMOVED lines=64> */
[----:B------:R-:W-:Y:S01]  /*4a80*/  MUFU.TANH R227, R47 ;  /* 0x0000002f00e37308 */ /* 0x000fe20000002400 */
[----:B---3--:R-:W-:Y:S02]  /*4a90*/  MOV R13, R192 ;  /* 0x000000c0000d7202 */ /* 0x008fe40000000f00 */
[----:B------:R-:W-:Y:S02]  /*4aa0*/  @P1 FSEL R13, R192, -INF , !P2 ;  /* 0xff800000c00d1808 */ /* 0x000fe40005000000 */
[----:B------:R-:W-:Y:S02]  /*4ab0*/  PLOP3.LUT P1, PT, PT, PT, UP0, 0x80, 0x0 ;  /* 0x000000000000781c */ /* 0x000fe40003f2f008 */
[----:B------:R-:W-:Y:S01]  /*4ac0*/  PLOP3.LUT P2, PT, PT, PT, UP0, 0x80, 0x0 ;  /* 0x000000000000781c */ /* 0x000fe20003f4f008 */
[--C-:B------:R-:W-:Y:S01]  /*4ad0*/  FFMA.FTZ R13, R13, c[0x0][0x23c], -R9.reuse ;  /* 0x00008f000d0d7a23 */ /* 0x100fe20000010809 */
[----:B--2---:R-:W-:Y:S03]  /*4ae0*/  MOV R12, R191 ;  /* 0x000000bf000c7202 */ /* 0x004fe60000000f00 */
        /* <DEDUP_REMOVED lines=10> */
[----:B------:R-:W-:Y:S01]  /*4b90*/  PLOP3.LUT P1, PT, PT, PT, UP0, 0x80, 0x0 ;  /* 0x000000000000781c */ /* 0x000fe20003f2f008 */
[----:B------:R-:W2:Y:S01]  /*4ba0*/  LDL R114, [R1+0x18] ;  /* 0x0000180001727983 */ /* 0x000ea20000100800 */
[----:B------:R-:W-:Y:S02]  /*4bb0*/  @P2 ISETP.GE.AND P2, PT, R12, UR4, PT ;  /* 0x000000040c002c0c */ /* 0x000fe4000bf46270 */
[----:B------:R-:W-:Y:S01]  /*4bc0*/  @P0 IADD3 R12, R11, 0x21, RZ ;  /* 0x000000210b0c0810 */ /* 0x000fe20007ffe0ff */
[----:B------:R-:W3:Y:S01]  /*4bd0*/  LDL R112, [R1+0x14] ;  /* 0x0000140001707983 */ /* 0x000ee20000100800 */
[----:B------:R-:W-:Y:S01]  /*4be0*/  PLOP3.LUT P0, PT, PT, PT, UP0, 0x80, 0x0 ;  /* 0x000000000000781c */ /* 0x000fe20003f0f008 */
[----:B------:R-:W-:Y:S01]  /*4bf0*/  FMUL.FTZ R52, R52, c[0x0][0x2ec] ;  /* 0x0000bb0034347a20 */ /* 0x000fe20000410000 */
[----:B------:R-:W-:Y:S01]  /*4c00*/  @P3 ISETP.GE.AND P3, PT, R12, UR4, PT ;  /* 0x000000040c003c0c */ /* 0x000fe2000bf66270 */
[----:B------:R-:W-:Y:S02]  /*4c10*/  HMMA.16816.F32.BF16 R64, R104, R6, R64 ;  /* 0x000000066840723c */ /* 0x000fe40000041840 */
[----:B------:R-:W-:Y:S01]  /*4c20*/  FMUL.FTZ R53, R53, c[0x0][0x2ec] ;  /* 0x0000bb0035357a20 */ /* 0x000fe20000410000 */
[----:B------:R-:W-:Y:S01]  /*4c30*/  MOV R12, R135 ;  /* 0x00000087000c7202 */ /* 0x000fe20000000f00 */
[----:B------:R-:W-:Y:S01]  /*4c40*/  FMUL.FTZ R54, R54, c[0x0][0x2ec] ;  /* 0x0000bb0036367a20 */ /* 0x000fe20000410000 */
[----:B----4-:R-:W-:Y:S01]  /*4c50*/  MOV R4, R190 ;  /* 0x000000be00047202 */ /* 0x010fe20000000f00 */
[----:B------:R-:W-:Y:S01]  /*4c60*/  FMUL.FTZ R55, R55, c[0x0][0x2ec] ;  /* 0x0000bb0037377a20 */ /* 0x000fe20000410000 */
[----:B------:R-:W-:Y:S01]  /*4c70*/  @P1 FSEL R12, R135, -INF , !P2 ;  /* 0xff800000870c1808 */ /* 0x000fe20005000000 */
[----:B------:R-:W-:Y:S01]  /*4c80*/  FMUL.FTZ R56, R56, c[0x0][0x2ec] ;  /* 0x0000bb0038387a20 */ /* 0x000fe20000410000 */
[----:B------:R-:W-:Y:S01]  /*4c90*/  MOV R113, R2 ;  /* 0x0000000200717202 */ /* 0x000fe20000000f00 */
[----:B------:R-:W-:Y:S01]  /*4ca0*/  MUFU.TANH R162, R52 ;  /* 0x0000003400a27308 */ /* 0x000fe20000002400 */
[----:B------:R-:W-:Y:S01]  /*4cb0*/  PLOP3.LUT P1, PT, PT, PT, UP0, 0x80, 0x0 ;  /* 0x000000000000781c */ /* 0x000fe20003f2f008 */
[--C-:B------:R-:W-:Y:S01]  /*4cc0*/  FFMA.FTZ R13, R12, c[0x0][0x23c], -R10.reuse ;  /* 0x00008f000c0d7a23 */ /* 0x100fe2000001080a */
[----:B------:R-:W-:Y:S01]  /*4cd0*/  MOV R12, R134 ;  /* 0x00000086000c7202 */ /* 0x000fe20000000f00 */
[----:B------:R-:W-:Y:S01]  /*4ce0*/  FMUL.FTZ R57, R57, c[0x0][0x2ec] ;  /* 0x0000bb0039397a20 */ /* 0x000fe20000410000 */
[----:B------:R-:W-:Y:S01]  /*4cf0*/  @P0 FSEL R12, R134, -INF , !P3 ;  /* 0xff800000860c0808 */ /* 0x000fe20005800000 */
[----:B------:R-:W-:Y:S01]  /*4d00*/  FMUL.FTZ R58, R58, c[0x0][0x2ec] ;  /* 0x0000bb003a3a7a20 */ /* 0x000fe20000410000 */
[----:B------:R-:W-:Y:S01]  /*4d10*/  @P4 IADD3 R6, R11, 0x30, RZ ;  /* 0x000000300b064810 */ /* 0x000fe20007ffe0ff */
[----:B------:R-:W-:Y:S01]  /*4d20*/  FMUL.FTZ R59, R59, c[0x0][0x2ec] ;  /* 0x0000bb003b3b7a20 */ /* 0x000fe20000410000 */
[----:B------:R-:W-:Y:S01]  /*4d30*/  PLOP3.LUT P4, PT, PT, PT, UP0, 0x80, 0x0 ;  /* 0x000000000000781c */ /* 0x000fe20003f8f008 */
[----:B------:R-:W-:Y:S01]  /*4d40*/  FFMA.FTZ R5, R12, c[0x0][0x23c], -R10 ;  /* 0x00008f000c057a23 */ /* 0x000fe2000001080a */
[----:B------:R-:W-:Y:S01]  /*4d50*/  PLOP3.LUT P0, PT, PT, PT, UP0, 0x80, 0x0 ;  /* 0x000000000000781c */ /* 0x000fe20003f0f008 */
[----:B------:R-:W-:Y:S01]  /*4d60*/  FMUL.FTZ R60, R60, c[0x0][0x2ec] ;  /* 0x0000bb003c3c7a20 */ /* 0x000fe20000410000 */
[----:B------:R-:W-:Y:S01]  /*4d70*/  @P5 ISETP.GE.AND P5, PT, R6, UR4, PT ;  /* 0x0000000406005c0c */ /* 0x000fe2000bfa6270 */
[----:B------:R-:W-:Y:S01]  /*4d80*/  FMUL.FTZ R61, R61, c[0x0][0x2ec] ;  /* 0x0000bb003d3d7a20 */ /* 0x000fe20000410000 */
[----:B------:R1:W-:Y:S01]  /*4d90*/  MUFU.EX2 R136, R5 ;  /* 0x0000000500887308 */ /* 0x0003e20000000800 */
[----:B------:R-:W-:Y:S01]  /*4da0*/  FMUL.FTZ R62, R62, c[0x0][0x2ec] ;  /* 0x0000bb003e3e7a20 */ /* 0x000fe20000410000 */
[----:B------:R-:W-:Y:S01]  /*4db0*/  @P1 FSEL R4, R190, -INF , !P2 ;  /* 0xff800000be041808 */ /* 0x000fe20005000000 */
[----:B------:R-:W-:Y:S01]  /*4dc0*/  FMUL.FTZ R64, R64, c[0x0][0x2ec] ;  /* 0x0000bb0040407a20 */ /* 0x000fe20000410000 */
[----:B------:R-:W-:Y:S01]  /*4dd0*/  PLOP3.LUT P1, PT, PT, PT, UP0, 0x80, 0x0 ;  /* 0x000000000000781c */ /* 0x000fe20003f2f008 */
[----:B------:R-:W-:Y:S02]  /*4de0*/  FMUL.FTZ R65, R65, c[0x0][0x2ec] ;  /* 0x0000bb0041417a20 */ /* 0x000fe40000410000 */
[----:B------:R-:W-:Y:S02]  /*4df0*/  FMUL.FTZ R66, R66, c[0x0][0x2ec] ;  /* 0x0000bb0042427a20 */ /* 0x000fe40000410000 */
[----:B------:R-:W-:Y:S01]  /*4e00*/  FMUL.FTZ R67, R67, c[0x0][0x2ec] ;  /* 0x0000bb0043437a20 */ /* 0x000fe20000410000 */
[----:B------:R-:W-:Y:S01]  /*4e10*/  MUFU.TANH R185, R60 ;  /* 0x0000003c00b97308 */ /* 0x000fe20000002400 */
[----:B------:R-:W-:Y:S09]  /*4e20*/  FMUL.FTZ R63, R63, c[0x0][0x2ec] ;  /* 0x0000bb003f3f7a20 */ /* 0x000ff20000410000 */
        /* <DEDUP_REMOVED lines=397> */
[C---:B------:R-:W-:Y:S02]  /*6700*/  FADD.FTZ R18, -R5.reuse, R23 ;  /* 0x0000001705127221 */ /* 0x040fe40000010100 */
        /* <DEDUP_REMOVED lines=30> */
[C---:B------:R-:W-:Y:S02]  /*68f0*/  FADD.FTZ R16, -R5.reuse, R51 ;  /* 0x0000003305107221 */ /* 0x040fe40000010100 */
[----:B------:R-:W-:Y:S02]  /*6900*/  FMUL.FTZ R102, R18, R6 ;  /* 0x0000000612667220 */ /* 0x000fe40000410000 */
[----:B------:R-:W-:Y:S02]  /*6910*/  FFMA.FTZ R6, -R176, R176, 1 ;  /* 0x3f800000b0067423 */ /* 0x000fe400000101b0 */
[----:B------:R-:W-:Y:S02]  /*6920*/  FADD.FTZ R19, -R5, R38 ;  /* 0x0000002605137221 */ /* 0x000fe40000010100 */
[----:B------:R-:W-:Y:S02]  /*6930*/  FMUL.FTZ R16, R181, R16 ;  /* 0x00000010b5107220 */ /* 0x000fe40000410000 */
[----:B------:R-:W-:Y:S02]  /*6940*/  FMUL.FTZ R6, R6, c[0x0][0x2ec] ;  /* 0x0000bb0006067a20 */ /* 0x000fe40000410000 */
[----:B------:R-:W-:Y:S02]  /*6950*/  FMUL.FTZ R19, R196, R19 ;  /* 0x00000013c4137220 */ /* 0x000fe40000410000 */
[----:B------:R-:W-:Y:S02]  /*6960*/  FADD.FTZ R18, -R5, R66 ;  /* 0x0000004205127221 */ /* 0x000fe40000010100 */
        /* <DEDUP_REMOVED lines=22> */
[----:B------:R-:W-:Y:S02]  /*6ad0*/  FMUL.FTZ R12, R85, R12 ;  /* 0x0000000c550c7220 */ /* 0x000fe40000410000 */
[----:B------:R-:W-:Y:S02]  /*6ae0*/  FMUL.FTZ R6, R6, c[0x0][0x2ec] ;  /* 0x0000bb0006067a20 */ /* 0x000fe40000410000 */
[----:B------:R-:W-:Y:S02]  /*6af0*/  FMUL.FTZ R67, R20, R16 ;  /* 0x0000001014437220 */ /* 0x000fe40000410000 */
[----:B------:R-:W-:Y:S02]  /*6b00*/  FMUL.FTZ R64, R17, R5 ;  /* 0x0000000511407220 */ /* 0x000fe40000410000 */
[C---:B------:R-:W-:Y:S02]  /*6b10*/  FADD.FTZ R8, -R4.reuse, R8 ;  /* 0x0000000804087221 */ /* 0x040fe40000010100 */
[----:B------:R-:W-:Y:S02]  /*6b20*/  FADD.FTZ R5, -R4, R9 ;  /* 0x0000000904057221 */ /* 0x000fe40000010100 */
[----:B------:R-:W-:Y:S02]  /*6b30*/  FMUL.FTZ R20, R12, R6 ;  /* 0x000000060c147220 */ /* 0x000fe40000410000 */
[----:B------:R-:W-:Y:S02]  /*6b40*/  FADD.FTZ R12, -R4, R28 ;  /* 0x0000001c040c7221 */ /* 0x000fe40000010100 */
[----:B------:R-:W-:Y:S02]  /*6b50*/  FFMA.FTZ R6, -R226, R226, 1 ;  /* 0x3f800000e2067423 */ /* 0x000fe400000101e2 */
[----:B------:R-:W-:Y:S02]  /*6b60*/  FFMA.FTZ R7, -R172, R172, 1 ;  /* 0x3f800000ac077423 */ /* 0x000fe400000101ac */
[----:B------:R-:W-:Y:S02]  /*6b70*/  FADD.FTZ R9, -R4, R13 ;  /* 0x0000000d04097221 */ /* 0x000fe40000010100 */
[----:B------:R-:W-:Y:S02]  /*6b80*/  FMUL.FTZ R16, R87, R8 ;  /* 0x0000000857107220 */ /* 0x000fe40000410000 */
[----:B------:R-:W-:Y:S01]  /*6b90*/  FMUL.FTZ R13, R86, R5 ;  /* 0x00000005560d7220 */ /* 0x000fe20000410000 */
[----:B------:R1:W5:Y:S01]  /*6ba0*/  LDL.LU R87, [R1+0xa8] ;  /* 0x0000a80001577983 */ /* 0x0003620000300800 */
[----:B------:R-:W-:Y:S02]  /*6bb0*/  FFMA.FTZ R5, -R241, R241, 1 ;  /* 0x3f800000f1057423 */ /* 0x000fe400000101f1 */
[----:B------:R-:W-:Y:S01]  /*6bc0*/  FMUL.FTZ R12, R252, R12 ;  /* 0x0000000cfc0c7220 */ /* 0x000fe20000410000 */
[----:B------:R1:W5:Y:S01]  /*6bd0*/  LDL.LU R86, [R1+0xa4] ;  /* 0x0000a40001567983 */ /* 0x0003620000300800 */
[----:B------:R-:W-:Y:S02]  /*6be0*/  FMUL.FTZ R6, R6, c[0x0][0x2ec] ;  /* 0x0000bb0006067a20 */ /* 0x000fe40000410000 */
[----:B------:R-:W-:Y:S01]  /*6bf0*/  FMUL.FTZ R19, R178, R19 ;  /* 0x00000013b2137220 */ /* 0x000fe20000410000 */
[----:B------:R1:W5:Y:S01]  /*6c00*/  LDL.LU R85, [R1+0xa0] ;  /* 0x0000a00001557983 */ /* 0x0003620000300800 */
[----:B------:R-:W-:Y:S02]  /*6c10*/  FMUL.FTZ R7, R7, c[0x0][0x2ec] ;  /* 0x0000bb0007077a20 */ /* 0x000fe40000410000 */
[----:B------:R-:W-:Y:S02]  /*6c20*/  FMUL.FTZ R9, R84, R9 ;  /* 0x0000000954097220 */ /* 0x000fe40000410000 */
[----:B------:R-:W-:Y:S01]  /*6c30*/  FFMA.FTZ R8, -R246, R246, 1 ;  /* 0x3f800000f6087423 */ /* 0x000fe200000101f6 */
[----:B------:R1:W5:Y:S01]  /*6c40*/  LDL.LU R84, [R1+0x9c] ;  /* 0x00009c0001547983 */ /* 0x0003620000300800 */
[----:B------:R-:W-:Y:S02]  /*6c50*/  FMUL.FTZ R5, R5, c[0x0][0x2ec] ;  /* 0x0000bb0005057a20 */ /* 0x000fe40000410000 */
[----:B------:R-:W-:Y:S02]  /*6c60*/  FMUL.FTZ R53, R12, R6 ;  /* 0x000000060c357220 */ /* 0x000fe40000410000 */
[----:B------:R-:W-:Y:S02]  /*6c70*/  FADD.FTZ R12, -R4, R44 ;  /* 0x0000002c040c7221 */ /* 0x000fe40000010100 */
[----:B------:R-:W-:Y:S02]  /*6c80*/  FFMA.FTZ R6, -R199, R199, 1 ;  /* 0x3f800000c7067423 */ /* 0x000fe400000101c7 */
[----:B------:R-:W-:Y:S02]  /*6c90*/  FMUL.FTZ R66, R19, R7 ;  /* 0x0000000713427220 */ /* 0x000fe40000410000 */
[----:B------:R-:W-:Y:S02]  /*6ca0*/  FFMA.FTZ R7, -R244, R244, 1 ;  /* 0x3f800000f4077423 */ /* 0x000fe400000101f4 */
[----:B------:R-:W-:Y:S02]  /*6cb0*/  FMUL.FTZ R8, R8, c[0x0][0x2ec] ;  /* 0x0000bb0008087a20 */ /* 0x000fe40000410000 */
[----:B------:R-:W-:Y:S02]  /*6cc0*/  FMUL.FTZ R19, R9, R5 ;  /* 0x0000000509137220 */ /* 0x000fe40000410000 */
[----:B------:R-:W-:Y:S02]  /*6cd0*/  FADD.FTZ R9, -R4, R29 ;  /* 0x0000001d04097221 */ /* 0x000fe40000010100 */
[----:B------:R-:W-:Y:S02]  /*6ce0*/  FFMA.FTZ R5, -R225, R225, 1 ;  /* 0x3f800000e1057423 */ /* 0x000fe400000101e1 */
[----:B------:R-:W-:Y:S02]  /*6cf0*/  FMUL.FTZ R12, R224, R12 ;  /* 0x0000000ce00c7220 */ /* 0x000fe40000410000 */
[----:B------:R-:W-:Y:S02]  /*6d00*/  FMUL.FTZ R6, R6, c[0x0][0x2ec] ;  /* 0x0000bb0006067a20 */ /* 0x000fe40000410000 */
[----:B------:R-:W-:Y:S02]  /*6d10*/  FMUL.FTZ R7, R7, c[0x0][0x2ec] ;  /* 0x0000bb0007077a20 */ /* 0x000fe40000410000 */
[----:B------:R-:W-:Y:S02]  /*6d20*/  FMUL.FTZ R55, R16, R8 ;  /* 0x0000000810377220 */ /* 0x000fe40000410000 */
[----:B------:R-:W-:Y:S02]  /*6d30*/  FADD.FTZ R16, -R4, R24 ;  /* 0x0000001804107221 */ /* 0x000fe40000010100 */
[----:B------:R-:W-:Y:S02]  /*6d40*/  FMUL.FTZ R9, R250, R9 ;  /* 0x00000009fa097220 */ /* 0x000fe40000410000 */
[----:B------:R-:W-:Y:S02]  /*6d50*/  FMUL.FTZ R5, R5, c[0x0][0x2ec] ;  /* 0x0000bb0005057a20 */ /* 0x000fe40000410000 */
[----:B------:R-:W-:Y:S02]  /*6d60*/  FMUL.FTZ R49, R12, R6 ;  /* 0x000000060c317220 */ /* 0x000fe40000410000 */
[----:B------:R-:W-:Y:S01]  /*6d70*/  FADD.FTZ R12, -R4, R57 ;  /* 0x00000039040c7221 */ /* 0x000fe20000010100 */
[----:B------:R-:W-:Y:S01]  /*6d80*/  MOV R57, R168 ;  /* 0x000000a800397202 */ /* 0x000fe20000000f00 */
[----:B------:R-:W-:Y:S02]  /*6d90*/  FFMA.FTZ R6, -R186, R186, 1 ;  /* 0x3f800000ba067423 */ /* 0x000fe400000101ba */
[----:B------:R-:W-:Y:S02]  /*6da0*/  FMUL.FTZ R23, R13, R7 ;  /* 0x000000070d177220 */ /* 0x000fe40000410000 */
[----:B------:R-:W-:Y:S02]  /*6db0*/  FADD.FTZ R13, -R4, R25 ;  /* 0x00000019040d7221 */ /* 0x000fe40000010100 */
[----:B------:R-:W-:Y:S02]  /*6dc0*/  FMUL.FTZ R16, R83, R16 ;  /* 0x0000001053107220 */ /* 0x000fe40000410000 */
[----:B------:R-:W-:Y:S01]  /*6dd0*/  FFMA.FTZ R8, -R234, R234, 1 ;  /* 0x3f800000ea087423 */ /* 0x000fe200000101ea */
[----:B------:R1:W5:Y:S01]  /*6de0*/  LDL.LU R83, [R1+0x98] ;  /* 0x0000980001537983 */ /* 0x0003620000300800 */
[----:B------:R-:W-:Y:S02]  /*6df0*/  FFMA.FTZ R7, -R233, R233, 1 ;  /* 0x3f800000e9077423 */ /* 0x000fe400000101e9 */
[----:B------:R-:W-:Y:S02]  /*6e00*/  FMUL.FTZ R52, R9, R5 ;  /* 0x0000000509347220 */ /* 0x000fe40000410000 */
[----:B------:R-:W-:Y:S02]  /*6e10*/  FADD.FTZ R9, -R4, R45 ;  /* 0x0000002d04097221 */ /* 0x000fe40000010100 */
[----:B------:R-:W-:Y:S02]  /*6e20*/  FFMA.FTZ R5, -R198, R198, 1 ;  /* 0x3f800000c6057423 */ /* 0x000fe400000101c6 */
[----:B------:R-:W-:Y:S02]  /*6e30*/  FMUL.FTZ R12, R212, R12 ;  /* 0x0000000cd40c7220 */ /* 0x000fe40000410000 */
[----:B------:R-:W-:Y:S02]  /*6e40*/  FMUL.FTZ R6, R6, c[0x0][0x2ec] ;  /* 0x0000bb0006067a20 */ /* 0x000fe40000410000 */
[----:B------:R-:W-:Y:S02]  /*6e50*/  FMUL.FTZ R13, R82, R13 ;  /* 0x0000000d520d7220 */ /* 0x000fe40000410000 */
[----:B------:R-:W-:Y:S01]  /*6e60*/  FMUL.FTZ R8, R8, c[0x0][0x2ec] ;  /* 0x0000bb0008087a20 */ /* 0x000fe20000410000 */
[----:B------:R1:W5:Y:S01]  /*6e70*/  LDL.LU R82, [R1+0x94] ;  /* 0x0000940001527983 */ /* 0x0003620000300800 */
        /* <DEDUP_REMOVED lines=163> */
.L_x_927:
        /* <DEDUP_REMOVED lines=149> */
.L_x_928:
        /* <DEDUP_REMOVED lines=296> */
.L_x_930:
        /* <DEDUP_REMOVED lines=19> */
.L_x_931:
        /* <DEDUP_REMOVED lines=43> */
.L_x_933:
[----:B--2---:R-:W-:Y:S05]  /*9860*/  BSYNC B0 ;  /* 0x0000000000007941 */ /* 0x004fea0003800000 */
.L_x_932:
        /* <DEDUP_REMOVED lines=14> */
.L_x_935:
[----:B------:R-:W-:Y:S05]  /*9950*/  BSYNC B0 ;  /* 0x0000000000007941 */ /* 0x000fea0003800000 */
.L_x_934:
        /* <DEDUP_REMOVED lines=25> */
.L_x_937:
[----:B------:R-:W-:Y:S05]  /*9af0*/  BSYNC B0 ;  /* 0x0000000000007941 */ /* 0x000fea0003800000 */
.L_x_936:
        /* <DEDUP_REMOVED lines=12> */
.L_x_910:
        /* <DEDUP_REMOVED lines=21> */
.L_x_939:
        /* <DEDUP_REMOVED lines=19> */
.L_x_940:
        /* <DEDUP_REMOVED lines=37> */
.L_x_942:
[----:B------:R-:W-:Y:S05]  /*a090*/  BSYNC B0 ;  /* 0x0000000000007941 */ /* 0x000fea0003800000 */
.L_x_941:
        /* <DEDUP_REMOVED lines=15> */
.L_x_944:
[----:B------:R-:W-:Y:S05]  /*a190*/  BSYNC B0 ;  /* 0x0000000000007941 */ /* 0x000fea0003800000 */
.L_x_943:
        /* <DEDUP_REMOVED lines=26> */
.L_x_946:
[----:B------:R-:W-:Y:S05]  /*a340*/  BSYNC B0 ;  /* 0x0000000000007941 */ /* 0x000fea0003800000 */
.L_x_945:
        /* <DEDUP_REMOVED lines=12> */
.L_x_938:
[----:B------:R-:W-:Y:S05]  /*a410*/  BSYNC B1 ;  /* 0x0000000000017941 */ /* 0x000fea0003800000 */
.L_x_905:
        /* <DEDUP_REMOVED lines=11> */
.L_x_947:
[----:B------:R-:W-:Y:S05]  /*a4d0*/  EXIT ;  /* 0x000000000000794d */ /* 0x000fea0003800000 */
.L_x_949:
        /* <DEDUP_REMOVED lines=10> */
.L_x_1352:


//--------------------- .text._ZN5flash44flash_bwd_dq_dk_dv_loop_seqk_parallel_kernelI23Flash_bwd_kernel_traitsILi32ELi128ELi128ELi8ELi4ELi4ELi4ELb0ELb0EN7cutlass10bfloat16_tE19Flash_kernel_traitsILi32ELi128ELi128ELi8ES3_EELb1ELb0ELb1ELb0ELb0ELb0ELb0EEEvNS_16Flash_bwd_paramsE --------------------------
	.section	.text._ZN5flash44flash_bwd_dq_dk_dv_loop_seqk_parallel_kernelI23Flash_bwd_kernel_traitsILi32ELi128ELi128ELi8ELi4ELi4ELi4ELb0ELb0EN7cutlass10bfloat16_tE19Flash_kernel_traitsILi32ELi128ELi128ELi8ES3_EELb1ELb0ELb1ELb0ELb0ELb0ELb0EEEvNS_16Flash_bwd_paramsE,"ax",@progbits
	.sectioninfo	@"SHI_REGISTERS=250"
	.align	128
        .global         _ZN5flash44flash_bwd_dq_dk_dv_loop_seqk_parallel_kernelI23Flash_bwd_kernel_traitsILi32ELi128ELi128ELi8ELi4ELi4ELi4ELb0ELb0EN7cutlass10bfloat16_tE19Flash_kernel_traitsILi32ELi128ELi128ELi8ES3_EELb1ELb0ELb1ELb0ELb0ELb0ELb0EEEvNS_16Flash_bwd_paramsE
        .type           _ZN5flash44flash_bwd_dq_dk_dv_loop_seqk_parallel_kernelI23Flash_bwd_kernel_traitsILi32ELi128ELi128ELi8ELi4ELi4ELi4ELb0ELb0EN7cutlass10bfloat16_tE19Flash_kernel_traitsILi32ELi128ELi128ELi8ES3_EELb1ELb0ELb1ELb0ELb0ELb0ELb0EEEvNS_16Flash_bwd_paramsE,@function
        .size           _ZN5flash44flash_bwd_dq_dk_dv_loop_seqk_parallel_kernelI23Flash_bwd_kernel_traitsILi32ELi128ELi128ELi8ELi4ELi4ELi4ELb0ELb0EN7cutlass10bfloat16_tE19Flash_kernel_traitsILi32ELi128ELi128ELi8ES3_EELb1ELb0ELb1ELb0ELb0ELb0ELb0EEEvNS_16Flash_bwd_paramsE,(.L_x_1353 - _ZN5flash44flash_bwd_dq_dk_dv_loop_seqk_parallel_kernelI23Flash_bwd_kernel_traitsILi32ELi128ELi128ELi8ELi4ELi4ELi4ELb0ELb0EN7cutlass10bfloat16_tE19Flash_kernel_traitsILi32ELi128ELi128ELi8ES3_EELb1ELb0ELb1ELb0ELb0ELb0ELb0EEEvNS_16Flash_bwd_paramsE)
        .other          _ZN5flash44flash_bwd_dq_dk_dv_loop_seqk_parallel_kernelI23Flash_bwd_kernel_traitsILi32ELi128ELi128ELi8ELi4ELi4ELi4ELb0ELb0EN7cutlass10bfloat16_tE19Flash_kernel_traitsILi32ELi128ELi128ELi8ES3_EELb1ELb0ELb1ELb0ELb0ELb0ELb0EEEvNS_16Flash_bwd_paramsE,@"STO_CUDA_ENTRY STV_DEFAULT"
_ZN5flash44flash_bwd_dq_dk_dv_loop_seqk_parallel_kernelI23Flash_bwd_kernel_traitsILi32ELi128ELi128ELi8ELi4ELi4ELi4ELb0ELb0EN7cutlass10bfloat16_tE19Flash_kernel_traitsILi32ELi128ELi128ELi8ES3_EELb1ELb0ELb1ELb0ELb0ELb0ELb0EEEvNS_16Flash_bwd_paramsE:
.text._ZN5flash44flash_bwd_dq_dk_dv_loop_seqk_parallel_kernelI23Flash_bwd_kernel_traitsILi32ELi128ELi128ELi8ELi4ELi4ELi4ELb0ELb0EN7cutlass10bfloat16_tE19Flash_kernel_traitsILi32ELi128ELi128ELi8ES3_EELb1ELb0ELb1ELb0ELb0ELb0ELb0EEEvNS_16Flash_bwd_paramsE:
        /* <DEDUP_REMOVED lines=13> */
[----:B------:R-:W-:Y:S01]  /*00d0*/  IMAD.MOV.U32 R136, RZ, RZ, 0x20 ;  /* 0x00000020ff887424 */ /* 0x000fe200078e00ff */
[----:B------:R-:W-:Y:S01]  /*00e0*/  ULDC UR6, c[0x0][0x210] ;  /* 0x0000840000067ab9 */ /* 0x000fe20000000800 */
[----:B------:R-:W-:Y:S01]  /*00f0*/  IMAD.MOV.U32 R173, RZ, RZ, -0x10 ;  /* 0xfffffff0ffad7424 */ /* 0x000fe200078e00ff */
[----:B------:R-:W-:Y:S02]  /*0100*/  ULDC UR4, c[0x0][0x234] ;  /* 0x00008d0000047ab9 */ /* 0x000fe40000000800 */
[----:B------:R-:W-:Y:S01]  /*0110*/  UIMAD UR4, UR7, UR6, UR4 ;  /* 0x00000006070472a4 */ /* 0x000fe2000f8e0204 */
[----:B------:R-:W2:Y:S01]  /*0120*/  S2UR UR55, SR_CTAID.Z ;  /* 0x00000000003779c3 */ /* 0x000ea20000002700 */
[----:B------:R-:W-:-:S02]  /*0130*/  ULDC UR8, c[0x0][0x1c0] ;  /* 0x0000700000087ab9 */ /* 0x000fc40000000800 */
[----:B------:R-:W-:Y:S02]  /*0140*/  ULDC UR12, c[0x0][0x1c8] ;  /* 0x00007200000c7ab9 */ /* 0x000fe40000000800 */
[----:B------:R-:W-:Y:S01]  /*0150*/  IMAD.U32 R154, RZ, RZ, UR4 ;  /* 0x00000004ff9a7e24 */ /* 0x000fe2000f8e00ff */
[----:B------:R-:W-:Y:S02]  /*0160*/  ULDC UR17, c[0x0][0x224] ;  /* 0x0000890000117ab9 */ /* 0x000fe40000000800 */
[----:B------:R-:W-:Y:S02]  /*0170*/  ULDC UR19, c[0x0][0x224] ;  /* 0x0000890000137ab9 */ /* 0x000fe40000000800 */
[----:B------:R-:W-:Y:S02]  /*0180*/  ULDC UR61, c[0x0][0x22c] ;  /* 0x00008b00003d7ab9 */ /* 0x000fe40000000800 */
[----:B------:R-:W-:Y:S02]  /*0190*/  ULDC UR56, c[0x0][0x1c0] ;  /* 0x0000700000387ab9 */ /* 0x000fe40000000800 */
[----:B------:R-:W-:Y:S01]  /*01a0*/  ULDC.U8 UR10, c[0x0][0x3d0] ;  /* 0x0000f400000a7ab9 */ /* 0x000fe20000000000 */
[----:B-1----:R-:W-:Y:S01]  /*01b0*/  SHF.R.S32.HI R139, RZ, 0x1f, R135 ;  /* 0x0000001fff8b7819 */ /* 0x002fe20000011487 */
[----:B------:R-:W-:-:S02]  /*01c0*/  ULDC UR11, c[0x0][0x1c0] ;  /* 0x00007000000b7ab9 */ /* 0x000fc40000000800 */
[----:B------:R-:W-:Y:S01]  /*01d0*/  ULDC UR15, c[0x0][0x1c0] ;  /* 0x00007000000f7ab9 */ /* 0x000fe20000000800 */
[CC--:B------:R-:W-:Y:S01]  /*01e0*/  LEA.HI R0, R139.reuse, R135.reuse, RZ, 0x2 ;  /* 0x000000878b007211 */ /* 0x0c0fe200078f10ff */
[----:B------:R-:W-:Y:S01]  /*01f0*/  USHF.R.S32.HI UR7, URZ, 0x1f, UR19 ;  /* 0x0000001f3f077899 */ /* 0x000fe20008011413 */
[----:B------:R-:W-:Y:S01]  /*0200*/  LEA.HI R142, R139, R135, RZ, 0x5 ;  /* 0x000000878b8e7211 */ /* 0x000fe200078f28ff */
[----:B------:R-:W-:Y:S01]  /*0210*/  ULDC.U8 UR9, c[0x0][0x328] ;  /* 0x0000ca0000097ab9 */ /* 0x000fe20000000000 */
[--C-:B------:R-:W-:Y:S01]  /*0220*/  SHF.R.S32.HI R3, RZ, 0x2, R0.reuse ;  /* 0x00000002ff037819 */ /* 0x100fe20000011400 */
[----:B--2---:R-:W-:Y:S01]  /*0230*/  UIMAD UR6, UR54, UR8, UR55 ;  /* 0x00000008360672a4 */ /* 0x004fe2000f8e0237 */
[----:B------:R-:W-:Y:S01]  /*0240*/  SHF.R.S32.HI R10, RZ, 0x1f, R0 ;  /* 0x0000001fff0a7819 */ /* 0x000fe20000011400 */
[----:B------:R-:W-:Y:S01]  /*0250*/  ULOP3.LUT UR4, UR55, UR12, URZ, 0x3c, !UPT ;  /* 0x0000000c37047292 */ /* 0x000fe2000f8e3c3f */
[----:B------:R-:W-:Y:S01]  /*0260*/  LOP3.LUT R2, R142, 0xffffffe0, RZ, 0xc0, !PT ;  /* 0xffffffe08e027812 */ /* 0x000fe200078ec0ff */
[----:B------:R-:W-:Y:S01]  /*0270*/  UIMAD UR6, UR6, UR17, URZ ;  /* 0x00000011060672a4 */ /* 0x000fe2000f8e023f */
[C---:B------:R-:W-:Y:S01]  /*0280*/  LOP3.LUT R175, R0.reuse, 0xfffffffc, RZ, 0xc0, !PT ;  /* 0xfffffffc00af7812 */ /* 0x040fe200078ec0ff */
[----:B------:R-:W-:Y:S01]  /*0290*/  USHF.R.S32.HI UR8, URZ, 0x1f, UR55 ;  /* 0x0000001f3f087899 */ /* 0x000fe20008011437 */
[-C--:B------:R-:W-:Y:S01]  /*02a0*/  LEA.HI R0, R0, R3.reuse, RZ, 0x1 ;  /* 0x0000000300007211 */ /* 0x080fe200078f08ff */
[C---:B------:R-:W-:Y:S01]  /*02b0*/  IMAD.IADD R2, R135.reuse, 0x1, -R2 ;  /* 0x0000000187027824 */ /* 0x040fe200078e0a02 */
[----:B------:R-:W-:Y:S01]  /*02c0*/  LEA.HI R10, R10, R3, RZ, 0x3 ;  /* 0x000000030a0a7211 */ /* 0x000fe200078f18ff */
[----:B------:R-:W-:Y:S01]  /*02d0*/  IMAD.IADD R175, R135, 0x1, -R175 ;  /* 0x0000000187af7824 */ /* 0x000fe200078e0aaf */
[----:B------:R-:W-:Y:S01]  /*02e0*/  LOP3.LUT R0, R0, 0x7fffffe, RZ, 0xc0, !PT ;  /* 0x07fffffe00007812 */ /* 0x000fe200078ec0ff */
[----:B------:R-:W-:Y:S01]  /*02f0*/  UIMAD.WIDE UR56, UR61, UR56, URZ ;  /* 0x000000383d3872a5 */ /* 0x000fe2000f8e023f */
[----:B------:R-:W-:Y:S01]  /*0300*/  LOP3.LUT R10, R10, 0xfffffff8, RZ, 0xc0, !PT ;  /* 0xfffffff80a0a7812 */ /* 0x000fe200078ec0ff */
[----:B------:R-:W-:Y:S01]  /*0310*/  IMAD.SHL.U32 R158, R175, 0x8, RZ ;  /* 0x00000008af9e7824 */ /* 0x000fe200078e00ff */
[-C--:B------:R-:W-:Y:S01]  /*0320*/  LEA.HI R141, R139, R135.reuse, RZ, 0x7 ;  /* 0x000000878b8d7211 */ /* 0x080fe200078f38ff */
[----:B------:R-:W-:Y:S01]  /*0330*/  IMAD.IADD R0, R3, 0x1, -R0 ;  /* 0x0000000103007824 */ /* 0x000fe200078e0a00 */
[-C--:B------:R-:W-:Y:S01]  /*0340*/  LEA.HI R9, R139, R135.reuse, RZ, 0x3 ;  /* 0x000000878b097211 */ /* 0x080fe200078f18ff */
[----:B------:R-:W-:Y:S01]  /*0350*/  IMAD.IADD R10, R3, 0x1, -R10 ;  /* 0x00000001030a7824 */ /* 0x000fe200078e0a0a */
[----:B------:R-:W-:Y:S01]  /*0360*/  LEA.HI R139, R139, R135, RZ, 0x4 ;  /* 0x000000878b8b7211 */ /* 0x000fe200078f20ff */
[----:B------:R-:W-:Y:S01]  /*0370*/  IMAD.SHL.U32 R175, R175, 0x2, RZ ;  /* 0x00000002afaf7824 */ /* 0x000fe200078e00ff */
[----:B------:R-:W-:Y:S01]  /*0380*/  SHF.R.S32.HI R140, RZ, 0x1f, R2 ;  /* 0x0000001fff8c7819 */ /* 0x000fe20000011402 */
[----:B------:R-:W-:Y:S01]  /*0390*/  UIMAD UR18, UR55, UR61, URZ ;  /* 0x0000003d371272a4 */ /* 0x000fe2000f8e023f */
[----:B------:R-:W-:Y:S01]  /*03a0*/  SHF.R.S32.HI R3, RZ, 0x4, R139 ;  /* 0x00000004ff037819 */ /* 0x000fe2000001148b */
[----:B------:R-:W-:Y:S01]  /*03b0*/  IMAD.U32 R157, RZ, RZ, UR4 ;  /* 0x00000004ff9d7e24 */ /* 0x000fe2000f8e00ff */
[--C-:B------:R-:W-:Y:S01]  /*03c0*/  SHF.R.S32.HI R143, RZ, 0x5, R142.reuse ;  /* 0x00000005ff8f7819 */ /* 0x100fe2000001148e */
[----:B------:R-:W-:Y:S01]  /*03d0*/  UISETP.NE.AND UP6, UPT, UR10, URZ, UPT ;  /* 0x0000003f0a00728c */ /* 0x000fe2000bfc5270 */
[----:B------:R-:W-:Y:S01]  /*03e0*/  SHF.R.S32.HI R142, RZ, 0x1f, R142 ;  /* 0x0000001fff8e7819 */ /* 0x000fe2000001148e */
[----:B------:R-:W-:Y:S01]  /*03f0*/  UIMAD UR61, UR61, UR11, URZ ;  /* 0x0000000b3d3d72a4 */ /* 0x000fe2000f8e023f */
[----:B------:R-:W-:Y:S01]  /*0400*/  LEA.HI R140, R140, R2, RZ, 0x2 ;  /* 0x000000028c8c7211 */ /* 0x000fe200078f10ff */
[----:B------:R-:W-:Y:S01]  /*0410*/  UIMAD UR4, UR54, UR15, UR55 ;  /* 0x0000000f360472a4 */ /* 0x000fe2000f8e0237 */
[----:B------:R-:W-:Y:S01]  /*0420*/  LOP3.LUT R7, R139, 0xfffffff0, RZ, 0xc0, !PT ;  /* 0xfffffff08b077812 */ /* 0x000fe200078ec0ff */
[----:B------:R-:W-:Y:S01]  /*0430*/  UISETP.NE.AND UP5, UPT, UR9, URZ, UPT ;  /* 0x0000003f0900728c */ /* 0x000fe2000bfa5270 */
[----:B------:R-:W-:Y:S01]  /*0440*/  SHF.R.S32.HI R2, RZ, 0x3, R9 ;  /* 0x00000003ff027819 */ /* 0x000fe20000011409 */
[----:B------:R-:W-:Y:S01]  /*0450*/  UIMAD.WIDE.U32 UR10, UR54, UR19, URZ ;  /* 0x00000013360a72a5 */ /* 0x000fe2000f8e003f */
[----:B------:R-:W-:Y:S01]  /*0460*/  LOP3.LUT R4, R9, 0xfffffff8, RZ, 0xc0, !PT ;  /* 0xfffffff809047812 */ /* 0x000fe200078ec0ff */
[----:B------:R-:W-:Y:S01]  /*0470*/  IMAD.IADD R7, R135, 0x1, -R7 ;  /* 0x0000000187077824 */ /* 0x000fe200078e0a07 */
[----:B------:R-:W-:Y:S01]  /*0480*/  LEA.HI R139, R139, R3, RZ, 0x1 ;  /* 0x000000038b8b7211 */ /* 0x000fe200078f08ff */
[----:B------:R-:W-:Y:S01]  /*0490*/  IMAD.SHL.U32 R2, R2, 0x40, RZ ;  /* 0x0000004002027824 */ /* 0x000fe200078e00ff */
[----:B------:R-:W-:Y:S01]  /*04a0*/  LEA.HI R142, R142, R143, RZ, 0x2 ;  /* 0x0000008f8e8e7211 */ /* 0x000fe200078f10ff */
[----:B------:R-:W-:Y:S01]  /*04b0*/  IMAD.IADD R135, R135, 0x1, -R4 ;  /* 0x0000000187877824 */ /* 0x000fe200078e0a04 */
[----:B------:R-:W-:Y:S01]  /*04c0*/  LOP3.LUT R139, R139, 0xfffffffe, RZ, 0xc0, !PT ;  /* 0xfffffffe8b8b7812 */ /* 0x000fe200078ec0ff */
[----:B------:R-:W-:Y:S01]  /*04d0*/  USHF.L.U32 UR9, UR54, 0x7, URZ ;  /* 0x0000000736097899 */ /* 0x000fe2000800063f */
[----:B------:R-:W-:Y:S01]  /*04e0*/  LOP3.LUT R142, R142, 0xfffffffc, RZ, 0xc0, !PT ;  /* 0xfffffffc8e8e7812 */ /* 0x000fe200078ec0ff */
[----:B------:R-:W-:Y:S01]  /*04f0*/  UIMAD UR7, UR7, UR54, URZ ;  /* 0x00000036070772a4 */ /* 0x000fe2000f8e023f */
[----:B------:R-:W-:Y:S01]  /*0500*/  LOP3.LUT R2, R2, 0xc0, RZ, 0xc0, !PT ;  /* 0x000000c002027812 */ /* 0x000fe200078ec0ff */
[----:B------:R-:W-:Y:S01]  /*0510*/  IMAD.IADD R139, R3, 0x1, -R139 ;  /* 0x00000001038b7824 */ /* 0x000fe200078e0a8b */
[----:B------:R-:W-:Y:S01]  /*0520*/  LEA.HI R3, R135, R135, RZ, 0x1 ;  /* 0x0000008787037211 */ /* 0x000fe200078f08ff */
[C---:B------:R-:W-:Y:S01]  /*0530*/  IMAD.IADD R142, R143.reuse, 0x1, -R142 ;  /* 0x000000018f8e7824 */ /* 0x040fe200078e0a8e */
[----:B------:R-:W-:Y:S01]  /*0540*/  SHF.R.S32.HI R141, RZ, 0x7, R141 ;  /* 0x00000007ff8d7819 */ /* 0x000fe2000001148d */
[----:B------:R-:W-:Y:S01]  /*0550*/  IMAD R143, R143, 0x8, R0 ;  /* 0x000000088f8f7824 */ /* 0x000fe200078e0200 */
[----:B------:R-:W-:Y:S01]  /*0560*/  SHF.R.U32.HI R0, RZ, 0x3, R2 ;  /* 0x00000003ff007819 */ /* 0x000fe20000011602 */
[----:B------:R-:W-:Y:S01]  /*0570*/  IMAD.SHL.U32 R8, R142, 0x10, RZ ;  /* 0x000000108e087824 */ /* 0x000fe200078e00ff */
[----:B------:R-:W-:Y:S01]  /*0580*/  LOP3.LUT R4, R3, 0x7fffffe, RZ, 0xc0, !PT ;  /* 0x07fffffe03047812 */ /* 0x000fe200078ec0ff */
[C---:B------:R-:W-:Y:S01]  /*0590*/  IMAD R137, R141.reuse, 0x8, R139 ;  /* 0x000000088d897824 */ /* 0x040fe200078e028b */
[----:B------:R-:W-:Y:S01]  /*05a0*/  LOP3.LUT R2, R2, 0x18, R158, 0xf8, !PT ;  /* 0x0000001802027812 */ /* 0x000fe200078ef89e */
[----:B------:R-:W-:Y:S01]  /*05b0*/  IMAD R164, R141, 0x2000, R175 ;  /* 0x000020008da47824 */ /* 0x000fe200078e02af */
[-C--:B------:R-:W-:Y:S01]  /*05c0*/  LEA.HI R5, R7, R7.reuse, RZ, 0x1 ;  /* 0x0000000707057211 */ /* 0x080fe200078f08ff */
[C---:B------:R-:W-:Y:S01]  /*05d0*/  IMAD.IADD R4, R135.reuse, 0x1, -R4 ;  /* 0x0000000187047824 */ /* 0x040fe200078e0a04 */
[----:B------:R-:W-:Y:S01]  /*05e0*/  LOP3.LUT R0, R2, R0, RZ, 0x3c, !PT ;  /* 0x0000000002007212 */ /* 0x000fe200078e3cff */
[----:B------:R-:W-:Y:S01]  /*05f0*/  IMAD.SHL.U32 R135, R135, 0x40, RZ ;  /* 0x0000004087877824 */ /* 0x000fe200078e00ff */
[----:B------:R-:W-:Y:S01]  /*0600*/  SHF.R.S32.HI R2, RZ, 0x1f, R7 ;  /* 0x0000001fff027819 */ /* 0x000fe20000011407 */
[----:B------:R-:W-:Y:S01]  /*0610*/  IMAD R137, R137, 0x8, R4 ;  /* 0x0000000889897824 */ /* 0x000fe200078e0204 */
[----:B------:R-:W-:Y:S01]  /*0620*/  SHF.R.S32.HI R4, RZ, 0x1, R5 ;  /* 0x00000001ff047819 */ /* 0x000fe20000011405 */
[----:B------:R-:W-:Y:S01]  /*0630*/  IMAD.U32 R143, R143, 0x20, R0 ;  /* 0x000000208f8f7824 */ /* 0x000fe200078e0000 */
[----:B------:R-:W-:Y:S01]  /*0640*/  LOP3.LUT R0, R5, 0x7fffffe, RZ, 0xc0, !PT ;  /* 0x07fffffe05007812 */ /* 0x000fe200078ec0ff */
[----:B------:R-:W-:Y:S01]  /*0650*/  IMAD R175, R142, 0x200, R175 ;  /* 0x000002008eaf7824 */ /* 0x000fe200078e02af */
[----:B------:R-:W-:Y:S01]  /*0660*/  SHF.R.S32.HI R5, RZ, 0x1f, R5 ;  /* 0x0000001fff057819 */ /* 0x000fe20000011405 */
[----:B------:R-:W-:Y:S01]  /*0670*/  IMAD.SHL.U32 R138, R139, 0x10, RZ ;  /* 0x000000108b8a7824 */ /* 0x000fe200078e00ff */
[----:B------:R-:W-:Y:S01]  /*0680*/  LEA.HI R2, R2, R7, RZ, 0x3 ;  /* 0x0000000702027211 */ /* 0x000fe200078f18ff */
[----:B------:R-:W-:Y:S01]  /*0690*/  IMAD.IADD R0, R7, 0x1, -R0 ;  /* 0x0000000107007824 */ /* 0x000fe200078e0a00 */
[----:B------:R-:W-:Y:S01]  /*06a0*/  LEA.HI R5, R5, R4, RZ, 0x2 ;  /* 0x0000000405057211 */ /* 0x000fe200078f10ff */
[----:B------:R-:W-:Y:S01]  /*06b0*/  IMAD.SHL.U32 R11, R142, 0x400, RZ ;  /* 0x000004008e0b7824 */ /* 0x000fe200078e00ff */
[----:B------:R-:W-:Y:S01]  /*06c0*/  LOP3.LUT R6, R2, 0xfffffff8, RZ, 0xc0, !PT ;  /* 0xfffffff802067812 */ /* 0x000fe200078ec0ff */
[----:B------:R-:W-:Y:S01]  /*06d0*/  IMAD.U32 R153, RZ, RZ, UR6 ;  /* 0x00000006ff997e24 */ /* 0x000fe2000f8e00ff */
[----:B------:R-:W-:Y:S01]  /*06e0*/  LOP3.LUT R5, R5, 0xfffffffc, RZ, 0xc0, !PT ;  /* 0xfffffffc05057812 */ /* 0x000fe200078ec0ff */
[----:B------:R-:W-:Y:S01]  /*06f0*/  IMAD.U32 R150, RZ, RZ, UR8 ;  /* 0x00000008ff967e24 */ /* 0x000fe2000f8e00ff */
[----:B------:R-:W-:Y:S01]  /*0700*/  LOP3.LUT R135, R135, 0x1c0, RZ, 0xc0, !PT ;  /* 0x000001c087877812 */ /* 0x000fe200078ec0ff */
[----:B------:R-:W-:Y:S01]  /*0710*/  IMAD.IADD R6, R7, 0x1, -R6 ;  /* 0x0000000107067824 */ /* 0x000fe200078e0a06 */
[----:B------:R-:W-:Y:S01]  /*0720*/  LOP3.LUT R7, R10, 0x1, RZ, 0xc0, !PT ;  /* 0x000000010a077812 */ /* 0x000fe200078ec0ff */
[----:B------:R-:W-:Y:S01]  /*0730*/  IMAD.IADD R5, R4, 0x1, -R5 ;  /* 0x0000000104057824 */ /* 0x000fe200078e0a05 */
[----:B------:R-:W-:Y:S01]  /*0740*/  LEA.HI R4, R10, R10, RZ, 0x1 ;  /* 0x0000000a0a047211 */ /* 0x000fe200078f08ff */
[----:B------:R-:W-:Y:S01]  /*0750*/  USHF.L.U32 UR6, UR4, 0x5, URZ ;  /* 0x0000000504067899 */ /* 0x000fe2000800063f */
[----:B------:R-:W-:Y:S01]  /*0760*/  SHF.R.S32.HI R3, RZ, 0x1, R3 ;  /* 0x00000001ff037819 */ /* 0x000fe20000011403 */
[----:B------:R-:W-:Y:S01]  /*0770*/  USHF.R.S32.HI UR8, URZ, 0x1f, UR54 ;  /* 0x0000001f3f087899 */ /* 0x000fe20008011436 */
[----:B------:R-:W-:Y:S01]  /*0780*/  ISETP.NE.U32.AND P6, PT, R7, 0x1, PT ;  /* 0x000000010700780c */ /* 0x000fe20003fc5070 */
[----:B------:R-:W-:Y:S01]  /*0790*/  UIMAD UR4, UR57, UR10, URZ ;  /* 0x0000000a390472a4 */ /* 0x000fe2000f8e023f */
[----:B------:R-:W-:Y:S01]  /*07a0*/  LEA.HI.SX32 R140, R140, R8, 0x1e ;  /* 0x000000088c8c7211 */ /* 0x000fe200078ff2ff */
[----:B------:R-:W-:Y:S01]  /*07b0*/  IMAD.U32 R148, RZ, RZ, UR9 ;  /* 0x00000009ff947e24 */ /* 0x000fe2000f8e00ff */
[----:B------:R-:W-:Y:S01]  /*07c0*/  LOP3.LUT R7, R4, 0x3fffffe, RZ, 0xc0, !PT ;  /* 0x03fffffe04077812 */ /* 0x000fe200078ec0ff */
[----:B------:R-:W-:Y:S01]  /*07d0*/  IMAD.U32 R147, RZ, RZ, UR7 ;  /* 0x00000007ff937e24 */ /* 0x000fe2000f8e00ff */
[----:B------:R-:W-:Y:S01]  /*07e0*/  LOP3.LUT R8, R135, 0x30, R8, 0xf8, !PT ;  /* 0x0000003087087812 */ /* 0x000fe200078ef808 */
[----:B------:R-:W-:Y:S01]  /*07f0*/  USHF.R.S32.HI UR9, URZ, 0x1f, UR55 ;  /* 0x0000001f3f097899 */ /* 0x000fe20008011437 */
[C---:B------:R-:W-:Y:S01]  /*0800*/  LOP3.LUT P0, RZ, R3.reuse, 0x2, RZ, 0xc0, !PT ;  /* 0x0000000203ff7812 */ /* 0x040fe2000780c0ff */
[----:B------:R-:W-:Y:S01]  /*0810*/  IMAD.SHL.U32 R3, R3, 0x40, RZ ;  /* 0x0000004003037824 */ /* 0x000fe200078e00ff */
[----:B------:R-:W-:Y:S01]  /*0820*/  SHF.R.S32.HI R4, RZ, 0x1, R4 ;  /* 0x00000001ff047819 */ /* 0x000fe20000011404 */
[----:B------:R-:W-:Y:S01]  /*0830*/  IMAD.IADD R7, R10, 0x1, -R7 ;  /* 0x000000010a077824 */ /* 0x000fe200078e0a07 */
[----:B------:R-:W-:Y:S01]  /*0840*/  LOP3.LUT R8, R8, 0x8, R9, 0xf8, !PT ;  /* 0x0000000808087812 */ /* 0x000fe200078ef809 */
[----:B------:R-:W-:Y:S01]  /*0850*/  USHF.R.S32.HI UR7, URZ, 0x1f, UR18 ;  /* 0x0000001f3f077899 */ /* 0x000fe20008011412 */
[----:B------:R-:W-:Y:S01]  /*0860*/  SHF.R.U32.HI R135, RZ, 0x3, R135 ;  /* 0x00000003ff877819 */ /* 0x000fe20000011687 */
[----:B------:R-:W-:Y:S01]  /*0870*/  IMAD R175, R7, 0x20, R175 ;  /* 0x0000002007af7824 */ /* 0x000fe200078e02af */
[C---:B------:R-:W-:Y:S01]  /*0880*/  LOP3.LUT P5, RZ, R10.reuse, 0x2, RZ, 0xc0, !PT ;  /* 0x000000020aff7812 */ /* 0x040fe200078ac0ff */
[----:B------:R-:W-:Y:S01]  /*0890*/  IMAD.SHL.U32 R7, R141, 0x8, RZ ;  /* 0x000000088d077824 */ /* 0x000fe200078e00ff */
[C---:B------:R-:W-:Y:S01]  /*08a0*/  LOP3.LUT P4, RZ, R10.reuse, 0x4, RZ, 0xc0, !PT ;  /* 0x000000040aff7812 */ /* 0x040fe2000788c0ff */
[----:B------:R-:W-:Y:S01]  /*08b0*/  IMAD.SHL.U32 R10, R10, 0x40, RZ ;  /* 0x000000400a0a7824 */ /* 0x000fe200078e00ff */
[C---:B------:R-:W-:Y:S01]  /*08c0*/  LOP3.LUT P3, RZ, R4.reuse, 0x2, RZ, 0xc0, !PT ;  /* 0x0000000204ff7812 */ /* 0x040fe2000786c0ff */
[----:B------:R-:W-:Y:S01]  /*08d0*/  IMAD.SHL.U32 R4, R4, 0x40, RZ ;  /* 0x0000004004047824 */ /* 0x000fe200078e00ff */
[----:B------:R-:W-:Y:S01]  /*08e0*/  LOP3.LUT R3, R3, 0xc0, RZ, 0xc0, !PT ;  /* 0x000000c003037812 */ /* 0x000fe200078ec0ff */
[----:B------:R-:W-:Y:S01]  /*08f0*/  ULDC UR16, c[0x0][0x1c0] ;  /* 0x0000700000107ab9 */ /* 0x000fe20000000800 */
[----:B------:R-:W-:Y:S01]  /*0900*/  LOP3.LUT R135, R8, R135, RZ, 0x3c, !PT ;  /* 0x0000008708877212 */ /* 0x000fe200078e3cff */
[----:B------:R-:W-:Y:S01]  /*0910*/  IMAD.U32 R145, RZ, RZ, UR8 ;  /* 0x00000008ff917e24 */ /* 0x000fe2000f8e00ff */
[C---:B------:R-:W-:Y:S01]  /*0920*/  R2P PR, R6.reuse, 0x6 ;  /* 0x0000000606007804 */ /* 0x040fe20000000000 */
[----:B------:R-:W-:Y:S01]  /*0930*/  IMAD.SHL.U32 R6, R6, 0x40, RZ ;  /* 0x0000004006067824 */ /* 0x000fe200078e00ff */
[----:B------:R-:W-:Y:S01]  /*0940*/  LOP3.LUT R9, R3, 0x8, R9, 0xf8, !PT ;  /* 0x0000000803097812 */ /* 0x000fe200078ef809 */
[C---:B------:R-:W-:Y:S01]  /*0950*/  IMAD R135, R139.reuse, 0x200, R135 ;  /* 0x000002008b877824 */ /* 0x040fe200078e0287 */
[----:B------:R-:W-:Y:S01]  /*0960*/  SHF.R.U32.HI R3, RZ, 0x3, R3 ;  /* 0x00000003ff037819 */ /* 0x000fe20000011603 */
[----:B------:R-:W-:Y:S01]  /*0970*/  IMAD.SHL.U32 R139, R139, 0x8, RZ ;  /* 0x000000088b8b7824 */ /* 0x000fe200078e00ff */
[----:B------:R-:W-:Y:S01]  /*0980*/  LOP3.LUT R10, R10, 0x1c0, RZ, 0xc0, !PT ;  /* 0x000001c00a0a7812 */ /* 0x000fe200078ec0ff */
[----:B------:R-:W-:Y:S01]  /*0990*/  IMAD.U32 R146, RZ, RZ, UR4 ;  /* 0x00000004ff927e24 */ /* 0x000fe2000f8e00ff */
[----:B------:R-:W-:Y:S01]  /*09a0*/  LOP3.LUT R6, R6, 0x1c0, RZ, 0xc0, !PT ;  /* 0x000001c006067812 */ /* 0x000fe200078ec0ff */
[----:B------:R-:W-:Y:S01]  /*09b0*/  @!UP5 UIMAD UR8, UR54, UR16, UR55 ;  /* 0x000000103608d2a4 */ /* 0x000fe2000f8e0237 */
[----:B------:R-:W-:Y:S01]  /*09c0*/  LOP3.LUT R3, R9, R3, RZ, 0x3c, !PT ;  /* 0x0000000309037212 */ /* 0x000fe200078e3cff */
[----:B------:R-:W-:Y:S01]  /*09d0*/  USHF.L.U32 UR4, UR61, 0x7, URZ ;  /* 0x000000073d047899 */ /* 0x000fe2000800063f */
[----:B------:R-:W-:Y:S01]  /*09e0*/  SHF.R.S32.HI R2, RZ, 0x3, R2 ;  /* 0x00000003ff027819 */ /* 0x000fe20000011402 */
[----:B------:R-:W-:Y:S01]  /*09f0*/  ULDC UR13, c[0x0][0x214] ;  /* 0x00008500000d7ab9 */ /* 0x000fe20000000800 */
[----:B------:R-:W-:Y:S01]  /*0a00*/  LOP3.LUT R4, R4, 0xc0, RZ, 0xc0, !PT ;  /* 0x000000c004047812 */ /* 0x000fe200078ec0ff */
[----:B------:R-:W-:Y:S01]  /*0a10*/  IMAD.U32 R137, R137, 0x20, R3 ;  /* 0x0000002089897824 */ /* 0x000fe200078e0003 */
[----:B------:R-:W-:Y:S01]  /*0a20*/  LEA.HI R10, R10, R10, RZ, 0x1d ;  /* 0x0000000a0a0a7211 */ /* 0x000fe200078fe8ff */
[C---:B------:R-:W-:Y:S01]  /*0a30*/  IMAD R0, R2.reuse, 0x8, R0 ;  /* 0x0000000802007824 */ /* 0x040fe200078e0200 */
[----:B------:R-:W-:Y:S01]  /*0a40*/  LOP3.LUT R139, R139, 0x8, RZ, 0xc0, !PT ;  /* 0x000000088b8b7812 */ /* 0x000fe200078ec0ff */
[--C-:B------:R-:W-:Y:S01]  /*0a50*/  IMAD R2, R2, 0x200, R11.reuse ;  /* 0x0000020002027824 */ /* 0x100fe200078e020b */
[----:B------:R-:W-:Y:S01]  /*0a60*/  SHF.R.U32.HI R134, RZ, 0x3, R6 ;  /* 0x00000003ff867819 */ /* 0x000fe20000011606 */
[----:B------:R-:W-:Y:S01]  /*0a70*/  IMAD.SHL.U32 R0, R0, 0x20, RZ ;  /* 0x0000002000007824 */ /* 0x000fe200078e00ff */
[----:B------:R-:W-:Y:S01]  /*0a80*/  LOP3.LUT R7, R7, 0x8, RZ, 0xc0, !PT ;  /* 0x0000000807077812 */ /* 0x000fe200078ec0ff */
[----:B------:R-:W-:Y:S01]  /*0a90*/  IMAD.U32 R162, RZ, RZ, UR10 ;  /* 0x0000000affa27e24 */ /* 0x000fe2000f8e00ff */
[----:B------:R-:W-:Y:S01]  /*0aa0*/  SHF.R.U32.HI R3, RZ, 0x3, R4 ;  /* 0x00000003ff037819 */ /* 0x000fe20000011604 */
[----:B------:R-:W-:Y:S01]  /*0ab0*/  IMAD.U32 R163, RZ, RZ, UR11 ;  /* 0x0000000bffa37e24 */ /* 0x000fe2000f8e00ff */
[----:B------:R-:W-:Y:S01]  /*0ac0*/  SEL R129, R136, 0xffffffe0, !P0 ;  /* 0xffffffe088817807 */ /* 0x000fe20004000000 */
[----:B------:R-:W-:Y:S01]  /*0ad0*/  IMAD.U32 R144, RZ, RZ, UR9 ;  /* 0x00000009ff907e24 */ /* 0x000fe2000f8e00ff */
[----:B------:R-:W-:Y:S01]  /*0ae0*/  IADD3 R164, R10, R164, R11 ;  /* 0x000000a40aa47210 */ /* 0x000fe20007ffe00b */
[----:B------:R-:W-:Y:S01]  /*0af0*/  IMAD.U32 R151, RZ, RZ, UR6 ;  /* 0x00000006ff977e24 */ /* 0x000fe2000f8e00ff */
[C---:B------:R-:W-:Y:S01]  /*0b00*/  LOP3.LUT P0, RZ, R5.reuse, 0x2, RZ, 0xc0, !PT ;  /* 0x0000000205ff7812 */ /* 0x040fe2000780c0ff */
[----:B------:R-:W-:Y:S01]  /*0b10*/  IMAD.SHL.U32 R5, R5, 0x40, RZ ;  /* 0x0000004005057824 */ /* 0x000fe200078e00ff */
[----:B------:R-:W-:Y:S01]  /*0b20*/  LOP3.LUT R134, R134, R6, R139, 0x1e, !PT ;  /* 0x0000000686867212 */ /* 0x000fe200078e1e8b */
[----:B------:R-:W-:Y:S01]  /*0b30*/  IMAD.SHL.U32 R164, R164, 0x2, RZ ;  /* 0x00000002a4a47824 */ /* 0x000fe200078e00ff */
[----:B------:R-:W-:Y:S01]  /*0b40*/  LOP3.LUT R3, R3, R4, R7, 0x1e, !PT ;  /* 0x0000000403037212 */ /* 0x000fe200078e1e07 */
[----:B------:R-:W-:Y:S01]  /*0b50*/  IMAD.U32 R149, RZ, RZ, UR7 ;  /* 0x00000007ff957e24 */ /* 0x000fe2000f8e00ff */
[----:B------:R-:W-:Y:S01]  /*0b60*/  LOP3.LUT R5, R5, 0xc0, RZ, 0xc0, !PT ;  /* 0x000000c005057812 */ /* 0x000fe200078ec0ff */
[----:B------:R-:W-:Y:S01]  /*0b70*/  IMAD.IADD R134, R2, 0x1, R134 ;  /* 0x0000000102867824 */ /* 0x000fe200078e0286 */
[----:B------:R-:W-:Y:S01]  /*0b80*/  LOP3.LUT R138, R7, 0x10, R138, 0xf8, !PT ;  /* 0x00000010078a7812 */ /* 0x000fe200078ef88a */
[----:B------:R-:W-:Y:S01]  /*0b90*/  IMAD.IADD R175, R3, 0x1, R175 ;  /* 0x0000000103af7824 */ /* 0x000fe200078e02af */
[----:B------:R-:W-:Y:S01]  /*0ba0*/  SHF.R.U32.HI R4, RZ, 0x3, R5 ;  /* 0x00000003ff047819 */ /* 0x000fe20000011605 */
[----:B------:R-:W-:Y:S01]  /*0bb0*/  IMAD.MOV.U32 R3, RZ, RZ, 0x40 ;  /* 0x00000040ff037424 */ /* 0x000fe200078e00ff */
[----:B------:R-:W-:Y:S01]  /*0bc0*/  SEL R173, R173, 0x10, !P6 ;  /* 0x00000010adad7807 */ /* 0x000fe20007000000 */
[----:B------:R-:W-:Y:S01]  /*0bd0*/  @UP5 UIMAD UR9, UR54, UR13, URZ ;  /* 0x0000000d360952a4 */ /* 0x000fe2000f8e023f */
[----:B------:R-:W-:Y:S01]  /*0be0*/  IADD3 R168, R164, 0x40, RZ ;  /* 0x00000040a4a87810 */ /* 0x000fe20007ffe0ff */
[----:B------:R-:W-:Y:S01]  /*0bf0*/  UIMAD.WIDE.U32 UR10, UR56, UR10, URZ ;  /* 0x0000000a380a72a5 */ /* 0x000fe2000f8e003f */
[----:B------:R-:W-:Y:S01]  /*0c00*/  LEA R134, R134, 0xa000, 0x1 ;  /* 0x0000a00086867811 */ /* 0x000fe200078e08ff */
[----:B------:R-:W-:Y:S01]  /*0c10*/  @!UP5 UIMAD UR8, UR8, UR13, URZ ;  /* 0x0000000d0808d2a4 */ /* 0x000fe2000f8e023f */
[----:B------:R-:W-:Y:S01]  /*0c20*/  @P4 IADD3 R168, R164, -0x40, RZ ;  /* 0xffffffc0a4a84810 */ /* 0x000fe20007ffe0ff */
[----:B------:R-:W-:Y:S01]  /*0c30*/  USHF.R.S32.HI UR7, URZ, 0x1f, UR4 ;  /* 0x0000001f3f077899 */ /* 0x000fe20008011404 */
[C---:B------:R-:W-:Y:S01]  /*0c40*/  LOP3.LUT R139, R4.reuse, R5, R139, 0x1e, !PT ;  /* 0x00000005048b7212 */ /* 0x040fe200078e1e8b */
[----:B------:R-:W-:Y:S01]  /*0c50*/  USHF.R.S32.HI UR6, URZ, 0x1f, UR6 ;  /* 0x0000001f3f067899 */ /* 0x000fe20008011406 */
[----:B------:R-:W-:Y:S01]  /*0c60*/  LOP3.LUT R138, R4, R138, R5, 0x1e, !PT ;  /* 0x0000008a048a7212 */ /* 0x000fe200078e1e05 */
[----:B------:R-:W-:Y:S01]  /*0c70*/  IMAD R2, R142, 0x200, R0 ;  /* 0x000002008e027824 */ /* 0x000fe200078e0200 */
[----:B------:R-:W-:Y:S01]  /*0c80*/  SEL R171, R136, 0xffffffe0, !P5 ;  /* 0xffffffe088ab7807 */ /* 0x000fe20006800000 */
[----:B------:R-:W-:Y:S01]  /*0c90*/  IMAD.IADD R170, R164, 0x1, R173 ;  /* 0x00000001a4aa7824 */ /* 0x000fe200078e02ad */
[----:B------:R-:W-:Y:S01]  /*0ca0*/  SEL R3, R3, 0xffffffc0, !P2 ;  /* 0xffffffc003037807 */ /* 0x000fe20005000000 */
[----:B------:R-:W-:Y:S01]  /*0cb0*/  IMAD.SHL.U32 R137, R137, 0x2, RZ ;  /* 0x0000000289897824 */ /* 0x000fe200078e00ff */
[----:B------:R-:W-:Y:S01]  /*0cc0*/  IADD3 R133, R134, 0x20, RZ ;  /* 0x0000002086857810 */ /* 0x000fe20007ffe0ff */
[----:B------:R-:W-:Y:S01]  /*0cd0*/  IMAD.IADD R173, R173, 0x1, R168 ;  /* 0x00000001adad7824 */ /* 0x000fe200078e02a8 */
[----:B------:R-:W-:Y:S01]  /*0ce0*/  LEA R175, R175, 0x6000, 0x1 ;  /* 0x00006000afaf7811 */ /* 0x000fe200078e08ff */
[----:B------:R-:W-:Y:S01]  /*0cf0*/  IMAD.IADD R139, R2, 0x1, R139 ;  /* 0x00000001028b7824 */ /* 0x000fe200078e028b */
[----:B------:R-:W-:Y:S01]  /*0d00*/  @P1 IADD3 R133, R134, -0x20, RZ ;  /* 0xffffffe086851810 */ /* 0x000fe20007ffe0ff */
[----:B------:R-:W-:Y:S01]  /*0d10*/  IMAD.IADD R138, R0, 0x1, R138 ;  /* 0x00000001008a7824 */ /* 0x000fe200078e028a */
[C---:B------:R-:W-:Y:S01]  /*0d20*/  IADD3 R174, R175.reuse, 0x20, RZ ;  /* 0x00000020afae7810 */ /* 0x040fe20007ffe0ff */
[--C-:B------:R-:W-:Y:S01]  /*0d30*/  IMAD.IADD R169, R164, 0x1, R171.reuse ;  /* 0x00000001a4a97824 */ /* 0x100fe200078e02ab */
[----:B------:R-:W-:Y:S01]  /*0d40*/  SEL R136, R136, 0xffffffe0, !P0 ;  /* 0xffffffe088887807 */ /* 0x000fe20004000000 */
[----:B------:R-:W-:Y:S01]  /*0d50*/  IMAD.IADD R176, R170, 0x1, R171 ;  /* 0x00000001aab07824 */ /* 0x000fe200078e02ab */
[----:B------:R-:W-:Y:S01]  /*0d60*/  @P3 IADD3 R174, R175, -0x20, RZ ;  /* 0xffffffe0afae3810 */ /* 0x000fe20007ffe0ff */
[----:B------:R-:W-:Y:S01]  /*0d70*/  IMAD.IADD R172, R171, 0x1, R168 ;  /* 0x00000001abac7824 */ /* 0x000fe200078e02a8 */
[C---:B------:R-:W-:Y:S01]  /*0d80*/  IADD3 R128, R133.reuse, 0x2000, RZ ;  /* 0x0000200085807810 */ /* 0x040fe20007ffe0ff */
[----:B------:R-:W-:Y:S01]  /*0d90*/  IMAD.IADD R132, R134, 0x1, R3 ;  /* 0x0000000186847824 */ /* 0x000fe200078e0203 */
[C---:B------:R-:W-:Y:S01]  /*0da0*/  IADD3 R2, R133.reuse, 0x4000, RZ ;  /* 0x0000400085027810 */ /* 0x040fe20007ffe0ff */
[----:B------:R-:W-:Y:S01]  /*0db0*/  IMAD.U32 R156, RZ, RZ, UR18 ;  /* 0x00000012ff9c7e24 */ /* 0x000fe2000f8e00ff */
[----:B------:R-:W-:Y:S01]  /*0dc0*/  IADD3 R0, R133, 0x6000, RZ ;  /* 0x0000600085007810 */ /* 0x000fe20007ffe0ff */
[----:B------:R-:W-:Y:S01]  /*0dd0*/  IMAD.U32 R155, RZ, RZ, UR9 ;  /* 0x00000009ff9b7e24 */ /* 0x000fe2000f8e00ff */
[----:B------:R-:W-:Y:S01]  /*0de0*/  ULDC UR60, c[0x0][0x2e8] ;  /* 0x0000ba00003c7ab9 */ /* 0x000fe20000000800 */
[----:B------:R-:W-:Y:S01]  /*0df0*/  IMAD.U32 R152, RZ, RZ, UR4 ;  /* 0x00000004ff987e24 */ /* 0x000fe2000f8e00ff */
[----:B------:R-:W-:Y:S01]  /*0e00*/  ULDC UR59, c[0x0][0x2e8] ;  /* 0x0000ba00003b7ab9 */ /* 0x000fe20000000800 */
[----:B------:R-:W-:Y:S01]  /*0e10*/  IMAD.U32 R160, RZ, RZ, UR10 ;  /* 0x0000000affa07e24 */ /* 0x000fe2000f8e00ff */
[----:B------:R-:W-:Y:S01]  /*0e20*/  ULDC.U8 UR5, c[0x0][0x2d8] ;  /* 0x0000b60000057ab9 */ /* 0x000fe20000000000 */
[----:B------:R-:W-:Y:S01]  /*0e30*/  IMAD.U32 R161, RZ, RZ, UR11 ;  /* 0x0000000bffa17e24 */ /* 0x000fe2000f8e00ff */
[----:B------:R-:W-:Y:S01]  /*0e40*/  USHF.L.U32 UR48, UR61, 0x3, URZ ;  /* 0x000000033d307899 */ /* 0x000fe2000800063f */
[----:B------:R-:W-:Y:S01]  /*0e50*/  IMAD.U32 R167, RZ, RZ, UR8 ;  /* 0x00000008ffa77e24 */ /* 0x000fe2000f8e00ff */
[----:B------:R-:W-:Y:S01]  /*0e60*/  USHF.L.U32 UR47, UR61, 0x4, URZ ;  /* 0x000000043d2f7899 */ /* 0x000fe2000800063f */
[----:B------:R-:W-:Y:S01]  /*0e70*/  IMAD.U32 R166, RZ, RZ, UR7 ;  /* 0x00000007ffa67e24 */ /* 0x000fe2000f8e00ff */
[----:B------:R-:W-:Y:S01]  /*0e80*/  UIMAD UR46, UR61, 0x18, URZ ;  /* 0x000000183d2e78a4 */ /* 0x000fe2000f8e023f */
[----:B------:R-:W-:Y:S01]  /*0e90*/  IMAD.U32 R165, RZ, RZ, UR6 ;  /* 0x00000006ffa57e24 */ /* 0x000fe2000f8e00ff */
[----:B------:R-:W-:Y:S01]  /*0ea0*/  USHF.L.U32 UR45, UR61, 0x5, URZ ;  /* 0x000000053d2d7899 */ /* 0x000fe2000800063f */
[----:B------:R-:W-:Y:S01]  /*0eb0*/  IMAD.SHL.U32 R135, R135, 0x2, RZ ;  /* 0x0000000287877824 */ /* 0x000fe200078e00ff */
[----:B------:R-:W-:Y:S01]  /*0ec0*/  UIMAD UR44, UR61, 0x28, URZ ;  /* 0x000000283d2c78a4 */ /* 0x000fe2000f8e023f */
[----:B------:R-:W-:Y:S01]  /*0ed0*/  IMAD.IADD R129, R137, 0x1, R129 ;  /* 0x0000000189817824 */ /* 0x000fe200078e0281 */
[----:B------:R-:W-:Y:S01]  /*0ee0*/  UIMAD UR43, UR61, 0x30, URZ ;  /* 0x000000303d2b78a4 */ /* 0x000fe2000f8e023f */
[----:B------:R-:W-:Y:S01]  /*0ef0*/  IMAD.IADD R171, R171, 0x1, R173 ;  /* 0x00000001abab7824 */ /* 0x000fe200078e02ad */
[----:B------:R-:W-:Y:S01]  /*0f00*/  UIMAD UR42, UR61, 0x38, URZ ;  /* 0x000000383d2a78a4 */ /* 0x000fe2000f8e023f */
[----:B------:R-:W-:Y:S01]  /*0f10*/  IMAD.IADD R3, R3, 0x1, R133 ;  /* 0x0000000103037824 */ /* 0x000fe200078e0285 */
[----:B------:R-:W-:-:S02]  /*0f20*/  USHF.L.U32 UR41, UR61, 0x6, URZ ;  /* 0x000000063d297899 */ /* 0x000fc4000800063f */
[----:B------:R-:W-:Y:S02]  /*0f30*/  UIMAD UR40, UR61, 0x48, URZ ;  /* 0x000000483d2878a4 */ /* 0x000fe4000f8e023f */
[----:B------:R-:W-:Y:S02]  /*0f40*/  UIMAD UR39, UR61, 0x50, URZ ;  /* 0x000000503d2778a4 */ /* 0x000fe4000f8e023f */
[----:B------:R-:W-:Y:S02]  /*0f50*/  UIMAD UR38, UR61, 0x58, URZ ;  /* 0x000000583d2678a4 */ /* 0x000fe4000f8e023f */
[----:B------:R-:W-:Y:S02]  /*0f60*/  UIMAD UR37, UR61, 0x60, URZ ;  /* 0x000000603d2578a4 */ /* 0x000fe4000f8e023f */
[----:B------:R-:W-:Y:S02]  /*0f70*/  UIMAD UR36, UR61, 0x68, URZ ;  /* 0x000000683d2478a4 */ /* 0x000fe4000f8e023f */
[----:B------:R-:W-:-:S02]  /*0f80*/  UIMAD UR35, UR61, 0x70, URZ ;  /* 0x000000703d2378a4 */ /* 0x000fc4000f8e023f */
[----:B------:R-:W-:Y:S02]  /*0f90*/  UIMAD UR34, UR61, 0x78, URZ ;  /* 0x000000783d2278a4 */ /* 0x000fe4000f8e023f */
[----:B------:R-:W-:Y:S02]  /*0fa0*/  UIADD3 UR33, -UR4, URZ, URZ ;  /* 0x0000003f04217290 */ /* 0x000fe4000fffe13f */
[----:B------:R-:W-:Y:S02]  /*0fb0*/  UMOV UR58, 0xffffe000 ;  /* 0xffffe000003a7882 */ /* 0x000fe40000000000 */
[----:B------:R-:W-:Y:S02]  /*0fc0*/  ULDC.64 UR12, c[0x0][0x118] ;  /* 0x00004600000c7ab9 */ /* 0x000fe40000000a00 */
.L_x_996:
[----:B------:R-:W-:Y:S02]  /*0fd0*/  ULDC.64 UR6, c[0x0][0x250] ;  /* 0x0000940000067ab9 */ /* 0x000fe40000000a00 */
[----:B------:R-:W-:Y:S02]  /*0fe0*/  UISETP.NE.U32.AND UP3, UPT, URZ, UR6, UPT ;  /* 0x000000063f00728c */ /* 0x000fe4000bf65070 */
[----:B------:R-:W-:-:S02]  /*0ff0*/  USHF.L.U32 UR15, UR54, 0x2, URZ ;  /* 0x00000002360f7899 */ /* 0x000fc4000800063f */
[----:B------:R-:W-:Y:S02]  /*1000*/  UISETP.NE.AND.EX UP3, UPT, URZ, UR7, UPT, UP3 ;  /* 0x000000073f00728c */ /* 0x000fe4000bf65330 */
[----:B------:R-:W-:Y:S02]  /*1010*/  USHF.R.S32.HI UR50, URZ, 0x1f, UR54 ;  /* 0x0000001f3f327899 */ /* 0x000fe40008011436 */
[----:B------:R-:W-:Y:S02]  /*1020*/  ULDC.64 UR52, c[0x0][0x118] ;  /* 0x0000460000347ab9 */ /* 0x000fe40000000a00 */
        /* <DEDUP_REMOVED lines=9> */
[----:B------:R-:W-:-:S02]  /*10c0*/  UISETP.NE.U32.AND UP1, UPT, URZ, UR6, UPT ;  /* 0x000000063f00728c */ /* 0x000fc4000bf25070 */
[----:B------:R-:W-:Y:S01]  /*10d0*/  UIADD3 UR6, UP0, UR15, UR6, URZ ;  /* 0x000000060f067290 */ /* 0x000fe2000ff1e03f */
[----:B--2---:R1:W2:Y:S01]  /*10e0*/  @P0 LDG.E R5, [R4.64] ;  /* 0x0000003404050981 */ /* 0x0042a2000c1e1900 */
        /* <DEDUP_REMOVED lines=12> */
[----:B------:R-:W3:Y:S01]  /*11b0*/  @P2 LDG.E R7, [R10.64] ;  /* 0x000000340a072981 */ /* 0x000ee2000c1e1900 */
[----:B------:R-:W-:-:S03]  /*11c0*/  MOV R9, UR7 ;  /* 0x0000000700097c02 */ /* 0x000fc60008000f00 */
[----:B-1----:R-:W4:Y:S07]  /*11d0*/  @P2 LDG.E R4, [R10.64+0x4] ;  /* 0x000004340a042981 */ /* 0x002f2e000c1e1900 */
[----:B-----5:R-:W5:Y:S01]  /*11e0*/  @!P1 LDG.E R6, [R8.64] ;  /* 0x0000003408069981 */ /* 0x020f62000c1e1900 */
[----:B------:R-:W-:Y:S02]  /*11f0*/  UMOV UR6, 0xffffffff ;  /* 0xffffffff00067882 */ /* 0x000fe40000000000 */
[----:B------:R-:W-:-:S02]  /*1200*/  UMOV UR49, URZ ;  /* 0x0000003f00317c82 */ /* 0x000fc40008000000 */
[----:B------:R-:W-:Y:S02]  /*1210*/  UMOV UR51, 0xffffffff ;  /* 0xffffffff00337882 */ /* 0x000fe40000000000 */
[----:B------:R-:W-:Y:S01]  /*1220*/  ULDC UR7, c[0x0][0x218] ;  /* 0x0000860000077ab9 */ /* 0x000fe20000000800 */
[----:B--2---:R1:W2:Y:S01]  /*1230*/  @P0 R2UR UR49, R5 ;  /* 0x00000000053103c2 */ /* 0x0042a200000e0000 */
[----:B------:R-:W-:-:S07]  /*1240*/  ISETP.NE.U32.AND P0, PT, RZ, c[0x0][0x248], PT ;  /* 0x00009200ff007a0c */ /* 0x000fce0003f05070 */
[----:B---3--:R-:W3:Y:S08]  /*1250*/  @P2 R2UR UR6, R7 ;  /* 0x00000000070623c2 */ /* 0x008ef000000e0000 */
[----:B----4-:R-:W3:Y:S01]  /*1260*/  @P2 R2UR UR9, R4 ;  /* 0x00000000040923c2 */ /* 0x010ee200000e0000 */
[----:B------:R-:W-:-:S07]  /*1270*/  ISETP.NE.AND.EX P0, PT, RZ, c[0x0][0x24c], PT, P0 ;  /* 0x00009300ff007a0c */ /* 0x000fce0003f05300 */
[----:B-----5:R1:W4:Y:S01]  /*1280*/  @!P1 R2UR UR51, R6 ;  /* 0x00000000063393c2 */ /* 0x02032200000e0000 */
        /* <DEDUP_REMOVED lines=10> */
.L_x_950:
        /* <DEDUP_REMOVED lines=67> */
.L_x_952:
        /* <DEDUP_REMOVED lines=18> */
.L_x_953:
[----:B------:R-:W-:Y:S01]  /*1880*/  IABS R6, c[0x0][0x1c8] ;  /* 0x0000720000067a13 */ /* 0x000fe20000000000 */
[----:B------:R-:W-:Y:S01]  /*1890*/  ULDC.64 UR16, c[0x0][0x370] ;  /* 0x0000dc0000107ab9 */ /* 0x000fe20000000a00 */
[----:B------:R-:W1:Y:S01]  /*18a0*/  R2UR UR23, R147 ;  /* 0x00000000931773c2 */ /* 0x000e6200000e0000 */
[----:B------:R-:W-:Y:S01]  /*18b0*/  @UP3 UIMAD.WIDE.U32 UR10, UR6, UR16, URZ ;  /* 0x00000010060a32a5 */ /* 0x000fe2000f8e003f */
[----:B------:R-:W2:Y:S01]  /*18c0*/  I2F.RP R8, R6 ;  /* 0x0000000600087306 */ /* 0x000ea20000209400 */
[----:B------:R-:W-:Y:S01]  /*18d0*/  ULDC UR19, c[0x0][0x224] ;  /* 0x0000890000137ab9 */ /* 0x000fe20000000800 */
[----:B------:R-:W-:Y:S01]  /*18e0*/  IMAD.U32 R5, RZ, RZ, UR5 ;  /* 0x00000005ff057e24 */ /* 0x000fe2000f8e00ff */
[----:B------:R-:W-:Y:S01]  /*18f0*/  @UP3 UIMAD UR28, UR6, UR17, UR11 ;  /* 0x00000011061c32a4 */ /* 0x000fe2000f8e020b */
[----:B------:R-:W-:Y:S01]  /*1900*/  IMAD.U32 R4, RZ, RZ, UR4 ;  /* 0x00000004ff047e24 */ /* 0x000fe2000f8e00ff */
[----:B------:R-:W-:Y:S01]  /*1910*/  UIMAD.WIDE.U32 UR4, UR54, UR19, URZ ;  /* 0x00000013360472a5 */ /* 0x000fe2000f8e003f */
[----:B------:R-:W3:Y:S01]  /*1920*/  R2UR UR18, R146 ;  /* 0x00000000921273c2 */ /* 0x000ee200000e0000 */
[----:B------:R-:W-:Y:S01]  /*1930*/  @UP3 UMOV UR24, UR10 ;  /* 0x0000000a00183c82 */ /* 0x000fe20008000000 */
[----:B------:R-:W-:Y:S01]  /*1940*/  ISETP.NE.AND P2, PT, RZ, c[0x0][0x1c8], PT ;  /* 0x00007200ff007a0c */ /* 0x000fe20003f45270 */
[----:B------:R-:W-:-:S02]  /*1950*/  ULDC.64 UR10, c[0x0][0x368] ;  /* 0x0000da00000a7ab9 */ /* 0x000fc40000000a00 */
[----:B------:R-:W-:-:S03]  /*1960*/  @!UP3 UIMAD UR15, UR50, UR10, URZ ;  /* 0x0000000a320fb2a4 */ /* 0x000fc6000f8e023f */
[----:B------:R-:W4:Y:S01]  /*1970*/  R2UR UR17, R161 ;  /* 0x00000000a11173c2 */ /* 0x000f2200000e0000 */
[----:B------:R-:W-:Y:S01]  /*1980*/  @!UP3 UIMAD UR15, UR54, UR11, UR15 ;  /* 0x0000000b360fb2a4 */ /* 0x000fe2000f8e020f */
[----:B--2---:R-:W2:Y:S01]  /*1990*/  MUFU.RCP R8, R8 ;  /* 0x0000000800087308 */ /* 0x004ea20000001000 */
[----:B------:R-:W-:-:S04]  /*19a0*/  @!UP3 UIMAD.WIDE.U32 UR10, UR54, UR10, URZ ;  /* 0x0000000a360ab2a5 */ /* 0x000fc8000f8e003f */
[----:B------:R-:W-:Y:S01]  /*19b0*/  @!UP3 UIADD3 UR28, UR11, UR15, URZ ;  /* 0x0000000f0b1cb290 */ /* 0x000fe2000fffe03f */
[----:B------:R5:W5:Y:S01]  /*19c0*/  R2UR UR4, R4 ;  /* 0x00000000040473c2 */ /* 0x000b6200000e0000 */
[----:B------:R-:W-:Y:S02]  /*19d0*/  UIMAD UR15, UR57, UR6, URZ ;  /* 0x00000006390f72a4 */ /* 0x000fe4000f8e023f */
[----:B------:R-:W-:Y:S02]  /*19e0*/  @!UP3 UMOV UR24, UR10 ;  /* 0x0000000a0018bc82 */ /* 0x000fe40008000000 */
[----:B-1----:R-:W-:-:S03]  /*19f0*/  UIMAD UR10, UR50, UR19, UR23 ;  /* 0x00000013320a72a4 */ /* 0x002fc6000f8e0217 */
[----:B------:R-:W1:Y:S01]  /*1a00*/  R2UR UR16, R160 ;  /* 0x00000000a01073c2 */ /* 0x000e6200000e0000 */
[----:B------:R-:W-:Y:S01]  /*1a10*/  UIADD3 UR10, UR5, UR10, URZ ;  /* 0x0000000a050a7290 */ /* 0x000fe2000fffe03f */
[----:B--2---:R-:W-:-:S03]  /*1a20*/  IADD3 R8, R8, 0xffffffe, RZ ;  /* 0x0ffffffe08087810 */ /* 0x004fc60007ffe0ff */
[----:B---3--:R-:W-:Y:S01]  /*1a30*/  UIMAD UR10, UR56, UR10, UR18 ;  /* 0x0000000a380a72a4 */ /* 0x008fe2000f8e0212 */
[----:B------:R-:W5:Y:S02]  /*1a40*/  F2I.FTZ.U32.TRUNC.NTZ R9, R8 ;  /* 0x0000000800097305 */ /* 0x000f64000021f000 */
[----:B------:R2:W3:Y:S01]  /*1a50*/  R2UR UR5, R5 ;  /* 0x00000000050573c2 */ /* 0x0004e200000e0000 */
[----:B----4-:R-:W-:Y:S02]  /*1a60*/  UIADD3 UR18, UR17, UR10, URZ ;  /* 0x0000000a11127290 */ /* 0x010fe4000fffe03f */
[----:B------:R-:W-:-:S04]  /*1a70*/  UIMAD.WIDE.U32 UR10, UR56, UR6, URZ ;  /* 0x00000006380a72a5 */ /* 0x000fc8000f8e003f */
[----:B------:R-:W-:Y:S01]  /*1a80*/  @UP3 UIADD3 UR18, UR11, UR15, URZ ;  /* 0x0000000f0b123290 */ /* 0x000fe2000fffe03f */
[----:B------:R-:W4:Y:S01]  /*1a90*/  S2UR UR19, SR_CTAID.X ;  /* 0x00000000001379c3 */ /* 0x000f220000002500 */
[----:B-----5:R-:W-:Y:S02]  /*1aa0*/  IMAD.MOV R4, RZ, RZ, -R9 ;  /* 0x000000ffff047224 */ /* 0x020fe400078e0a09 */
[----:B------:R-:W-:-:S05]  /*1ab0*/  IMAD.MOV.U32 R8, RZ, RZ, RZ ;  /* 0x000000ffff087224 */ /* 0x000fca00078e00ff */
[----:B------:R-:W5:Y:S01]  /*1ac0*/  R2UR UR32, R157 ;  /* 0x000000009d2073c2 */ /* 0x000f6200000e0000 */
[----:B------:R-:W-:Y:S01]  /*1ad0*/  IMAD R12, R4, R6, RZ ;  /* 0x00000006040c7224 */ /* 0x000fe200078e02ff */
[----:B-1----:R-:W-:-:S03]  /*1ae0*/  USEL UR26, UR16, UR10, !UP3 ;  /* 0x0000000a101a7287 */ /* 0x002fc6000d800000 */
[----:B------:R-:W-:Y:S01]  /*1af0*/  IMAD.HI.U32 R12, R9, R12, R8 ;  /* 0x0000000c090c7227 */ /* 0x000fe200078e0008 */
[----:B--2---:R-:W-:Y:S01]  /*1b00*/  IABS R5, UR55 ;  /* 0x0000003700057c13 */ /* 0x004fe20008000000 */
[----:B------:R-:W-:-:S04]  /*1b10*/  ULDC.64 UR16, c[0x0][0x3d8] ;  /* 0x0000f60000107ab9 */ /* 0x000fc80000000a00 */
[----:B------:R-:W-:-:S04]  /*1b20*/  IMAD.HI.U32 R12, R12, R5, RZ ;  /* 0x000000050c0c7227 */ /* 0x000fc800078e00ff */
[----:B------:R-:W-:Y:S01]  /*1b30*/  IMAD.MOV R4, RZ, RZ, -R12 ;  /* 0x000000ffff047224 */ /* 0x000fe200078e0a0c */
[----:B----4-:R-:W-:Y:S01]  /*1b40*/  UIMAD.WIDE.U32 UR10, UR19, UR16, URZ ;  /* 0x00000010130a72a5 */ /* 0x010fe2000f8e003f */
[----:B------:R-:W1:Y:S02]  /*1b50*/  R2UR UR16, R155 ;  /* 0x000000009b1073c2 */ /* 0x000e6400000e0000 */
[C---:B------:R-:W-:Y:S01]  /*1b60*/  IMAD R4, R6.reuse, R4, R5 ;  /* 0x0000000406047224 */ /* 0x040fe200078e0205 */
[----:B------:R-:W-:Y:S02]  /*1b70*/  UIMAD UR17, UR19, UR17, UR11 ;  /* 0x00000011131172a4 */ /* 0x000fe4000f8e020b */
[----:B------:R-:W-:Y:S02]  /*1b80*/  USHF.L.U32 UR19, UR54, 0x7, URZ ;  /* 0x0000000736137899 */ /* 0x000fe4000800063f */
[----:B------:R-:W-:Y:S01]  /*1b90*/  ISETP.GT.U32.AND P1, PT, R6, R4, PT ;  /* 0x000000040600720c */ /* 0x000fe20003f24070 */
[----:B------:R-:W-:-:S02]  /*1ba0*/  USEL UR23, UR10, URZ, UP6 ;  /* 0x0000003f0a177287 */ /* 0x000fc4000b000000 */
[----:B------:R-:W-:-:S04]  /*1bb0*/  USHF.L.U64.HI UR10, UR54, 0x7, UR50 ;  /* 0x00000007360a7899 */ /* 0x000fc80008010232 */
[----:B------:R-:W-:Y:S02]  /*1bc0*/  USEL UR11, UR10, URZ, UP1 ;  /* 0x0000003f0a0b7287 */ /* 0x000fe40008800000 */
[----:B------:R-:W-:Y:S01]  /*1bd0*/  USEL UR10, UR19, URZ, UP1 ;  /* 0x0000003f130a7287 */ /* 0x000fe20008800000 */
[----:B------:R-:W2:Y:S03]  /*1be0*/  R2UR UR19, R167 ;  /* 0x00000000a71373c2 */ /* 0x000ea600000e0000 */
[----:B------:R-:W-:Y:S01]  /*1bf0*/  @!P1 IMAD.IADD R4, R4, 0x1, -R6 ;  /* 0x0000000104049824 */ /* 0x000fe200078e0a06 */
[----:B------:R-:W-:Y:S01]  /*1c00*/  @!P1 IADD3 R12, R12, 0x1, RZ ;  /* 0x000000010c0c9810 */ /* 0x000fe20007ffe0ff */
[----:B------:R-:W-:Y:S01]  /*1c10*/  UIADD3 UR10, UP1, UR8, UR10, URZ ;  /* 0x0000000a080a7290 */ /* 0x000fe2000ff3e03f */
[----:B-----5:R-:W-:Y:S01]  /*1c20*/  ISETP.LE.AND P1, PT, RZ, UR32, PT ;  /* 0x00000020ff007c0c */ /* 0x020fe2000bf23270 */
[----:B-1----:R-:W-:Y:S01]  /*1c30*/  @UP5 USEL UR16, UR16, UR6, !UP3 ;  /* 0x0000000610105287 */ /* 0x002fe2000d800000 */
[----:B------:R-:W-:Y:S01]  /*1c40*/  ISETP.GE.U32.AND P3, PT, R4, R6, PT ;  /* 0x000000060400720c */ /* 0x000fe20003f66070 */
[----:B------:R-:W-:-:S02]  /*1c50*/  ULDC UR32, c[0x0][0x234] ;  /* 0x00008d0000207ab9 */ /* 0x000fc40000000800 */
[----:B------:R-:W-:Y:S02]  /*1c60*/  UIADD3.X UR15, UR27, UR11, URZ, UP1, !UPT ;  /* 0x0000000b1b0f7290 */ /* 0x000fe40008ffe43f */
[----:B------:R-:W-:Y:S02]  /*1c70*/  UIMAD UR11, UR57, UR10, URZ ;  /* 0x0000000a390b72a4 */ /* 0x000fe4000f8e023f */
[----:B------:R-:W-:Y:S02]  /*1c80*/  @UP5 UIMAD UR16, UR55, UR32, UR16 ;  /* 0x00000020371052a4 */ /* 0x000fe4000f8e0210 */
[----:B------:R-:W-:Y:S02]  /*1c90*/  UIMAD UR15, UR56, UR15, UR11 ;  /* 0x0000000f380f72a4 */ /* 0x000fe4000f8e020b */
[----:B------:R-:W-:Y:S02]  /*1ca0*/  UIMAD.WIDE.U32 UR10, UR56, UR10, URZ ;  /* 0x0000000a380a72a5 */ /* 0x000fe4000f8e003f */
[----:B------:R-:W-:Y:S01]  /*1cb0*/  @P3 IADD3 R12, R12, 0x1, RZ ;  /* 0x000000010c0c3810 */ /* 0x000fe20007ffe0ff */
[----:B--2---:R-:W-:-:S04]  /*1cc0*/  @!UP5 UMOV UR16, UR19 ;  /* 0x000000130010dc82 */ /* 0x004fc80008000000 */
[----:B------:R-:W-:Y:S01]  /*1cd0*/  @!P1 IMAD.MOV R12, RZ, RZ, -R12 ;  /* 0x000000ffff0c9224 */ /* 0x000fe200078e0a0c */
[----:B------:R-:W-:Y:S01]  /*1ce0*/  PLOP3.LUT P1, PT, PT, PT, UP5, 0x80, 0x0 ;  /* 0x000000000000781c */ /* 0x000fe20003f2f058 */
[----:B------:R-:W-:Y:S01]  /*1cf0*/  USEL UR19, UR17, URZ, UP6 ;  /* 0x0000003f11137287 */ /* 0x000fe2000b000000 */
[----:B------:R-:W-:Y:S01]  /*1d00*/  @!P2 LOP3.LUT R12, RZ, c[0x0][0x1c8], RZ, 0x33, !PT ;  /* 0x00007200ff0caa12 */ /* 0x000fe200078e33ff */
[----:B------:R-:W-:Y:S02]  /*1d10*/  UIADD3 UR17, UR11, UR15, URZ ;  /* 0x0000000f0b117290 */ /* 0x000fe4000fffe03f */
[----:B------:R-:W-:Y:S01]  /*1d20*/  USHF.R.S32.HI UR15, URZ, 0x1f, UR7 ;  /* 0x0000001f3f0f7899 */ /* 0x000fe20008011407 */
[----:B------:R-:W-:-:S07]  /*1d30*/  SHF.R.S32.HI R11, RZ, 0x1f, R12 ;  /* 0x0000001fff0b7819 */ /* 0x000fce000001140c */
[----:B---3--:R-:W-:Y:S05]  /*1d40*/  @!P1 BRA `(.L_x_954) ;  /* 0x0000007000009947 */ /* 0x008fea0003800000 */
[----:B------:R-:W1:Y:S01]  /*1d50*/  R2UR UR32, R154 ;  /* 0x000000009a2073c2 */ /* 0x000e6200000e0000 */
[----:B------:R-:W-:Y:S02]  /*1d60*/  ULDC UR5, c[0x0][0x224] ;  /* 0x0000890000057ab9 */ /* 0x000fe40000000800 */
[----:B------:R-:W-:-:S03]  /*1d70*/  @!UP3 UIMAD UR6, UR54, UR5, URZ ;  /* 0x000000053606b2a4 */ /* 0x000fc6000f8e023f */
[----:B------:R-:W-:Y:S02]  /*1d80*/  ULDC.U8 UR5, c[0x0][0x2d8] ;  /* 0x0000b60000057ab9 */ /* 0x000fe40000000000 */
[----:B------:R-:W-:-:S04]  /*1d90*/  ULEA UR6, UR54, UR6, 0x7 ;  /* 0x0000000636067291 */ /* 0x000fc8000f8e383f */
[----:B-1----:R-:W-:Y:S01]  /*1da0*/  UIMAD UR6, UR32, UR55, UR6 ;  /* 0x00000037200672a4 */ /* 0x002fe2000f8e0206 */
[----:B------:R-:W-:Y:S05]  /*1db0*/  BRA `(.L_x_955) ;  /* 0x0000002000007947 */ /* 0x000fea0003800000 */
.L_x_954:
[----:B------:R1:W2:Y:S01]  /*1dc0*/  R2UR UR6, R153 ;  /* 0x00000000990673c2 */ /* 0x0002a200000e0000 */
[----:B------:R-:W-:-:S07]  /*1dd0*/  DEPBAR.LE SB1, 0x0, {2} ;  /* 0x000090040000791a */ /* 0x000fce0000000000 */
.L_x_955:
[----:B------:R-:W1:Y:S01]  /*1de0*/  R2UR UR5, R156 ;  /* 0x000000009c0573c2 */ /* 0x000e6200000e0000 */
[----:B------:R-:W-:Y:S01]  /*1df0*/  IMAD.U32 R9, RZ, RZ, UR13 ;  /* 0x0000000dff097e24 */ /* 0x000fe2000f8e00ff */
[----:B------:R-:W2:Y:S01]  /*1e00*/  S2R R178, SR_TID.X ;  /* 0x0000000000b27919 */ /* 0x000ea20000002100 */
[----:B------:R-:W-:Y:S01]  /*1e10*/  IMAD.U32 R8, RZ, RZ, UR12 ;  /* 0x0000000cff087e24 */ /* 0x000fe2000f8e00ff */
[----:B------:R-:W-:Y:S01]  /*1e20*/  USHF.L.U32 UR32, UR61, 0x7, URZ ;  /* 0x000000073d207899 */ /* 0x000fe2000800063f */
[----:B------:R-:W-:Y:S01]  /*1e30*/  SHF.R.S32.HI R159, RZ, 0x1f, R158 ;  /* 0x0000001fff9f7819 */ /* 0x000fe2000001149e */
[----:B------:R-:W-:Y:S01]  /*1e40*/  UIADD3 UR16, UR8, UR16, URZ ;  /* 0x0000001008107290 */ /* 0x000fe2000fffe03f */
[----:B------:R-:W-:Y:S01]  /*1e50*/  BSSY B1, `(.L_x_951) ;  /* 0x00008ab000017945 */ /* 0x000fe20003800000 */
[----:B------:R-:W3:Y:S08]  /*1e60*/  R2UR UR13, R166 ;  /* 0x00000000a60d73c2 */ /* 0x000ef000000e0000 */
[----:B------:R-:W3:Y:S01]  /*1e70*/  R2UR UR12, R149 ;  /* 0x00000000950c73c2 */ /* 0x000ee200000e0000 */
[----:B-1----:R-:W-:-:S02]  /*1e80*/  UIADD3 UR10, UP4, UP3, UR10, UR32, UR5 ;  /* 0x000000200a0a7290 */ /* 0x002fc4000fb9e005 */
[----:B------:R-:W-:Y:S01]  /*1e90*/  USHF.R.S32.HI UR32, URZ, 0x1f, UR55 ;  /* 0x0000001f3f207899 */ /* 0x000fe20008011437 */
[----:B--2---:R-:W-:Y:S01]  /*1ea0*/  SHF.R.S32.HI R5, RZ, 0x1f, R178 ;  /* 0x0000001fff057819 */ /* 0x004fe200000114b2 */
[----:B------:R-:W-:Y:S02]  /*1eb0*/  UIADD3 UR26, UP2, UP1, UR23, UR10, UR26 ;  /* 0x0000000a171a7290 */ /* 0x000fe4000f95e01a */
[----:B------:R-:W-:Y:S01]  /*1ec0*/  ULDC.U8 UR5, c[0x0][0x2d8] ;  /* 0x0000b60000057ab9 */ /* 0x000fe20000000000 */
[CC--:B------:R-:W-:Y:S02]  /*1ed0*/  LEA.HI R7, R5.reuse, R178.reuse, RZ, 0x2 ;  /* 0x000000b205077211 */ /* 0x0c0fe400078f10ff */
[----:B------:R-:W-:Y:S02]  /*1ee0*/  LEA.HI R5, R5, R178, RZ, 0x5 ;  /* 0x000000b205057211 */ /* 0x000fe400078f28ff */
[----:B------:R-:W-:Y:S02]  /*1ef0*/  SHF.R.S32.HI R7, RZ, 0x2, R7 ;  /* 0x00000002ff077819 */ /* 0x000fe40000011407 */
[----:B------:R-:W-:-:S02]  /*1f00*/  SHF.R.S32.HI R191, RZ, 0x5, R5 ;  /* 0x00000005ffbf7819 */ /* 0x000fc40000011405 */
        /* <DEDUP_REMOVED lines=13> */
[----:B------:R-:W-:Y:S02]  /*1fe0*/  ULDC.64 UR10, c[0x0][0x378] ;  /* 0x0000de00000a7ab9 */ /* 0x000fe40000000a00 */
[----:B------:R-:W-:Y:S01]  /*1ff0*/  UIMAD UR10, UR32, UR10, URZ ;  /* 0x0000000a200a72a4 */ /* 0x000fe2000f8e023f */
[----:B------:R-:W-:Y:S01]  /*2000*/  IADD3.X R15, R15, UR29, R4, P1, !PT ;  /* 0x0000001d0f0f7c10 */ /* 0x000fe20008ffe404 */
[----:B------:R-:W-:Y:S01]  /*2010*/  IMAD.U32 R4, RZ, RZ, UR8 ;  /* 0x00000008ff047e24 */ /* 0x000fe2000f8e00ff */
[----:B------:R-:W-:Y:S01]  /*2020*/  ULDC UR32, c[0x0][0x2e8] ;  /* 0x0000ba0000207ab9 */ /* 0x000fe20000000800 */
[----:B------:R-:W-:Y:S01]  /*2030*/  IADD3 R16, P1, R158, UR24, RZ ;  /* 0x000000189e107c10 */ /* 0x000fe2000ff3e0ff */
[----:B------:R-:W-:-:S03]  /*2040*/  UIMAD UR18, UR55, UR11, UR10 ;  /* 0x0000000b371272a4 */ /* 0x000fc6000f8e020a */
[----:B------:R-:W-:Y:S01]  /*2050*/  ULDC.64 UR10, c[0x0][0x370] ;  /* 0x0000dc00000a7ab9 */ /* 0x000fe20000000a00 */
[----:B------:R-:W-:Y:S01]  /*2060*/  IADD3.X R17, R159, UR28, RZ, P1, !PT ;  /* 0x0000001c9f117c10 */ /* 0x000fe20008ffe4ff */
[----:B------:R-:W-:-:S03]  /*2070*/  UIMAD UR10, UR27, UR10, URZ ;  /* 0x0000000a1b0a72a4 */ /* 0x000fc6000f8e023f */
[----:B------:R-:W-:Y:S01]  /*2080*/  UMOV UR27, 0x4 ;  /* 0x00000004001b7882 */ /* 0x000fe20000000000 */
[----:B------:R-:W-:Y:S01]  /*2090*/  IMAD.WIDE.U32 R16, R4, c[0x0][0x370], R16 ;  /* 0x0000dc0004107a25 */ /* 0x000fe200078e0010 */
[----:B------:R-:W-:Y:S02]  /*20a0*/  UIMAD UR17, UR8, UR11, UR10 ;  /* 0x0000000b081172a4 */ /* 0x000fe4000f8e020a */
[----:B------:R-:W-:Y:S01]  /*20b0*/  UIADD3 UR10, UR8, UR6, URZ ;  /* 0x00000006080a7290 */ /* 0x000fe2000fffe03f */
[----:B------:R-:W-:Y:S01]  /*20c0*/  IMAD.U32 R4, RZ, RZ, UR55 ;  /* 0x00000037ff047e24 */ /* 0x000fe2000f8e00ff */
[----:B------:R-:W-:Y:S01]  /*20d0*/  UIADD3 UR6, -UR4, UR9, UR7 ;  /* 0x0000000904067290 */ /* 0x000fe2000fffe107 */
[----:B------:R-:W-:Y:S01]  /*20e0*/  IMAD.MOV.U32 R18, RZ, RZ, R16 ;  /* 0x000000ffff127224 */ /* 0x000fe200078e0010 */
[----:B------:R-:W-:Y:S01]  /*20f0*/  UIMAD.WIDE UR10, UR10, UR27, UR12 ;  /* 0x0000001b0a0a72a5 */ /* 0x000fe2000f8e020c */
[----:B------:R1:W2:Y:S01]  /*2100*/  R2UR UR12, R8 ;  /* 0x00000000080c73c2 */ /* 0x0002a200000e0000 */
[----:B------:R-:W-:Y:S01]  /*2110*/  UIADD3 UR6, UR6, -UR32, URZ ;  /* 0x8000002006067290 */ /* 0x000fe2000fffe03f */
[----:B------:R-:W-:Y:S01]  /*2120*/  IADD3 R19, R17, UR17, RZ ;  /* 0x0000001111137c10 */ /* 0x000fe2000fffe0ff */
[----:B------:R-:W-:-:S02]  /*2130*/  IMAD.U32 R16, RZ, RZ, UR55 ;  /* 0x00000037ff107e24 */ /* 0x000fc4000f8e00ff */
[----:B------:R-:W-:Y:S02]  /*2140*/  USHF.R.S32.HI UR32, URZ, 0x1f, UR6 ;  /* 0x0000001f3f207899 */ /* 0x000fe40008011406 */
[----:B------:R-:W-:Y:S01]  /*2150*/  IMAD.WIDE.U32 R18, R4, c[0x0][0x378], R18 ;  /* 0x0000de0004127a25 */ /* 0x000fe200078e0012 */
[----:B------:R-:W-:Y:S01]  /*2160*/  UMOV UR30, UR10 ;  /* 0x0000000a001e7c82 */ /* 0x000fe20008000000 */
[----:B------:R3:W4:Y:S01]  /*2170*/  R2UR UR13, R9 ;  /* 0x00000000090d73c2 */ /* 0x00072200000e0000 */
[----:B------:R-:W-:Y:S01]  /*2180*/  ULEA.HI UR32, UR32, UR6, URZ, 0x7 ;  /* 0x0000000620207291 */ /* 0x000fe2000f8f383f */
[----:B------:R-:W-:Y:S01]  /*2190*/  IMAD.WIDE.U32 R16, R16, c[0x0][0x1a8], R14 ;  /* 0x00006a0010107a25 */ /* 0x000fe200078e000e */
[----:B------:R-:W-:Y:S01]  /*21a0*/  IADD3 R19, R19, UR18, RZ ;  /* 0x0000001213137c10 */ /* 0x000fe2000fffe0ff */
[----:B------:R-:W-:Y:S02]  /*21b0*/  UMOV UR29, UR11 ;  /* 0x0000000b001d7c82 */ /* 0x000fe40008000000 */
[----:B------:R-:W-:Y:S01]  /*21c0*/  USHF.R.S32.HI UR32, URZ, 0x7, UR32 ;  /* 0x000000073f207899 */ /* 0x000fe20008011420 */
[----:B------:R-:W-:Y:S01]  /*21d0*/  IADD3 R4, R17, UR19, RZ ;  /* 0x0000001311047c10 */ /* 0x000fe2000fffe0ff */
[----:B------:R-:W-:Y:S01]  /*21e0*/  IMAD.WIDE.U32 R14, R7, c[0x0][0x370], R18 ;  /* 0x0000dc00070e7a25 */ /* 0x000fe200078e0012 */
[----:B------:R-:W-:Y:S01]  /*21f0*/  ULDC.64 UR10, c[0x0][0x200] ;  /* 0x00008000000a7ab9 */ /* 0x000fe20000000a00 */
[----:B------:R-:W-:Y:S01]  /*2200*/  LEA R188, P3, R16, c[0x0][0x160], 0x1 ;  /* 0x0000580010bc7a11 */ /* 0x000fe200078608ff */
[----:B------:R-:W-:-:S02]  /*2210*/  UISETP.LT.AND UP1, UPT, URZ, UR32, UPT ;  /* 0x000000203f00728c */ /* 0x000fc4000bf21270 */
[----:B------:R-:W-:Y:S01]  /*2220*/  LEA R186, P2, R14, c[0x0][0x330], 0x1 ;  /* 0x0000cc000eba7a11 */ /* 0x000fe200078408ff */
[----:B------:R-:W-:Y:S01]  /*2230*/  UIADD3 UR6, UR31, -0x1, URZ ;  /* 0xffffffff1f067890 */ /* 0x000fe2000fffe03f */
[----:B-1----:R-:W-:Y:S01]  /*2240*/  LOP3.LUT R8, R5, 0xffffffe0, RZ, 0xc0, !PT ;  /* 0xffffffe005087812 */ /* 0x002fe200078ec0ff */
[----:B------:R-:W-:Y:S01]  /*2250*/  USEL UR32, URZ, UR32, !UP1 ;  /* 0x000000203f207287 */ /* 0x000fe2000c800000 */
[----:B------:R-:W-:Y:S01]  /*2260*/  IMAD R5, R6, c[0x0][0x370], RZ ;  /* 0x0000dc0006057a24 */ /* 0x000fe200078e02ff */
[----:B------:R-:W-:Y:S01]  /*2270*/  UIMAD.WIDE UR10, UR16, UR27, UR10 ;  /* 0x0000001b100a72a5 */ /* 0x000fe2000f8e020a */
[----:B------:R-:W-:Y:S01]  /*2280*/  LEA.HI.X R189, R16, c[0x0][0x164], R4, 0x1, P3 ;  /* 0x0000590010bd7a11 */ /* 0x000fe200018f0c04 */
[----:B------:R-:W-:Y:S01]  /*2290*/  IMAD.IADD R178, R178, 0x1, -R8 ;  /* 0x00000001b2b27824 */ /* 0x000fe200078e0a08 */
[----:B------:R-:W-:Y:S01]  /*22a0*/  UISETP.GT.AND UP1, UPT, UR31, UR32, UPT ;  /* 0x000000201f00728c */ /* 0x000fe2000bf24270 */
[----:B------:R-:W-:Y:S02]  /*22b0*/  IMAD R5, R7, c[0x0][0x374], R5 ;  /* 0x0000dd0007057a24 */ /* 0x000fe400078e0205 */
[----:B------:R-:W-:-:S02]  /*22c0*/  IMAD R191, R191, UR61, R178 ;  /* 0x0000003dbfbf7c24 */ /* 0x000fc4000f8e02b2 */
[----:B------:R-:W-:-:S03]  /*22d0*/  IMAD.IADD R5, R15, 0x1, R5 ;  /* 0x000000010f057824 */ /* 0x000fc600078e0205 */
[C---:B------:R-:W-:Y:S02]  /*22e0*/  IADD3 R8, P1, R191.reuse, UR26, RZ ;  /* 0x0000001abf087c10 */ /* 0x040fe4000ff3e0ff */
[----:B------:R-:W-:Y:S02]  /*22f0*/  LEA.HI.X R187, R14, c[0x0][0x334], R5, 0x1, P2 ;  /* 0x0000cd000ebb7a11 */ /* 0x000fe400010f0c05 */
[----:B------:R-:W-:Y:S02]  /*2300*/  LEA.HI.X.SX32 R191, R191, UR23, 0x1, P1 ;  /* 0x00000017bfbf7c11 */ /* 0x000fe400088f0eff */
[----:B------:R-:W-:-:S04]  /*2310*/  LEA R190, P1, R8, c[0x0][0x350], 0x2 ;  /* 0x0000d40008be7a11 */ /* 0x000fc800078210ff */
[----:B------:R-:W-:Y:S02]  /*2320*/  LEA.HI.X R191, R8, c[0x0][0x354], R191, 0x2, P1 ;  /* 0x0000d50008bf7a11 */ /* 0x000fe400008f14bf */
[----:B------:R-:W-:-:S13]  /*2330*/  PLOP3.LUT P1, PT, PT, PT, UP1, 0x80, 0x0 ;  /* 0x000000000000781c */ /* 0x000fda0003f2f018 */
        /* <DEDUP_REMOVED lines=19> */
.L_x_957:
        /* <DEDUP_REMOVED lines=16> */
.L_x_958:
        /* <DEDUP_REMOVED lines=8> */
[----:B------:R-:W-:Y:S01]  /*25f0*/  USHF.R.S32.HI UR16, URZ, 0x1f, UR55 ;  /* 0x0000001f3f107899 */ /* 0x000fe20008011437 */
[----:B------:R-:W-:Y:S01]  /*2600*/  IMAD.U32 R10, RZ, RZ, UR55 ;  /* 0x00000037ff0a7e24 */ /* 0x000fe2000f8e00ff */
[----:B------:R-:W-:Y:S01]  /*2610*/  IADD3 R8, P0, R8, UR17, RZ ;  /* 0x0000001108087c10 */ /* 0x000fe2000ff1e0ff */
[----:B------:R-:W-:Y:S01]  /*2620*/  ULDC.64 UR10, c[0x0][0x3b8] ;  /* 0x0000ee00000a7ab9 */ /* 0x000fe20000000a00 */
[----:B------:R-:W-:Y:S01]  /*2630*/  IMAD.U32 R5, RZ, RZ, UR9 ;  /* 0x00000009ff057e24 */ /* 0x000fe2000f8e00ff */
[----:B------:R-:W-:Y:S01]  /*2640*/  ISETP.GE.OR P1, PT, R7, UR4, P2 ;  /* 0x0000000407007c0c */ /* 0x000fe20009726670 */
[----:B------:R-:W-:-:S03]  /*2650*/  UIMAD UR9, UR16, UR10, URZ ;  /* 0x0000000a100972a4 */ /* 0x000fc6000f8e023f */
[----:B------:R-:W-:Y:S01]  /*2660*/  IADD3.X R9, R9, UR18, R5, P0, !PT ;  /* 0x0000001209097c10 */ /* 0x000fe200087fe405 */
        /* <DEDUP_REMOVED lines=13> */
.L_x_960:
[----:B------:R-:W-:Y:S05]  /*2740*/  BSYNC B0 ;  /* 0x0000000000007941 */ /* 0x000fea0003800000 */
.L_x_959:
[----:B------:R-:W-:Y:S01]  /*2750*/  IADD3 R8, R7, 0x40, RZ ;  /* 0x0000004007087810 */ /* 0x000fe20007ffe0ff */
[----:B------:R-:W-:Y:S03]  /*2760*/  BSSY B0, `(.L_x_961) ;  /* 0x000000d000007945 */ /* 0x000fe60003800000 */
[----:B------:R-:W-:-:S13]  /*2770*/  ISETP.GE.OR P0, PT, R8, UR4, P2 ;  /* 0x0000000408007c0c */ /* 0x000fda0009706670 */
[----:B------:R-:W-:Y:S05]  /*2780*/  @P0 BRA `(.L_x_962) ;  /* 0x000000a000000947 */ /* 0x000fea0003800000 */
[----:B------:R-:W-:Y:S02]  /*2790*/  IADD3 R9, P2, R7, 0x40, RZ ;  /* 0x0000004007097810 */ /* 0x000fe40007f5e0ff */
[----:B------:R-:W-:Y:S02]  /*27a0*/  MOV R11, R5 ;  /* 0x00000005000b7202 */ /* 0x000fe40000000f00 */
[----:B------:R-:W-:-:S03]  /*27b0*/  IADD3.X R8, RZ, R6, RZ, P2, !PT ;  /* 0x00000006ff087210 */ /* 0x000fc600017fe4ff */
[----:B------:R-:W-:-:S04]  /*27c0*/  IMAD.WIDE.U32 R10, R9, c[0x0][0x3a0], R10 ;  /* 0x0000e800090a7a25 */ /* 0x000fc800078e000a */
[----:B------:R-:W-:Y:S01]  /*27d0*/  IMAD R8, R8, c[0x0][0x3a0], RZ ;  /* 0x0000e80008087a24 */ /* 0x000fe200078e02ff */
[----:B------:R-:W-:-:S03]  /*27e0*/  LEA R12, P2, R10, c[0x0][0x340], 0x1 ;  /* 0x0000d0000a0c7a11 */ /* 0x000fc600078408ff */
[----:B------:R-:W-:-:S05]  /*27f0*/  IMAD R8, R9, c[0x0][0x3a4], R8 ;  /* 0x0000e90009087a24 */ /* 0x000fca00078e0208 */
[----:B------:R-:W-:-:S04]  /*2800*/  IADD3 R8, R11, R8, RZ ;  /* 0x000000080b087210 */ /* 0x000fc80007ffe0ff */
[----:B------:R-:W-:-:S05]  /*2810*/  LEA.HI.X R13, R10, c[0x0][0x344], R8, 0x1, P2 ;  /* 0x0000d1000a0d7a11 */ /* 0x000fca00010f0c08 */
[----:B------:R2:W-:Y:S02]  /*2820*/  STG.E.128 [R12.64], RZ ;  /* 0x000000ff0c007986 */ /* 0x0005e4000c101d34 */
.L_x_962:
[----:B------:R-:W-:Y:S05]  /*2830*/  BSYNC B0 ;  /* 0x0000000000007941 */ /* 0x000fea0003800000 */
.L_x_961:
[----:B------:R-:W-:Y:S01]  /*2840*/  ULDC.64 UR10, c[0x0][0x3a8] ;  /* 0x0000ea00000a7ab9 */ /* 0x000fe20000000a00 */
[----:B------:R-:W-:Y:S01]  /*2850*/  IMAD.WIDE.U32 R4, R4, c[0x0][0x3a8], R158 ;  /* 0x0000ea0004047a25 */ /* 0x000fe200078e009e */
[----:B------:R-:W-:Y:S01]  /*2860*/  UIMAD UR15, UR15, UR10, URZ ;  /* 0x0000000a0f0f72a4 */ /* 0x000fe2000f8e023f */
[----:B------:R-:W-:Y:S01]  /*2870*/  MOV R8, UR55 ;  /* 0x0000003700087c02 */ /* 0x000fe20008000f00 */
[----:B------:R-:W-:Y:S01]  /*2880*/  USHF.R.S32.HI UR4, URZ, 0x1f, UR55 ;  /* 0x0000001f3f047899 */ /* 0x000fe20008011437 */
[----:B------:R-:W-:Y:S01]  /*2890*/  BSSY B0, `(.L_x_963) ;  /* 0x0000014000007945 */ /* 0x000fe20003800000 */
[----:B------:R-:W-:Y:S01]  /*28a0*/  UIMAD UR7, UR7, UR11, UR15 ;  /* 0x0000000b070772a4 */ /* 0x000fe2000f8e020f */
[----:B------:R-:W-:Y:S01]  /*28b0*/  IADD3 R10, P2, R4, UR8, RZ ;  /* 0x00000008040a7c10 */ /* 0x000fe2000ff5e0ff */
[----:B------:R-:W-:Y:S02]  /*28c0*/  ULDC.64 UR8, c[0x0][0x3c0] ;  /* 0x0000f00000087ab9 */ /* 0x000fe40000000a00 */
[----:B------:R-:W-:-:S02]  /*28d0*/  UIMAD UR4, UR4, UR8, URZ ;  /* 0x00000008040472a4 */ /* 0x000fc4000f8e023f */
[----:B------:R-:W-:Y:S02]  /*28e0*/  IMAD.U32 R4, RZ, RZ, UR7 ;  /* 0x00000007ff047e24 */ /* 0x000fe4000f8e00ff */
[----:B------:R-:W-:-:S03]  /*28f0*/  UIMAD UR4, UR55, UR9, UR4 ;  /* 0x00000009370472a4 */ /* 0x000fc6000f8e0204 */
[----:B------:R-:W-:-:S05]  /*2900*/  IADD3.X R11, R5, UR6, R4, P2, !PT ;  /* 0x00000006050b7c10 */ /* 0x000fca00097fe404 */
        /* <DEDUP_REMOVED lines=9> */
[----:B--2---:R-:W-:-:S04]  /*29a0*/  LEA R12, P1, R10, c[0x0][0x348], 0x1 ;  /* 0x0000d2000a0c7a11 */ /* 0x004fc800078208ff */
[----:B------:R-:W-:-:S05]  /*29b0*/  LEA.HI.X R13, R10, c[0x0][0x34c], R5, 0x1, P1 ;  /* 0x0000d3000a0d7a11 */ /* 0x000fca00008f0c05 */
[----:B------:R2:W-:Y:S04]  /*29c0*/  STG.E.128 [R12.64], RZ ;  /* 0x000000ff0c007986 */ /* 0x0005e8000c101d34 */
.L_x_964:
[----:B------:R-:W-:Y:S05]  /*29d0*/  BSYNC B0 ;  /* 0x0000000000007941 */ /* 0x000fea0003800000 */
.L_x_963:
        /* <DEDUP_REMOVED lines=11> */
[----:B------:R3:W-:Y:S01]  /*2a90*/  STG.E.128 [R8.64], RZ ;  /* 0x000000ff08007986 */ /* 0x0007e2000c101d34 */
[----:B------:R-:W-:Y:S05]  /*2aa0*/  BRA `(.L_x_965) ;  /* 0x00007e5000007947 */ /* 0x000fea0003800000 */
.L_x_956:
[----:B------:R-:W-:Y:S01]  /*2ab0*/  PLOP3.LUT P0, PT, PT, PT, UP6, 0x80, 0x0 ;  /* 0x000000000000781c */ /* 0x000fe20003f0f068 */
[----:B------:R-:W-:Y:S01]  /*2ac0*/  ULEA.HI UR8, UR6, UR6, URZ, 0x1 ;  /* 0x0000000606087291 */ /* 0x000fe2000f8f083f */
[----:B------:R-:W-:Y:S01]  /*2ad0*/  IMAD.SHL.U32 R5, R143, 0x2, RZ ;  /* 0x000000028f057824 */ /* 0x000fe200078e00ff */
[----:B------:R-:W-:Y:S02]  /*2ae0*/  BSSY B0, `(.L_x_966) ;  /* 0x0000014000007945 */ /* 0x000fe40003800000 */
[----:B------:R-:W-:-:S04]  /*2af0*/  ULOP3.LUT UR8, UR8, 0xfffffffe, URZ, 0xc0, !UPT ;  /* 0xfffffffe08087892 */ /* 0x000fc8000f8ec03f */
[----:B------:R-:W-:-:S04]  /*2b00*/  UIADD3 UR8, UR6, -UR8, URZ ;  /* 0x8000000806087290 */ /* 0x000fc8000fffe03f */
[----:B------:R-:W-:Y:S01]  /*2b10*/  @P0 BAR.SYNC.DEFER_BLOCKING 0x0 ;  /* 0x0000000000000b1d */ /* 0x000fe20000010000 */
        /* <DEDUP_REMOVED lines=16> */
.L_x_967:
[----:B------:R-:W-:Y:S05]  /*2c20*/  BSYNC B0 ;  /* 0x0000000000007941 */ /* 0x000fea0003800000 */
.L_x_966:
        /* <DEDUP_REMOVED lines=16> */
.L_x_969:
[----:B------:R-:W-:Y:S05]  /*2d30*/  BSYNC B0 ;  /* 0x0000000000007941 */ /* 0x000fea0003800000 */
.L_x_968:
        /* <DEDUP_REMOVED lines=20> */
.L_x_971:
[----:B------:R-:W-:Y:S05]  /*2e80*/  BSYNC B0 ;  /* 0x0000000000007941 */ /* 0x000fea0003800000 */
.L_x_970:
        /* <DEDUP_REMOVED lines=14> */
[----:B-1----:R-:W-:-:S04]  /*2f70*/  LEA R14, P1, R9, R188, 0x7 ;  /* 0x000000bc090e7211 */ /* 0x002fc800078238ff */
[----:B------:R-:W-:-:S05]  /*2f80*/  LEA.HI.X R15, R9, R189, R4, 0x7, P1 ;  /* 0x000000bd090f7211 */ /* 0x000fca00008f3c04 */
[----:B------:R-:W-:Y:S01]  /*2f90*/  @!PT LDS RZ, [RZ] ;  /* 0x00000000fffff984 */ /* 0x000fe20000000800 */
[----:B------:R-:W-:Y:S01]  /*2fa0*/  @!PT LDS RZ, [RZ] ;  /* 0x00000000fffff984 */ /* 0x000fe20000000800 */
[----:B------:R-:W-:Y:S01]  /*2fb0*/  @!PT LDS RZ, [RZ] ;  /* 0x00000000fffff984 */ /* 0x000fe20000000800 */
[----:B------:R1:W-:Y:S04]  /*2fc0*/  LDGSTS.E.BYPASS.LTC128B.128 [R185+0x1000], [R14.64] ;  /* 0x010000000eb97fae */ /* 0x0003e8000b901d74 */
.L_x_973:
[----:B------:R-:W-:Y:S05]  /*2fd0*/  BSYNC B0 ;  /* 0x0000000000007941 */ /* 0x000fea0003800000 */
.L_x_972:
[----:B------:R-:W-:Y:S01]  /*2fe0*/  ULDC.64 UR16, c[0x0][0x198] ;  /* 0x0000660000107ab9 */ /* 0x000fe20000000a00 */
[----:B------:R-:W-:Y:S01]  /*2ff0*/  IMAD.U32 R4, RZ, RZ, UR7 ;  /* 0x00000007ff047e24 */ /* 0x000fe2000f8e00ff */
[----:B------:R-:W-:Y:S01]  /*3000*/  UIMAD UR16, UR15, UR16, URZ ;  /* 0x000000100f1072a4 */ /* 0x000fe2000f8e023f */
[C---:B------:R-:W-:Y:S01]  /*3010*/  IADD3 R10, R140.reuse, 0x48, RZ ;  /* 0x000000488c0a7810 */ /* 0x040fe20007ffe0ff */
[----:B------:R-:W-:Y:S01]  /*3020*/  IMAD.MOV.U32 R183, RZ, RZ, 0x7f800000 ;  /* 0x7f800000ffb77424 */ /* 0x000fe200078e00ff */
[----:B-1----:R-:W-:Y:S01]  /*3030*/  IADD3 R15, R140, 0x8, RZ ;  /* 0x000000088c0f7810 */ /* 0x002fe20007ffe0ff */
[----:B------:R-:W-:Y:S01]  /*3040*/  UIMAD UR16, UR7, UR17, UR16 ;  /* 0x00000011071072a4 */ /* 0x000fe2000f8e0210 */
[----:B------:R-:W-:Y:S01]  /*3050*/  IMAD.WIDE.U32 R16, R4, c[0x0][0x198], R158 ;  /* 0x0000660004107a25 */ /* 0x000fe200078e009e */
[----:B------:R-:W-:Y:S02]  /*3060*/  ISETP.GE.AND P2, PT, R10, UR8, PT ;  /* 0x000000080a007c0c */ /* 0x000fe4000bf46270 */
[----:B------:R-:W-:Y:S01]  /*3070*/  IADD3 R13, R140, 0x40, RZ ;  /* 0x000000408c0d7810 */ /* 0x000fe20007ffe0ff */
[----:B------:R-:W-:Y:S01]  /*3080*/  IMAD.MOV.U32 R181, RZ, RZ, 0x7f800000 ;  /* 0x7f800000ffb57424 */ /* 0x000fe200078e00ff */
[----:B------:R-:W-:Y:S01]  /*3090*/  IADD3 R14, P1, R16, UR22, RZ ;  /* 0x00000016100e7c10 */ /* 0x000fe2000ff3e0ff */
[----:B------:R-:W-:Y:S01]  /*30a0*/  IMAD.U32 R9, RZ, RZ, UR16 ;  /* 0x00000010ff097e24 */ /* 0x000fe2000f8e00ff */
[----:B------:R-:W-:-:S02]  /*30b0*/  ISETP.GE.AND P4, PT, R15, UR8, PT ;  /* 0x000000080f007c0c */ /* 0x000fc4000bf86270 */
[----:B------:R-:W-:Y:S02]  /*30c0*/  ISETP.GE.AND P5, PT, R140, UR8, PT ;  /* 0x000000088c007c0c */ /* 0x000fe4000bfa6270 */
[----:B------:R-:W-:Y:S02]  /*30d0*/  ISETP.GE.AND P3, PT, R13, UR8, PT ;  /* 0x000000080d007c0c */ /* 0x000fe4000bf66270 */
[----:B------:R-:W-:Y:S01]  /*30e0*/  IADD3.X R15, R17, UR25, R9, P1, !PT ;  /* 0x00000019110f7c10 */ /* 0x000fe20008ffe409 */
[----:B------:R-:W-:Y:S01]  /*30f0*/  IMAD.MOV.U32 R9, RZ, RZ, 0x4 ;  /* 0x00000004ff097424 */ /* 0x000fe200078e00ff */
[----:B------:R-:W-:Y:S02]  /*3100*/  MOV R13, 0x4 ;  /* 0x00000004000d7802 */ /* 0x000fe40000000f00 */
[----:B------:R-:W-:Y:S01]  /*3110*/  MOV R182, 0x7f800000 ;  /* 0x7f80000000b67802 */ /* 0x000fe20000000f00 */
[----:B------:R-:W-:Y:S01]  /*3120*/  @!P2 IMAD.WIDE R18, R10, R9, UR10 ;  /* 0x0000000a0a12ae25 */ /* 0x000fe2000f8e0209 */
[----:B------:R-:W-:-:S03]  /*3130*/  MOV R184, 0x7f800000 ;  /* 0x7f80000000b87802 */ /* 0x000fc60000000f00 */
[----:B------:R-:W-:Y:S01]  /*3140*/  IMAD.WIDE R16, R140, R13, UR10 ;  /* 0x0000000a8c107e25 */ /* 0x000fe2000f8e020d */
[----:B------:R1:W5:Y:S04]  /*3150*/  @!P2 LDG.E R182, [R18.64] ;  /* 0x0000003412b6a981 */ /* 0x000368000c1e1900 */
[----:B------:R1:W5:Y:S04]  /*3160*/  @!P5 LDG.E R183, [R16.64] ;  /* 0x0000003410b7d981 */ /* 0x000368000c1e1900 */
[----:B------:R1:W5:Y:S01]  /*3170*/  @!P4 LDG.E R184, [R16.64+0x20] ;  /* 0x0000203410b8c981 */ /* 0x000362000c1e1900 */
[----:B------:R-:W-:-:S03]  /*3180*/  UIMAD UR8, UR14, -0x80, UR4 ;  /* 0xffffff800e0878a4 */ /* 0x000fc6000f8e0204 */
[----:B------:R1:W5:Y:S03]  /*3190*/  @!P3 LDG.E R181, [R16.64+0x100] ;  /* 0x0001003410b5b981 */ /* 0x000366000c1e1900 */
[----:B------:R-:W-:Y:S01]  /*31a0*/  ISETP.GE.AND P3, PT, R7, UR8, PT ;  /* 0x0000000807007c0c */ /* 0x000fe2000bf66270 */
[----:B------:R-:W-:-:S12]  /*31b0*/  IMAD R10, R11, c[0x0][0x1b0], RZ ;  /* 0x00006c000b0a7a24 */ /* 0x000fd800078e02ff */
[----:B------:R1:W-:Y:S04]  /*31c0*/  @P3 STS [R5+0x6000], RZ ;  /* 0x006000ff05003388 */ /* 0x0003e80000000800 */
[----:B------:R1:W-:Y:S04]  /*31d0*/  @P3 STS [R5+0x6004], RZ ;  /* 0x006004ff05003388 */ /* 0x0003e80000000800 */
[----:B------:R1:W-:Y:S01]  /*31e0*/  @P3 STS.64 [R5+0x6008], RZ ;  /* 0x006008ff05003388 */ /* 0x0003e20000000a00 */
[C---:B------:R-:W-:Y:S02]  /*31f0*/  IMAD R10, R12.reuse, c[0x0][0x1b4], R10 ;  /* 0x00006d000c0a7a24 */ /* 0x040fe400078e020a */
[----:B------:R-:W-:Y:S01]  /*3200*/  IMAD.WIDE.U32 R14, R12, c[0x0][0x1b0], R14 ;  /* 0x00006c000c0e7a25 */ /* 0x000fe200078e000e */
[----:B------:R-:W-:Y:S04]  /*3210*/  BSSY B0, `(.L_x_974) ;  /* 0x0000014000007945 */ /* 0x000fe80003800000 */
[----:B------:R-:W-:Y:S01]  /*3220*/  IADD3 R10, R15, R10, RZ ;  /* 0x0000000a0f0a7210 */ /* 0x000fe20007ffe0ff */
[----:B------:R-:W-:Y:S05]  /*3230*/  @P3 BRA `(.L_x_975) ;  /* 0x0000011000003947 */ /* 0x000fea0003800000 */
[----:B------:R-:W-:-:S13]  /*3240*/  ISETP.GE.AND P1, PT, R158, c[0x0][0x220], PT ;  /* 0x000088009e007a0c */ /* 0x000fda0003f26270 */
[----:B------:R1:W-:Y:S04]  /*3250*/  @P1 STS [R5+0x6000], RZ ;  /* 0x006000ff05001388 */ /* 0x0003e80000000800 */
[----:B------:R1:W-:Y:S04]  /*3260*/  @P1 STS [R5+0x6004], RZ ;  /* 0x006004ff05001388 */ /* 0x0003e80000000800 */
[----:B------:R1:W-:Y:S01]  /*3270*/  @P1 STS.64 [R5+0x6008], RZ ;  /* 0x006008ff05001388 */ /* 0x0003e20000000a00 */
        /* <DEDUP_REMOVED lines=13> */
.L_x_975:
[----:B------:R-:W-:Y:S05]  /*3350*/  BSYNC B0 ;  /* 0x0000000000007941 */ /* 0x000fea0003800000 */
.L_x_974:
        /* <DEDUP_REMOVED lines=8> */
[----:B------:R-:W-:Y:S02]  /*33e0*/  MOV R15, R10 ;  /* 0x0000000a000f7202 */ /* 0x000fe40000000f00 */
[----:B------:R-:W-:-:S03]  /*33f0*/  IADD3.X R8, RZ, R6, RZ, P1, !PT ;  /* 0x00000006ff087210 */ /* 0x000fc60000ffe4ff */
[----:B------:R-:W-:-:S04]  /*3400*/  IMAD.WIDE.U32 R14, R9, c[0x0][0x198], R14 ;  /* 0x00006600090e7a25 */ /* 0x000fc800078e000e */
[----:B------:R-:W-:Y:S01]  /*3410*/  IMAD R8, R8, c[0x0][0x198], RZ ;  /* 0x0000660008087a24 */ /* 0x000fe200078e02ff */
[----:B-1----:R-:W-:-:S03]  /*3420*/  LEA R16, P1, R14, c[0x0][0x168], 0x1 ;  /* 0x00005a000e107a11 */ /* 0x002fc600078208ff */
[----:B------:R-:W-:-:S05]  /*3430*/  IMAD R8, R9, c[0x0][0x19c], R8 ;  /* 0x0000670009087a24 */ /* 0x000fca00078e0208 */
[----:B------:R-:W-:-:S04]  /*3440*/  IADD3 R8, R15, R8, RZ ;  /* 0x000000080f087210 */ /* 0x000fc80007ffe0ff */
[----:B------:R-:W-:-:S05]  /*3450*/  LEA.HI.X R17, R14, c[0x0][0x16c], R8, 0x1, P1 ;  /* 0x00005b000e117a11 */ /* 0x000fca00008f0c08 */
[----:B------:R-:W-:Y:S01]  /*3460*/  @!PT LDS RZ, [RZ] ;  /* 0x00000000fffff984 */ /* 0x000fe20000000800 */
[----:B------:R-:W-:Y:S01]  /*3470*/  @!PT LDS RZ, [RZ] ;  /* 0x00000000fffff984 */ /* 0x000fe20000000800 */
[----:B------:R-:W-:Y:S01]  /*3480*/  @!PT LDS RZ, [RZ] ;  /* 0x00000000fffff984 */ /* 0x000fe20000000800 */
[----:B------:R1:W-:Y:S02]  /*3490*/  LDGSTS.E.BYPASS.LTC128B.128 [R5+0x7000], [R16.64] ;  /* 0x0700000010057fae */ /* 0x0003e4000b901d74 */
.L_x_977:
[----:B------:R-:W-:Y:S05]  /*34a0*/  BSYNC B0 ;  /* 0x0000000000007941 */ /* 0x000fea0003800000 */
.L_x_976:
[----:B------:R-:W-:Y:S01]  /*34b0*/  ULDC.64 UR16, c[0x0][0x1a0] ;  /* 0x0000680000107ab9 */ /* 0x000fe20000000a00 */
[----:B------:R-:W-:Y:S01]  /*34c0*/  IMAD.WIDE.U32 R8, R4, c[0x0][0x1a0], R158 ;  /* 0x0000680004087a25 */ /* 0x000fe200078e009e */
[----:B------:R-:W-:Y:S01]  /*34d0*/  UIMAD UR15, UR15, UR16, URZ ;  /* 0x000000100f0f72a4 */ /* 0x000fe2000f8e023f */
[----:B------:R1:W-:Y:S01]  /*34e0*/  @P3 STS [R5+0x8000], RZ ;  /* 0x008000ff05003388 */ /* 0x0003e20000000800 */
[----:B------:R-:W-:Y:S02]  /*34f0*/  BSSY B0, `(.L_x_978) ;  /* 0x000001d000007945 */ /* 0x000fe40003800000 */
[----:B------:R-:W-:Y:S01]  /*3500*/  UIMAD UR7, UR7, UR17, UR15 ;  /* 0x00000011070772a4 */ /* 0x000fe2000f8e020f */
[----:B------:R1:W-:Y:S01]  /*3510*/  @P3 STS [R5+0x8004], RZ ;  /* 0x008004ff05003388 */ /* 0x0003e20000000800 */
[----:B------:R-:W-:-:S03]  /*3520*/  IADD3 R8, P1, R8, UR20, RZ ;  /* 0x0000001408087c10 */ /* 0x000fc6000ff3e0ff */
[----:B------:R1:W-:Y:S01]  /*3530*/  @P3 STS.64 [R5+0x8008], RZ ;  /* 0x008008ff05003388 */ /* 0x0003e20000000a00 */
        /* <DEDUP_REMOVED lines=24> */
.L_x_979:
[----:B------:R-:W-:Y:S05]  /*36c0*/  BSYNC B0 ;  /* 0x0000000000007941 */ /* 0x000fea0003800000 */
.L_x_978:
[----:B------:R1:W-:Y:S01]  /*36d0*/  @P2 STS.128 [R5+0x9000], RZ ;  /* 0x009000ff05002388 */ /* 0x0003e20000000c00 */
[----:B------:R-:W-:Y:S01]  /*36e0*/  BSSY B0, `(.L_x_980) ;  /* 0x0000013000007945 */ /* 0x000fe20003800000 */
        /* <DEDUP_REMOVED lines=18> */
.L_x_981:
[----:B------:R-:W-:Y:S05]  /*3810*/  BSYNC B0 ;  /* 0x0000000000007941 */ /* 0x000fea0003800000 */
.L_x_980:
[----:B------:R-:W-:Y:S01]  /*3820*/  IMAD.MOV.U32 R4, RZ, RZ, c[0x0][0x308] ;  /* 0x0000c200ff047624 */ /* 0x000fe200078e00ff */
[----:B------:R-:W1:Y:S02]  /*3830*/  R2UR UR8, R151 ;  /* 0x00000000970873c2 */ /* 0x000e6400000e0000 */
[----:B-1234-:R-:W-:Y:S01]  /*3840*/  IMAD.MOV.U32 R5, RZ, RZ, c[0x0][0x30c] ;  /* 0x0000c300ff057624 */ /* 0x01efe200078e00ff */
[----:B------:R-:W0:Y:S04]  /*3850*/  LDGDEPBAR ;  /* 0x00000000000079af */ /* 0x000e280000000000 */
[----:B------:R1:W2:Y:S01]  /*3860*/  LDG.E.64 R6, [R4.64+0x8] ;  /* 0x0000083404067981 */ /* 0x0002a2000c1e1b00 */
[----:B------:R-:W3:Y:S03]  /*3870*/  R2UR UR7, R165 ;  /* 0x00000000a50773c2 */ /* 0x000ee600000e0000 */
[----:B-1----:R-:W4:Y:S01]  /*3880*/  LDG.E.64 R4, [R4.64] ;  /* 0x0000003404047981 */ /* 0x002f22000c1e1b00 */
[----:B------:R-:W-:-:S02]  /*3890*/  IADD3 R131, R139, 0x1000, RZ ;  /* 0x000010008b837810 */ /* 0x000fc40007ffe0ff */
[----:B------:R-:W-:Y:S02]  /*38a0*/  IADD3 R130, R138, 0x1000, RZ ;  /* 0x000010008a827810 */ /* 0x000fe40007ffe0ff */
[----:B------:R-:W-:Y:S02]  /*38b0*/  SHF.R.S32.HI R179, RZ, 0x1f, R178 ;  /* 0x0000001fffb37819 */ /* 0x000fe400000114b2 */
        /* <DEDUP_REMOVED lines=20> */
[----:B------:R-:W-:Y:S02]  /*3a00*/  IMAD.SHL.U32 R130, R130, 0x2, RZ ;  /* 0x0000000282827824 */ /* 0x000fe400078e00ff */
[----:B------:R-:W-:Y:S01]  /*3a10*/  IMAD.MOV.U32 R177, RZ, RZ, 0x4 ;  /* 0x00000004ffb17424 */ /* 0x000fe200078e00ff */
[----:B------:R-:W-:Y:S01]  /*3a20*/  ULDC UR28, c[0x0][0x2e4] ;  /* 0x0000b900001c7ab9 */ /* 0x000fe20000000800 */
[----:B--2---:R-:W-:-:S04]  /*3a30*/  IADD3 R178, P2, P1, R6, UR8, R178 ;  /* 0x0000000806b27c10 */ /* 0x004fc8000f95e0b2 */
[----:B---3--:R-:W-:Y:S01]  /*3a40*/  IADD3.X R179, R7, UR7, R179, P2, P1 ;  /* 0x0000000707b37c10 */ /* 0x008fe200097e24b3 */
[----:B----4-:R-:W1:Y:S08]  /*3a50*/  R2UR UR16, R4 ;  /* 0x00000000041073c2 */ /* 0x010e7000000e0000 */
        /* <DEDUP_REMOVED lines=14> */
.L_x_986:
[----:B------:R-:W0:Y:S01]  /*3b40*/  LDGDEPBAR ;  /* 0x00000000000079af */ /* 0x000e220000000000 */
[----:B------:R-:W-:Y:S01]  /*3b50*/  IMAD.U32 R4, RZ, RZ, UR30 ;  /* 0x0000001eff047e24 */ /* 0x000fe2000f8e00ff */
[----:B------:R-:W-:Y:S01]  /*3b60*/  IADD3 R112, R136, R131, RZ ;  /* 0x0000008388707210 */ /* 0x000fe20007ffe0ff */
[----:B------:R-:W-:Y:S01]  /*3b70*/  IMAD.U32 R5, RZ, RZ, UR29 ;  /* 0x0000001dff057e24 */ /* 0x000fe2000f8e00ff */
[----:B------:R-:W-:Y:S02]  /*3b80*/  USHF.L.U32 UR27, UR14, 0x7, URZ ;  /* 0x000000070e1b7899 */ /* 0x000fe4000800063f */
[C---:B------:R-:W-:Y:S02]  /*3b90*/  LEA R4, P0, R140.reuse, R4, 0x2 ;  /* 0x000000048c047211 */ /* 0x040fe400078010ff */
[----:B------:R-:W-:Y:S02]  /*3ba0*/  UIADD3 UR26, UR27, UR9, URZ ;  /* 0x000000091b1a7290 */ /* 0x000fe4000fffe03f */
[----:B------:R-:W-:Y:S02]  /*3bb0*/  LEA.HI.X.SX32 R5, R140, R5, 0x2, P0 ;  /* 0x000000058c057211 */ /* 0x000fe400000f16ff */
        /* <DEDUP_REMOVED lines=45> */
[C---:B------:R-:W-:Y:S07]  /*3e90*/  HMMA.16816.F32.BF16 R24, R112.reuse, R116, R24 ;  /* 0x000000747018723c */ /* 0x040fee0000041818 */
[----:B------:R-:W-:Y:S01]  /*3ea0*/  IMAD.MOV.U32 R116, RZ, RZ, R190 ;  /* 0x000000ffff747224 */ /* 0x000fe200078e00be */
[-C--:B------:R-:W-:Y:S04]  /*3eb0*/  HMMA.16816.F32.BF16 R28, R112, R118.reuse, R28 ;  /* 0x00000076701c723c */ /* 0x080fe8000004181c */
[----:B------:R-:W-:Y:S04]  /*3ec0*/  MOV R117, R191 ;  /* 0x000000bf00757202 */ /* 0x000fe80000000f00 */
        /* <DEDUP_REMOVED lines=20> */
.L_x_982:
[----:B------:R-:W-:Y:S01]  /*4010*/  IADD3 R123, R140, UR7, RZ ;  /* 0x000000078c7b7c10 */ /* 0x000fe2000fffe0ff */
[----:B------:R-:W1:Y:S01]  /*4020*/  S2R R106, SR_TID.X ;  /* 0x00000000006a7919 */ /* 0x000e620000002100 */
[----:B------:R-:W-:Y:S02]  /*4030*/  UIADD3 UR7, -UR8, UR4, -UR9 ;  /* 0x0000000408077290 */ /* 0x000fe4000fffe909 */
[C---:B------:R-:W-:Y:S01]  /*4040*/  IADD3 R104, R123.reuse, 0x8, RZ ;  /* 0x000000087b687810 */ /* 0x040fe20007ffe0ff */
[----:B------:R-:W-:Y:S01]  /*4050*/  UMOV UR28, UR8 ;  /* 0x00000008001c7c82 */ /* 0x000fe20008000000 */
[C---:B------:R-:W-:Y:S02]  /*4060*/  IADD3 R102, R123.reuse, 0x40, RZ ;  /* 0x000000407b667810 */ /* 0x040fe40007ffe0ff */
[C---:B------:R-:W-:Y:S02]  /*4070*/  IADD3 R100, R123.reuse, 0x48, RZ ;  /* 0x000000487b647810 */ /* 0x040fe40007ffe0ff */
[C---:B------:R-:W-:Y:S02]  /*4080*/  IADD3 R124, R123.reuse, UR7, RZ ;  /* 0x000000077b7c7c10 */ /* 0x040fe4000fffe0ff */
[----:B------:R-:W-:Y:S02]  /*4090*/  IADD3 R105, R104, UR7, RZ ;  /* 0x0000000768697c10 */ /* 0x000fe4000fffe0ff */
[----:B------:R-:W-:Y:S02]  /*40a0*/  IADD3 R103, R102, UR7, RZ ;  /* 0x0000000766677c10 */ /* 0x000fe4000fffe0ff */
[----:B------:R-:W-:Y:S01]  /*40b0*/  IADD3 R101, R100, UR7, RZ ;  /* 0x0000000764657c10 */ /* 0x000fe2000fffe0ff */
[----:B------:R-:W-:Y:S01]  /*40c0*/  UIADD3 UR7, UR4, 0x1, -UR9 ;  /* 0x0000000104077890 */ /* 0x000fe2000fffe809 */
[----:B------:R-:W-:Y:S02]  /*40d0*/  IMNMX R124, RZ, R124, !PT ;  /* 0x0000007cff7c7217 */ /* 0x000fe40007800200 */
[----:B------:R-:W-:Y:S01]  /*40e0*/  IMNMX R105, RZ, R105, !PT ;  /* 0x00000069ff697217 */ /* 0x000fe20007800200 */
[----:B------:R-:W-:Y:S01]  /*40f0*/  UIADD3 UR7, UR7, UR59, URZ ;  /* 0x0000003b07077290 */ /* 0x000fe2000fffe03f */
[----:B------:R-:W-:Y:S02]  /*4100*/  IMNMX R103, RZ, R103, !PT ;  /* 0x00000067ff677217 */ /* 0x000fe40007800200 */
[----:B------:R-:W-:Y:S01]  /*4110*/  IMNMX R101, RZ, R101, !PT ;  /* 0x00000065ff657217 */ /* 0x000fe20007800200 */
[----:B-1----:R-:W-:Y:S02]  /*4120*/  IMAD.SHL.U32 R106, R106, 0x2, RZ ;  /* 0x000000026a6a7824 */ /* 0x002fe400078e00ff */
[----:B------:R-:W-:Y:S02]  /*4130*/  IADD3 R123, R123, UR7, RZ ;  /* 0x000000077b7b7c10 */ /* 0x000fe4000fffe0ff */
[----:B------:R-:W-:Y:S02]  /*4140*/  IADD3 R104, R104, UR7, RZ ;  /* 0x0000000768687c10 */ /* 0x000fe4000fffe0ff */
[----:B------:R-:W-:Y:S01]  /*4150*/  LOP3.LUT R107, R106, 0x6, RZ, 0xc0, !PT ;  /* 0x000000066a6b7812 */ /* 0x000fe200078ec0ff */
[----:B------:R-:W-:Y:S01]  /*4160*/  IMAD.U32 R106, RZ, RZ, UR14 ;  /* 0x0000000eff6a7e24 */ /* 0x000fe2000f8e00ff */
[----:B------:R-:W-:Y:S02]  /*4170*/  IMNMX R123, R123, UR4, PT ;  /* 0x000000047b7b7c17 */ /* 0x000fe4000b800200 */
[----:B------:R-:W-:Y:S01]  /*4180*/  IADD3 R102, R102, UR7, RZ ;  /* 0x0000000766667c10 */ /* 0x000fe2000fffe0ff */
[----:B------:R-:W-:Y:S01]  /*4190*/  IMAD R107, R141, 0x40, R107 ;  /* 0x000000408d6b7824 */ /* 0x000fe200078e026b */
[----:B------:R-:W-:Y:S02]  /*41a0*/  IADD3 R100, R100, UR7, RZ ;  /* 0x0000000764647c10 */ /* 0x000fe4000fffe0ff */
[----:B------:R-:W-:Y:S01]  /*41b0*/  IMNMX R104, R104, UR4, PT ;  /* 0x0000000468687c17 */ /* 0x000fe2000b800200 */
[----:B------:R-:W-:Y:S01]  /*41c0*/  IMAD R106, R106, 0x80, R107 ;  /* 0x000000806a6a7824 */ /* 0x000fe200078e026b */
[----:B------:R-:W-:Y:S02]  /*41d0*/  IMNMX R102, R102, UR4, PT ;  /* 0x0000000466667c17 */ /* 0x000fe4000b800200 */
[----:B------:R-:W-:Y:S02]  /*41e0*/  IMNMX R100, R100, UR4, PT ;  /* 0x0000000464647c17 */ /* 0x000fe4000b800200 */
[CC--:B------:R-:W-:Y:S02]  /*41f0*/  ISETP.GE.AND P0, PT, R106.reuse, R124.reuse, PT ;  /* 0x0000007c6a00720c */ /* 0x0c0fe40003f06270 */
        /* <DEDUP_REMOVED lines=206> */
.L_x_983:
[C---:B------:R-:W-:Y:S01]  /*4ee0*/  FSETP.NEU.FTZ.AND P0, PT, R183.reuse, -INF , PT ;  /* 0xff800000b700780b */ /* 0x040fe20003f1d000 */
[----:B------:R-:W-:Y:S01]  /*4ef0*/  FMUL.FTZ R100, R183, 1.4426950216293334961 ;  /* 0x3fb8aa3bb7647820 */ /* 0x000fe20000410000 */
[----:B------:R-:W-:Y:S01]  /*4f00*/  UISETP.GT.AND UP2, UPT, UR6, UR32, UPT ;  /* 0x000000200600728c */ /* 0x000fe2000bf44270 */
[----:B------:R-:W-:Y:S03]  /*4f10*/  FMUL.FTZ R101, R184, 1.4426950216293334961 ;  /* 0x3fb8aa3bb8657820 */ /* 0x000fe60000410000 */
[----:B------:R-:W-:Y:S02]  /*4f20*/  FSEL R100, R100, RZ, P0 ;  /* 0x000000ff64647208 */ /* 0x000fe40000000000 */
[----:B------:R-:W-:Y:S03]  /*4f30*/  FSETP.NEU.FTZ.AND P0, PT, R184, -INF , PT ;  /* 0xff800000b800780b */ /* 0x000fe60003f1d000 */
[--C-:B------:R-:W-:Y:S01]  /*4f40*/  FFMA.FTZ R64, R64, c[0x0][0x23c], -R100.reuse ;  /* 0x00008f0040407a23 */ /* 0x100fe20000010864 */
[----:B------:R-:W-:Y:S01]  /*4f50*/  FSEL R101, R101, RZ, P0 ;  /* 0x000000ff65657208 */ /* 0x000fe20000000000 */
[--C-:B------:R-:W-:Y:S01]  /*4f60*/  FFMA.FTZ R16, R16, c[0x0][0x23c], -R100.reuse ;  /* 0x00008f0010107a23 */ /* 0x100fe20000010864 */
[----:B------:R-:W-:Y:S01]  /*4f70*/  FSETP.NEU.FTZ.AND P0, PT, R181, -INF , PT ;  /* 0xff800000b500780b */ /* 0x000fe20003f1d000 */
        /* <DEDUP_REMOVED lines=24> */
[----:B------:R-:W-:Y:S01]  /*5100*/  FFMA.FTZ R55, R55, c[0x0][0x23c], -R101 ;  /* 0x00008f0037377a23 */ /* 0x000fe20000010865 */
[----:B------:R-:W-:Y:S01]  /*5110*/  FSEL R19, R19, RZ, P0 ;  /* 0x000000ff13137208 */ /* 0x000fe20000000000 */
[----:B------:R1:W-:Y:S01]  /*5120*/  MUFU.EX2 R223, R4 ;  /* 0x0000000400df7308 */ /* 0x0003e20000000800 */
[----:B------:R-:W-:Y:S01]  /*5130*/  FSETP.NEU.FTZ.AND P0, PT, R182, -INF , PT ;  /* 0xff800000b600780b */ /* 0x000fe20003f1d000 */
[----:B------:R-:W-:Y:S02]  /*5140*/  FFMA.FTZ R17, R17, c[0x0][0x23c], -R100 ;  /* 0x00008f0011117a23 */ /* 0x000fe40000010864 */
[--C-:B------:R-:W-:Y:S02]  /*5150*/  FFMA.FTZ R60, R60, c[0x0][0x23c], -R19.reuse ;  /* 0x00008f003c3c7a23 */ /* 0x100fe40000010813 */
[----:B--2---:R-:W-:Y:S02]  /*5160*/  FMUL.FTZ R16, R182, 1.4426950216293334961 ;  /* 0x3fb8aa3bb6107820 */ /* 0x004fe40000410000 */
[--C-:B------:R-:W-:Y:S02]  /*5170*/  FFMA.FTZ R28, R28, c[0x0][0x23c], -R19.reuse ;  /* 0x00008f001c1c7a23 */ /* 0x100fe40000010813 */
[----:B------:R2:W-:Y:S01]  /*5180*/  MUFU.EX2 R119, R51 ;  /* 0x0000003300777308 */ /* 0x0005e20000000800 */
[----:B------:R-:W-:Y:S01]  /*5190*/  FSEL R16, R16, RZ, P0 ;  /* 0x000000ff10107208 */ /* 0x000fe20000000000 */
[----:B------:R-:W-:Y:S02]  /*51a0*/  FFMA.FTZ R12, R12, c[0x0][0x23c], -R19 ;  /* 0x00008f000c0c7a23 */ /* 0x000fe40000010813 */
[----:B----4-:R-:W-:Y:S02]  /*51b0*/  IMAD.U32 R50, RZ, RZ, UR6 ;  /* 0x00000006ff327e24 */ /* 0x010fe4000f8e00ff */
[----:B------:R-:W-:Y:S02]  /*51c0*/  FFMA.FTZ R30, R30, c[0x0][0x23c], -R16 ;  /* 0x00008f001e1e7a23 */ /* 0x000fe40000010810 */
[----:B------:R-:W-:Y:S02]  /*51d0*/  IMAD R50, R50, 0x8, R142 ;  /* 0x0000000832327824 */ /* 0x000fe400078e028e */
[----:B------:R-:W-:Y:S01]  /*51e0*/  MUFU.EX2 R222, R7 ;  /* 0x0000000700de7308 */ /* 0x000fe20000000800 */
[--C-:B------:R-:W-:Y:S02]  /*51f0*/  FFMA.FTZ R11, R11, c[0x0][0x23c], -R16.reuse ;  /* 0x00008f000b0b7a23 */ /* 0x100fe40000010810 */
[----:B------:R-:W-:Y:S01]  /*5200*/  IADD3 R108, R50, 0x4, RZ ;  /* 0x00000004326c7810 */ /* 0x000fe20007ffe0ff */
[----:B-1----:R-:W-:Y:S02]  /*5210*/  IMAD.U32 R4, RZ, RZ, UR14 ;  /* 0x0000000eff047e24 */ /* 0x002fe4000f8e00ff */
[--C-:B------:R-:W-:Y:S02]  /*5220*/  FFMA.FTZ R31, R31, c[0x0][0x23c], -R16.reuse ;  /* 0x00008f001f1f7a23 */ /* 0x100fe40000010810 */
[----:B------:R-:W-:Y:S02]  /*5230*/  IMAD R4, R4, 0x2, R141 ;  /* 0x0000000204047824 */ /* 0x000fe400078e028d */
[----:B------:R1:W-:Y:S01]  /*5240*/  MUFU.EX2 R204, R60 ;  /* 0x0000003c00cc7308 */ /* 0x0003e20000000800 */
[--C-:B------:R-:W-:Y:S02]  /*5250*/  FFMA.FTZ R14, R14, c[0x0][0x23c], -R16.reuse ;  /* 0x00008f000e0e7a23 */ /* 0x100fe40000010810 */
[--C-:B------:R-:W-:Y:S02]  /*5260*/  FFMA.FTZ R15, R15, c[0x0][0x23c], -R16.reuse ;  /* 0x00008f000f0f7a23 */ /* 0x100fe40000010810 */
[----:B--2---:R-:W-:Y:S04]  /*5270*/  IMAD.WIDE.U32 R50, R50, -0x326172a9, RZ ;  /* 0xcd9e8d5732327825 */ /* 0x004fe800078e00ff */
[----:B------:R-:W-:Y:S01]  /*5280*/  FFMA.FTZ R63, R63, c[0x0][0x23c], -R16 ;  /* 0x00008f003f3f7a23 */ /* 0x000fe20000010810 */
[----:B------:R-:W-:Y:S01]  /*5290*/  LOP3.LUT R210, R51, R179, RZ, 0x3c, !PT ;  /* 0x000000b333d27212 */ /* 0x000fe200078e3cff */
[----:B------:R2:W-:Y:S01]  /*52a0*/  MUFU.EX2 R242, R6 ;  /* 0x0000000600f27308 */ /* 0x0005e20000000800 */
[--C-:B------:R-:W-:Y:S02]  /*52b0*/  FFMA.FTZ R24, R24, c[0x0][0x23c], -R19.reuse ;  /* 0x00008f0018187a23 */ /* 0x100fe40000010813 */
[--C-:B------:R-:W-:Y:S02]  /*52c0*/  FFMA.FTZ R44, R44, c[0x0][0x23c], -R19.reuse ;  /* 0x00008f002c2c7a23 */ /* 0x100fe40000010813 */
[----:B------:R-:W-:Y:S04]  /*52d0*/  IMAD.WIDE.U32 R210, R210, -0x2daee0ad, RZ ;  /* 0xd2511f53d2d27825 */ /* 0x000fe800078e00ff */
[--C-:B------:R-:W-:Y:S01]  /*52e0*/  FFMA.FTZ R29, R29, c[0x0][0x23c], -R19.reuse ;  /* 0x00008f001d1d7a23 */ /* 0x100fe20000010813 */
[----:B------:R4:W-:Y:S01]  /*52f0*/  MUFU.EX2 R196, R34 ;  /* 0x0000002200c47308 */ /* 0x0009e20000000800 */
[--C-:B------:R-:W-:Y:S02]  /*5300*/  FFMA.FTZ R8, R8, c[0x0][0x23c], -R19.reuse ;  /* 0x00008f0008087a23 */ /* 0x100fe40000010813 */
[----:B-1----:R-:W-:Y:S02]  /*5310*/  IMAD.SHL.U32 R60, R4, 0x2, RZ ;  /* 0x00000002043c7824 */ /* 0x002fe400078e00ff */
[--C-:B------:R-:W-:Y:S02]  /*5320*/  FFMA.FTZ R230, R40, c[0x0][0x23c], -R19.reuse ;  /* 0x00008f0028e67a23 */ /* 0x100fe40000010813 */
[--C-:B------:R-:W-:Y:S02]  /*5330*/  FFMA.FTZ R13, R13, c[0x0][0x23c], -R19.reuse ;  /* 0x00008f000d0d7a23 */ /* 0x100fe40000010813 */
[--C-:B------:R-:W-:Y:S01]  /*5340*/  FFMA.FTZ R25, R25, c[0x0][0x23c], -R19.reuse ;  /* 0x00008f0019197a23 */ /* 0x100fe20000010813 */
[----:B------:R1:W-:Y:S01]  /*5350*/  MUFU.EX2 R200, R30 ;  /* 0x0000001e00c87308 */ /* 0x0003e20000000800 */
[--C-:B------:R-:W-:Y:S02]  /*5360*/  FFMA.FTZ R45, R45, c[0x0][0x23c], -R19.reuse ;  /* 0x00008f002d2d7a23 */ /* 0x100fe40000010813 */
[--C-:B------:R-:W-:Y:S02]  /*5370*/  FFMA.FTZ R9, R9, c[0x0][0x23c], -R19.reuse ;  /* 0x00008f0009097a23 */ /* 0x100fe40000010813 */
[----:B--2---:R-:W-:Y:S04]  /*5380*/  IMAD.WIDE.U32 R6, R178, -0x2daee0ad, RZ ;  /* 0xd2511f53b2067825 */ /* 0x004fe800078e00ff */
[--C-:B------:R-:W-:Y:S01]  /*5390*/  FFMA.FTZ R41, R41, c[0x0][0x23c], -R19.reuse ;  /* 0x00008f0029297a23 */ /* 0x100fe20000010813 */
[----:B------:R-:W-:Y:S01]  /*53a0*/  LOP3.LUT R110, R6, UR50, RZ, 0x3c, !PT ;  /* 0x00000032066e7c12 */ /* 0x000fe2000f8e3cff */
[----:B------:R2:W-:Y:S01]  /*53b0*/  MUFU.EX2 R244, R11 ;  /* 0x0000000b00f47308 */ /* 0x0005e20000000800 */
[--C-:B------:R-:W-:Y:S01]  /*53c0*/  FFMA.FTZ R56, R56, c[0x0][0x23c], -R19.reuse ;  /* 0x00008f0038387a23 */ /* 0x100fe20000010813 */
[----:B----4-:R-:W-:Y:S01]  /*53d0*/  IADD3 R34, R60, 0x1, RZ ;  /* 0x000000013c227810 */ /* 0x010fe20007ffe0ff */
[--C-:B------:R-:W-:Y:S01]  /*53e0*/  FFMA.FTZ R57, R57, c[0x0][0x23c], -R19.reuse ;  /* 0x00008f0039397a23 */ /* 0x100fe20000010813 */
[----:B------:R-:W-:Y:S01]  /*53f0*/  LOP3.LUT R60, R7, UR31, R60, 0x96, !PT ;  /* 0x0000001f073c7c12 */ /* 0x000fe2000f8e963c */
[----:B------:R-:W-:Y:S01]  /*5400*/  FFMA.FTZ R19, R61, c[0x0][0x23c], -R19 ;  /* 0x00008f003d137a23 */ /* 0x000fe20000010813 */
[----:B------:R-:W-:Y:S01]  /*5410*/  LOP3.LUT R112, R110, R211, RZ, 0x3c, !PT ;  /* 0x000000d36e707212 */ /* 0x000fe200078e3cff */
[----:B------:R-:W-:Y:S01]  /*5420*/  FFMA.FTZ R245, R10, c[0x0][0x23c], -R16 ;  /* 0x00008f000af57a23 */ /* 0x000fe20000010810 */
[----:B------:R-:W-:Y:S02]  /*5430*/  LOP3.LUT R34, R7, UR31, R34, 0x96, !PT ;  /* 0x0000001f07227c12 */ /* 0x000fe4000f8e9622 */
[----:B------:R4:W-:Y:S01]  /*5440*/  MUFU.EX2 R127, R31 ;  /* 0x0000001f007f7308 */ /* 0x0009e20000000800 */
[----:B------:R-:W-:Y:S04]  /*5450*/  IMAD.WIDE.U32 R60, R60, -0x326172a9, RZ ;  /* 0xcd9e8d573c3c7825 */ /* 0x000fe800078e00ff */
[----:B------:R-:W-:Y:S01]  /*5460*/  IMAD.WIDE.U32 R112, R112, -0x326172a9, RZ ;  /* 0xcd9e8d5770707825 */ /* 0x000fe200078e00ff */
[----:B------:R-:W-:Y:S03]  /*5470*/  LOP3.LUT R10, R61, UR25, R50, 0x96, !PT ;  /* 0x000000193d0a7c12 */ /* 0x000fe6000f8e9632 */
[----:B------:R-:W-:Y:S01]  /*5480*/  IMAD.WIDE.U32 R108, R108, -0x326172a9, RZ ;  /* 0xcd9e8d576c6c7825 */ /* 0x000fe200078e00ff */
[----:B------:R-:W-:Y:S01]  /*5490*/  LOP3.LUT R212, R113, UR24, R60, 0x96, !PT ;  /* 0x0000001871d47c12 */ /* 0x000fe2000f8e963c */
[----:B------:R3:W-:Y:S02]  /*54a0*/  MUFU.EX2 R122, R35 ;  /* 0x00000023007a7308 */ /* 0x0007e40000000800 */
[----:B------:R-:W-:Y:S01]  /*54b0*/  FFMA.FTZ R26, R26, c[0x0][0x23c], -R16 ;  /* 0x00008f001a1a7a23 */ /* 0x000fe20000010810 */
[----:B-1----:R-:W-:Y:S01]  /*54c0*/  LOP3.LUT R30, R109, R179, RZ, 0x3c, !PT ;  /* 0x000000b36d1e7212 */ /* 0x002fe200078e3cff */
[----:B------:R-:W-:Y:S01]  /*54d0*/  IMAD.WIDE.U32 R212, R212, -0x2daee0ad, RZ ;  /* 0xd2511f53d4d47825 */ /* 0x000fe200078e00ff */
[----:B------:R-:W-:Y:S03]  /*54e0*/  LOP3.LUT R4, R61, UR25, R108, 0x96, !PT ;  /* 0x000000193d047c12 */ /* 0x000fe6000f8e966c */
[----:B--2---:R-:W-:Y:S02]  /*54f0*/  IMAD.WIDE.U32 R10, R10, -0x2daee0ad, RZ ;  /* 0xd2511f530a0a7825 */ /* 0x004fe400078e00ff */
[----:B------:R1:W-:Y:S02]  /*5500*/  MUFU.EX2 R240, R14 ;  /* 0x0000000e00f07308 */ /* 0x0003e40000000800 */
[----:B------:R-:W-:Y:S01]  /*5510*/  IMAD.WIDE.U32 R102, R4, -0x2daee0ad, RZ ;  /* 0xd2511f5304667825 */ /* 0x000fe200078e00ff */
[----:B------:R-:W-:Y:S02]  /*5520*/  LOP3.LUT R106, R11, UR23, R210, 0x96, !PT ;  /* 0x000000170b6a7c12 */ /* 0x000fe4000f8e96d2 */
[----:B------:R-:W-:Y:S01]  /*5530*/  LOP3.LUT R10, R213, UR21, R10, 0x96, !PT ;  /* 0x00000015d50a7c12 */ /* 0x000fe2000f8e960a */
[----:B----4-:R-:W-:Y:S04]  /*5540*/  IMAD.WIDE.U32 R30, R30, -0x2daee0ad, RZ ;  /* 0xd2511f531e1e7825 */ /* 0x010fe800078e00ff */
[----:B------:R2:W-:Y:S01]  /*5550*/  MUFU.EX2 R208, R15 ;  /* 0x0000000f00d07308 */ /* 0x0005e20000000800 */
[----:B------:R-:W-:Y:S01]  /*5560*/  LOP3.LUT R110, R110, R31, RZ, 0x3c, !PT ;  /* 0x0000001f6e6e7212 */ /* 0x000fe200078e3cff */
[----:B------:R-:W-:Y:S04]  /*5570*/  IMAD.WIDE.U32 R106, R106, -0x326172a9, RZ ;  /* 0xcd9e8d576a6a7825 */ /* 0x000fe800078e00ff */
[----:B---3--:R-:W-:Y:S01]  /*5580*/  IMAD.WIDE.U32 R34, R34, -0x326172a9, RZ ;  /* 0xcd9e8d5722227825 */ /* 0x008fe200078e00ff */
[----:B------:R-:W-:Y:S03]  /*5590*/  LOP3.LUT R114, R107, UR22, R112, 0x96, !PT ;  /* 0x000000166b727c12 */ /* 0x000fe6000f8e9670 */
[----:B------:R3:W-:Y:S01]  /*55a0*/  MUFU.EX2 R237, R22 ;  /* 0x0000001600ed7308 */ /* 0x0007e20000000800 */
[----:B------:R-:W-:Y:S01]  /*55b0*/  LOP3.LUT R50, R35, UR25, R50, 0x96, !PT ;  /* 0x0000001923327c12 */ /* 0x000fe2000f8e9632 */
[----:B------:R-:W-:Y:S01]  /*55c0*/  IMAD.WIDE.U32 R114, R114, -0x2daee0ad, RZ ;  /* 0xd2511f5372727825 */ /* 0x000fe200078e00ff */
[----:B------:R-:W-:Y:S02]  /*55d0*/  LOP3.LUT R104, R113, UR24, R34, 0x96, !PT ;  /* 0x0000001871687c12 */ /* 0x000fe4000f8e9622 */
[----:B-1----:R-:W-:Y:S01]  /*55e0*/  LOP3.LUT R14, R103, UR23, R30, 0x96, !PT ;  /* 0x00000017670e7c12 */ /* 0x002fe2000f8e961e */
[----:B------:R-:W-:Y:S01]  /*55f0*/  IMAD.WIDE.U32 R110, R110, -0x326172a9, RZ ;  /* 0xcd9e8d576e6e7825 */ /* 0x000fe200078e00ff */
[----:B------:R-:W-:Y:S03]  /*5600*/  LOP3.LUT R108, R35, UR25, R108, 0x96, !PT ;  /* 0x00000019236c7c12 */ /* 0x000fe6000f8e966c */
[----:B------:R1:W-:Y:S01]  /*5610*/  MUFU.EX2 R205, R23 ;  /* 0x0000001700cd7308 */ /* 0x0003e20000000800 */
[C---:B------:R-:W-:Y:S01]  /*5620*/  LOP3.LUT R60, R111.reuse, UR24, R60, 0x96, !PT ;  /* 0x000000186f3c7c12 */ /* 0x040fe2000f8e963c */
[----:B------:R-:W-:Y:S01]  /*5630*/  IMAD.WIDE.U32 R10, R10, -0x326172a9, RZ ;  /* 0xcd9e8d570a0a7825 */ /* 0x000fe200078e00ff */
[----:B------:R-:W-:Y:S03]  /*5640*/  LOP3.LUT R34, R111, UR24, R34, 0x96, !PT ;  /* 0x000000186f227c12 */ /* 0x000fe6000f8e9622 */
[----:B--2---:R-:W-:Y:S01]  /*5650*/  IMAD.WIDE.U32 R14, R14, -0x326172a9, RZ ;  /* 0xcd9e8d570e0e7825 */ /* 0x004fe200078e00ff */
[----:B------:R-:W-:Y:S03]  /*5660*/  LOP3.LUT R106, R11, UR20, R106, 0x96, !PT ;  /* 0x000000140b6a7c12 */ /* 0x000fe6000f8e966a */
[----:B------:R2:W4:Y:S01]  /*5670*/  MUFU.EX2 R121, R32 ;  /* 0x0000002000797308 */ /* 0x0005220000000800 */
[----:B------:R-:W-:Y:S01]  /*5680*/  LOP3.LUT R6, R15, UR22, R110, 0x96, !PT ;  /* 0x000000160f067c12 */ /* 0x000fe2000f8e966e */
[----:B------:R-:W-:Y:S01]  /*5690*/  FFMA.FTZ R27, R27, c[0x0][0x23c], -R16 ;  /* 0x00008f001b1b7a23 */ /* 0x000fe20000010810 */
[----:B---3--:R-:W-:Y:S01]  /*56a0*/  LOP3.LUT R22, R115, UR19, R212, 0x96, !PT ;  /* 0x0000001373167c12 */ /* 0x008fe2000f8e96d4 */
[----:B------:R-:W-:Y:S04]  /*56b0*/  IMAD.WIDE.U32 R104, R104, -0x2daee0ad, RZ ;  /* 0xd2511f5368687825 */ /* 0x000fe800078e00ff */
[----:B------:R-:W-:Y:S02]  /*56c0*/  IMAD.WIDE.U32 R50, R50, -0x2daee0ad, RZ ;  /* 0xd2511f5332327825 */ /* 0x000fe400078e00ff */
[----:B------:R-:W3:Y:S02]  /*56d0*/  MUFU.EX2 R125, R28 ;  /* 0x0000001c007d7308 */ /* 0x000ee40000000800 */
[----:B------:R-:W-:Y:S01]  /*56e0*/  IMAD.WIDE.U32 R106, R106, -0x2daee0ad, RZ ;  /* 0xd2511f536a6a7825 */ /* 0x000fe200078e00ff */
[----:B------:R-:W-:Y:S02]  /*56f0*/  LOP3.LUT R210, R51, UR23, R210, 0x96, !PT ;  /* 0x0000001733d27c12 */ /* 0x000fe4000f8e96d2 */
[----:B------:R-:W-:Y:S01]  /*5700*/  LOP3.LUT R50, R105, UR21, R50, 0x96, !PT ;  /* 0x0000001569327c12 */ /* 0x000fe2000f8e9632 */
[----:B------:R-:W-:Y:S04]  /*5710*/  IMAD.WIDE.U32 R60, R60, -0x2daee0ad, RZ ;  /* 0xd2511f533c3c7825 */ /* 0x000fe800078e00ff */
[----:B------:R3:W-:Y:S01]  /*5720*/  MUFU.EX2 R234, R29 ;  /* 0x0000001d00ea7308 */ /* 0x0007e20000000800 */
[----:B------:R-:W-:Y:S01]  /*5730*/  IMAD.WIDE.U32 R6, R6, -0x2daee0ad, RZ ;  /* 0xd2511f5306067825 */ /* 0x000fe200078e00ff */
[----:B------:R-:W-:Y:S03]  /*5740*/  LOP3.LUT R102, R61, UR21, R102, 0x96, !PT ;  /* 0x000000153d667c12 */ /* 0x000fe6000f8e9666 */
[----:B------:R-:W-:Y:S01]  /*5750*/  FFMA.FTZ R47, R47, c[0x0][0x23c], -R16 ;  /* 0x00008f002f2f7a23 */ /* 0x000fe20000010810 */
[----:B------:R-:W-:Y:S01]  /*5760*/  LOP3.LUT R60, R7, UR19, R60, 0x96, !PT ;  /* 0x00000013073c7c12 */ /* 0x000fe2000f8e963c */
[----:B------:R-:W-:Y:S01]  /*5770*/  IMAD.WIDE.U32 R210, R210, -0x326172a9, RZ ;  /* 0xcd9e8d57d2d27825 */ /* 0x000fe200078e00ff */
[----:B------:R-:W-:Y:S02]  /*5780*/  LOP3.LUT R7, R107, UR17, R114, 0x96, !PT ;  /* 0x000000116b077c12 */ /* 0x000fe4000f8e9672 */
[----:B------:R4:W-:Y:S01]  /*5790*/  MUFU.EX2 R233, R33 ;  /* 0x0000002100e97308 */ /* 0x0009e20000000800 */
[----:B------:R-:W-:Y:S01]  /*57a0*/  IMAD.WIDE.U32 R50, R50, -0x326172a9, RZ ;  /* 0xcd9e8d5732327825 */ /* 0x000fe200078e00ff */
[----:B------:R-:W-:Y:S03]  /*57b0*/  LOP3.LUT R112, R211, UR22, R112, 0x96, !PT ;  /* 0x00000016d3707c12 */ /* 0x000fe6000f8e9670 */
[----:B-1----:R-:W-:Y:S01]  /*57c0*/  IMAD.WIDE.U32 R22, R22, -0x326172a9, RZ ;  /* 0xcd9e8d5716167825 */ /* 0x002fe200078e00ff */
[----:B--2---:R-:W-:Y:S03]  /*57d0*/  LOP3.LUT R32, R51, UR20, R210, 0x96, !PT ;  /* 0x0000001433207c12 */ /* 0x004fe6000f8e96d2 */
[----:B------:R-:W-:Y:S01]  /*57e0*/  IMAD.WIDE.U32 R60, R60, -0x326172a9, RZ ;  /* 0xcd9e8d573c3c7825 */ /* 0x000fe200078e00ff */
[----:B------:R-:W-:Y:S01]  /*57f0*/  LOP3.LUT R10, R23, UR18, R10, 0x96, !PT ;  /* 0x00000012170a7c12 */ /* 0x000fe2000f8e960a */
[----:B------:R1:W-:Y:S02]  /*5800*/  MUFU.EX2 R235, R26 ;  /* 0x0000001a00eb7308 */ /* 0x0003e40000000800 */
[----:B------:R-:W-:Y:S04]  /*5810*/  IMAD.WIDE.U32 R102, R102, -0x326172a9, RZ ;  /* 0xcd9e8d5766667825 */ /* 0x000fe800078e00ff */
[----:B---3--:R-:W-:Y:S01]  /*5820*/  IMAD.WIDE.U32 R28, R7, -0x326172a9, RZ ;  /* 0xcd9e8d57071c7825 */ /* 0x008fe200078e00ff */
[----:B------:R-:W-:Y:S03]  /*5830*/  LOP3.LUT R14, R103, UR20, R14, 0x96, !PT ;  /* 0x00000014670e7c12 */ /* 0x000fe6000f8e960e */
[----:B------:R2:W-:Y:S01]  /*5840*/  MUFU.EX2 R243, R8 ;  /* 0x0000000800f37308 */ /* 0x0005e20000000800 */
[----:B------:R-:W-:Y:S01]  /*5850*/  LOP3.LUT R7, R28, 0xff, RZ, 0xc0, !PT ;  /* 0x000000ff1c077812 */ /* 0x000fe200078ec0ff */
[----:B------:R-:W-:Y:S01]  /*5860*/  IMAD.WIDE.U32 R112, R112, -0x2daee0ad, RZ ;  /* 0xd2511f5370707825 */ /* 0x000fe200078e00ff */
[----:B------:R-:W-:Y:S02]  /*5870*/  LOP3.LUT R22, R29, UR16, R22, 0x96, !PT ;  /* 0x000000101d167c12 */ /* 0x000fe4000f8e9616 */
[----:B------:R-:W-:Y:S01]  /*5880*/  ISETP.LE.U32.AND P3, PT, R7, UR5, PT ;  /* 0x0000000507007c0c */ /* 0x000fe2000bf63070 */
[----:B----4-:R-:W-:Y:S01]  /*5890*/  IMAD.WIDE.U32 R32, R32, -0x2daee0ad, RZ ;  /* 0xd2511f5320207825 */ /* 0x010fe200078e00ff */
[----:B------:R-:W-:Y:S02]  /*58a0*/  LOP3.LUT R104, R113, UR19, R104, 0x96, !PT ;  /* 0x0000001371687c12 */ /* 0x000fe4000f8e9668 */
[----:B------:R-:W-:Y:S01]  /*58b0*/  LOP3.LUT R29, R28, 0xffff, RZ, 0xc0, !PT ;  /* 0x0000ffff1c1d7812 */ /* 0x000fe200078ec0ff */
[----:B------:R-:W-:Y:S01]  /*58c0*/  MUFU.EX2 R202, R27 ;  /* 0x0000001b00ca7308 */ /* 0x000fe20000000800 */
[----:B------:R-:W-:Y:S02]  /*58d0*/  IMAD.WIDE.U32 R10, R10, -0x2daee0ad, RZ ;  /* 0xd2511f530a0a7825 */ /* 0x000fe400078e00ff */
[----:B------:R-:W-:Y:S02]  /*58e0*/  SHF.R.U32.HI R29, RZ, 0x8, R29 ;  /* 0x00000008ff1d7819 */ /* 0x000fe4000001161d */
[----:B-1----:R-:W-:Y:S01]  /*58f0*/  LOP3.LUT R26, R61, UR18, R102, 0x96, !PT ;  /* 0x000000123d1a7c12 */ /* 0x002fe2000f8e9666 */
[----:B------:R-:W-:Y:S01]  /*5900*/  FFMA.FTZ R5, R5, c[0x0][0x23c], -R100 ;  /* 0x00008f0005057a23 */ /* 0x000fe20000010864 */
[----:B------:R-:W-:Y:S01]  /*5910*/  LOP3.LUT R102, R33, UR17, R112, 0x96, !PT ;  /* 0x0000001121667c12 */ /* 0x000fe2000f8e9670 */
[----:B------:R-:W-:Y:S01]  /*5920*/  IMAD.SHL.U32 R112, R139, 0x2, RZ ;  /* 0x000000028b707824 */ /* 0x000fe200078e00ff */
[----:B------:R-:W-:Y:S01]  /*5930*/  SHF.R.U32.HI R40, RZ, 0x10, R10 ;  /* 0x00000010ff287819 */ /* 0x000fe2000001160a */
[----:B------:R1:W-:Y:S01]  /*5940*/  MUFU.EX2 R239, R17 ;  /* 0x0000001100ef7308 */ /* 0x0003e20000000800 */
[----:B------:R-:W-:Y:S01]  /*5950*/  LOP3.LUT R29, R29, 0xffff, RZ, 0xc0, !PT ;  /* 0x0000ffff1d1d7812 */ /* 0x000fe200078ec0ff */
[----:B------:R-:W-:Y:S01]  /*5960*/  IMAD.WIDE.U32 R108, R108, -0x2daee0ad, RZ ;  /* 0xd2511f536c6c7825 */ /* 0x000fe200078e00ff */
[----:B------:R-:W-:Y:S02]  /*5970*/  LOP3.LUT R40, R40, 0xff, RZ, 0xc0, !PT ;  /* 0x000000ff28287812 */ /* 0x000fe400078ec0ff */
[----:B--2---:R-:W-:Y:S01]  /*5980*/  SHF.R.U32.HI R8, RZ, 0x18, R28 ;  /* 0x00000018ff087819 */ /* 0x004fe2000001161c */
[----:B------:R-:W-:Y:S01]  /*5990*/  IMAD.WIDE.U32 R34, R34, -0x2daee0ad, RZ ;  /* 0xd2511f5322227825 */ /* 0x000fe200078e00ff */
[----:B------:R-:W-:Y:S02]  /*59a0*/  LOP3.LUT R30, R109, UR23, R30, 0x96, !PT ;  /* 0x000000176d1e7c12 */ /* 0x000fe4000f8e961e */
[----:B------:R-:W-:Y:S01]  /*59b0*/  ISETP.LE.U32.AND P4, PT, R8, UR5, PT ;  /* 0x0000000508007c0c */ /* 0x000fe2000bf83070 */
[----:B------:R2:W-:Y:S01]  /*59c0*/  MUFU.EX2 R207, R12 ;  /* 0x0000000c00cf7308 */ /* 0x0005e20000000800 */
[----:B------:R-:W-:Y:S01]  /*59d0*/  LOP3.LUT R108, R35, UR21, R108, 0x96, !PT ;  /* 0x00000015236c7c12 */ /* 0x000fe2000f8e966c */
[----:B------:R-:W-:Y:S04]  /*59e0*/  IMAD.WIDE.U32 R102, R102, -0x326172a9, RZ ;  /* 0xcd9e8d5766667825 */ /* 0x000fe800078e00ff */
[----:B------:R-:W-:Y:S01]  /*59f0*/  IMAD.WIDE.U32 R108, R108, -0x326172a9, RZ ;  /* 0xcd9e8d576c6c7825 */ /* 0x000fe200078e00ff */
[----:B------:R-:W-:Y:S03]  /*5a00*/  SHF.R.U32.HI R7, RZ, 0x18, R102 ;  /* 0x00000018ff077819 */ /* 0x000fe60000011666 */
[----:B------:R3:W-:Y:S01]  /*5a10*/  MUFU.EX2 R124, R47 ;  /* 0x0000002f007c7308 */ /* 0x0007e20000000800 */
[----:B------:R-:W-:Y:S02]  /*5a20*/  FFMA.FTZ R20, R20, c[0x0][0x23c], -R100 ;  /* 0x00008f0014147a23 */ /* 0x000fe40000010864 */
[----:B------:R-:W-:Y:S01]  /*5a30*/  FFMA.FTZ R227, R43, c[0x0][0x23c], -R16 ;  /* 0x00008f002be37a23 */ /* 0x000fe20000010810 */
[----:B-1----:R-:W-:Y:S01]  /*5a40*/  LOP3.LUT R17, R10, 0xff, RZ, 0xc0, !PT ;  /* 0x000000ff0a117812 */ /* 0x002fe200078ec0ff */
[----:B------:R-:W-:Y:S01]  /*5a50*/  IMAD.WIDE.U32 R26, R26, -0x2daee0ad, RZ ;  /* 0xd2511f531a1a7825 */ /* 0x000fe200078e00ff */
[----:B------:R-:W-:Y:S02]  /*5a60*/  SHF.R.U32.HI R43, RZ, 0x10, R28 ;  /* 0x00000010ff2b7819 */ /* 0x000fe4000001161c */
[----:B------:R-:W-:Y:S01]  /*5a70*/  ISETP.LE.U32.AND P2, PT, R17, UR5, PT ;  /* 0x0000000511007c0c */ /* 0x000fe2000bf43070 */
[----:B------:R-:W-:Y:S01]  /*5a80*/  IMAD.WIDE.U32 R14, R14, -0x2daee0ad, RZ ;  /* 0xd2511f530e0e7825 */ /* 0x000fe200078e00ff */
[----:B------:R-:W-:Y:S01]  /*5a90*/  LOP3.LUT R28, R10, 0xffff, RZ, 0xc0, !PT ;  /* 0x0000ffff0a1c7812 */ /* 0x000fe200078ec0ff */
[----:B------:R1:W-:Y:S01]  /*5aa0*/  MUFU.EX2 R206, R18 ;  /* 0x0000001200ce7308 */ /* 0x0003e20000000800 */
[----:B------:R-:W-:Y:S01]  /*5ab0*/  LOP3.LUT R43, R43, 0xff, RZ, 0xc0, !PT ;  /* 0x000000ff2b2b7812 */ /* 0x000fe200078ec0ff */
[----:B------:R-:W-:Y:S01]  /*5ac0*/  IMAD.WIDE.U32 R104, R104, -0x326172a9, RZ ;  /* 0xcd9e8d5768687825 */ /* 0x000fe200078e00ff */
[----:B--2---:R-:W-:Y:S02]  /*5ad0*/  SHF.R.U32.HI R12, RZ, 0x18, R10 ;  /* 0x00000018ff0c7819 */ /* 0x004fe4000001160a */
[----:B------:R-:W-:Y:S01]  /*5ae0*/  SHF.R.U32.HI R10, RZ, 0x18, R26 ;  /* 0x00000018ff0a7819 */ /* 0x000fe2000001161a */
[----:B------:R-:W-:Y:S01]  /*5af0*/  FFMA.FTZ R46, R46, c[0x0][0x23c], -R16 ;  /* 0x00008f002e2e7a23 */ /* 0x000fe20000010810 */
[----:B------:R-:W-:Y:S01]  /*5b00*/  LOP3.LUT R6, R15, UR17, R6, 0x96, !PT ;  /* 0x000000110f067c12 */ /* 0x000fe2000f8e9606 */
[----:B------:R-:W-:Y:S01]  /*5b10*/  FFMA.FTZ R48, R48, c[0x0][0x23c], -R100 ;  /* 0x00008f0030307a23 */ /* 0x000fe20000010864 */
[----:B------:R-:W-:Y:S01]  /*5b20*/  ISETP.LE.U32.AND P1, PT, R12, UR5, PT ;  /* 0x000000050c007c0c */ /* 0x000fe2000bf23070 */
[----:B------:R2:W-:Y:S01]  /*5b30*/  MUFU.EX2 R123, R44 ;  /* 0x0000002c007b7308 */ /* 0x0005e20000000800 */
[----:B------:R-:W-:Y:S01]  /*5b40*/  ISETP.LE.U32.AND P5, PT, R10, UR5, PT ;  /* 0x000000050a007c0c */ /* 0x000fe2000bfa3070 */
[----:B------:R-:W-:Y:S01]  /*5b50*/  IMAD.WIDE.U32 R30, R30, -0x326172a9, RZ ;  /* 0xcd9e8d571e1e7825 */ /* 0x000fe200078e00ff */
[----:B---3--:R-:W-:Y:S02]  /*5b60*/  SHF.R.U32.HI R47, RZ, 0x18, R22 ;  /* 0x00000018ff2f7819 */ /* 0x008fe40000011616 */
[----:B------:R-:W-:Y:S01]  /*5b70*/  LOP3.LUT R50, R105, UR18, R50, 0x96, !PT ;  /* 0x0000001269327c12 */ /* 0x000fe2000f8e9632 */
[----:B------:R-:W-:Y:S01]  /*5b80*/  FFMA.FTZ R36, R36, c[0x0][0x23c], -R100 ;  /* 0x00008f0024247a23 */ /* 0x000fe20000010864 */
[----:B------:R-:W-:Y:S01]  /*5b90*/  LOP3.LUT R15, R103, UR16, R104, 0x96, !PT ;  /* 0x00000010670f7c12 */ /* 0x000fe2000f8e9668 */
[----:B------:R-:W-:Y:S01]  /*5ba0*/  IMAD.WIDE.U32 R104, R6, -0x326172a9, RZ ;  /* 0xcd9e8d5706687825 */ /* 0x000fe200078e00ff */
[----:B------:R-:W-:Y:S01]  /*5bb0*/  LOP3.LUT R110, R31, UR22, R110, 0x96, !PT ;  /* 0x000000161f6e7c12 */ /* 0x000fe2000f8e966e */
[----:B------:R3:W-:Y:S01]  /*5bc0*/  MUFU.EX2 R247, R5 ;  /* 0x0000000500f77308 */ /* 0x0007e20000000800 */
[----:B------:R-:W-:Y:S01]  /*5bd0*/  LOP3.LUT R30, R109, UR20, R30, 0x96, !PT ;  /* 0x000000146d1e7c12 */ /* 0x000fe2000f8e961e */
[----:B------:R-:W-:Y:S01]  /*5be0*/  IMAD.WIDE.U32 R50, R50, -0x2daee0ad, RZ ;  /* 0xd2511f5332327825 */ /* 0x000fe200078e00ff */
[----:B------:R-:W-:Y:S02]  /*5bf0*/  LOP3.LUT R14, R27, UR15, R14, 0x96, !PT ;  /* 0x0000000f1b0e7c12 */ /* 0x000fe4000f8e960e */
[----:B-1----:R-:W-:Y:S01]  /*5c00*/  LOP3.LUT R18, R11, UR15, R106, 0x96, !PT ;  /* 0x0000000f0b127c12 */ /* 0x002fe2000f8e966a */
[----:B------:R-:W-:Y:S01]  /*5c10*/  IMAD.WIDE.U32 R110, R110, -0x2daee0ad, RZ ;  /* 0xd2511f536e6e7825 */ /* 0x000fe200078e00ff */
[----:B------:R-:W-:Y:S02]  /*5c20*/  LOP3.LUT R11, R26, 0xff, RZ, 0xc0, !PT ;  /* 0x000000ff1a0b7812 */ /* 0x000fe400078ec0ff */
[----:B------:R-:W-:Y:S01]  /*5c30*/  LOP3.LUT R10, R105, UR16, R60, 0x96, !PT ;  /* 0x00000010690a7c12 */ /* 0x000fe2000f8e963c */
[----:B------:R1:W-:Y:S01]  /*5c40*/  MUFU.EX2 R231, R38 ;  /* 0x0000002600e77308 */ /* 0x0003e20000000800 */
[----:B------:R-:W-:Y:S01]  /*5c50*/  LOP3.LUT R34, R111, UR19, R34, 0x96, !PT ;  /* 0x000000136f227c12 */ /* 0x000fe2000f8e9622 */
[----:B------:R-:W-:Y:S01]  /*5c60*/  FFMA.FTZ R49, R49, c[0x0][0x23c], -R100 ;  /* 0x00008f0031317a23 */ /* 0x000fe20000010864 */
[----:B------:R-:W-:Y:S01]  /*5c70*/  ISETP.LE.U32.AND P6, PT, R11, UR5, PT ;  /* 0x000000050b007c0c */ /* 0x000fe2000bfc3070 */
[----:B------:R-:W-:Y:S01]  /*5c80*/  IMAD.WIDE.U32 R30, R30, -0x2daee0ad, RZ ;  /* 0xd2511f531e1e7825 */ /* 0x000fe200078e00ff */
[----:B--2---:R-:W-:Y:S02]  /*5c90*/  SHF.R.U32.HI R44, RZ, 0x18, R104 ;  /* 0x00000018ff2c7819 */ /* 0x004fe40000011668 */
[----:B------:R-:W-:Y:S01]  /*5ca0*/  SHF.R.U32.HI R28, RZ, 0x8, R28 ;  /* 0x00000008ff1c7819 */ /* 0x000fe2000001161c */
[----:B------:R-:W-:Y:S01]  /*5cb0*/  IMAD.WIDE.U32 R34, R34, -0x326172a9, RZ ;  /* 0xcd9e8d5722227825 */ /* 0x000fe200078e00ff */
[----:B------:R-:W-:Y:S01]  /*5cc0*/  LOP3.LUT R4, R31, UR17, R110, 0x96, !PT ;  /* 0x000000111f047c12 */ /* 0x000fe2000f8e966e */
[----:B------:R2:W-:Y:S01]  /*5cd0*/  MUFU.EX2 R203, R20 ;  /* 0x0000001400cb7308 */ /* 0x0005e20000000800 */
[----:B------:R-:W-:Y:S01]  /*5ce0*/  LOP3.LUT R28, R28, 0xffff, RZ, 0xc0, !PT ;  /* 0x0000ffff1c1c7812 */ /* 0x000fe200078ec0ff */
[--C-:B------:R-:W-:Y:S01]  /*5cf0*/  FFMA.FTZ R21, R21, c[0x0][0x23c], -R100.reuse ;  /* 0x00008f0015157a23 */ /* 0x100fe20000010864 */
[----:B------:R-:W-:Y:S01]  /*5d00*/  LOP3.LUT R12, R50, 0xffff, RZ, 0xc0, !PT ;  /* 0x0000ffff320c7812 */ /* 0x000fe200078ec0ff */
[----:B------:R-:W-:Y:S01]  /*5d10*/  FFMA.FTZ R52, R52, c[0x0][0x23c], -R100 ;  /* 0x00008f0034347a23 */ /* 0x000fe20000010864 */
[----:B---3--:R-:W-:Y:S01]  /*5d20*/  SHF.R.U32.HI R5, RZ, 0x18, R14 ;  /* 0x00000018ff057819 */ /* 0x008fe2000001160e */
[----:B------:R-:W-:Y:S01]  /*5d30*/  FFMA.FTZ R42, R42, c[0x0][0x23c], -R16 ;  /* 0x00008f002a2a7a23 */ /* 0x000fe20000010810 */
[----:B------:R-:W-:Y:S01]  /*5d40*/  SHF.R.U32.HI R12, RZ, 0x8, R12 ;  /* 0x00000008ff0c7819 */ /* 0x000fe2000001160c */
[--C-:B------:R-:W-:Y:S02]  /*5d50*/  FFMA.FTZ R37, R37, c[0x0][0x23c], -R100.reuse ;  /* 0x00008f0025257a23 */ /* 0x100fe40000010864 */
[----:B------:R3:W-:Y:S01]  /*5d60*/  MUFU.EX2 R191, R39 ;  /* 0x0000002700bf7308 */ /* 0x0007e20000000800 */
[----:B------:R-:W-:Y:S01]  /*5d70*/  LOP3.LUT R12, R12, 0xffff, RZ, 0xc0, !PT ;  /* 0x0000ffff0c0c7812 */ /* 0x000fe200078ec0ff */
[----:B------:R-:W-:Y:S01]  /*5d80*/  FFMA.FTZ R100, R53, c[0x0][0x23c], -R100 ;  /* 0x00008f0035647a23 */ /* 0x000fe20000010864 */
[----:B-1----:R-:W-:Y:S01]  /*5d90*/  SHF.R.U32.HI R38, RZ, 0x10, R102 ;  /* 0x00000010ff267819 */ /* 0x002fe20000011666 */
[--C-:B------:R-:W-:Y:S02]  /*5da0*/  FFMA.FTZ R59, R59, c[0x0][0x23c], -R16.reuse ;  /* 0x00008f003b3b7a23 */ /* 0x100fe40000010810 */
[--C-:B------:R-:W-:Y:S01]  /*5db0*/  FFMA.FTZ R58, R58, c[0x0][0x23c], -R16.reuse ;  /* 0x00008f003a3a7a23 */ /* 0x100fe20000010810 */
[----:B------:R-:W-:Y:S01]  /*5dc0*/  LOP3.LUT R38, R38, 0xff, RZ, 0xc0, !PT ;  /* 0x000000ff26267812 */ /* 0x000fe200078ec0ff */
[----:B------:R-:W-:Y:S02]  /*5dd0*/  FFMA.FTZ R16, R62, c[0x0][0x23c], -R16 ;  /* 0x00008f003e107a23 */ /* 0x000fe40000010810 */
[----:B------:R1:W-:Y:S01]  /*5de0*/  MUFU.EX2 R225, R46 ;  /* 0x0000002e00e17308 */ /* 0x0003e20000000800 */
[----:B--2---:R-:W-:Y:S04]  /*5df0*/  LOP3.LUT R20, R102, 0xff, RZ, 0xc0, !PT ;  /* 0x000000ff66147812 */ /* 0x004fe800078ec0ff */
[----:B------:R-:W-:Y:S02]  /*5e00*/  ISETP.LE.U32.AND P0, PT, R20, UR5, PT ;  /* 0x0000000514007c0c */ /* 0x000fe4000bf03070 */
[----:B------:R-:W-:Y:S03]  /*5e10*/  LOP3.LUT R20, R104, 0xffff, RZ, 0xc0, !PT ;  /* 0x0000ffff68147812 */ /* 0x000fe600078ec0ff */
[----:B------:R2:W4:Y:S01]  /*5e20*/  MUFU.EX2 R118, R48 ;  /* 0x0000003000767308 */ /* 0x0005220000000800 */
[----:B---3--:R-:W-:Y:S02]  /*5e30*/  SHF.R.U32.HI R39, RZ, 0x10, R26 ;  /* 0x00000010ff277819 */ /* 0x008fe4000001161a */
[----:B------:R-:W-:Y:S02]  /*5e40*/  LOP3.LUT R26, R26, 0xffff, RZ, 0xc0, !PT ;  /* 0x0000ffff1a1a7812 */ /* 0x000fe400078ec0ff */
[----:B------:R-:W-:Y:S01]  /*5e50*/  LOP3.LUT R27, R102, 0xffff, RZ, 0xc0, !PT ;  /* 0x0000ffff661b7812 */ /* 0x000fe200078ec0ff */
[----:B------:R-:W-:Y:S01]  /*5e60*/  IMAD.WIDE.U32 R102, R4, -0x326172a9, RZ ;  /* 0xcd9e8d5704667825 */ /* 0x000fe200078e00ff */
[----:B------:R-:W-:Y:S03]  /*5e70*/  LOP3.LUT R39, R39, 0xff, RZ, 0xc0, !PT ;  /* 0x000000ff27277812 */ /* 0x000fe600078ec0ff */
[----:B------:R3:W3:Y:S01]  /*5e80*/  MUFU.EX2 R201, R24 ;  /* 0x0000001800c97308 */ /* 0x0006e20000000800 */
[----:B------:R-:W-:Y:S02]  /*5e90*/  SHF.R.U32.HI R27, RZ, 0x8, R27 ;  /* 0x00000008ff1b7819 */ /* 0x000fe4000001161b */
[----:B------:R-:W-:Y:S02]  /*5ea0*/  LOP3.LUT R8, R103, UR16, R34, 0x96, !PT ;  /* 0x0000001067087c12 */ /* 0x000fe4000f8e9622 */
[----:B------:R-:W-:Y:S02]  /*5eb0*/  LOP3.LUT R34, R102, 0xff, RZ, 0xc0, !PT ;  /* 0x000000ff66227812 */ /* 0x000fe400078ec0ff */
[----:B-1----:R-:W-:Y:S02]  /*5ec0*/  LOP3.LUT R46, R104, 0xff, RZ, 0xc0, !PT ;  /* 0x000000ff682e7812 */ /* 0x002fe400078ec0ff */
[----:B------:R-:W-:Y:S01]  /*5ed0*/  SHF.R.U32.HI R23, RZ, 0x10, R102 ;  /* 0x00000010ff177819 */ /* 0x000fe20000011666 */
[----:B------:R1:W1:Y:S01]  /*5ee0*/  MUFU.EX2 R190, R36 ;  /* 0x0000002400be7308 */ /* 0x0002620000000800 */
[----:B------:R-:W-:Y:S02]  /*5ef0*/  LOP3.LUT R27, R27, 0xffff, RZ, 0xc0, !PT ;  /* 0x0000ffff1b1b7812 */ /* 0x000fe400078ec0ff */
[----:B------:R-:W-:Y:S02]  /*5f00*/  LOP3.LUT R23, R23, 0xff, RZ, 0xc0, !PT ;  /* 0x000000ff17177812 */ /* 0x000fe400078ec0ff */
[----:B--2---:R-:W-:Y:S02]  /*5f10*/  LOP3.LUT R48, R35, UR18, R108, 0x96, !PT ;  /* 0x0000001223307c12 */ /* 0x004fe4000f8e966c */
[----:B------:R-:W-:Y:S02]  /*5f20*/  SHF.R.U32.HI R35, RZ, 0x18, R50 ;  /* 0x00000018ff237819 */ /* 0x000fe40000011632 */
[----:B------:R-:W-:Y:S01]  /*5f30*/  SHF.R.U32.HI R26, RZ, 0x8, R26 ;  /* 0x00000008ff1a7819 */ /* 0x000fe2000001161a */
[----:B------:R2:W-:Y:S01]  /*5f40*/  MUFU.EX2 R224, R49 ;  /* 0x0000003100e07308 */ /* 0x0005e20000000800 */
[----:B------:R-:W-:Y:S02]  /*5f50*/  LOP3.LUT R11, R102, 0xffff, RZ, 0xc0, !PT ;  /* 0x0000ffff660b7812 */ /* 0x000fe400078ec0ff */
[----:B------:R-:W-:Y:S02]  /*5f60*/  LOP3.LUT R26, R26, 0xffff, RZ, 0xc0, !PT ;  /* 0x0000ffff1a1a7812 */ /* 0x000fe400078ec0ff */
[----:B---3--:R-:W-:Y:S02]  /*5f70*/  SHF.R.U32.HI R24, RZ, 0x10, R50 ;  /* 0x00000010ff187819 */ /* 0x008fe40000011632 */
[----:B------:R-:W-:Y:S02]  /*5f80*/  SHF.R.U32.HI R11, RZ, 0x8, R11 ;  /* 0x00000008ff0b7819 */ /* 0x000fe4000001160b */
[----:B------:R-:W-:Y:S01]  /*5f90*/  LOP3.LUT R24, R24, 0xff, RZ, 0xc0, !PT ;  /* 0x000000ff18187812 */ /* 0x000fe200078ec0ff */
[----:B------:R3:W-:Y:S01]  /*5fa0*/  MUFU.EX2 R241, R13 ;  /* 0x0000000d00f17308 */ /* 0x0007e20000000800 */
[----:B------:R-:W-:Y:S02]  /*5fb0*/  LOP3.LUT R11, R11, 0xffff, RZ, 0xc0, !PT ;  /* 0x0000ffff0b0b7812 */ /* 0x000fe400078ec0ff */
[----:B------:R-:W-:Y:S02]  /*5fc0*/  SHF.R.U32.HI R20, RZ, 0x8, R20 ;  /* 0x00000008ff147819 */ /* 0x000fe40000011614 */
[----:B-1----:R-:W-:Y:S02]  /*5fd0*/  LOP3.LUT R36, R50, 0xff, RZ, 0xc0, !PT ;  /* 0x000000ff32247812 */ /* 0x002fe400078ec0ff */
[----:B------:R-:W-:Y:S03]  /*5fe0*/  LOP3.LUT R20, R20, 0xffff, RZ, 0xc0, !PT ;  /* 0x0000ffff14147812 */ /* 0x000fe600078ec0ff */
[----:B------:R-:W1:Y:S01]  /*5ff0*/  MUFU.EX2 R197, R67 ;  /* 0x0000004300c57308 */ /* 0x000e620000000800 */
[----:B--2---:R-:W-:Y:S05]  /*6000*/  IMAD.WIDE.U32 R48, R48, -0x2daee0ad, RZ ;  /* 0xd2511f5330307825 */ /* 0x004fea00078e00ff */
[----:B------:R-:W-:Y:S04]  /*6010*/  LOP3.LUT R33, R48, 0xff, RZ, 0xc0, !PT ;  /* 0x000000ff30217812 */ /* 0x000fe800078ec0ff */
[----:B------:R-:W-:Y:S01]  /*6020*/  MUFU.EX2 R216, R66 ;  /* 0x0000004200d87308 */ /* 0x000fe20000000800 */
[----:B------:R-:W-:Y:S02]  /*6030*/  LOP3.LUT R4, R49, UR15, R30, 0x96, !PT ;  /* 0x0000000f31047c12 */ /* 0x000fe4000f8e961e */
[----:B------:R-:W-:Y:S02]  /*6040*/  SHF.R.U32.HI R30, RZ, 0x10, R104 ;  /* 0x00000010ff1e7819 */ /* 0x000fe40000011668 */
[----:B---3--:R-:W-:Y:S02]  /*6050*/  SHF.R.U32.HI R13, RZ, 0x10, R18 ;  /* 0x00000010ff0d7819 */ /* 0x008fe40000011612 */
[----:B------:R-:W-:Y:S02]  /*6060*/  LOP3.LUT R30, R30, 0xff, RZ, 0xc0, !PT ;  /* 0x000000ff1e1e7812 */ /* 0x000fe400078ec0ff */
[----:B------:R-:W-:Y:S01]  /*6070*/  LOP3.LUT R13, R13, 0xff, RZ, 0xc0, !PT ;  /* 0x000000ff0d0d7812 */ /* 0x000fe200078ec0ff */
[----:B------:R2:W-:Y:S01]  /*6080*/  MUFU.EX2 R238, R21 ;  /* 0x0000001500ee7308 */ /* 0x0005e20000000800 */
[----:B------:R-:W-:Y:S02]  /*6090*/  LOP3.LUT R6, R48, 0xffff, RZ, 0xc0, !PT ;  /* 0x0000ffff30067812 */ /* 0x000fe400078ec0ff */
[----:B------:R-:W-:Y:S02]  /*60a0*/  SHF.R.U32.HI R17, RZ, 0x10, R48 ;  /* 0x00000010ff117819 */ /* 0x000fe40000011630 */
[----:B------:R-:W-:Y:S02]  /*60b0*/  SHF.R.U32.HI R6, RZ, 0x8, R6 ;  /* 0x00000008ff067819 */ /* 0x000fe40000011606 */
[----:B------:R-:W-:Y:S02]  /*60c0*/  SHF.R.U32.HI R31, RZ, 0x18, R48 ;  /* 0x00000018ff1f7819 */ /* 0x000fe40000011630 */
[----:B------:R-:W-:Y:S01]  /*60d0*/  LOP3.LUT R6, R6, 0xffff, RZ, 0xc0, !PT ;  /* 0x0000ffff06067812 */ /* 0x000fe200078ec0ff */
[----:B------:R-:W-:Y:S01]  /*60e0*/  MUFU.EX2 R236, R25 ;  /* 0x0000001900ec7308 */ /* 0x000fe20000000800 */
[----:B------:R-:W-:Y:S09]  /*60f0*/  LOP3.LUT R17, R17, 0xff, RZ, 0xc0, !PT ;  /* 0x000000ff11117812 */ /* 0x000ff200078ec0ff */
[----:B------:R-:W-:Y:S01]  /*6100*/  MUFU.EX2 R221, R52 ;  /* 0x0000003400dd7308 */ /* 0x000fe20000000800 */
[----:B--2---:R-:W-:Y:S04]  /*6110*/  SHF.R.U32.HI R21, RZ, 0x10, R10 ;  /* 0x00000010ff157819 */ /* 0x004fe8000001160a */
[----:B------:R-:W-:Y:S05]  /*6120*/  LOP3.LUT R21, R21, 0xff, RZ, 0xc0, !PT ;  /* 0x000000ff15157812 */ /* 0x000fea00078ec0ff */
        /* <DEDUP_REMOVED lines=9> */
[----:B------:R-:W2:Y:S10]  /*61c0*/  MUFU.EX2 R230, R230 ;  /* 0x000000e600e67308 */ /* 0x000eb40000000800 */
        /* <DEDUP_REMOVED lines=8> */
[----:B------:R-:W3:Y:S01]  /*6250*/  MUFU.EX2 R227, R227 ;  /* 0x000000e300e37308 */ /* 0x000ee20000000800 */
        /* <DEDUP_REMOVED lines=12> */
[----:B----4-:R-:W-:Y:S01]  /*6320*/  @!P0 FADD.FTZ R118, -R118, -RZ ;  /* 0x800000ff76768221 */ /* 0x010fe20000010100 */
[----:B------:R-:W-:Y:S01]  /*6330*/  SHF.R.U32.HI R44, RZ, 0x18, R18 ;  /* 0x00000018ff2c7819 */ /* 0x000fe20000011612 */
[----:B------:R-:W-:Y:S01]  /*6340*/  @!P3 FADD.FTZ R119, -R119, -RZ ;  /* 0x800000ff7777b221 */ /* 0x000fe20000010100 */
[----:B------:R-:W-:Y:S01]  /*6350*/  LOP3.LUT R7, R51, UR15, R32, 0x96, !PT ;  /* 0x0000000f33077c12 */ /* 0x000fe2000f8e9620 */
[----:B------:R-:W-:Y:S01]  /*6360*/  @!P4 FADD.FTZ R222, -R222, -RZ ;  /* 0x800000ffdedec221 */ /* 0x000fe20000010100 */
[----:B------:R-:W-:Y:S02]  /*6370*/  ISETP.LE.U32.AND P3, PT, R44, UR5, PT ;  /* 0x000000052c007c0c */ /* 0x000fe4000bf63070 */
[----:B------:R-:W-:Y:S01]  /*6380*/  ISETP.LE.U32.AND P4, PT, R40, UR5, PT ;  /* 0x0000000528007c0c */ /* 0x000fe2000bf83070 */
[----:B------:R-:W-:Y:S01]  /*6390*/  @!P1 FADD.FTZ R206, -R206, -RZ ;  /* 0x800000ffcece9221 */ /* 0x000fe20000010100 */
[----:B------:R-:W-:Y:S01]  /*63a0*/  LOP3.LUT R40, R14, 0xff, RZ, 0xc0, !PT ;  /* 0x000000ff0e287812 */ /* 0x000fe200078ec0ff */
[----:B------:R-:W-:Y:S01]  /*63b0*/  @!P2 FADD.FTZ R223, -R223, -RZ ;  /* 0x800000ffdfdfa221 */ /* 0x000fe20000010100 */
[----:B------:R-:W-:Y:S01]  /*63c0*/  ISETP.LE.U32.AND P1, PT, R5, UR5, PT ;  /* 0x0000000505007c0c */ /* 0x000fe2000bf23070 */
[----:B------:R-:W-:Y:S01]  /*63d0*/  @!P5 FADD.FTZ R208, -R208, -RZ ;  /* 0x800000ffd0d0d221 */ /* 0x000fe20000010100 */
[----:B------:R-:W-:Y:S02]  /*63e0*/  ISETP.LE.U32.AND P2, PT, R40, UR5, PT ;  /* 0x0000000528007c0c */ /* 0x000fe4000bf43070 */
[----:B------:R-:W-:Y:S02]  /*63f0*/  LOP3.LUT R5, R15, 0xff, RZ, 0xc0, !PT ;  /* 0x000000ff0f057812 */ /* 0x000fe400078ec0ff */
[----:B------:R-:W-:Y:S01]  /*6400*/  SHF.R.U32.HI R32, RZ, 0x18, R102 ;  /* 0x00000018ff207819 */ /* 0x000fe20000011666 */
[----:B------:R-:W-:Y:S01]  /*6410*/  @!P3 FADD.FTZ R205, -R205, -RZ ;  /* 0x800000ffcdcdb221 */ /* 0x000fe20000010100 */
[----:B------:R-:W-:Y:S01]  /*6420*/  ISETP.LE.U32.AND P3, PT, R38, UR5, PT ;  /* 0x0000000526007c0c */ /* 0x000fe2000bf63070 */
[----:B------:R-:W-:Y:S01]  /*6430*/  @!P4 FADD.FTZ R196, -R196, -RZ ;  /* 0x800000ffc4c4c221 */ /* 0x000fe20000010100 */
[----:B------:R-:W-:Y:S02]  /*6440*/  ISETP.LE.U32.AND P5, PT, R5, UR5, PT ;  /* 0x0000000505007c0c */ /* 0x000fe4000bfa3070 */
[----:B------:R-:W-:Y:S01]  /*6450*/  ISETP.LE.U32.AND P4, PT, R34, UR5, PT ;  /* 0x0000000522007c0c */ /* 0x000fe2000bf83070 */
[----:B------:R-:W-:Y:S01]  /*6460*/  @!P1 FADD.FTZ R202, -R202, -RZ ;  /* 0x800000ffcaca9221 */ /* 0x000fe20000010100 */
[----:B------:R-:W-:Y:S01]  /*6470*/  ISETP.LE.U32.AND P6, PT, R46, UR5, PT ;  /* 0x000000052e007c0c */ /* 0x000fe2000bfc3070 */
[----:B------:R-:W-:Y:S01]  /*6480*/  @!P2 FADD.FTZ R201, -R201, -RZ ;  /* 0x800000ffc9c9a221 */ /* 0x000fe20000010100 */
[----:B------:R-:W-:Y:S02]  /*6490*/  ISETP.LE.U32.AND P2, PT, R32, UR5, PT ;  /* 0x0000000520007c0c */ /* 0x000fe4000bf43070 */
[----:B------:R-:W-:Y:S02]  /*64a0*/  SHF.R.U32.HI R5, RZ, 0x10, R22 ;  /* 0x00000010ff057819 */ /* 0x000fe40000011616 */
        /* <DEDUP_REMOVED lines=8> */
[----:B------:R-:W-:Y:S01]  /*6530*/  LOP3.LUT R5, R10, 0xff, RZ, 0xc0, !PT ;  /* 0x000000ff0a057812 */ /* 0x000fe200078ec0ff */
[----:B------:R-:W-:Y:S01]  /*6540*/  @!P2 FADD.FTZ R124, -R124, -RZ ;  /* 0x800000ff7c7ca221 */ /* 0x000fe20000010100 */
[----:B------:R-:W-:Y:S02]  /*6550*/  ISETP.LE.U32.AND P4, PT, R29, UR5, PT ;  /* 0x000000051d007c0c */ /* 0x000fe4000bf83070 */
[----:B------:R-:W-:Y:S01]  /*6560*/  ISETP.LE.U32.AND P2, PT, R5, UR5, PT ;  /* 0x0000000505007c0c */ /* 0x000fe2000bf43070 */
[----:B------:R-:W-:Y:S01]  /*6570*/  @!P1 FADD.FTZ R126, -R126, -RZ ;  /* 0x800000ff7e7e9221 */ /* 0x000fe20000010100 */
[----:B------:R-:W-:Y:S02]  /*6580*/  SHF.R.U32.HI R5, RZ, 0x18, R10 ;  /* 0x00000018ff057819 */ /* 0x000fe4000001160a */
[----:B------:R-:W-:Y:S01]  /*6590*/  ISETP.LE.U32.AND P6, PT, R39, UR5, PT ;  /* 0x0000000527007c0c */ /* 0x000fe2000bfc3070 */
[----:B------:R-:W-:Y:S01]  /*65a0*/  @!P5 FADD.FTZ R204, -R204, -RZ ;  /* 0x800000ffccccd221 */ /* 0x000fe20000010100 */
[----:B------:R-:W-:Y:S01]  /*65b0*/  ISETP.LE.U32.AND P1, PT, R5, UR5, PT ;  /* 0x0000000505007c0c */ /* 0x000fe2000bf23070 */
[----:B------:R-:W-:Y:S01]  /*65c0*/  @!P3 FADD.FTZ R242, -R242, -RZ ;  /* 0x800000fff2f2b221 */ /* 0x000fe20000010100 */
[----:B------:R-:W-:Y:S02]  /*65d0*/  SHF.R.U32.HI R5, RZ, 0x10, R14 ;  /* 0x00000010ff057819 */ /* 0x000fe4000001160e */
[----:B------:R-:W-:Y:S01]  /*65e0*/  ISETP.LE.U32.AND P5, PT, R13, UR5, PT ;  /* 0x000000050d007c0c */ /* 0x000fe2000bfa3070 */
[----:B------:R-:W-:Y:S01]  /*65f0*/  @!P4 FADD.FTZ R239, -R239, -RZ ;  /* 0x800000ffefefc221 */ /* 0x000fe20000010100 */
[----:B------:R-:W-:Y:S01]  /*6600*/  LOP3.LUT R5, R5, 0xff, RZ, 0xc0, !PT ;  /* 0x000000ff05057812 */ /* 0x000fe200078ec0ff */
[----:B------:R-:W-:Y:S01]  /*6610*/  @!P2 FADD.FTZ R243, -R243, -RZ ;  /* 0x800000fff3f3a221 */ /* 0x000fe20000010100 */
[----:B------:R-:W-:Y:S02]  /*6620*/  ISETP.LE.U32.AND P3, PT, R28, UR5, PT ;  /* 0x000000051c007c0c */ /* 0x000fe4000bf63070 */
[----:B------:R-:W-:Y:S01]  /*6630*/  ISETP.LE.U32.AND P4, PT, R5, UR5, PT ;  /* 0x0000000505007c0c */ /* 0x000fe2000bf83070 */
[----:B------:R-:W-:Y:S01]  /*6640*/  @!P6 FADD.FTZ R200, -R200, -RZ ;  /* 0x800000ffc8c8e221 */ /* 0x000fe20000010100 */
[----:B------:R-:W-:Y:S01]  /*6650*/  SHF.R.U32.HI R5, RZ, 0x10, R15 ;  /* 0x00000010ff057819 */ /* 0x000fe2000001160f */
[----:B------:R-:W-:Y:S01]  /*6660*/  @!P1 FADD.FTZ R244, -R244, -RZ ;  /* 0x800000fff4f49221 */ /* 0x000fe20000010100 */
[----:B------:R-:W-:Y:S02]  /*6670*/  ISETP.LE.U32.AND P6, PT, R35, UR5, PT ;  /* 0x0000000523007c0c */ /* 0x000fe4000bfc3070 */
[----:B------:R-:W-:Y:S01]  /*6680*/  LOP3.LUT R5, R5, 0xff, RZ, 0xc0, !PT ;  /* 0x000000ff05057812 */ /* 0x000fe200078ec0ff */
[----:B------:R-:W-:Y:S01]  /*6690*/  @!P5 FADD.FTZ R237, -R237, -RZ ;  /* 0x800000ffededd221 */ /* 0x000fe20000010100 */
[----:B------:R-:W-:Y:S02]  /*66a0*/  LOP3.LUT R14, R14, 0xffff, RZ, 0xc0, !PT ;  /* 0x0000ffff0e0e7812 */ /* 0x000fe400078ec0ff */
[----:B------:R-:W-:Y:S01]  /*66b0*/  ISETP.LE.U32.AND P1, PT, R5, UR5, PT ;  /* 0x0000000505007c0c */ /* 0x000fe2000bf23070 */
[----:B------:R-:W-:Y:S01]  /*66c0*/  @!P3 FADD.FTZ R233, -R233, -RZ ;  /* 0x800000ffe9e9b221 */ /* 0x000fe20000010100 */
[----:B------:R-:W-:Y:S01]  /*66d0*/  LOP3.LUT R5, R8, 0xff, RZ, 0xc0, !PT ;  /* 0x000000ff08057812 */ /* 0x000fe200078ec0ff */
[----:B------:R-:W-:Y:S01]  /*66e0*/  @!P4 FADD.FTZ R235, -R235, -RZ ;  /* 0x800000ffebebc221 */ /* 0x000fe20000010100 */
[----:B------:R-:W-:Y:S02]  /*66f0*/  ISETP.LE.U32.AND P4, PT, R23, UR5, PT ;  /* 0x0000000517007c0c */ /* 0x000fe4000bf83070 */
[----:B------:R-:W-:Y:S01]  /*6700*/  ISETP.LE.U32.AND P5, PT, R5, UR5, PT ;  /* 0x0000000505007c0c */ /* 0x000fe2000bfa3070 */
[----:B-1----:R-:W-:Y:S01]  /*6710*/  @!P6 FADD.FTZ R197, -R197, -RZ ;  /* 0x800000ffc5c5e221 */ /* 0x002fe20000010100 */
[----:B------:R-:W-:Y:S02]  /*6720*/  SHF.R.U32.HI R5, RZ, 0x18, R8 ;  /* 0x00000018ff057819 */ /* 0x000fe40000011608 */
[----:B------:R-:W-:Y:S02]  /*6730*/  ISETP.LE.U32.AND P6, PT, R30, UR5, PT ;  /* 0x000000051e007c0c */ /* 0x000fe4000bfc3070 */
[----:B------:R-:W-:Y:S01]  /*6740*/  ISETP.LE.U32.AND P3, PT, R5, UR5, PT ;  /* 0x0000000505007c0c */ /* 0x000fe2000bf63070 */
[----:B------:R-:W-:Y:S01]  /*6750*/  @!P1 FADD.FTZ R231, -R231, -RZ ;  /* 0x800000ffe7e79221 */ /* 0x000fe20000010100 */
[----:B------:R-:W-:Y:S02]  /*6760*/  SHF.R.U32.HI R5, RZ, 0x18, R7 ;  /* 0x00000018ff057819 */ /* 0x000fe40000011607 */
[----:B------:R-:W-:Y:S01]  /*6770*/  ISETP.LE.U32.AND P2, PT, R26, UR5, PT ;  /* 0x000000051a007c0c */ /* 0x000fe2000bf43070 */
[----:B------:R-:W-:Y:S01]  /*6780*/  @!P4 FADD.FTZ R225, -R225, -RZ ;  /* 0x800000ffe1e1c221 */ /* 0x000fe20000010100 */
[----:B------:R-:W-:Y:S01]  /*6790*/  ISETP.LE.U32.AND P1, PT, R5, UR5, PT ;  /* 0x0000000505007c0c */ /* 0x000fe2000bf23070 */
[----:B--2---:R-:W-:Y:S01]  /*67a0*/  @!P5 FADD.FTZ R230, -R230, -RZ ;  /* 0x800000ffe6e6d221 */ /* 0x004fe20000010100 */
[----:B------:R-:W-:Y:S02]  /*67b0*/  LOP3.LUT R5, R22, 0xffff, RZ, 0xc0, !PT ;  /* 0x0000ffff16057812 */ /* 0x000fe400078ec0ff */
[----:B------:R-:W-:Y:S01]  /*67c0*/  SHF.R.U32.HI R14, RZ, 0x8, R14 ;  /* 0x00000008ff0e7819 */ /* 0x000fe2000001160e */
[----:B------:R-:W-:Y:S01]  /*67d0*/  @!P6 FADD.FTZ R240, -R240, -RZ ;  /* 0x800000fff0f0e221 */ /* 0x000fe20000010100 */
[----:B------:R-:W-:Y:S01]  /*67e0*/  SHF.R.U32.HI R5, RZ, 0x8, R5 ;  /* 0x00000008ff057819 */ /* 0x000fe20000011605 */
[----:B---3--:R-:W-:Y:S01]  /*67f0*/  @!P3 FADD.FTZ R227, -R227, -RZ ;  /* 0x800000ffe3e3b221 */ /* 0x008fe20000010100 */
[----:B------:R-:W-:Y:S02]  /*6800*/  ISETP.LE.U32.AND P6, PT, R27, UR5, PT ;  /* 0x000000051b007c0c */ /* 0x000fe4000bfc3070 */
[----:B------:R-:W-:Y:S01]  /*6810*/  LOP3.LUT R5, R5, 0xffff, RZ, 0xc0, !PT ;  /* 0x0000ffff05057812 */ /* 0x000fe200078ec0ff */
[----:B------:R-:W-:Y:S01]  /*6820*/  @!P2 FADD.FTZ R234, -R234, -RZ ;  /* 0x800000ffeaeaa221 */ /* 0x000fe20000010100 */
[C---:B------:R-:W-:Y:S01]  /*6830*/  LOP3.LUT R43, R18.reuse, 0xff, RZ, 0xc0, !PT ;  /* 0x000000ff122b7812 */ /* 0x040fe200078ec0ff */
[----:B------:R-:W-:Y:S01]  /*6840*/  @!P1 FADD.FTZ R217, -R217, -RZ ;  /* 0x800000ffd9d99221 */ /* 0x000fe20000010100 */
[----:B------:R-:W-:Y:S02]  /*6850*/  ISETP.LE.U32.AND P4, PT, R5, UR5, PT ;  /* 0x0000000505007c0c */ /* 0x000fe4000bf83070 */
[----:B------:R-:W-:Y:S02]  /*6860*/  LOP3.LUT R18, R18, 0xffff, RZ, 0xc0, !PT ;  /* 0x0000ffff12127812 */ /* 0x000fe400078ec0ff */
[----:B------:R-:W-:Y:S02]  /*6870*/  LOP3.LUT R14, R14, 0xffff, RZ, 0xc0, !PT ;  /* 0x0000ffff0e0e7812 */ /* 0x000fe400078ec0ff */
[----:B------:R-:W-:Y:S01]  /*6880*/  LOP3.LUT R13, R7, 0xff, RZ, 0xc0, !PT ;  /* 0x000000ff070d7812 */ /* 0x000fe200078ec0ff */
[----:B------:R-:W-:Y:S01]  /*6890*/  @!P6 FADD.FTZ R224, -R224, -RZ ;  /* 0x800000ffe0e0e221 */ /* 0x000fe20000010100 */
[----:B------:R-:W-:Y:S02]  /*68a0*/  ISETP.LE.U32.AND P6, PT, R24, UR5, PT ;  /* 0x0000000518007c0c */ /* 0x000fe4000bfc3070 */
[----:B------:R-:W-:Y:S02]  /*68b0*/  SHF.R.U32.HI R18, RZ, 0x8, R18 ;  /* 0x00000008ff127819 */ /* 0x000fe40000011612 */
[----:B------:R-:W-:Y:S01]  /*68c0*/  ISETP.LE.U32.AND P2, PT, R13, UR5, PT ;  /* 0x000000050d007c0c */ /* 0x000fe2000bf43070 */
[----:B------:R-:W-:Y:S01]  /*68d0*/  @!P4 FADD.FTZ R247, -R247, -RZ ;  /* 0x800000fff7f7c221 */ /* 0x000fe20000010100 */
[----:B------:R-:W-:Y:S02]  /*68e0*/  ISETP.LE.U32.AND P4, PT, R14, UR5, PT ;  /* 0x000000050e007c0c */ /* 0x000fe4000bf83070 */
        /* <DEDUP_REMOVED lines=8> */
[----:B------:R-:W-:Y:S01]  /*6970*/  @!P4 FADD.FTZ R236, -R236, -RZ ;  /* 0x800000ffececc221 */ /* 0x000fe20000010100 */
[----:B------:R-:W-:Y:S02]  /*6980*/  ISETP.LE.U32.AND P4, PT, R11, UR5, PT ;  /* 0x000000050b007c0c */ /* 0x000fe4000bf83070 */
[----:B------:R-:W-:Y:S02]  /*6990*/  SHF.R.U32.HI R39, RZ, 0x18, R15 ;  /* 0x00000018ff277819 */ /* 0x000fe4000001160f */
[----:B------:R-:W-:Y:S02]  /*69a0*/  LOP3.LUT R15, R15, 0xffff, RZ, 0xc0, !PT ;  /* 0x0000ffff0f0f7812 */ /* 0x000fe400078ec0ff */
[----:B------:R-:W-:Y:S01]  /*69b0*/  SHF.R.U32.HI R10, RZ, 0x8, R10 ;  /* 0x00000008ff0a7819 */ /* 0x000fe2000001160a */
[----:B------:R-:W-:Y:S01]  /*69c0*/  @!P6 FADD.FTZ R238, -R238, -RZ ;  /* 0x800000ffeeeee221 */ /* 0x000fe20000010100 */
[----:B------:R-:W-:Y:S02]  /*69d0*/  ISETP.LE.U32.AND P6, PT, R5, UR5, PT ;  /* 0x0000000505007c0c */ /* 0x000fe4000bfc3070 */
[----:B------:R-:W-:Y:S01]  /*69e0*/  SHF.R.U32.HI R15, RZ, 0x8, R15 ;  /* 0x00000008ff0f7819 */ /* 0x000fe2000001160f */
[----:B------:R-:W-:Y:S01]  /*69f0*/  @!P2 FADD.FTZ R245, -R245, -RZ ;  /* 0x800000fff5f5a221 */ /* 0x000fe20000010100 */
[----:B------:R-:W-:Y:S01]  /*6a00*/  LOP3.LUT R10, R10, 0xffff, RZ, 0xc0, !PT ;  /* 0x0000ffff0a0a7812 */ /* 0x000fe200078ec0ff */
[----:B------:R-:W-:Y:S01]  /*6a10*/  @!P4 FADD.FTZ R226, -R226, -RZ ;  /* 0x800000ffe2e2c221 */ /* 0x000fe20000010100 */
[----:B------:R-:W-:Y:S02]  /*6a20*/  LOP3.LUT R15, R15, 0xffff, RZ, 0xc0, !PT ;  /* 0x0000ffff0f0f7812 */ /* 0x000fe400078ec0ff */
[----:B------:R-:W-:Y:S02]  /*6a30*/  ISETP.LE.U32.AND P4, PT, R10, UR5, PT ;  /* 0x000000050a007c0c */ /* 0x000fe4000bf83070 */
[----:B------:R-:W-:Y:S02]  /*6a40*/  ISETP.LE.U32.AND P2, PT, R15, UR5, PT ;  /* 0x000000050f007c0c */ /* 0x000fe4000bf43070 */
[----:B------:R-:W-:Y:S01]  /*6a50*/  SHF.R.U32.HI R5, RZ, 0x10, R4 ;  /* 0x00000010ff057819 */ /* 0x000fe20000011604 */
[----:B------:R-:W-:Y:S01]  /*6a60*/  @!P6 FADD.FTZ R228, -R228, -RZ ;  /* 0x800000ffe4e4e221 */ /* 0x000fe20000010100 */
[----:B------:R-:W-:Y:S02]  /*6a70*/  ISETP.LE.U32.AND P6, PT, R12, UR5, PT ;  /* 0x000000050c007c0c */ /* 0x000fe4000bfc3070 */
[----:B------:R-:W-:Y:S02]  /*6a80*/  SHF.R.U32.HI R9, RZ, 0x10, R7 ;  /* 0x00000010ff097819 */ /* 0x000fe40000011607 */
[----:B------:R-:W-:Y:S02]  /*6a90*/  LOP3.LUT R7, R7, 0xffff, RZ, 0xc0, !PT ;  /* 0x0000ffff07077812 */ /* 0x000fe400078ec0ff */
[----:B------:R-:W-:Y:S01]  /*6aa0*/  LOP3.LUT R5, R5, 0xff, RZ, 0xc0, !PT ;  /* 0x000000ff05057812 */ /* 0x000fe200078ec0ff */
[----:B------:R-:W-:Y:S01]  /*6ab0*/  @!P4 FADD.FTZ R246, -R246, -RZ ;  /* 0x800000fff6f6c221 */ /* 0x000fe20000010100 */
[----:B------:R-:W-:Y:S01]  /*6ac0*/  LOP3.LUT R9, R9, 0xff, RZ, 0xc0, !PT ;  /* 0x000000ff09097812 */ /* 0x000fe200078ec0ff */
[----:B------:R-:W-:Y:S01]  /*6ad0*/  @!P2 FADD.FTZ R232, -R232, -RZ ;  /* 0x800000ffe8e8a221 */ /* 0x000fe20000010100 */
[----:B------:R-:W-:Y:S02]  /*6ae0*/  SHF.R.U32.HI R7, RZ, 0x8, R7 ;  /* 0x00000008ff077819 */ /* 0x000fe40000011607 */
[----:B------:R-:W-:Y:S01]  /*6af0*/  ISETP.LE.U32.AND P4, PT, R5, UR5, PT ;  /* 0x0000000505007c0c */ /* 0x000fe2000bf83070 */
[----:B------:R-:W-:Y:S01]  /*6b00*/  @!P6 FADD.FTZ R219, -R219, -RZ ;  /* 0x800000ffdbdbe221 */ /* 0x000fe20000010100 */
[----:B------:R-:W-:Y:S02]  /*6b10*/  F2FP.RELU.BF16.PACK_AB R5, R222, R242 ;  /* 0x000000f2de05723e */ /* 0x000fe400000018ff */
[----:B------:R-:W-:Y:S02]  /*6b20*/  ISETP.LE.U32.AND P2, PT, R9, UR5, PT ;  /* 0x0000000509007c0c */ /* 0x000fe4000bf43070 */
[----:B------:R-:W-:Y:S01]  /*6b30*/  LOP3.LUT R7, R7, 0xffff, RZ, 0xc0, !PT ;  /* 0x0000ffff07077812 */ /* 0x000fe200078ec0ff */
[----:B------:R1:W-:Y:S01]  /*6b40*/  STS [R164+0x12400], R5 ;  /* 0x01240005a4007388 */ /* 0x0003e20000000800 */
[----:B------:R-:W-:Y:S02]  /*6b50*/  LOP3.LUT R8, R8, 0xffff, RZ, 0xc0, !PT ;  /* 0x0000ffff08087812 */ /* 0x000fe400078ec0ff */
[----:B------:R-:W-:Y:S02]  /*6b60*/  ISETP.LE.U32.AND P6, PT, R7, UR5, PT ;  /* 0x0000000507007c0c */ /* 0x000fe4000bfc3070 */
[----:B------:R-:W-:Y:S01]  /*6b70*/  F2FP.RELU.BF16.PACK_AB R7, R247, R223 ;  /* 0x000000dff707723e */ /* 0x000fe200000018ff */
[----:B------:R-:W-:Y:S01]  /*6b80*/  @!P4 FADD.FTZ R212, -R212, -RZ ;  /* 0x800000ffd4d4c221 */ /* 0x000fe20000010100 */
[----:B------:R-:W-:Y:S02]  /*6b90*/  SHF.R.U32.HI R8, RZ, 0x8, R8 ;  /* 0x00000008ff087819 */ /* 0x000fe40000011608 */
[----:B------:R-:W-:Y:S01]  /*6ba0*/  ISETP.LE.U32.AND P1, PT, R20, UR5, PT ;  /* 0x0000000514007c0c */ /* 0x000fe2000bf23070 */
[----:B------:R2:W-:Y:S01]  /*6bb0*/  STS [R164+0x12000], R7 ;  /* 0x01200007a4007388 */ /* 0x0005e20000000800 */
[----:B------:R-:W-:Y:S01]  /*6bc0*/  LOP3.LUT R8, R8, 0xffff, RZ, 0xc0, !PT ;  /* 0x0000ffff08087812 */ /* 0x000fe200078ec0ff */
[----:B------:R-:W-:Y:S01]  /*6bd0*/  @!P2 FADD.FTZ R218, -R218, -RZ ;  /* 0x800000ffdadaa221 */ /* 0x000fe20000010100 */
[----:B------:R-:W-:Y:S02]  /*6be0*/  LOP3.LUT R13, R4, 0xff, RZ, 0xc0, !PT ;  /* 0x000000ff040d7812 */ /* 0x000fe400078ec0ff */
[----:B------:R-:W-:Y:S01]  /*6bf0*/  ISETP.LE.U32.AND P2, PT, R8, UR5, PT ;  /* 0x0000000508007c0c */ /* 0x000fe2000bf43070 */
[----:B------:R-:W-:Y:S01]  /*6c00*/  @!P6 FADD.FTZ R220, -R220, -RZ ;  /* 0x800000ffdcdce221 */ /* 0x000fe20000010100 */
[----:B------:R-:W-:Y:S02]  /*6c10*/  ISETP.LE.U32.AND P5, PT, R13, UR5, PT ;  /* 0x000000050d007c0c */ /* 0x000fe4000bfa3070 */
[----:B------:R-:W-:Y:S02]  /*6c20*/  SHF.R.U32.HI R13, RZ, 0x18, R4 ;  /* 0x00000018ff0d7819 */ /* 0x000fe40000011604 */
[----:B------:R-:W-:Y:S01]  /*6c30*/  LOP3.LUT R4, R4, 0xffff, RZ, 0xc0, !PT ;  /* 0x0000ffff04047812 */ /* 0x000fe200078ec0ff */
[----:B------:R-:W-:Y:S01]  /*6c40*/  @!P1 FADD.FTZ R241, -R241, -RZ ;  /* 0x800000fff1f19221 */ /* 0x000fe20000010100 */
[----:B------:R-:W-:Y:S02]  /*6c50*/  F2FP.RELU.BF16.PACK_AB R8, R246, R243 ;  /* 0x000000f3f608723e */ /* 0x000fe400000018ff */
[----:B-1----:R-:W-:Y:S02]  /*6c60*/  F2FP.RELU.BF16.PACK_AB R5, R199, R206 ;  /* 0x000000cec705723e */ /* 0x002fe400000018ff */
[----:B------:R-:W-:Y:S01]  /*6c70*/  SHF.R.U32.HI R4, RZ, 0x8, R4 ;  /* 0x00000008ff047819 */ /* 0x000fe20000011604 */
[----:B------:R-:W-:Y:S01]  /*6c80*/  @!P2 FADD.FTZ R229, -R229, -RZ ;  /* 0x800000ffe5e5a221 */ /* 0x000fe20000010100 */
[----:B------:R-:W-:Y:S01]  /*6c90*/  ISETP.LE.U32.AND P2, PT, R6, UR5, PT ;  /* 0x0000000506007c0c */ /* 0x000fe2000bf43070 */
[----:B------:R1:W-:Y:S01]  /*6ca0*/  STS [R170+0x12400], R5 ;  /* 0x01240005aa007388 */ /* 0x0003e20000000800 */
[----:B------:R-:W-:Y:S01]  /*6cb0*/  F2FP.RELU.BF16.PACK_AB R6, R239, R198 ;  /* 0x000000c6ef06723e */ /* 0x000fe200000018ff */
[----:B------:R-:W-:Y:S01]  /*6cc0*/  @!P5 FADD.FTZ R215, -R215, -RZ ;  /* 0x800000ffd7d7d221 */ /* 0x000fe20000010100 */
[----:B------:R-:W-:Y:S02]  /*6cd0*/  LOP3.LUT R4, R4, 0xffff, RZ, 0xc0, !PT ;  /* 0x0000ffff04047812 */ /* 0x000fe400078ec0ff */
[----:B--2---:R-:W-:Y:S01]  /*6ce0*/  F2FP.RELU.BF16.PACK_AB R7, R244, R245 ;  /* 0x000000f5f407723e */ /* 0x004fe200000018ff */
[----:B------:R2:W-:Y:S01]  /*6cf0*/  STS [R170+0x12000], R6 ;  /* 0x01200006aa007388 */ /* 0x0005e20000000800 */
[----:B------:R-:W-:Y:S02]  /*6d00*/  ISETP.LE.U32.AND P6, PT, R4, UR5, PT ;  /* 0x0000000504007c0c */ /* 0x000fe4000bfc3070 */
[----:B------:R-:W-:Y:S01]  /*6d10*/  F2FP.RELU.BF16.PACK_AB R4, R241, R207 ;  /* 0x000000cff104723e */ /* 0x000fe200000018ff */
[----:B------:R3:W-:Y:S01]  /*6d20*/  STS [R164+0x14000], R8 ;  /* 0x01400008a4007388 */ /* 0x0007e20000000800 */
[----:B------:R-:W-:Y:S01]  /*6d30*/  ISETP.LE.U32.AND P0, PT, R43, UR5, PT ;  /* 0x000000052b007c0c */ /* 0x000fe2000bf03070 */
[----:B------:R-:W-:Y:S01]  /*6d40*/  @!P2 FADD.FTZ R213, -R213, -RZ ;  /* 0x800000ffd5d5a221 */ /* 0x000fe20000010100 */
[----:B------:R-:W-:Y:S01]  /*6d50*/  ISETP.LE.U32.AND P3, PT, R13, UR5, PT ;  /* 0x000000050d007c0c */ /* 0x000fe2000bf63070 */
[----:B------:R4:W-:Y:S01]  /*6d60*/  STS [R164+0x14400], R7 ;  /* 0x01440007a4007388 */ /* 0x0009e20000000800 */
[----:B------:R-:W-:Y:S02]  /*6d70*/  ISETP.LE.U32.AND P1, PT, R17, UR5, PT ;  /* 0x0000000511007c0c */ /* 0x000fe4000bf23070 */
[----:B------:R-:W-:Y:S01]  /*6d80*/  FSETP.GE.FTZ.AND P2, PT, R247, RZ, PT ;  /* 0x000000fff700720b */ /* 0x000fe20003f56000 */
[----:B------:R4:W-:Y:S02]  /*6d90*/  STS [R170+0x14000], R4 ;  /* 0x01400004aa007388 */ /* 0x0009e40000000800 */
[----:B------:R-:W-:Y:S04]  /*6da0*/  @!P6 FADD.FTZ R214, -R214, -RZ ;  /* 0x800000ffd6d6e221 */ /* 0x000fe80000010100 */
[----:B------:R-:W-:Y:S01]  /*6db0*/  @!P0 FADD.FTZ R203, -R203, -RZ ;  /* 0x800000ffcbcb8221 */ /* 0x000fe20000010100 */
[----:B-1----:R-:W-:Y:S01]  /*6dc0*/  F2FP.RELU.BF16.PACK_AB R5, R233, R121 ;  /* 0x00000079e905723e */ /* 0x002fe200000018ff */
[----:B------:R-:W-:Y:S01]  /*6dd0*/  @!P3 FADD.FTZ R211, -R211, -RZ ;  /* 0x800000ffd3d3b221 */ /* 0x000fe20000010100 */
[----:B------:R-:W-:Y:S01]  /*6de0*/  ISETP.LE.U32.AND P0, PT, R39, UR5, PT ;  /* 0x0000000527007c0c */ /* 0x000fe2000bf03070 */
[----:B------:R-:W-:Y:S01]  /*6df0*/  @!P1 FADD.FTZ R210, -R210, -RZ ;  /* 0x800000ffd2d29221 */ /* 0x000fe20000010100 */
[----:B------:R-:W-:Y:S02]  /*6e00*/  FSETP.GE.FTZ.AND P3, PT, R223, RZ, PT ;  /* 0x000000ffdf00720b */ /* 0x000fe40003f76000 */
[----:B--2---:R-:W-:Y:S02]  /*6e10*/  F2FP.RELU.BF16.PACK_AB R6, R205, R237 ;  /* 0x000000edcd06723e */ /* 0x004fe400000018ff */
[----:B------:R-:W-:Y:S02]  /*6e20*/  FSETP.GE.FTZ.AND P1, PT, R242, RZ, PT ;  /* 0x000000fff200720b */ /* 0x000fe40003f36000 */
[----:B---3--:R-:W-:Y:S02]  /*6e30*/  F2FP.RELU.BF16.PACK_AB R8, R208, R240 ;  /* 0x000000f0d008723e */ /* 0x008fe400000018ff */
[----:B----4-:R-:W-:Y:S03]  /*6e40*/  F2FP.RELU.BF16.PACK_AB R7, R238, R203 ;  /* 0x000000cbee07723e */ /* 0x010fe600000018ff */
[----:B------:R1:W-:Y:S01]  /*6e50*/  STS [R170+0x14400], R8 ;  /* 0x01440008aa007388 */ /* 0x0003e20000000800 */
[----:B------:R-:W-:Y:S01]  /*6e60*/  @!P0 FADD.FTZ R191, -R191, -RZ ;  /* 0x800000ffbfbf8221 */ /* 0x000fe20000010100 */
[----:B------:R-:W-:Y:S02]  /*6e70*/  ISETP.LE.U32.AND P0, PT, R31, UR5, PT ;  /* 0x000000051f007c0c */ /* 0x000fe4000bf03070 */
[----:B------:R-:W-:Y:S01]  /*6e80*/  F2FP.RELU.BF16.PACK_AB R4, R122, R196 ;  /* 0x000000c47a04723e */ /* 0x000fe200000018ff */
[----:B------:R2:W-:Y:S04]  /*6e90*/  STS [R169+0x12000], R7 ;  /* 0x01200007a9007388 */ /* 0x0005e80000000800 */
[----:B------:R3:W-:Y:S04]  /*6ea0*/  STS [R169+0x12400], R6 ;  /* 0x01240006a9007388 */ /* 0x0007e80000000800 */
[----:B------:R4:W-:Y:S02]  /*6eb0*/  STS [R176+0x12000], R5 ;  /* 0x01200005b0007388 */ /* 0x0009e40000000800 */
[----:B------:R-:W-:Y:S01]  /*6ec0*/  @!P0 FADD.FTZ R209, -R209, -RZ ;  /* 0x800000ffd1d18221 */ /* 0x000fe20000010100 */
[----:B------:R-:W-:Y:S01]  /*6ed0*/  FSETP.GE.FTZ.AND P0, PT, R222, RZ, PT ;  /* 0x000000ffde00720b */ /* 0x000fe20003f16000 */
[----:B------:R4:W-:Y:S01]  /*6ee0*/  STS [R176+0x12400], R4 ;  /* 0x01240004b0007388 */ /* 0x0009e20000000800 */
[----:B-1----:R-:W-:Y:S02]  /*6ef0*/  F2FP.RELU.BF16.PACK_AB R8, R236, R201 ;  /* 0x000000c9ec08723e */ /* 0x002fe400000018ff */
[----:B--2---:R-:W-:Y:S03]  /*6f00*/  F2FP.RELU.BF16.PACK_AB R7, R202, R235 ;  /* 0x000000ebca07723e */ /* 0x004fe600000018ff */
[----:B------:R1:W-:Y:S01]  /*6f10*/  STS [R169+0x14000], R8 ;  /* 0x01400008a9007388 */ /* 0x0003e20000000800 */
        /* <DEDUP_REMOVED lines=15> */
[----:B------:R4:W-:Y:S04]  /*7010*/  STS [R168+0x14000], R7 ;  /* 0x01400007a8007388 */ /* 0x0009e80000000800 */
[----:B------:R4:W-:Y:S01]  /*7020*/  STS [R168+0x14400], R6 ;  /* 0x01440006a8007388 */ /* 0x0009e20000000800 */
[----:B-1----:R-:W-:Y:S05]  /*7030*/  F2FP.RELU.BF16.PACK_AB R8, R226, R123 ;  /* 0x0000007be208723e */ /* 0x002fea00000018ff */
[----:B------:R-:W-:Y:S01]  /*7040*/  STS [R173+0x14000], R8 ;  /* 0x01400008ad007388 */ /* 0x000fe20000000800 */
[----:B--2---:R-:W-:Y:S02]  /*7050*/  F2FP.RELU.BF16.PACK_AB R5, R217, R218 ;  /* 0x000000dad905723e */ /* 0x004fe400000018ff */
[----:B---3--:R-:W-:Y:S02]  /*7060*/  F2FP.RELU.BF16.PACK_AB R4, R219, R126 ;  /* 0x0000007edb04723e */ /* 0x008fe400000018ff */
        /* <DEDUP_REMOVED lines=8> */
[----:B---3--:R-:W-:Y:S02]  /*70f0*/  F2FP.RELU.BF16.PACK_AB R5, R213, R204 ;  /* 0x000000ccd505723e */ /* 0x008fe400000018ff */
[----:B----4-:R-:W-:Y:S05]  /*7100*/  F2FP.RELU.BF16.PACK_AB R4, R197, R216 ;  /* 0x000000d8c504723e */ /* 0x010fea00000018ff */
[----:B------:R1:W-:Y:S04]  /*7110*/  STS [R171+0x12400], R4 ;  /* 0x01240004ab007388 */ /* 0x0003e80000000800 */
[----:B------:R-:W-:Y:S04]  /*7120*/  STS [R172+0x14000], R7 ;  /* 0x01400007ac007388 */ /* 0x000fe80000000800 */
[----:B------:R-:W-:Y:S04]  /*7130*/  STS [R172+0x14400], R6 ;  /* 0x01440006ac007388 */ /* 0x000fe80000000800 */
[----:B------:R-:W-:Y:S01]  /*7140*/  STS [R171+0x14000], R5 ;  /* 0x01400005ab007388 */ /* 0x000fe20000000800 */
[----:B-1----:R-:W-:Y:S05]  /*7150*/  F2FP.RELU.BF16.PACK_AB R4, R209, R210 ;  /* 0x000000d2d104723e */ /* 0x002fea00000018ff */
[----:B------:R-:W-:Y:S04]  /*7160*/  STS [R171+0x14400], R4 ;  /* 0x01440004ab007388 */ /* 0x000fe80000000800 */
[----:B------:R-:W-:Y:S08]  /*7170*/  LDSM.16.M88.4 R64, [R112+0x4000] ;  /* 0x004000007040783b */ /* 0x000ff00000000200 */
[----:B------:R-:W1:Y:S08]  /*7180*/  LDSM.16.M88.4 R16, [R137+0x8000] ;  /* 0x008000008910783b */ /* 0x000e700000000200 */
[----:B------:R2:W3:Y:S08]  /*7190*/  LDSM.16.M88.4 R60, [R112+0x5000] ;  /* 0x00500000703c783b */ /* 0x0004f00000000200 */
[----:B------:R-:W4:Y:S08]  /*71a0*/  LDSM.16.M88.4 R32, [R137+0x8400] ;  /* 0x008400008920783b */ /* 0x000f300000000200 */
[----:B------:R-:W4:Y:S01]  /*71b0*/  LDSM.16.M88.4 R48, [R137+0x8800] ;  /* 0x008800008930783b */ /* 0x000f220000000200 */
[----:B--2---:R-:W-:Y:S07]  /*71c0*/  IMAD.IADD R112, R112, 0x1, R136 ;  /* 0x0000000170707824 */ /* 0x004fee00078e0288 */
[----:B------:R-:W2:Y:S01]  /*71d0*/  LDSM.16.M88.4 R100, [R137+0x8c00] ;  /* 0x008c00008964783b */ /* 0x000ea20000000200 */
[-C--:B-1----:R-:W-:Y:S07]  /*71e0*/  HMMA.16816.F32.BF16 R4, R64, R16.reuse, RZ ;  /* 0x000000104004723c */ /* 0x082fee00000418ff */
[----:B------:R-:W-:Y:S01]  /*71f0*/  LDSM.16.M88.4 R104, [R112+0x4000] ;  /* 0x004000007068783b */ /* 0x000fe20000000200 */
        /* <DEDUP_REMOVED lines=16> */
[----:B------:R-:W-:Y:S01]  /*7300*/  HMMA.16816.F32.BF16 R64, R64, R102, RZ ;  /* 0x000000664040723c */ /* 0x000fe200000418ff */
[----:B------:R-:W2:Y:S07]  /*7310*/  LDSM.16.M88.4 R100, [R129+0x8400] ;  /* 0x008400008164783b */ /* 0x000eae0000000200 */
[-C--:B-1----:R-:W-:Y:S08]  /*7320*/  HMMA.16816.F32.BF16 R4, R104, R108.reuse, R4 ;  /* 0x0000006c6804723c */ /* 0x082ff00000041804 */
[C---:B---3--:R-:W-:Y:S08]  /*7330*/  HMMA.16816.F32.BF16 R8, R112.reuse, R108, R8 ;  /* 0x0000006c7008723c */ /* 0x048ff00000041808 */
[-C--:B------:R-:W-:Y:S08]  /*7340*/  HMMA.16816.F32.BF16 R12, R112, R110.reuse, R12 ;  /* 0x0000006e700c723c */ /* 0x080ff0000004180c */
[C---:B-----5:R-:W-:Y:S01]  /*7350*/  FADD.FTZ R4, -R195.reuse, R4 ;  /* 0x00000004c3047221 */ /* 0x060fe20000010100 */
[C---:B------:R-:W-:Y:S03]  /*7360*/  HMMA.16816.F32.BF16 R16, R104.reuse, R110, R16 ;  /* 0x0000006e6810723c */ /* 0x040fe60000041810 */
        /* <DEDUP_REMOVED lines=8> */
[-C--:B--2---:R-:W-:Y:S01]  /*73f0*/  HMMA.16816.F32.BF16 R20, R104, R100.reuse, R20 ;  /* 0x000000646814723c */ /* 0x084fe20000041814 */
[----:B------:R-:W-:Y:S01]  /*7400*/  FADD.FTZ R8, -R193, R8 ;  /* 0x00000008c1087221 */ /* 0x000fe20000010100 */
[-C--:B------:R-:W-:Y:S01]  /*7410*/  FSEL R6, R6, R194.reuse, P1 ;  /* 0x000000c206067208 */ /* 0x080fe20000800000 */
[----:B------:R-:W-:Y:S01]  /*7420*/  FMUL.FTZ R108, R247, R5 ;  /* 0x00000005f76c7220 */ /* 0x000fe20000410000 */
[----:B------:R-:W-:Y:S01]  /*7430*/  FSEL R7, R7, R194, P0 ;  /* 0x000000c207077208 */ /* 0x000fe20000000000 */
[----:B------:R-:W-:Y:S01]  /*7440*/  FADD.FTZ R9, -R193, R9 ;  /* 0x00000009c1097221 */ /* 0x000fe20000010100 */
[----:B------:R-:W-:Y:S01]  /*7450*/  FSEL R8, R8, R193, P3 ;  /* 0x000000c108087208 */ /* 0x000fe20001800000 */
[----:B------:R-:W-:Y:S01]  /*7460*/  FMUL.FTZ R242, R242, R6 ;  /* 0x00000006f2f27220 */ /* 0x000fe20000410000 */
[----:B------:R-:W-:Y:S01]  /*7470*/  FSETP.GE.FTZ.AND P1, PT, R245, RZ, PT ;  /* 0x000000fff500720b */ /* 0x000fe20003f36000 */
[----:B------:R-:W-:Y:S01]  /*7480*/  FMUL.FTZ R222, R222, R7 ;  /* 0x00000007dede7220 */ /* 0x000fe20000410000 */
[----:B------:R-:W-:Y:S01]  /*7490*/  FSETP.GE.FTZ.AND P0, PT, R244, RZ, PT ;  /* 0x000000fff400720b */ /* 0x000fe20003f16000 */
[----:B------:R-:W1:Y:S01]  /*74a0*/  LDSM.16.M88.4 R4, [R129+0x8800] ;  /* 0x008800008104783b */ /* 0x000e620000000200 */
[C---:B------:R-:W-:Y:S01]  /*74b0*/  FADD.FTZ R10, -R192.reuse, R10 ;  /* 0x0000000ac00a7221 */ /* 0x040fe20000010100 */
[----:B------:R-:W-:Y:S01]  /*74c0*/  FSEL R9, R9, R193, P2 ;  /* 0x000000c109097208 */ /* 0x000fe20001000000 */
[----:B------:R-:W-:Y:S01]  /*74d0*/  FADD.FTZ R11, -R192, R11 ;  /* 0x0000000bc00b7221 */ /* 0x000fe20000010100 */
[----:B------:R-:W-:Y:S01]  /*74e0*/  FSETP.GE.FTZ.AND P2, PT, R241, RZ, PT ;  /* 0x000000fff100720b */ /* 0x000fe20003f56000 */
[----:B------:R-:W-:Y:S01]  /*74f0*/  FMUL.FTZ R243, R243, R8 ;  /* 0x00000008f3f37220 */ /* 0x000fe20000410000 */
[-C--:B------:R-:W-:Y:S01]  /*7500*/  FSEL R10, R10, R192.reuse, P1 ;  /* 0x000000c00a0a7208 */ /* 0x080fe20000800000 */
[----:B------:R-:W-:Y:S01]  /*7510*/  FMUL.FTZ R246, R246, R9 ;  /* 0x00000009f6f67220 */ /* 0x000fe20000410000 */
[----:B------:R-:W-:Y:S01]  /*7520*/  FSEL R11, R11, R192, P0 ;  /* 0x000000c00b0b7208 */ /* 0x000fe20000000000 */
[----:B------:R-:W-:Y:S01]  /*7530*/  FADD.FTZ R14, -R192, R14 ;  /* 0x0000000ec00e7221 */ /* 0x000fe20000010100 */
[----:B------:R-:W-:Y:S01]  /*7540*/  FSETP.GE.FTZ.AND P1, PT, R240, RZ, PT ;  /* 0x000000fff000720b */ /* 0x000fe20003f36000 */
[----:B------:R-:W-:Y:S01]  /*7550*/  FMUL.FTZ R245, R245, R10 ;  /* 0x0000000af5f57220 */ /* 0x000fe20000410000 */
[C---:B------:R-:W-:Y:S01]  /*7560*/  HMMA.16816.F32.BF16 R24, R112.reuse, R100, R24 ;  /* 0x000000647018723c */ /* 0x040fe20000041818 */
[----:B------:R-:W-:Y:S01]  /*7570*/  FMUL.FTZ R244, R244, R11 ;  /* 0x0000000bf4f47220 */ /* 0x000fe20000410000 */
[----:B------:R-:W-:Y:S01]  /*7580*/  FSEL R14, R14, R192, P1 ;  /* 0x000000c00e0e7208 */ /* 0x000fe20000800000 */
[----:B------:R-:W-:Y:S01]  /*7590*/  FADD.FTZ R13, -R193, R13 ;  /* 0x0000000dc10d7221 */ /* 0x000fe20000010100 */
[----:B------:R-:W2:Y:S01]  /*75a0*/  LDSM.16.M88.4 R8, [R129+0x8c00] ;  /* 0x008c00008108783b */ /* 0x000ea20000000200 */
[----:B------:R-:W-:Y:S01]  /*75b0*/  FADD.FTZ R18, -R194, R18 ;  /* 0x00000012c2127221 */ /* 0x000fe20000010100 */
[----:B------:R-:W-:Y:S01]  /*75c0*/  FSETP.GE.FTZ.AND P1, PT, R206, RZ, PT ;  /* 0x000000ffce00720b */ /* 0x000fe20003f36000 */
[----:B------:R-:W-:Y:S01]  /*75d0*/  FADD.FTZ R15, -R192, R15 ;  /* 0x0000000fc00f7221 */ /* 0x000fe20000010100 */
[-C--:B------:R-:W-:Y:S01]  /*75e0*/  HMMA.16816.F32.BF16 R28, R112, R102.reuse, R28 ;  /* 0x00000066701c723c */ /* 0x080fe2000004181c */
[----:B------:R-:W-:Y:S01]  /*75f0*/  FADD.FTZ R17, -R195, R17 ;  /* 0x00000011c3117221 */ /* 0x000fe20000010100 */
[----:B------:R-:W-:Y:S02]  /*7600*/  FSETP.GE.FTZ.AND P0, PT, R208, RZ, PT ;  /* 0x000000ffd000720b */ /* 0x000fe40003f16000 */
[----:B------:R-:W-:Y:S01]  /*7610*/  FADD.FTZ R12, -R193, R12 ;  /* 0x0000000cc10c7221 */ /* 0x000fe20000010100 */
[----:B------:R-:W-:Y:S01]  /*7620*/  FSEL R13, R13, R193, P2 ;  /* 0x000000c10d0d7208 */ /* 0x000fe20001000000 */
[C---:B------:R-:W-:Y:S01]  /*7630*/  FADD.FTZ R22, -R194.reuse, R22 ;  /* 0x00000016c2167221 */ /* 0x040fe20000010100 */
[----:B------:R-:W-:Y:S01]  /*7640*/  FSETP.GE.FTZ.AND P2, PT, R239, RZ, PT ;  /* 0x000000ffef00720b */ /* 0x000fe20003f56000 */
[----:B------:R-:W-:Y:S01]  /*7650*/  FADD.FTZ R19, -R194, R19 ;  /* 0x00000013c2137221 */ /* 0x000fe20000010100 */
[C---:B------:R-:W-:Y:S01]  /*7660*/  HMMA.16816.F32.BF16 R32, R104.reuse, R102, R32 ;  /* 0x000000666820723c */ /* 0x040fe20000041820 */
[----:B------:R-:W-:Y:S02]  /*7670*/  FSETP.GE.FTZ.AND P3, PT, R207, RZ, PT ;  /* 0x000000ffcf00720b */ /* 0x000fe40003f76000 */
[C---:B------:R-:W-:Y:S01]  /*7680*/  FADD.FTZ R21, -R195.reuse, R21 ;  /* 0x00000015c3157221 */ /* 0x040fe20000010100 */
[----:B------:R-:W-:Y:S01]  /*7690*/  FSEL R18, R18, R194, P1 ;  /* 0x000000c212127208 */ /* 0x000fe20000800000 */
[----:B------:R-:W-:Y:S01]  /*76a0*/  FADD.FTZ R16, -R195, R16 ;  /* 0x00000010c3107221 */ /* 0x000fe20000010100 */
[----:B------:R-:W-:Y:S01]  /*76b0*/  FSETP.GE.FTZ.AND P1, PT, R237, RZ, PT ;  /* 0x000000ffed00720b */ /* 0x000fe20003f36000 */
[----:B------:R-:W-:Y:S01]  /*76c0*/  FADD.FTZ R26, -R192, R26 ;  /* 0x0000001ac01a7221 */ /* 0x000fe20000010100 */
[----:B------:R-:W-:Y:S01]  /*76d0*/  FSEL R15, R15, R192, P0 ;  /* 0x000000c00f0f7208 */ /* 0x000fe20000000000 */
[----:B------:R-:W-:Y:S01]  /*76e0*/  FADD.FTZ R23, -R194, R23 ;  /* 0x00000017c2177221 */ /* 0x000fe20000010100 */
[----:B------:R-:W-:Y:S01]  /*76f0*/  FSETP.GE.FTZ.AND P0, PT, R199, RZ, PT ;  /* 0x000000ffc700720b */ /* 0x000fe20003f16000 */
[-C--:B-1----:R-:W-:Y:S01]  /*7700*/  HMMA.16816.F32.BF16 R36, R104, R4.reuse, R36 ;  /* 0x000000046824723c */ /* 0x082fe20000041824 */
[----:B------:R-:W-:Y:S01]  /*7710*/  FADD.FTZ R25, -R193, R25 ;  /* 0x00000019c1197221 */ /* 0x000fe20000010100 */
[----:B------:R-:W-:Y:S01]  /*7720*/  FSEL R17, R17, R195, P2 ;  /* 0x000000c311117208 */ /* 0x000fe20001000000 */
[----:B------:R-:W-:Y:S01]  /*7730*/  FADD.FTZ R20, -R195, R20 ;  /* 0x00000014c3147221 */ /* 0x000fe20000010100 */
[----:B------:R-:W-:Y:S01]  /*7740*/  FSETP.GE.FTZ.AND P2, PT, R238, RZ, PT ;  /* 0x000000ffee00720b */ /* 0x000fe20003f56000 */
[----:B------:R-:W-:Y:S01]  /*7750*/  FADD.FTZ R30, -R192, R30 ;  /* 0x0000001ec01e7221 */ /* 0x000fe20000010100 */
[----:B------:R-:W-:Y:S01]  /*7760*/  FSEL R12, R12, R193, P3 ;  /* 0x000000c10c0c7208 */ /* 0x000fe20001800000 */
[----:B------:R-:W-:Y:S01]  /*7770*/  FADD.FTZ R27, -R192, R27 ;  /* 0x0000001bc01b7221 */ /* 0x000fe20000010100 */
[C---:B------:R-:W-:Y:S01]  /*7780*/  HMMA.16816.F32.BF16 R40, R112.reuse, R4, R40 ;  /* 0x000000047028723c */ /* 0x040fe20000041828 */
[C---:B------:R-:W-:Y:S01]  /*7790*/  FADD.FTZ R29, -R193.reuse, R29 ;  /* 0x0000001dc11d7221 */ /* 0x040fe20000010100 */
[----:B------:R-:W-:Y:S02]  /*77a0*/  FSETP.GE.FTZ.AND P3, PT, R198, RZ, PT ;  /* 0x000000ffc600720b */ /* 0x000fe40003f76000 */
[----:B------:R-:W-:Y:S01]  /*77b0*/  FADD.FTZ R24, -R193, R24 ;  /* 0x00000018c1187221 */ /* 0x000fe20000010100 */
[-C--:B------:R-:W-:Y:S01]  /*77c0*/  FSEL R22, R22, R194.reuse, P1 ;  /* 0x000000c216167208 */ /* 0x080fe20000800000 */
[----:B------:R-:W-:Y:S01]  /*77d0*/  FADD.FTZ R34, -R194, R34 ;  /* 0x00000022c2227221 */ /* 0x000fe20000010100 */
[----:B------:R-:W-:Y:S01]  /*77e0*/  FSETP.GE.FTZ.AND P1, PT, R235, RZ, PT ;  /* 0x000000ffeb00720b */ /* 0x000fe20003f36000 */
[----:B------:R-:W-:Y:S01]  /*77f0*/  FADD.FTZ R31, -R192, R31 ;  /* 0x0000001fc01f7221 */ /* 0x000fe20000010100 */
[-C--:B------:R-:W-:Y:S03]  /*7800*/  HMMA.16816.F32.BF16 R44, R112, R6.reuse, R44 ;  /* 0x00000006702c723c */ /* 0x080fe6000004182c */
[----:B------:R-:W-:Y:S01]  /*7810*/  FADD.FTZ R33, -R195, R33 ;  /* 0x00000021c3217221 */ /* 0x000fe20000010100 */
[----:B------:R-:W-:Y:S01]  /*7820*/  FSEL R19, R19, R194, P0 ;  /* 0x000000c213137208 */ /* 0x000fe20000000000 */
[----:B------:R-:W-:Y:S01]  /*7830*/  FADD.FTZ R28, -R193, R28 ;  /* 0x0000001cc11c7221 */ /* 0x000fe20000010100 */
[----:B------:R-:W-:Y:S01]  /*7840*/  FSETP.GE.FTZ.AND P0, PT, R205, RZ, PT ;  /* 0x000000ffcd00720b */ /* 0x000fe20003f16000 */
[C---:B------:R-:W-:Y:S01]  /*7850*/  FADD.FTZ R38, -R194.reuse, R38 ;  /* 0x00000026c2267221 */ /* 0x040fe20000010100 */
[-C--:B------:R-:W-:Y:S01]  /*7860*/  FSEL R21, R21, R195.reuse, P2 ;  /* 0x000000c315157208 */ /* 0x080fe20001000000 */
[----:B------:R-:W-:Y:S01]  /*7870*/  FADD.FTZ R35, -R194, R35 ;  /* 0x00000023c2237221 */ /* 0x000fe20000010100 */
[----:B------:R-:W-:Y:S01]  /*7880*/  FSETP.GE.FTZ.AND P2, PT, R236, RZ, PT ;  /* 0x000000ffec00720b */ /* 0x000fe20003f56000 */
[C---:B------:R-:W-:Y:S01]  /*7890*/  HMMA.16816.F32.BF16 R48, R104.reuse, R6, R48 ;  /* 0x000000066830723c */ /* 0x040fe20000041830 */
        /* <DEDUP_REMOVED lines=8> */
[----:B------:R-:W-:Y:S01]  /*7920*/  FADD.FTZ R41, -R193, R41 ;  /* 0x00000029c1297221 */ /* 0x000fe20000010100 */
[-C--:B--2---:R-:W-:Y:S02]  /*7930*/  HMMA.16816.F32.BF16 R52, R104, R8.reuse, R52 ;  /* 0x000000086834723c */ /* 0x084fe40000041834 */
[----:B------:R-:W-:Y:S01]  /*7940*/  FSEL R23, R23, R194, P0 ;  /* 0x000000c217177208 */ /* 0x000fe20000000000 */
[----:B------:R-:W-:Y:S01]  /*7950*/  FADD.FTZ R36, -R195, R36 ;  /* 0x00000024c3247221 */ /* 0x000fe20000010100 */
[----:B------:R-:W-:Y:S01]  /*7960*/  FSETP.GE.FTZ.AND P0, PT, R202, RZ, PT ;  /* 0x000000ffca00720b */ /* 0x000fe20003f16000 */
[C---:B------:R-:W-:Y:S01]  /*7970*/  FADD.FTZ R46, -R192.reuse, R46 ;  /* 0x0000002ec02e7221 */ /* 0x040fe20000010100 */
[----:B------:R-:W-:Y:S01]  /*7980*/  FSEL R25, R25, R193, P2 ;  /* 0x000000c119197208 */ /* 0x000fe20001000000 */
[----:B------:R-:W-:Y:S01]  /*7990*/  FADD.FTZ R43, -R192, R43 ;  /* 0x0000002bc02b7221 */ /* 0x000fe20000010100 */
[----:B------:R-:W-:Y:S01]  /*79a0*/  FSETP.GE.FTZ.AND P2, PT, R234, RZ, PT ;  /* 0x000000ffea00720b */ /* 0x000fe20003f56000 */
[C---:B------:R-:W-:Y:S01]  /*79b0*/  FADD.FTZ R45, -R193.reuse, R45 ;  /* 0x0000002dc12d7221 */ /* 0x040fe20000010100 */
[C---:B------:R-:W-:Y:S02]  /*79c0*/  HMMA.16816.F32.BF16 R56, R112.reuse, R8, R56 ;  /* 0x000000087038723c */ /* 0x040fe40000041838 */
[----:B------:R-:W-:Y:S01]  /*79d0*/  FSEL R20, R20, R195, P3 ;  /* 0x000000c314147208 */ /* 0x000fe20001800000 */
[----:B------:R-:W-:Y:S01]  /*79e0*/  FADD.FTZ R40, -R193, R40 ;  /* 0x00000028c1287221 */ /* 0x000fe20000010100 */
[----:B------:R-:W-:Y:S01]  /*79f0*/  FSETP.GE.FTZ.AND P3, PT, R201, RZ, PT ;  /* 0x000000ffc900720b */ /* 0x000fe20003f76000 */
[----:B------:R-:W-:Y:S01]  /*7a00*/  FADD.FTZ R50, -R194, R50 ;  /* 0x00000032c2327221 */ /* 0x000fe20000010100 */
[-C--:B------:R-:W-:Y:S01]  /*7a10*/  FSEL R30, R30, R192.reuse, P1 ;  /* 0x000000c01e1e7208 */ /* 0x080fe20000800000 */
[----:B------:R-:W-:Y:S01]  /*7a20*/  FADD.FTZ R47, -R192, R47 ;  /* 0x0000002fc02f7221 */ /* 0x000fe20000010100 */
[----:B------:R-:W-:Y:S01]  /*7a30*/  FSETP.GE.FTZ.AND P1, PT, R196, RZ, PT ;  /* 0x000000ffc400720b */ /* 0x000fe20003f36000 */
[----:B------:R-:W-:Y:S01]  /*7a40*/  FADD.FTZ R49, -R195, R49 ;  /* 0x00000031c3317221 */ /* 0x000fe20000010100 */
[-C--:B------:R-:W-:Y:S02]  /*7a50*/  HMMA.16816.F32.BF16 R60, R112, R10.reuse, R60 ;  /* 0x0000000a703c723c */ /* 0x080fe4000004183c */
[----:B------:R-:W-:Y:S01]  /*7a60*/  FSEL R27, R27, R192, P0 ;  /* 0x000000c01b1b7208 */ /* 0x000fe20000000000 */
[----:B------:R-:W-:Y:S01]  /*7a70*/  FADD.FTZ R44, -R193, R44 ;  /* 0x0000002cc12c7221 */ /* 0x000fe20000010100 */
[----:B------:R-:W-:Y:S01]  /*7a80*/  FSETP.GE.FTZ.AND P0, PT, R127, RZ, PT ;  /* 0x000000ff7f00720b */ /* 0x000fe20003f16000 */
[C---:B------:R-:W-:Y:S01]  /*7a90*/  FADD.FTZ R54, -R194.reuse, R54 ;  /* 0x00000036c2367221 */ /* 0x040fe20000010100 */
[-C--:B------:R-:W-:Y:S01]  /*7aa0*/  FSEL R29, R29, R193.reuse, P2 ;  /* 0x000000c11d1d7208 */ /* 0x080fe20001000000 */
[----:B------:R-:W-:Y:S01]  /*7ab0*/  FADD.FTZ R51, -R194, R51 ;  /* 0x00000033c2337221 */ /* 0x000fe20000010100 */
[----:B------:R-:W-:Y:S01]  /*7ac0*/  FSETP.GE.FTZ.AND P2, PT, R233, RZ, PT ;  /* 0x000000ffe900720b */ /* 0x000fe20003f56000 */
[C---:B------:R-:W-:Y:S01]  /*7ad0*/  FADD.FTZ R53, -R195.reuse, R53 ;  /* 0x00000035c3357221 */ /* 0x040fe20000010100 */
[----:B------:R-:W-:Y:S02]  /*7ae0*/  HMMA.16816.F32.BF16 R64, R104, R10, R64 ;  /* 0x0000000a6840723c */ /* 0x000fe40000041840 */
[----:B------:R-:W-:Y:S01]  /*7af0*/  FSEL R24, R24, R193, P3 ;  /* 0x000000c118187208 */ /* 0x000fe20001800000 */
[----:B------:R-:W-:Y:S01]  /*7b00*/  FADD.FTZ R48, -R195, R48 ;  /* 0x00000030c3307221 */ /* 0x000fe20000010100 */
[----:B------:R-:W-:Y:S01]  /*7b10*/  FSETP.GE.FTZ.AND P3, PT, R125, RZ, PT ;  /* 0x000000ff7d00720b */ /* 0x000fe20003f76000 */
[----:B------:R-:W-:Y:S01]  /*7b20*/  FADD.FTZ R56, -R193, R56 ;  /* 0x00000038c1387221 */ /* 0x000fe20000010100 */
[----:B------:R-:W-:Y:S01]  /*7b30*/  FSEL R34, R34, R194, P1 ;  /* 0x000000c222227208 */ /* 0x000fe20000800000 */
[----:B------:R-:W-:Y:S01]  /*7b40*/  FADD.FTZ R55, -R194, R55 ;  /* 0x00000037c2377221 */ /* 0x000fe20000010100 */
[----:B------:R-:W-:Y:S01]  /*7b50*/  FSETP.GE.FTZ.AND P1, PT, R231, RZ, PT ;  /* 0x000000ffe700720b */ /* 0x000fe20003f36000 */
[----:B------:R-:W-:Y:S03]  /*7b60*/  FADD.FTZ R52, -R195, R52 ;  /* 0x00000034c3347221 */ /* 0x000fe60000010100 */
[----:B------:R-:W-:Y:S01]  /*7b70*/  FSEL R31, R31, R192, P0 ;  /* 0x000000c01f1f7208 */ /* 0x000fe20000000000 */
[----:B------:R-:W-:Y:S01]  /*7b80*/  FADD.FTZ R59, -R192, R59 ;  /* 0x0000003bc03b7221 */ /* 0x000fe20000010100 */
[----:B------:R-:W-:Y:S01]  /*7b90*/  FSETP.GE.FTZ.AND P0, PT, R122, RZ, PT ;  /* 0x000000ff7a00720b */ /* 0x000fe20003f16000 */
[----:B------:R-:W-:Y:S01]  /*7ba0*/  FADD.FTZ R58, -R192, R58 ;  /* 0x0000003ac03a7221 */ /* 0x000fe20000010100 */
[----:B------:R-:W-:Y:S01]  /*7bb0*/  FSEL R33, R33, R195, P2 ;  /* 0x000000c321217208 */ /* 0x000fe20001000000 */
[C---:B------:R-:W-:Y:S01]  /*7bc0*/  FADD.FTZ R57, -R193.reuse, R57 ;  /* 0x00000039c1397221 */ /* 0x040fe20000010100 */
        /* <DEDUP_REMOVED lines=116> */
[----:B------:R-:W-:Y:S01]  /*8310*/  FMUL.FTZ R62, R210, R62 ;  /* 0x0000003ed23e7220 */ /* 0x000fe20000410000 */
        /* <DEDUP_REMOVED lines=10> */
[----:B------:R-:W-:Y:S01]  /*83c0*/  FMUL.FTZ R194, R197, R194 ;  /* 0x000000c2c5c27220 */ /* 0x000fe20000410000 */
[----:B------:R-:W-:-:S05]  /*83d0*/  @!P1 BRA `(.L_x_984) ;  /* 0x000001f000009947 */ /* 0x000fca0003800000 */
[----:B------:R-:W-:Y:S01]  /*83e0*/  ULOP3.LUT UR7, UR6, 0x1, URZ, 0xc0, !UPT ;  /* 0x0000000106077892 */ /* 0x000fe2000f8ec03f */
[----:B------:R-:W-:Y:S01]  /*83f0*/  IMAD.MOV.U32 R5, RZ, RZ, c[0x0][0x190] ;  /* 0x00006400ff057624 */ /* 0x000fe200078e00ff */
[----:B------:R-:W-:Y:S02]  /*8400*/  ISETP.GE.AND P2, PT, R158, c[0x0][0x220], PT ;  /* 0x000088009e007a0c */ /* 0x000fe40003f46270 */
[----:B------:R-:W-:Y:S01]  /*8410*/  UISETP.NE.U32.AND UP0, UPT, UR7, 0x1, UPT ;  /* 0x000000010700788c */ /* 0x000fe2000bf05070 */
[----:B------:R-:W-:Y:S03]  /*8420*/  IMAD.U32 R4, R5, -0x80, RZ ;  /* 0xffffff8005047824 */ /* 0x000fe600078e00ff */
[----:B------:R-:W-:Y:S02]  /*8430*/  USEL UR7, UR58, 0x2000, !UP0 ;  /* 0x000020003a077887 */ /* 0x000fe4000c000000 */
[----:B------:R-:W-:Y:S04]  /*8440*/  LEA R188, P0, R4, R188, 0x1 ;  /* 0x000000bc04bc7211 */ /* 0x000fe800078008ff */
[----:B------:R-:W-:Y:S02]  /*8450*/  IADD3 R185, R185, UR7, RZ ;  /* 0x00000007b9b97c10 */ /* 0x000fe4000fffe0ff */
[----:B------:R-:W-:Y:S02]  /*8460*/  IADD3 R180, R180, UR7, RZ ;  /* 0x00000007b4b47c10 */ /* 0x000fe4000fffe0ff */
[----:B------:R-:W-:Y:S01]  /*8470*/  LEA.HI.X.SX32 R189, R4, R189, 0x1, P0 ;  /* 0x000000bd04bd7211 */ /* 0x000fe200000f0eff */
[----:B------:R1:W-:Y:S01]  /*8480*/  @P2 STS [R185], RZ ;  /* 0x000000ffb9002388 */ /* 0x0003e20000000800 */
[----:B------:R-:W-:Y:S01]  /*8490*/  @!P2 LEA R6, P0, R5, R188, 0x7 ;  /* 0x000000bc0506a211 */ /* 0x000fe200078038ff */
[----:B------:R-:W-:Y:S01]  /*84a0*/  @!P2 IMAD.MOV.U32 R4, RZ, RZ, c[0x0][0x194] ;  /* 0x00006500ff04a624 */ /* 0x000fe200078e00ff */
[----:B------:R-:W-:Y:S01]  /*84b0*/  IADD3 R131, R131, UR7, RZ ;  /* 0x0000000783837c10 */ /* 0x000fe2000fffe0ff */
[----:B------:R1:W-:Y:S03]  /*84c0*/  @P2 STS [R185+0x4], RZ ;  /* 0x000004ffb9002388 */ /* 0x0003e60000000800 */
[----:B------:R-:W-:Y:S01]  /*84d0*/  @!P2 LEA.HI.X R7, R5, R189, R4, 0x7, P0 ;  /* 0x000000bd0507a211 */ /* 0x000fe200000f3c04 */
        /* <DEDUP_REMOVED lines=15> */
.L_x_984:
        /* <DEDUP_REMOVED lines=62> */
[----:B------:R-:W-:Y:S04]  /*89b0*/  STS [R172+0xc400], R58 ;  /* 0x00c4003aac007388 */ /* 0x000fe80000000800 */
[----:B------:R-:W-:Y:S01]  /*89c0*/  STS [R171+0xc000], R60 ;  /* 0x00c0003cab007388 */ /* 0x000fe20000000800 */
[----:B--2---:R-:W-:Y:S03]  /*89d0*/  IMAD.SHL.U32 R52, R138, 0x2, RZ ;  /* 0x000000028a347824 */ /* 0x004fe600078e00ff */
        /* <DEDUP_REMOVED lines=66> */
[C---:B------:R-:W-:Y:S01]  /*8e00*/  @!P2 LEA R6, P0, R5.reuse, R186, 0x7 ;  /* 0x000000ba0506a211 */ /* 0x040fe200078038ff */
[----:B------:R-:W-:Y:S02]  /*8e10*/  @!P2 IMAD.MOV.U32 R4, RZ, RZ, c[0x0][0x374] ;  /* 0x0000dd00ff04a624 */ /* 0x000fe400078e00ff */
[----:B------:R1:W-:Y:S03]  /*8e20*/  @P2 STS [R53+0x4004], RZ ;  /* 0x004004ff35002388 */ /* 0x0003e60000000800 */
[----:B------:R-:W-:Y:S01]  /*8e30*/  @!P2 LEA.HI.X R7, R5, R187, R4, 0x7, P0 ;  /* 0x000000bb0507a211 */ /* 0x000fe200000f3c04 */
[----:B------:R1:W-:Y:S04]  /*8e40*/  @P2 STS.64 [R53+0x4008], RZ ;  /* 0x004008ff35002388 */ /* 0x0003e80000000a00 */
        /* <DEDUP_REMOVED lines=10> */
.L_x_985:
[----:B------:R-:W-:Y:S01]  /*8ef0*/  LDSM.16.M88.4 R16, [R134] ;  /* 0x000000008610783b */ /* 0x000fe20000000200 */
[----:B------:R-:W-:Y:S01]  /*8f00*/  @P1 IADD3 R54, R140, -0x80, RZ ;  /* 0xffffff808c361810 */ /* 0x000fe20007ffe0ff */
[----:B------:R-:W-:Y:S01]  /*8f10*/  IMAD.U32 R190, RZ, RZ, UR33 ;  /* 0x00000021ffbe7e24 */ /* 0x000fe2000f8e00ff */
[----:B------:R-:W-:Y:S01]  /*8f20*/  @UP2 UIADD3 UR8, UP0, UR10, -0x200, URZ ;  /* 0xfffffe000a082890 */ /* 0x000fe2000ff1e03f */
[----:B------:R-:W2:Y:S01]  /*8f30*/  LDSM.16.MT88.4 R20, [R52+0x6000] ;  /* 0x006000003414783b */ /* 0x000ea20000004200 */
[----:B------:R-:W-:Y:S01]  /*8f40*/  IMAD.U32 R191, RZ, RZ, UR33 ;  /* 0x00000021ffbf7e24 */ /* 0x000fe2000f8e00ff */
[----:B------:R-:W-:Y:S01]  /*8f50*/  UISETP.GT.AND UP1, UPT, UR6, UR32, UPT ;  /* 0x000000200600728c */ /* 0x000fe2000bf24270 */
[----:B------:R-:W-:Y:S01]  /*8f60*/  @P1 IMAD.WIDE R54, R54, R177, UR10 ;  /* 0x0000000a36361e25 */ /* 0x000fe2000f8e02b1 */
[----:B------:R-:W3:Y:S01]  /*8f70*/  LDSM.16.M88.4 R12, [R134+0x2000] ;  /* 0x00200000860c783b */ /* 0x000ee20000000200 */
[----:B------:R-:W-:Y:S01]  /*8f80*/  LEA R190, P0, R190, R116, 0x2 ;  /* 0x00000074bebe7211 */ /* 0x000fe200078010ff */
[----:B------:R-:W-:Y:S02]  /*8f90*/  @UP2 UIADD3.X UR7, UR11, -0x1, URZ, UP0, !UPT ;  /* 0xffffffff0b072890 */ /* 0x000fe400087fe43f */
[----:B------:R-:W-:Y:S01]  /*8fa0*/  LDSM.16.M88.4 R24, [R133] ;  /* 0x000000008518783b */ /* 0x000fe20000000200 */
[----:B------:R-:W-:Y:S01]  /*8fb0*/  LEA.HI.X.SX32 R191, R191, R117, 0x2, P0 ;  /* 0x00000075bfbf7211 */ /* 0x000fe200000f16ff */
[----:B------:R-:W-:Y:S02]  /*8fc0*/  @UP2 UMOV UR10, UR8 ;  /* 0x00000008000a2c82 */ /* 0x000fe40008000000 */
[----:B------:R-:W4:Y:S01]  /*8fd0*/  LDSM.16.MT88.4 R28, [R52+0x6400] ;  /* 0x00640000341c783b */ /* 0x000f220000004200 */
[----:B------:R-:W-:Y:S02]  /*8fe0*/  @UP2 UMOV UR11, UR7 ;  /* 0x00000007000b2c82 */ /* 0x000fe40008000000 */
[----:B------:R-:W-:Y:S01]  /*8ff0*/  ULOP3.LUT UR7, UR6, 0x1, URZ, 0xc0, !UPT ;  /* 0x0000000106077892 */ /* 0x000fe2000f8ec03f */
[----:B------:R-:W1:Y:S01]  /*9000*/  LDSM.16.M88.4 R32, [R128] ;  /* 0x000000008020783b */ /* 0x000e620000000200 */
[----:B------:R-:W-:Y:S02]  /*9010*/  UIADD3 UR6, UR6, -0x1, URZ ;  /* 0xffffffff06067890 */ /* 0x000fe4000fffe03f */
[----:B------:R-:W-:Y:S01]  /*9020*/  UISETP.NE.U32.AND UP0, UPT, UR7, 0x1, UPT ;  /* 0x000000010700788c */ /* 0x000fe2000bf05070 */
[----:B------:R-:W-:Y:S04]  /*9030*/  LDSM.16.M88.4 R36, [R132] ;  /* 0x000000008424783b */ /* 0x000fe80000000200 */
[----:B------:R-:W1:Y:S04]  /*9040*/  LDSM.16.MT88.4 R40, [R52+0x6800] ;  /* 0x006800003428783b */ /* 0x000e680000004200 */
[----:B------:R-:W1:Y:S04]  /*9050*/  LDSM.16.M88.4 R44, [R132+0x2000] ;  /* 0x00200000842c783b */ /* 0x000e680000000200 */
[----:B------:R-:W-:Y:S04]  /*9060*/  LDSM.16.M88.4 R48, [R3+0x2000] ;  /* 0x002000000330783b */ /* 0x000fe80000000200 */
[----:B------:R1:W5:Y:S02]  /*9070*/  @P1 LDG.E R183, [R54.64] ;  /* 0x0000000c36b71981 */ /* 0x000364000c1e1900 */
[-C--:B-12---:R-:W-:Y:S02]  /*9080*/  HMMA.16816.F32.BF16 R4, R16, R20.reuse, RZ ;  /* 0x000000141004723c */ /* 0x086fe400000418ff */
[----:B------:R1:W5:Y:S04]  /*9090*/  @P1 LDG.E R184, [R54.64+0x20] ;  /* 0x0000200c36b81981 */ /* 0x000368000c1e1900 */
[----:B------:R1:W5:Y:S02]  /*90a0*/  @P1 LDG.E R181, [R54.64+0x100] ;  /* 0x0001000c36b51981 */ /* 0x000364000c1e1900 */
[C---:B---3--:R-:W-:Y:S02]  /*90b0*/  HMMA.16816.F32.BF16 R8, R12.reuse, R20, RZ ;  /* 0x000000140c08723c */ /* 0x048fe400000418ff */
[----:B------:R1:W5:Y:S06]  /*90c0*/  @P1 LDG.E R182, [R54.64+0x120] ;  /* 0x0001200c36b61981 */ /* 0x00036c000c1e1900 */
[-C--:B------:R-:W-:Y:S08]  /*90d0*/  HMMA.16816.F32.BF16 R12, R12, R22.reuse, RZ ;  /* 0x000000160c0c723c */ /* 0x080ff000000418ff */
[----:B------:R-:W-:Y:S01]  /*90e0*/  HMMA.16816.F32.BF16 R16, R16, R22, RZ ;  /* 0x000000161010723c */ /* 0x000fe200000418ff */
[----:B------:R-:W-:Y:S07]  /*90f0*/  LDSM.16.M88.4 R20, [R3] ;  /* 0x000000000314783b */ /* 0x000fee0000000200 */
[-C--:B----4-:R-:W-:Y:S08]  /*9100*/  HMMA.16816.F32.BF16 R4, R24, R28.reuse, R4 ;  /* 0x0000001c1804723c */ /* 0x090ff00000041804 */
[C---:B------:R-:W-:Y:S08]  /*9110*/  HMMA.16816.F32.BF16 R8, R32.reuse, R28, R8 ;  /* 0x0000001c2008723c */ /* 0x040ff00000041808 */
[-C--:B------:R-:W-:Y:S01]  /*9120*/  HMMA.16816.F32.BF16 R12, R32, R30.reuse, R12 ;  /* 0x0000001e200c723c */ /* 0x080fe2000004180c */
[----:B------:R-:W2:Y:S07]  /*9130*/  LDSM.16.MT88.4 R32, [R52+0x6c00] ;  /* 0x006c00003420783b */ /* 0x000eae0000004200 */
        /* <DEDUP_REMOVED lines=9> */
[----:B------:R-:W1:Y:S03]  /*91d0*/  LDSM.16.MT88.4 R40, [R52+0x7400] ;  /* 0x007400003428783b */ /* 0x000e660000004200 */
[-C--:B--2---:R-:W-:Y:S08]  /*91e0*/  HMMA.16816.F32.BF16 R4, R20, R32.reuse, R4 ;  /* 0x000000201404723c */ /* 0x084ff00000041804 */
[C---:B------:R-:W-:Y:S08]  /*91f0*/  HMMA.16816.F32.BF16 R8, R48.reuse, R32, R8 ;  /* 0x000000203008723c */ /* 0x040ff00000041808 */
[-C--:B------:R-:W-:Y:S01]  /*9200*/  HMMA.16816.F32.BF16 R12, R48, R34.reuse, R12 ;  /* 0x00000022300c723c */ /* 0x080fe2000004180c */
[----:B------:R-:W2:Y:S07]  /*9210*/  LDSM.16.M88.4 R48, [R0] ;  /* 0x000000000030783b */ /* 0x000eae0000000200 */
        /* <DEDUP_REMOVED lines=10> */
[-C--:B-1----:R-:W-:Y:S08]  /*92c0*/  HMMA.16816.F32.BF16 R4, R36, R40.reuse, R4 ;  /* 0x000000282404723c */ /* 0x082ff00000041804 */
[C---:B--2---:R-:W-:Y:S07]  /*92d0*/  HMMA.16816.F32.BF16 R8, R48.reuse, R40, R8 ;  /* 0x000000283008723c */ /* 0x044fee0000041808 */
[----:B------:R-:W-:Y:S01]  /*92e0*/  IMAD.U32 R41, RZ, RZ, UR44 ;  /* 0x0000002cff297e24 */ /* 0x000fe2000f8e00ff */
[-C--:B------:R-:W-:Y:S01]  /*92f0*/  HMMA.16816.F32.BF16 R12, R48, R42.reuse, R12 ;  /* 0x0000002a300c723c */ /* 0x080fe2000004180c */
[----:B------:R-:W1:Y:S03]  /*9300*/  LDSM.16.M88.4 R48, [R3+0x6000] ;  /* 0x006000000330783b */ /* 0x000e660000000200 */
[-C--:B------:R-:W-:Y:S01]  /*9310*/  LEA R60, P3, R41, R190.reuse, 0x2 ;  /* 0x000000be293c7211 */ /* 0x080fe200078610ff */
[----:B------:R-:W-:Y:S03]  /*9320*/  IMAD.U32 R40, RZ, RZ, UR44 ;  /* 0x0000002cff287e24 */ /* 0x000fe6000f8e00ff */
[----:B------:R-:W-:Y:S04]  /*9330*/  HMMA.16816.F32.BF16 R16, R36, R42, R16 ;  /* 0x0000002a2410723c */ /* 0x000fe80000041810 */
[-C--:B------:R-:W-:Y:S03]  /*9340*/  LEA.HI.X.SX32 R61, R40, R191.reuse, 0x2, P3 ;  /* 0x000000bf283d7211 */ /* 0x080fe600018f16ff */
[----:B------:R-:W-:Y:S01]  /*9350*/  IMAD.U32 R39, RZ, RZ, UR43 ;  /* 0x0000002bff277e24 */ /* 0x000fe2000f8e00ff */
[-C--:B------:R-:W-:Y:S01]  /*9360*/  HMMA.16816.F32.BF16 R4, R20, R32.reuse, R4 ;  /* 0x000000201404723c */ /* 0x080fe20000041804 */
[----:B------:R-:W-:Y:S03]  /*9370*/  IMAD.U32 R37, RZ, RZ, UR42 ;  /* 0x0000002aff257e24 */ /* 0x000fe6000f8e00ff */
[----:B------:R-:W-:Y:S01]  /*9380*/  IMAD.U32 R38, RZ, RZ, UR43 ;  /* 0x0000002bff267e24 */ /* 0x000fe2000f8e00ff */
[-C--:B------:R-:W-:Y:S01]  /*9390*/  LEA R62, P2, R39, R190.reuse, 0x2 ;  /* 0x000000be273e7211 */ /* 0x080fe200078410ff */
[----:B------:R-:W-:Y:S01]  /*93a0*/  IMAD.U32 R36, RZ, RZ, UR42 ;  /* 0x0000002aff247e24 */ /* 0x000fe2000f8e00ff */
[-C--:B------:R-:W-:Y:S01]  /*93b0*/  LEA R64, P1, R37, R190.reuse, 0x2 ;  /* 0x000000be25407211 */ /* 0x080fe200078210ff */
[C---:B---3--:R-:W-:Y:S01]  /*93c0*/  HMMA.16816.F32.BF16 R8, R44.reuse, R32, R8 ;  /* 0x000000202c08723c */ /* 0x048fe20000041808 */
[----:B------:R-:W-:Y:S03]  /*93d0*/  IMAD.U32 R43, RZ, RZ, UR45 ;  /* 0x0000002dff2b7e24 */ /* 0x000fe6000f8e00ff */
[-C--:B------:R-:W-:Y:S01]  /*93e0*/  LEA.HI.X.SX32 R63, R38, R191.reuse, 0x2, P2 ;  /* 0x000000bf263f7211 */ /* 0x080fe200010f16ff */
[----:B------:R-:W-:Y:S01]  /*93f0*/  IMAD.U32 R42, RZ, RZ, UR45 ;  /* 0x0000002dff2a7e24 */ /* 0x000fe2000f8e00ff */
[-C--:B------:R-:W-:Y:S01]  /*9400*/  LEA.HI.X.SX32 R65, R36, R191.reuse, 0x2, P1 ;  /* 0x000000bf24417211 */ /* 0x080fe200008f16ff */
[----:B------:R-:W-:Y:S01]  /*9410*/  IMAD.U32 R33, RZ, RZ, UR40 ;  /* 0x00000028ff217e24 */ /* 0x000fe2000f8e00ff */
[-C--:B------:R-:W-:Y:S01]  /*9420*/  HMMA.16816.F32.BF16 R12, R44, R34.reuse, R12 ;  /* 0x000000222c0c723c */ /* 0x080fe2000004180c */
[----:B------:R-:W-:Y:S03]  /*9430*/  IMAD.U32 R32, RZ, RZ, UR40 ;  /* 0x00000028ff207e24 */ /* 0x000fe6000f8e00ff */
[-C--:B------:R-:W-:Y:S03]  /*9440*/  LEA R58, P4, R43, R190.reuse, 0x2 ;  /* 0x000000be2b3a7211 */ /* 0x080fe600078810ff */
[----:B------:R-:W-:Y:S01]  /*9450*/  IMAD.U32 R47, RZ, RZ, UR47 ;  /* 0x0000002fff2f7e24 */ /* 0x000fe2000f8e00ff */
[----:B------:R-:W-:Y:S01]  /*9460*/  HMMA.16816.F32.BF16 R16, R20, R34, R16 ;  /* 0x000000221410723c */ /* 0x000fe20000041810 */
[----:B------:R-:W-:Y:S03]  /*9470*/  IMAD.U32 R45, RZ, RZ, UR46 ;  /* 0x0000002eff2d7e24 */ /* 0x000fe6000f8e00ff */
[-C--:B------:R-:W-:Y:S01]  /*9480*/  LEA R54, P6, R47, R190.reuse, 0x2 ;  /* 0x000000be2f367211 */ /* 0x080fe200078c10ff */
[----:B------:R-:W-:Y:S01]  /*9490*/  IMAD.U32 R46, RZ, RZ, UR47 ;  /* 0x0000002fff2e7e24 */ /* 0x000fe2000f8e00ff */
[-C--:B------:R-:W-:Y:S01]  /*94a0*/  LEA R56, P5, R45, R190.reuse, 0x2 ;  /* 0x000000be2d387211 */ /* 0x080fe200078a10ff */
[----:B------:R-:W-:Y:S01]  /*94b0*/  IMAD.U32 R23, RZ, RZ, UR35 ;  /* 0x00000023ff177e24 */ /* 0x000fe2000f8e00ff */
[-C--:B----4-:R-:W-:Y:S01]  /*94c0*/  HMMA.16816.F32.BF16 R4, R24, R28.reuse, R4 ;  /* 0x0000001c1804723c */ /* 0x090fe20000041804 */
[----:B------:R-:W-:Y:S03]  /*94d0*/  IMAD.U32 R21, RZ, RZ, UR34 ;  /* 0x00000022ff157e24 */ /* 0x000fe6000f8e00ff */
[----:B------:R-:W-:Y:S01]  /*94e0*/  IMAD.U32 R22, RZ, RZ, UR35 ;  /* 0x00000023ff167e24 */ /* 0x000fe2000f8e00ff */
[-C--:B------:R-:W-:Y:S01]  /*94f0*/  LEA R36, P1, R23, R190.reuse, 0x2 ;  /* 0x000000be17247211 */ /* 0x080fe200078210ff */
[----:B------:R-:W-:Y:S01]  /*9500*/  IMAD.U32 R20, RZ, RZ, UR34 ;  /* 0x00000022ff147e24 */ /* 0x000fe2000f8e00ff */
[-C--:B------:R-:W-:Y:S01]  /*9510*/  LEA.HI.X.SX32 R55, R46, R191.reuse, 0x2, P6 ;  /* 0x000000bf2e377211 */ /* 0x080fe200030f16ff */
[C---:B-1----:R-:W-:Y:S01]  /*9520*/  HMMA.16816.F32.BF16 R8, R48.reuse, R28, R8 ;  /* 0x0000001c3008723c */ /* 0x042fe20000041808 */
[----:B------:R-:W-:Y:S03]  /*9530*/  IMAD.U32 R35, RZ, RZ, UR41 ;  /* 0x00000029ff237e24 */ /* 0x000fe6000f8e00ff */
[-C--:B------:R-:W-:Y:S01]  /*9540*/  LEA.HI.X.SX32 R37, R22, R191.reuse, 0x2, P1 ;  /* 0x000000bf16257211 */ /* 0x080fe200008f16ff */
[----:B------:R-:W-:Y:S01]  /*9550*/  IMAD.U32 R34, RZ, RZ, UR41 ;  /* 0x00000029ff227e24 */ /* 0x000fe2000f8e00ff */
[-C--:B------:R-:W-:Y:S01]  /*9560*/  LEA.HI.X.SX32 R59, R42, R191.reuse, 0x2, P4 ;  /* 0x000000bf2a3b7211 */ /* 0x080fe200020f16ff */
[----:B------:R-:W-:Y:S01]  /*9570*/  IMAD.U32 R44, RZ, RZ, UR46 ;  /* 0x0000002eff2c7e24 */ /* 0x000fe2000f8e00ff */
[-C--:B------:R-:W-:Y:S01]  /*9580*/  HMMA.16816.F32.BF16 R12, R48, R30.reuse, R12 ;  /* 0x0000001e300c723c */ /* 0x080fe2000004180c */
[----:B------:R-:W-:Y:S01]  /*9590*/  IMAD.U32 R29, RZ, RZ, UR38 ;  /* 0x00000026ff1d7e24 */ /* 0x000fe2000f8e00ff */
[----:B------:R-:W-:Y:S01]  /*95a0*/  PLOP3.LUT P1, PT, PT, PT, UP0, 0x80, 0x0 ;  /* 0x000000000000781c */ /* 0x000fe20003f2f008 */
[----:B------:R-:W-:Y:S01]  /*95b0*/  @UP2 UIADD3 UR30, UP0, UR30, -0x200, URZ ;  /* 0xfffffe001e1e2890 */ /* 0x000fe2000ff1e03f */
[-C--:B------:R-:W-:Y:S01]  /*95c0*/  LEA.HI.X.SX32 R57, R44, R191.reuse, 0x2, P5 ;  /* 0x000000bf2c397211 */ /* 0x080fe200028f16ff */
[----:B------:R-:W-:Y:S01]  /*95d0*/  IMAD.U32 R28, RZ, RZ, UR38 ;  /* 0x00000026ff1c7e24 */ /* 0x000fe2000f8e00ff */
[-C--:B------:R-:W-:Y:S01]  /*95e0*/  LEA R46, P6, R33, R190.reuse, 0x2 ;  /* 0x000000be212e7211 */ /* 0x080fe200078c10ff */
[----:B------:R-:W-:Y:S01]  /*95f0*/  IMAD.U32 R49, RZ, RZ, UR48 ;  /* 0x00000030ff317e24 */ /* 0x000fe2000f8e00ff */
[----:B------:R-:W-:Y:S01]  /*9600*/  HMMA.16816.F32.BF16 R16, R24, R30, R16 ;  /* 0x0000001e1810723c */ /* 0x000fe20000041810 */
[----:B------:R-:W-:Y:S01]  /*9610*/  IMAD.U32 R48, RZ, RZ, UR48 ;  /* 0x00000030ff307e24 */ /* 0x000fe2000f8e00ff */
[----:B------:R-:W-:Y:S01]  /*9620*/  RED.E.ADD.F32.FTZ.RN.STRONG.GPU [R190.64], R4 ;  /* 0x00000004be00798e */ /* 0x000fe2000c10e78c */
[----:B------:R-:W-:Y:S01]  /*9630*/  @UP2 UIADD3.X UR29, UR29, -0x1, URZ, UP0, !UPT ;  /* 0xffffffff1d1d2890 */ /* 0x000fe200087fe43f */
[-C--:B------:R-:W-:Y:S02]  /*9640*/  LEA R50, P0, R49, R190.reuse, 0x2 ;  /* 0x000000be31327211 */ /* 0x080fe400078010ff */
[-C--:B------:R-:W-:Y:S01]  /*9650*/  LEA.HI.X.SX32 R47, R32, R191.reuse, 0x2, P6 ;  /* 0x000000bf202f7211 */ /* 0x080fe200030f16ff */
[----:B------:R-:W-:Y:S01]  /*9660*/  IMAD.U32 R31, RZ, RZ, UR39 ;  /* 0x00000027ff1f7e24 */ /* 0x000fe2000f8e00ff */
[-C--:B------:R-:W-:Y:S01]  /*9670*/  LEA.HI.X.SX32 R51, R48, R191.reuse, 0x2, P0 ;  /* 0x000000bf30337211 */ /* 0x080fe200000f16ff */
[----:B------:R-:W-:Y:S03]  /*9680*/  IMAD.U32 R30, RZ, RZ, UR39 ;  /* 0x00000027ff1e7e24 */ /* 0x000fe6000f8e00ff */
[-C--:B------:R-:W-:Y:S01]  /*9690*/  LEA R48, P0, R35, R190.reuse, 0x2 ;  /* 0x000000be23307211 */ /* 0x080fe200078010ff */
[----:B------:R-:W-:Y:S01]  /*96a0*/  RED.E.ADD.F32.FTZ.RN.STRONG.GPU [R50.64], R5 ;  /* 0x000000053200798e */ /* 0x000fe2000c10e78c */
[-C--:B------:R-:W-:Y:S01]  /*96b0*/  LEA R44, P5, R31, R190.reuse, 0x2 ;  /* 0x000000be1f2c7211 */ /* 0x080fe200078a10ff */
[----:B------:R-:W-:Y:S01]  /*96c0*/  IMAD.U32 R27, RZ, RZ, UR37 ;  /* 0x00000025ff1b7e24 */ /* 0x000fe2000f8e00ff */
[-C--:B------:R-:W-:Y:S01]  /*96d0*/  LEA.HI.X.SX32 R49, R34, R191.reuse, 0x2, P0 ;  /* 0x000000bf22317211 */ /* 0x080fe200000f16ff */
[----:B------:R-:W-:Y:S01]  /*96e0*/  RED.E.ADD.F32.FTZ.RN.STRONG.GPU [R54.64], R6 ;  /* 0x000000063600798e */ /* 0x000fe2000c10e78c */
[-C--:B------:R-:W-:Y:S01]  /*96f0*/  LEA R42, P4, R29, R190.reuse, 0x2 ;  /* 0x000000be1d2a7211 */ /* 0x080fe200078810ff */
[----:B------:R-:W-:Y:S01]  /*9700*/  IMAD.U32 R25, RZ, RZ, UR36 ;  /* 0x00000024ff197e24 */ /* 0x000fe2000f8e00ff */
[-C--:B------:R-:W-:Y:S01]  /*9710*/  LEA.HI.X.SX32 R45, R30, R191.reuse, 0x2, P5 ;  /* 0x000000bf1e2d7211 */ /* 0x080fe200028f16ff */
[----:B------:R-:W-:Y:S01]  /*9720*/  RED.E.ADD.F32.FTZ.RN.STRONG.GPU [R56.64], R7 ;  /* 0x000000073800798e */ /* 0x000fe2000c10e78c */
[----:B------:R-:W-:Y:S01]  /*9730*/  IMAD.U32 R26, RZ, RZ, UR37 ;  /* 0x00000025ff1a7e24 */ /* 0x000fe2000f8e00ff */
[-C--:B------:R-:W-:Y:S01]  /*9740*/  LEA R40, P3, R27, R190.reuse, 0x2 ;  /* 0x000000be1b287211 */ /* 0x080fe200078610ff */
[----:B------:R-:W-:Y:S01]  /*9750*/  IMAD.U32 R24, RZ, RZ, UR36 ;  /* 0x00000024ff187e24 */ /* 0x000fe2000f8e00ff */
[----:B------:R-:W-:Y:S01]  /*9760*/  RED.E.ADD.F32.FTZ.RN.STRONG.GPU [R58.64], R8 ;  /* 0x000000083a00798e */ /* 0x000fe2000c10e78c */
[-C--:B------:R-:W-:Y:S02]  /*9770*/  LEA.HI.X.SX32 R43, R28, R191.reuse, 0x2, P4 ;  /* 0x000000bf1c2b7211 */ /* 0x080fe400020f16ff */
[-C--:B------:R-:W-:Y:S01]  /*9780*/  LEA R38, P2, R25, R190.reuse, 0x2 ;  /* 0x000000be19267211 */ /* 0x080fe200078410ff */
[----:B------:R-:W-:Y:S01]  /*9790*/  RED.E.ADD.F32.FTZ.RN.STRONG.GPU [R60.64], R9 ;  /* 0x000000093c00798e */ /* 0x000fe2000c10e78c */
[-C--:B------:R-:W-:Y:S02]  /*97a0*/  LEA.HI.X.SX32 R41, R26, R191.reuse, 0x2, P3 ;  /* 0x000000bf1a297211 */ /* 0x080fe400018f16ff */
[-C--:B------:R-:W-:Y:S01]  /*97b0*/  LEA.HI.X.SX32 R39, R24, R191.reuse, 0x2, P2 ;  /* 0x000000bf18277211 */ /* 0x080fe200010f16ff */
[----:B------:R-:W-:Y:S01]  /*97c0*/  RED.E.ADD.F32.FTZ.RN.STRONG.GPU [R62.64], R10 ;  /* 0x0000000a3e00798e */ /* 0x000fe2000c10e78c */
[----:B------:R-:W-:Y:S03]  /*97d0*/  LEA R34, P0, R21, R190, 0x2 ;  /* 0x000000be15227211 */ /* 0x000fe600078010ff */
[----:B------:R-:W-:Y:S01]  /*97e0*/  RED.E.ADD.F32.FTZ.RN.STRONG.GPU [R64.64], R11 ;  /* 0x0000000b4000798e */ /* 0x000fe2000c10e78c */
[----:B------:R-:W-:Y:S02]  /*97f0*/  LEA.HI.X.SX32 R35, R20, R191, 0x2, P0 ;  /* 0x000000bf14237211 */ /* 0x000fe400000f16ff */
[----:B------:R-:W-:Y:S01]  /*9800*/  PLOP3.LUT P0, PT, PT, PT, UP1, 0x80, 0x0 ;  /* 0x000000000000781c */ /* 0x000fe20003f0f018 */
        /* <DEDUP_REMOVED lines=58> */
[-C--:B------:R-:W-:Y:S08]  /*9bb0*/  HMMA.16816.F32.BF16 R92, R12, R10.reuse, R92 ;  /* 0x0000000a0c5c723c */ /* 0x080ff0000004185c */
[----:B------:R-:W-:Y:S07]  /*9bc0*/  HMMA.16816.F32.BF16 R96, R4, R10, R96 ;  /* 0x0000000a0460723c */ /* 0x000fee0000041860 */
[C---:B------:R-:W-:Y:S01]  /*9bd0*/  IADD3 R4, R130.reuse, -0x2000, RZ ;  /* 0xffffe00082047810 */ /* 0x040fe20007ffe0ff */
[-C--:B--2---:R-:W-:Y:S05]  /*9be0*/  HMMA.16816.F32.BF16 R84, R16, R20.reuse, R84 ;  /* 0x000000141054723c */ /* 0x084fea0000041854 */
[----:B------:R-:W-:Y:S03]  /*9bf0*/  @P1 IADD3 R4, R130, 0x2000, RZ ;  /* 0x0000200082041810 */ /* 0x000fe60007ffe0ff */
[C---:B------:R-:W-:Y:S04]  /*9c00*/  HMMA.16816.F32.BF16 R88, R24.reuse, R20, R88 ;  /* 0x000000141858723c */ /* 0x040fe80000041858 */
[----:B------:R-:W-:Y:S04]  /*9c10*/  IMAD.MOV.U32 R130, RZ, RZ, R4 ;  /* 0x000000ffff827224 */ /* 0x000fe800078e0004 */
        /* <DEDUP_REMOVED lines=90> */
.L_x_987:
        /* <DEDUP_REMOVED lines=18> */
.L_x_988:
[----:B------:R-:W-:Y:S01]  /*a2e0*/  USHF.L.U32 UR6, UR14, 0x7, URZ ;  /* 0x000000070e067899 */ /* 0x000fe2000800063f */
[----:B------:R-:W-:Y:S01]  /*a2f0*/  BAR.SYNC.DEFER_BLOCKING 0x0 ;  /* 0x0000000000007b1d */ /* 0x000fe20000010000 */
[--C-:B------:R-:W-:Y:S01]  /*a300*/  SHF.R.S32.HI R27, RZ, 0x1f, R158.reuse ;  /* 0x0000001fff1b7819 */ /* 0x100fe2000001149e */
[----:B------:R-:W-:Y:S01]  /*a310*/  IMAD.MOV.U32 R26, RZ, RZ, R158 ;  /* 0x000000ffff1a7224 */ /* 0x000fe200078e009e */
[----:B------:R-:W-:Y:S01]  /*a320*/  USHF.R.S32.HI UR7, URZ, 0x1f, UR6 ;  /* 0x0000001f3f077899 */ /* 0x000fe20008011406 */
[----:B------:R-:W-:Y:S01]  /*a330*/  IMAD.U32 R28, RZ, RZ, UR55 ;  /* 0x00000037ff1c7e24 */ /* 0x000fe2000f8e00ff */
[----:B------:R-:W-:Y:S01]  /*a340*/  UIMAD UR4, UR14, -0x80, UR4 ;  /* 0xffffff800e0478a4 */ /* 0x000fe2000f8e0204 */
[----:B------:R-:W-:Y:S01]  /*a350*/  IMAD.U32 R20, RZ, RZ, UR6 ;  /* 0x00000006ff147e24 */ /* 0x000fe2000f8e00ff */
[----:B------:R-:W-:Y:S01]  /*a360*/  ULDC.64 UR10, c[0x0][0x3a0] ;  /* 0x0000e800000a7ab9 */ /* 0x000fe20000000a00 */
[----:B------:R-:W2:Y:S01]  /*a370*/  S2R R17, SR_TID.X ;  /* 0x0000000000117919 */ /* 0x000ea20000002100 */
[----:B------:R-:W-:Y:S01]  /*a380*/  UIMAD UR10, UR7, UR10, URZ ;  /* 0x0000000a070a72a4 */ /* 0x000fe2000f8e023f */
[----:B------:R-:W-:Y:S01]  /*a390*/  IMAD.WIDE.U32 R4, R20, c[0x0][0x3a0], R26 ;  /* 0x0000e80014047a25 */ /* 0x000fe200078e001a */
[----:B------:R-:W-:Y:S01]  /*a3a0*/  ISETP.GE.AND P1, PT, R158, c[0x0][0x220], PT ;  /* 0x000088009e007a0c */ /* 0x000fe20003f26270 */
[----:B------:R-:W-:Y:S01]  /*a3b0*/  USHF.R.S32.HI UR17, URZ, 0x1f, UR55 ;  /* 0x0000001f3f117899 */ /* 0x000fe20008011437 */
[----:B------:R-:W-:Y:S01]  /*a3c0*/  BSSY B0, `(.L_x_989) ;  /* 0x000001d000007945 */ /* 0x000fe20003800000 */
[----:B------:R-:W-:Y:S01]  /*a3d0*/  UIMAD UR10, UR6, UR11, UR10 ;  /* 0x0000000b060a72a4 */ /* 0x000fe2000f8e020a */
[----:B------:R-:W-:-:S05]  /*a3e0*/  IADD3 R6, P0, R4, UR15, RZ ;  /* 0x0000000f04067c10 */ /* 0x000fca000ff1e0ff */
[----:B------:R-:W-:Y:S01]  /*a3f0*/  IMAD.U32 R4, RZ, RZ, UR10 ;  /* 0x0000000aff047e24 */ /* 0x000fe2000f8e00ff */
[----:B------:R-:W-:Y:S02]  /*a400*/  ULDC.64 UR10, c[0x0][0x3b8] ;  /* 0x0000ee00000a7ab9 */ /* 0x000fe40000000a00 */
[----:B------:R-:W-:Y:S01]  /*a410*/  UIMAD UR10, UR17, UR10, URZ ;  /* 0x0000000a110a72a4 */ /* 0x000fe2000f8e023f */
[----:B------:R3:W4:Y:S01]  /*a420*/  LDS.128 R12, [R53+0x7000] ;  /* 0x00700000350c7984 */ /* 0x0007220000000c00 */
[----:B------:R-:W-:Y:S02]  /*a430*/  IADD3.X R7, R5, UR16, R4, P0, !PT ;  /* 0x0000001005077c10 */ /* 0x000fe400087fe404 */
[----:B------:R-:W-:Y:S01]  /*a440*/  UIMAD UR10, UR55, UR11, UR10 ;  /* 0x0000000b370a72a4 */ /* 0x000fe2000f8e020a */
[----:B------:R3:W1:Y:S02]  /*a450*/  LDS.128 R8, [R53+0x8000] ;  /* 0x0080000035087984 */ /* 0x0006640000000c00 */
[----:B------:R-:W-:-:S02]  /*a460*/  IMAD.WIDE.U32 R28, R28, c[0x0][0x3b8], R6 ;  /* 0x0000ee001c1c7a25 */ /* 0x000fc400078e0006 */
[----:B------:R3:W1:Y:S01]  /*a470*/  LDS.128 R4, [R53+0x9000] ;  /* 0x0090000035047984 */ /* 0x0006620000000c00 */
[----:B--2---:R-:W-:Y:S02]  /*a480*/  SHF.R.S32.HI R16, RZ, 0x1f, R17 ;  /* 0x0000001fff107819 */ /* 0x004fe40000011411 */
[----:B------:R-:W-:Y:S02]  /*a490*/  IADD3 R23, R29, UR10, RZ ;  /* 0x0000000a1d177c10 */ /* 0x000fe4000fffe0ff */
[----:B------:R-:W-:-:S04]  /*a4a0*/  LEA.HI R16, R16, R17, RZ, 0x2 ;  /* 0x0000001110107211 */ /* 0x000fc800078f10ff */
[----:B------:R-:W-:-:S04]  /*a4b0*/  SHF.R.S32.HI R22, RZ, 0x2, R16 ;  /* 0x00000002ff167819 */ /* 0x000fc80000011410 */
[----:B------:R-:W-:Y:S02]  /*a4c0*/  ISETP.GE.OR P2, PT, R22, UR4, P1 ;  /* 0x0000000416007c0c */ /* 0x000fe40008f46670 */
[----:B------:R-:W-:-:S11]  /*a4d0*/  SHF.R.S32.HI R21, RZ, 0x1f, R22 ;  /* 0x0000001fff157819 */ /* 0x000fd60000011416 */
[----:B------:R-:W-:Y:S05]  /*a4e0*/  @P2 BRA `(.L_x_990) ;  /* 0x000000a000002947 */ /* 0x000fea0003800000 */
[----:B---3--:R-:W2:Y:S01]  /*a4f0*/  LDS.128 R16, [R53+0x6000] ;  /* 0x0060000035107984 */ /* 0x008ea20000000c00 */
        /* <DEDUP_REMOVED lines=9> */
.L_x_990:
[----:B---3--:R-:W-:Y:S05]  /*a590*/  BSYNC B0 ;  /* 0x0000000000007941 */ /* 0x008fea0003800000 */
.L_x_989:
[----:B--2---:R-:W-:Y:S01]  /*a5a0*/  IADD3 R16, R22, 0x40, RZ ;  /* 0x0000004016107810 */ /* 0x004fe20007ffe0ff */
[----:B------:R-:W-:Y:S03]  /*a5b0*/  BSSY B0, `(.L_x_991) ;  /* 0x000000e000007945 */ /* 0x000fe60003800000 */
[----:B------:R-:W-:-:S13]  /*a5c0*/  ISETP.GE.OR P1, PT, R16, UR4, P1 ;  /* 0x0000000410007c0c */ /* 0x000fda0008f26670 */
        /* <DEDUP_REMOVED lines=11> */
[----:B----4-:R2:W-:Y:S02]  /*a680*/  STG.E.128 [R24.64], R12 ;  /* 0x0000000c18007986 */ /* 0x0105e4000c101d0c */
.L_x_992:
[----:B------:R-:W-:Y:S05]  /*a690*/  BSYNC B0 ;  /* 0x0000000000007941 */ /* 0x000fea0003800000 */
.L_x_991:
[----:B------:R-:W-:Y:S01]  /*a6a0*/  ULDC.64 UR10, c[0x0][0x3a8] ;  /* 0x0000ea00000a7ab9 */ /* 0x000fe20000000a00 */
[----:B------:R-:W-:Y:S01]  /*a6b0*/  IMAD.WIDE.U32 R26, R20, c[0x0][0x3a8], R26 ;  /* 0x0000ea00141a7a25 */ /* 0x000fe200078e001a */
[----:B------:R-:W-:Y:S01]  /*a6c0*/  UIMAD UR7, UR7, UR10, URZ ;  /* 0x0000000a070772a4 */ /* 0x000fe2000f8e023f */
[----:B------:R-:W-:Y:S01]  /*a6d0*/  BSSY B0, `(.L_x_993) ;  /* 0x0000016000007945 */ /* 0x000fe20003800000 */
[----:B------:R-:W-:Y:S02]  /*a6e0*/  USHF.R.S32.HI UR4, URZ, 0x1f, UR55 ;  /* 0x0000001f3f047899 */ /* 0x000fe40008011437 */
[----:B------:R-:W-:Y:S01]  /*a6f0*/  UIMAD UR6, UR6, UR11, UR7 ;  /* 0x0000000b060672a4 */ /* 0x000fe2000f8e0207 */
[----:B--2-4-:R-:W-:-:S05]  /*a700*/  IADD3 R14, P0, R26, UR8, RZ ;  /* 0x000000081a0e7c10 */ /* 0x014fca000ff1e0ff */
        /* <DEDUP_REMOVED lines=18> */
.L_x_994:
[----:B------:R-:W-:Y:S05]  /*a830*/  BSYNC B0 ;  /* 0x0000000000007941 */ /* 0x000fea0003800000 */
.L_x_993:
[----:B------:R-:W-:Y:S05]  /*a840*/  @P1 BRA `(.L_x_965) ;  /* 0x000000b000001947 */ /* 0x000fea0003800000 */
[----:B------:R-:W-:Y:S01]  /*a850*/  IADD3 R22, P0, R22, 0x40, RZ ;  /* 0x0000004016167810 */ /* 0x000fe20007f1e0ff */
[----:B-1----:R-:W-:Y:S01]  /*a860*/  IMAD.MOV.U32 R10, RZ, RZ, R14 ;  /* 0x000000ffff0a7224 */ /* 0x002fe200078e000e */
        /* <DEDUP_REMOVED lines=8> */
[----:B------:R1:W-:Y:S02]  /*a8f0*/  STG.E.128 [R12.64], R4 ;  /* 0x000000040c007986 */ /* 0x0003e4000c101d0c */
.L_x_965:
[----:B------:R-:W-:Y:S05]  /*a900*/  BSYNC B1 ;  /* 0x0000000000017941 */ /* 0x000fea0003800000 */
.L_x_951:
        /* <DEDUP_REMOVED lines=11> */
.L_x_995:
[----:B------:R-:W-:Y:S05]  /*a9c0*/  EXIT ;  /* 0x000000000000794d */ /* 0x000fea0003800000 */
.L_x_997:
        /* <DEDUP_REMOVED lines=11> */
.L_x_1353:


//--------------------- .text._ZN5flash44flash_bwd_dq_dk_dv_loop_seqk_parallel_kernelI23Flash_bwd_kernel_traitsILi32ELi128ELi128ELi8ELi4ELi4ELi4ELb0ELb0EN7cutlass10bfloat16_tE19Flash_kernel_traitsILi32ELi128ELi128ELi8ES3_EELb0ELb0ELb1ELb0ELb0ELb0ELb1EEEvNS_16Flash_bwd_paramsE --------------------------
	.section	.text._ZN5flash44flash_bwd_dq_dk_dv_loop_seqk_parallel_kernelI23Flash_bwd_kernel_traitsILi32ELi128ELi128ELi8ELi4ELi4ELi4ELb0ELb0EN7cutlass10bfloat16_tE19Flash_kernel_traitsILi32ELi128ELi128ELi8ES3_EELb0ELb0ELb1ELb0ELb0ELb0ELb1EEEvNS_16Flash_bwd_paramsE,"ax",@progbits
	.sectioninfo	@"SHI_REGISTERS=255"
	.align	128
        .global         _ZN5flash44flash_bwd_dq_dk_dv_loop_seqk_parallel_kernelI23Flash_bwd_kernel_traitsILi32ELi128ELi128ELi8ELi4ELi4ELi4ELb0ELb0EN7cutlass10bfloat16_tE19Flash_kernel_traitsILi32ELi128ELi128ELi8ES3_EELb0ELb0ELb1ELb0ELb0ELb0ELb1EEEvNS_16Flash_bwd_paramsE
        .type           _ZN5flash44flash_bwd_dq_dk_dv_loop_seqk_parallel_kernelI23Flash_bwd_kernel_traitsILi32ELi128ELi128ELi8ELi4ELi4ELi4ELb0ELb0EN7cutlass10bfloat16_tE19Flash_kernel_traitsILi32ELi128ELi128ELi8ES3_EELb0ELb0ELb1ELb0ELb0ELb0ELb1EEEvNS_16Flash_bwd_paramsE,@function
        .size           _ZN5flash44flash_bwd_dq_dk_dv_loop_seqk_parallel_kernelI23Flash_bwd_kernel_traitsILi32ELi128ELi128ELi8ELi4ELi4ELi4ELb0ELb0EN7cutlass10bfloat16_tE19Flash_kernel_traitsILi32ELi128ELi128ELi8ES3_EELb0ELb0ELb1ELb0ELb0ELb0ELb1EEEvNS_16Flash_bwd_paramsE,(.L_x_1354 - _ZN5flash44flash_bwd_dq_dk_dv_loop_seqk_parallel_kernelI23Flash_bwd_kernel_traitsILi32ELi128ELi128ELi8ELi4ELi4ELi4ELb0ELb0EN7cutlass10bfloat16_tE19Flash_kernel_traitsILi32ELi128ELi128ELi8ES3_EELb0ELb0ELb1ELb0ELb0ELb0ELb1EEEvNS_16Flash_bwd_paramsE)
        .other          _ZN5flash44flash_bwd_dq_dk_dv_loop_seqk_parallel_kernelI23Flash_bwd_kernel_traitsILi32ELi128ELi128ELi8ELi4ELi4ELi4ELb0ELb0EN7cutlass10bfloat16_tE19Flash_kernel_traitsILi32ELi128ELi128ELi8ES3_EELb0ELb0ELb1ELb0ELb0ELb0ELb1EEEvNS_16Flash_bwd_paramsE,@"STO_CUDA_ENTRY STV_DEFAULT"
_ZN5flash44flash_bwd_dq_dk_dv_loop_seqk_parallel_kernelI23Flash_bwd_kernel_traitsILi32ELi128ELi128ELi8ELi4ELi4ELi4ELb0ELb0EN7cutlass10bfloat16_tE19Flash_kernel_traitsILi32ELi128ELi128ELi8ES3_EELb0ELb0ELb1ELb0ELb0ELb0ELb1EEEvNS_16Flash_bwd_paramsE:
.text._ZN5flash44flash_bwd_dq_dk_dv_loop_seqk_parallel_kernelI23Flash_bwd_kernel_traitsILi32ELi128ELi128ELi8ELi4ELi4ELi4ELb0ELb0EN7cutlass10bfloat16_tE19Flash_kernel_traitsILi32ELi128ELi128ELi8ES3_EELb0ELb0ELb1ELb0ELb0ELb0ELb1EEEvNS_16Flash_bwd_paramsE:
        /* <DEDUP_REMOVED lines=94> */
[----:B------:R1:W-:Y:S01]  /*05e0*/  STL [R1], R16 ;  /* 0x0000001001007387 */ /* 0x0003e20000100800 */
        /* <DEDUP_REMOVED lines=179> */
.L_x_1044:
        /* <DEDUP_REMOVED lines=54> */
.L_x_998:
        /* <DEDUP_REMOVED lines=67> */
.L_x_1000:
        /* <DEDUP_REMOVED lines=18> */
.L_x_1001:
        /* <DEDUP_REMOVED lines=87> */
.L_x_1002:
[----:B------:R-:W2:Y:S02]  /*1f40*/  LDL R0, [R1+0x64] ;  /* 0x0000640001007983 */ /* 0x000ea40000100800 */
[----:B--2---:R1:W2:Y:S01]  /*1f50*/  R2UR UR10, R0 ;  /* 0x00000000000a73c2 */ /* 0x0042a200000e0000 */
[----:B------:R-:W-:-:S07]  /*1f60*/  DEPBAR.LE SB1, 0x0, {2} ;  /* 0x000090040000791a */ /* 0x000fce0000000000 */
.L_x_1003:
[----:B------:R-:W2:Y:S04]  /*1f70*/  LDL R8, [R1+0x50] ;  /* 0x0000500001087983 */ /* 0x000ea80000100800 */
[----:B------:R-:W3:Y:S04]  /*1f80*/  LDL R5, [R1+0x5c] ;  /* 0x00005c0001057983 */ /* 0x000ee80000100800 */
[----:B------:R-:W4:Y:S04]  /*1f90*/  LDL R3, [R1+0x40] ;  /* 0x0000400001037983 */ /* 0x000f280000100800 */
[----:B------:R-:W5:Y:S04]  /*1fa0*/  LDL R0, [R1+0x54] ;  /* 0x0000540001007983 */ /* 0x000f680000100800 */
[----:B------:R-:W4:Y:S04]  /*1fb0*/  LDL.64 R6, [R1] ;  /* 0x0000000001067983 */ /* 0x000f280000100a00 */
[----:B------:R1:W5:Y:S04]  /*1fc0*/  LDL.64 R20, [R1] ;  /* 0x0000000001147983 */ /* 0x0003680000100a00 */
        /* <DEDUP_REMOVED lines=104> */
.L_x_1005:
        /* <DEDUP_REMOVED lines=18> */
.L_x_1006:
        /* <DEDUP_REMOVED lines=29> */
.L_x_1008:
[----:B------:R-:W-:Y:S05]  /*2940*/  BSYNC B0 ;  /* 0x0000000000007941 */ /* 0x000fea0003800000 */
.L_x_1007:
        /* <DEDUP_REMOVED lines=14> */
.L_x_1010:
[----:B------:R-:W-:Y:S05]  /*2a30*/  BSYNC B0 ;  /* 0x0000000000007941 */ /* 0x000fea0003800000 */
.L_x_1009:
        /* <DEDUP_REMOVED lines=25> */
.L_x_1012:
[----:B------:R-:W-:Y:S05]  /*2bd0*/  BSYNC B0 ;  /* 0x0000000000007941 */ /* 0x000fea0003800000 */
.L_x_1011:
        /* <DEDUP_REMOVED lines=12> */
.L_x_1004:
[----:B-1----:R-:W2:Y:S01]  /*2ca0*/  LDL R8, [R1+0x28] ;  /* 0x0000280001087983 */ /* 0x002ea20000100800 */
[----:B------:R-:W-:Y:S01]  /*2cb0*/  PLOP3.LUT P0, PT, PT, PT, UP6, 0x80, 0x0 ;  /* 0x000000000000781c */ /* 0x000fe20003f0f068 */
[----:B------:R-:W-:Y:S01]  /*2cc0*/  ULEA.HI UR4, UR8, UR8, URZ, 0x1 ;  /* 0x0000000808047291 */ /* 0x000fe2000f8f083f */
[----:B------:R-:W-:Y:S03]  /*2cd0*/  BSSY B0, `(.L_x_1014) ;  /* 0x0000015000007945 */ /* 0x000fe60003800000 */
[----:B------:R-:W-:-:S04]  /*2ce0*/  ULOP3.LUT UR4, UR4, 0xfffffffe, URZ, 0xc0, !UPT ;  /* 0xfffffffe04047892 */ /* 0x000fc8000f8ec03f */
[----:B------:R-:W-:-:S04]  /*2cf0*/  UIADD3 UR4, UR8, -UR4, URZ ;  /* 0x8000000408047290 */ /* 0x000fc8000fffe03f */
        /* <DEDUP_REMOVED lines=18> */
.L_x_1015:
[----:B------:R-:W-:Y:S05]  /*2e20*/  BSYNC B0 ;  /* 0x0000000000007941 */ /* 0x000fea0003800000 */
.L_x_1014:
        /* <DEDUP_REMOVED lines=16> */
.L_x_1017:
[----:B------:R-:W-:Y:S05]  /*2f30*/  BSYNC B0 ;  /* 0x0000000000007941 */ /* 0x000fea0003800000 */
.L_x_1016:
        /* <DEDUP_REMOVED lines=20> */
.L_x_1019:
[----:B------:R-:W-:Y:S05]  /*3080*/  BSYNC B0 ;  /* 0x0000000000007941 */ /* 0x000fea0003800000 */
.L_x_1018:
        /* <DEDUP_REMOVED lines=13> */
[----:B-1----:R-:W-:-:S03]  /*3160*/  IMAD.MOV.U32 R7, RZ, RZ, c[0x0][0x194] ;  /* 0x00006500ff077624 */ /* 0x002fc600078e00ff */
[----:B------:R-:W-:-:S04]  /*3170*/  LEA R6, P1, R5, R222, 0x7 ;  /* 0x000000de05067211 */ /* 0x000fc800078238ff */
[----:B------:R-:W-:-:S05]  /*3180*/  LEA.HI.X R7, R5, R223, R7, 0x7, P1 ;  /* 0x000000df05077211 */ /* 0x000fca00008f3c07 */
[----:B------:R-:W-:Y:S01]  /*3190*/  @!PT LDS RZ, [RZ] ;  /* 0x00000000fffff984 */ /* 0x000fe20000000800 */
[----:B------:R-:W-:Y:S01]  /*31a0*/  @!PT LDS RZ, [RZ] ;  /* 0x00000000fffff984 */ /* 0x000fe20000000800 */
[----:B------:R-:W-:Y:S01]  /*31b0*/  @!PT LDS RZ, [RZ] ;  /* 0x00000000fffff984 */ /* 0x000fe20000000800 */
[----:B------:R1:W-:Y:S04]  /*31c0*/  LDGSTS.E.BYPASS.LTC128B.128 [R142+0x1000], [R6.64] ;  /* 0x01000000068e7fae */ /* 0x0003e8000b901d66 */
.L_x_1021:
[----:B------:R-:W-:Y:S05]  /*31d0*/  BSYNC B0 ;  /* 0x0000000000007941 */ /* 0x000fea0003800000 */
.L_x_1020:
        /* <DEDUP_REMOVED lines=14> */
[C---:B------:R-:W-:Y:S02]  /*32c0*/  IADD3 R7, R18.reuse, 0x8, RZ ;  /* 0x0000000812077810 */ /* 0x040fe40007ffe0ff */
[----:B------:R-:W-:Y:S02]  /*32d0*/  ISETP.GE.AND P2, PT, R5, UR4, PT ;  /* 0x0000000405007c0c */ /* 0x000fe4000bf46270 */
[C---:B------:R-:W-:Y:S02]  /*32e0*/  IADD3 R6, R18.reuse, 0x40, RZ ;  /* 0x0000004012067810 */ /* 0x040fe40007ffe0ff */
[----:B------:R-:W-:Y:S01]  /*32f0*/  ISETP.GE.AND P4, PT, R7, UR4, PT ;  /* 0x0000000407007c0c */ /* 0x000fe2000bf86270 */
[----:B------:R-:W-:Y:S01]  /*3300*/  IMAD.SHL.U32 R7, R18, 0x4, RZ ;  /* 0x0000000412077824 */ /* 0x000fe200078e00ff */
[----:B------:R-:W-:-:S02]  /*3310*/  ISETP.GE.AND P3, PT, R6, UR4, PT ;  /* 0x0000000406007c0c */ /* 0x000fc4000bf66270 */
        /* <DEDUP_REMOVED lines=13> */
[----:B------:R-:W-:Y:S01]  /*33f0*/  ISETP.GE.AND P3, PT, R3, UR4, PT ;  /* 0x0000000403007c0c */ /* 0x000fe2000bf66270 */
[----:B------:R-:W-:-:S12]  /*3400*/  IMAD R5, R14, c[0x0][0x1b0], RZ ;  /* 0x00006c000e057a24 */ /* 0x000fd800078e02ff */
[----:B------:R-:W-:Y:S04]  /*3410*/  @P3 STS [R0+0x6000], RZ ;  /* 0x006000ff00003388 */ /* 0x000fe80000000800 */
[----:B------:R-:W-:Y:S04]  /*3420*/  @P3 STS [R0+0x6004], RZ ;  /* 0x006004ff00003388 */ /* 0x000fe80000000800 */
[----:B------:R-:W-:Y:S01]  /*3430*/  @P3 STS.64 [R0+0x6008], RZ ;  /* 0x006008ff00003388 */ /* 0x000fe20000000a00 */
[C---:B------:R-:W-:Y:S01]  /*3440*/  IMAD R5, R4.reuse, c[0x0][0x1b4], R5 ;  /* 0x00006d0004057a24 */ /* 0x040fe200078e0205 */
[----:B------:R-:W-:Y:S01]  /*3450*/  BSSY B0, `(.L_x_1022) ;  /* 0x0000019000007945 */ /* 0x000fe20003800000 */
[----:B-1----:R-:W-:Y:S01]  /*3460*/  IMAD.WIDE.U32 R6, R4, c[0x0][0x1b0], R8 ;  /* 0x00006c0004067a25 */ /* 0x002fe200078e0008 */
[----:B-----5:R1:W-:Y:S04]  /*3470*/  STL [R1+0xc], R12 ;  /* 0x00000c0c01007387 */ /* 0x0203e80000100800 */
[----:B--2---:R2:W-:Y:S04]  /*3480*/  STL [R1+0x8], R19 ;  /* 0x0000081301007387 */ /* 0x0045e80000100800 */
[----:B---3--:R2:W-:Y:S04]  /*3490*/  STL [R1+0x14], R22 ;  /* 0x0000141601007387 */ /* 0x0085e80000100800 */
[----:B----4-:R2:W-:Y:S01]  /*34a0*/  STL [R1+0x10], R23 ;  /* 0x0000101701007387 */ /* 0x0105e20000100800 */
[----:B-1----:R-:W-:Y:S01]  /*34b0*/  IMAD.IADD R12, R7, 0x1, R5 ;  /* 0x00000001070c7824 */ /* 0x002fe200078e0205 */
        /* <DEDUP_REMOVED lines=18> */
.L_x_1023:
[----:B------:R-:W-:Y:S05]  /*35e0*/  BSYNC B0 ;  /* 0x0000000000007941 */ /* 0x000fea0003800000 */
.L_x_1022:
[----:B------:R-:W-:Y:S01]  /*35f0*/  ISETP.GE.AND P2, PT, R16, UR4, PT ;  /* 0x0000000410007c0c */ /* 0x000fe2000bf46270 */
[----:B------:R-:W-:-:S12]  /*3600*/  BSSY B0, `(.L_x_1024) ;  /* 0x0000013000007945 */ /* 0x000fd80003800000 */
        /* <DEDUP_REMOVED lines=18> */
.L_x_1025:
[----:B------:R-:W-:Y:S05]  /*3730*/  BSYNC B0 ;  /* 0x0000000000007941 */ /* 0x000fea0003800000 */
.L_x_1024:
[----:B------:R-:W-:Y:S01]  /*3740*/  ULDC.64 UR40, c[0x0][0x1a0] ;  /* 0x0000680000287ab9 */ /* 0x000fe20000000a00 */
[----:B---3--:R-:W-:Y:S01]  /*3750*/  IMAD.WIDE.U32 R6, R13, c[0x0][0x1a0], R20 ;  /* 0x000068000d067a25 */ /* 0x008fe200078e0014 */
        /* <DEDUP_REMOVED lines=31> */
.L_x_1027:
[----:B------:R-:W-:Y:S05]  /*3950*/  BSYNC B0 ;  /* 0x0000000000007941 */ /* 0x000fea0003800000 */
.L_x_1026:
        /* <DEDUP_REMOVED lines=19> */
.L_x_1029:
[----:B------:R-:W-:Y:S05]  /*3a90*/  BSYNC B0 ;  /* 0x0000000000007941 */ /* 0x000fea0003800000 */
.L_x_1028:
[----:B------:R-:W-:Y:S01]  /*3aa0*/  IADD3 R3, R130, 0x1000, RZ ;  /* 0x0000100082037810 */ /* 0x000fe20007ffe0ff */
[----:B-1----:R-:W-:Y:S01]  /*3ab0*/  IMAD.SHL.U32 R4, R18, 0x4, RZ ;  /* 0x0000000412047824 */ /* 0x002fe200078e00ff */
[----:B---34-:R-:W-:Y:S01]  /*3ac0*/  IADD3 R0, R124, 0x1000, RZ ;  /* 0x000010007c007810 */ /* 0x018fe20007ffe0ff */
[----:B------:R-:W0:Y:S01]  /*3ad0*/  LDGDEPBAR ;  /* 0x00000000000079af */ /* 0x000e220000000000 */
[----:B------:R-:W-:Y:S01]  /*3ae0*/  SEL R3, R3, R130, !P0 ;  /* 0x0000008203037207 */ /* 0x000fe20004000000 */
[----:B------:R-:W-:Y:S01]  /*3af0*/  IMAD.MOV.U32 R251, RZ, RZ, R142 ;  /* 0x000000fffffb7224 */ /* 0x000fe200078e008e */
[----:B------:R-:W-:Y:S01]  /*3b00*/  SEL R0, R0, R124, !P0 ;  /* 0x0000007c00007207 */ /* 0x000fe20004000000 */
[----:B------:R-:W-:Y:S01]  /*3b10*/  CS2R R94, SRZ ;  /* 0x00000000005e7805 */ /* 0x000fe2000001ff00 */
[----:B------:R-:W-:Y:S01]  /*3b20*/  SHF.L.U64.HI R5, R18, 0x2, R15 ;  /* 0x0000000212057819 */ /* 0x000fe2000001020f */
[----:B------:R-:W-:Y:S01]  /*3b30*/  IMAD.SHL.U32 R118, R3, 0x2, RZ ;  /* 0x0000000203767824 */ /* 0x000fe200078e00ff */
[----:B------:R-:W-:Y:S01]  /*3b40*/  CS2R R92, SRZ ;  /* 0x00000000005c7805 */ /* 0x000fe2000001ff00 */
[----:B------:R-:W-:Y:S01]  /*3b50*/  IMAD.SHL.U32 R3, R0, 0x2, RZ ;  /* 0x0000000200037824 */ /* 0x000fe200078e00ff */
[----:B------:R-:W-:Y:S01]  /*3b60*/  IADD3 R0, R18, -0x80, RZ ;  /* 0xffffff8012007810 */ /* 0x000fe20007ffe0ff */
[----:B------:R1:W-:Y:S01]  /*3b70*/  STL [R1+0x20], R5 ;  /* 0x0000200501007387 */ /* 0x0003e20000100800 */
        /* <DEDUP_REMOVED lines=17> */
[----:B------:R-:W-:-:S02]  /*3c90*/  ULDC UR14, c[0x0][0x2e4] ;  /* 0x0000b900000e7ab9 */ /* 0x000fc40000000800 */
.L_x_1034:
[----:B------:R-:W3:Y:S01]  /*3ca0*/  LDL R131, [R1+0x24] ;  /* 0x0000240001837983 */ /* 0x000ee20000100800 */
[----:B------:R-:W-:Y:S01]  /*3cb0*/  IADD3 R112, R126, R118, RZ ;  /* 0x000000767e707210 */ /* 0x000fe20007ffe0ff */
[----:B------:R-:W-:Y:S01]  /*3cc0*/  USHF.L.U32 UR10, UR15, 0x7, URZ ;  /* 0x000000070f0a7899 */ /* 0x000fe2000800063f */
[----:B------:R-:W-:Y:S01]  /*3cd0*/  MOV R246, R153 ;  /* 0x0000009900f67202 */ /* 0x000fe20000000f00 */
[----:B-1----:R-:W4:Y:S01]  /*3ce0*/  LDL R0, [R1+0x20] ;  /* 0x0000200001007983 */ /* 0x002f220000100800 */
[----:B------:R-:W-:Y:S01]  /*3cf0*/  ULDC UR5, c[0x0][0x2e8] ;  /* 0x0000ba0000057ab9 */ /* 0x000fe20000000800 */
[----:B------:R-:W-:Y:S01]  /*3d00*/  MOV R247, R137 ;  /* 0x0000008900f77202 */ /* 0x000fe20000000f00 */
        /* <DEDUP_REMOVED lines=10> */
[----:B--2---:R-:W1:Y:S08]  /*3db0*/  LDSM.16.M88.4 R16, [R117+0x6000] ;  /* 0x006000007510783b */ /* 0x004e700000000200 */
        /* <DEDUP_REMOVED lines=45> */
[----:B------:R-:W1:Y:S01]  /*4090*/  MUFU.TANH R136, R6 ;  /* 0x0000000600887308 */ /* 0x000e620000002400 */
[----:B------:R-:W-:Y:S09]  /*40a0*/  FMUL.FTZ R19, R19, c[0x0][0x2ec] ;  /* 0x0000bb0013137a20 */ /* 0x000ff20000410000 */
[----:B------:R4:W1:Y:S01]  /*40b0*/  MUFU.TANH R144, R9 ;  /* 0x0000000900907308 */ /* 0x0008620000002400 */
[----:B---3--:R-:W-:Y:S09]  /*40c0*/  IADD3 R8, P0, R131, UR19, RZ ;  /* 0x0000001383087c10 */ /* 0x008ff2000ff1e0ff */
[----:B------:R3:W1:Y:S10]  /*40d0*/  MUFU.TANH R135, R7 ;  /* 0x0000000700877308 */ /* 0x0006740000002400 */
[----:B------:R-:W1:Y:S01]  /*40e0*/  MUFU.TANH R141, R10 ;  /* 0x0000000a008d7308 */ /* 0x000e620000002400 */
[----:B----4-:R-:W-:Y:S02]  /*40f0*/  IADD3.X R9, R0, UR18, RZ, P0, !PT ;  /* 0x0000001200097c10 */ /* 0x010fe400087fe4ff */
[----:B------:R-:W-:Y:S03]  /*4100*/  PLOP3.LUT P0, PT, PT, PT, UP0, 0x80, 0x0 ;  /* 0x000000000000781c */ /* 0x000fe60003f0f008 */
[----:B------:R4:W5:Y:S04]  /*4110*/  LDG.E R134, [R8.64] ;  /* 0x0000002608867981 */ /* 0x000968000c1e1900 */
[----:B------:R4:W1:Y:S01]  /*4120*/  MUFU.TANH R140, R11 ;  /* 0x0000000b008c7308 */ /* 0x0008620000002400 */
[----:B------:R4:W5:Y:S04]  /*4130*/  LDG.E R133, [R8.64+0x20] ;  /* 0x0000202608857981 */ /* 0x000968000c1e1900 */
[----:B---3--:R-:W3:Y:S05]  /*4140*/  LDSM.16.M88.4 R4, [R116+0x6400] ;  /* 0x006400007404783b */ /* 0x008eea0000000200 */
[----:B------:R1:W1:Y:S03]  /*4150*/  MUFU.TANH R155, R12 ;  /* 0x0000000c009b7308 */ /* 0x0002660000002400 */
[----:B------:R4:W5:Y:S04]  /*4160*/  LDG.E R132, [R8.64+0x100] ;  /* 0x0001002608847981 */ /* 0x000968000c1e1900 */
[----:B------:R4:W5:Y:S03]  /*4170*/  LDG.E R131, [R8.64+0x120] ;  /* 0x0001202608837981 */ /* 0x000966000c1e1900 */
[----:B------:R1:W1:Y:S10]  /*4180*/  MUFU.TANH R146, R13 ;  /* 0x0000000d00927308 */ /* 0x0002740000002400 */
[----:B------:R1:W1:Y:S10]  /*4190*/  MUFU.TANH R145, R14 ;  /* 0x0000000e00917308 */ /* 0x0002740000002400 */
[----:B------:R1:W1:Y:S01]  /*41a0*/  MUFU.TANH R143, R15 ;  /* 0x0000000f008f7308 */ /* 0x0002620000002400 */
[----:B----4-:R-:W4:Y:S01]  /*41b0*/  LDSM.16.M88.4 R8, [R116+0x6800] ;  /* 0x006800007408783b */ /* 0x010f220000000200 */
[-C--:B---3--:R-:W-:Y:S08]  /*41c0*/  HMMA.16816.F32.BF16 R20, R104, R4.reuse, R20 ;  /* 0x000000046814723c */ /* 0x088ff00000041814 */
        /* <DEDUP_REMOVED lines=12> */
[-C--:B----4-:R-:W-:Y:S03]  /*4290*/  HMMA.16816.F32.BF16 R36, R104, R8.reuse, R36 ;  /* 0x000000086824723c */ /* 0x090fe60000041824 */
[----:B------:R-:W-:Y:S02]  /*42a0*/  FMUL.FTZ R24, R24, c[0x0][0x2ec] ;  /* 0x0000bb0018187a20 */ /* 0x000fe40000410000 */
[----:B------:R-:W-:Y:S01]  /*42b0*/  FMUL.FTZ R25, R25, c[0x0][0x2ec] ;  /* 0x0000bb0019197a20 */ /* 0x000fe20000410000 */
[----:B------:R3:W4:Y:S01]  /*42c0*/  MUFU.TANH R161, R20 ;  /* 0x0000001400a17308 */ /* 0x0007220000002400 */
        /* <DEDUP_REMOVED lines=20> */
[----:B------:R-:W-:Y:S02]  /*4410*/  FMUL.FTZ R37, R37, c[0x0][0x2ec] ;  /* 0x0000bb0025257a20 */ /* 0x000fe40000410000 */
[-C--:B------:R-:W-:Y:S04]  /*4420*/  HMMA.16816.F32.BF16 R60, R112, R6.reuse, R60 ;  /* 0x00000006703c723c */ /* 0x080fe8000004183c */
[----:B------:R-:W-:Y:S02]  /*4430*/  FMUL.FTZ R38, R38, c[0x0][0x2ec] ;  /* 0x0000bb0026267a20 */ /* 0x000fe40000410000 */
[----:B------:R-:W-:Y:S01]  /*4440*/  FMUL.FTZ R39, R39, c[0x0][0x2ec] ;  /* 0x0000bb0027277a20 */ /* 0x000fe20000410000 */
[----:B------:R3:W1:Y:S01]  /*4450*/  MUFU.TANH R159, R25 ;  /* 0x00000019009f7308 */ /* 0x0006620000002400 */
[----:B------:R-:W-:Y:S04]  /*4460*/  HMMA.16816.F32.BF16 R64, R104, R6, R64 ;  /* 0x000000066840723c */ /* 0x000fe80000041840 */
        /* <DEDUP_REMOVED lines=33> */
[----:B------:R-:W-:Y:S09]  /*4680*/  FMUL.FTZ R67, R67, c[0x0][0x2ec] ;  /* 0x0000bb0043437a20 */ /* 0x000ff20000410000 */
        /* <DEDUP_REMOVED lines=111> */
.L_x_1030:
[----:B--2-4-:R-:W2:Y:S01]  /*4d80*/  LDL R0, [R1+0x18] ;  /* 0x0000180001007983 */ /* 0x014ea20000100800 */
[----:B------:R-:W-:Y:S02]  /*4d90*/  UIADD3 UR4, -UR5, UR7, -UR11 ;  /* 0x0000000705047290 */ /* 0x000fe4000fffe90b */
[----:B------:R-:W-:Y:S01]  /*4da0*/  ULDC UR9, c[0x0][0x2e8] ;  /* 0x0000ba0000097ab9 */ /* 0x000fe20000000800 */
[----:B------:R-:W4:Y:S01]  /*4db0*/  LDL R8, [R1+0x2c] ;  /* 0x00002c0001087983 */ /* 0x000f220000100800 */
[----:B------:R-:W-:Y:S01]  /*4dc0*/  UMOV UR14, UR5 ;  /* 0x00000005000e7c82 */ /* 0x000fe20008000000 */
[----:B--2---:R-:W-:Y:S04]  /*4dd0*/  IADD3 R0, R0, UR6, RZ ;  /* 0x0000000600007c10 */ /* 0x004fe8000fffe0ff */
[C---:B------:R-:W-:Y:S02]  /*4de0*/  IADD3 R6, R0.reuse, 0x8, RZ ;  /* 0x0000000800067810 */ /* 0x040fe40007ffe0ff */
[C---:B------:R-:W-:Y:S02]  /*4df0*/  IADD3 R5, R0.reuse, 0x40, RZ ;  /* 0x0000004000057810 */ /* 0x040fe40007ffe0ff */
[C---:B------:R-:W-:Y:S02]  /*4e00*/  IADD3 R4, R0.reuse, 0x48, RZ ;  /* 0x0000004800047810 */ /* 0x040fe40007ffe0ff */
[----:B------:R-:W-:Y:S02]  /*4e10*/  IADD3 R7, R0, UR4, RZ ;  /* 0x0000000400077c10 */ /* 0x000fe4000fffe0ff */
[----:B---3--:R-:W-:Y:S02]  /*4e20*/  IADD3 R24, R6, UR4, RZ ;  /* 0x0000000406187c10 */ /* 0x008fe4000fffe0ff */
        /* <DEDUP_REMOVED lines=8> */
[----:B----4-:R-:W-:Y:S01]  /*4eb0*/  IMAD R0, R0, 0x80, R8 ;  /* 0x0000008000007824 */ /* 0x010fe200078e0208 */
        /* <DEDUP_REMOVED lines=124> */
[-C--:B------:R-:W-:Y:S02]  /*5680*/  ISETP.GE.OR P2, PT, R21, R6.reuse, !P2 ;  /* 0x000000061500720c */ /* 0x080fe40005746670 */
[-C--:B------:R-:W-:Y:S02]  /*5690*/  ISETP.GE.OR P1, PT, R20, R6.reuse, !P1 ;  /* 0x000000061400720c */ /* 0x080fe40004f26670 */
[----:B------:R-:W-:Y:S02]  /*56a0*/  ISETP.GE.OR P0, PT, R19, R6, !P0 ;  /* 0x000000061300720c */ /* 0x000fe40004706670 */
[----:B------:R-:W-:Y:S02]  /*56b0*/  IMNMX R5, RZ, R33, !PT ;  /* 0x00000021ff057217 */ /* 0x000fe40007800200 */
        /* <DEDUP_REMOVED lines=12> */
[----:B------:R-:W-:Y:S02]  /*5780*/  ISETP.GE.OR P6, PT, R18, R6, !P6 ;  /* 0x000000061200720c */ /* 0x000fe400077c6670 */
        /* <DEDUP_REMOVED lines=18> */
[-C--:B------:R-:W-:Y:S02]  /*58b0*/  ISETP.GE.OR P4, PT, R9, R6.reuse, !P4 ;  /* 0x000000060900720c */ /* 0x080fe40006786670 */
[----:B------:R-:W-:Y:S02]  /*58c0*/  FSEL R59, R181, -INF , !P0 ;  /* 0xff800000b53b7808 */ /* 0x000fe40004000000 */
[-C--:B------:R-:W-:Y:S02]  /*58d0*/  ISETP.GE.AND P0, PT, R21, R5.reuse, PT ;  /* 0x000000051500720c */ /* 0x080fe40003f06270 */
        /* <DEDUP_REMOVED lines=54> */
.L_x_1031:
        /* <DEDUP_REMOVED lines=8> */
[----:B------:R1:W-:Y:S04]  /*5cc0*/  STL [R1+0xc0], R85 ;  /* 0x0000c05501007387 */ /* 0x0003e80000100800 */
[----:B------:R-:W-:Y:S04]  /*5cd0*/  STL [R1+0xbc], R84 ;  /* 0x0000bc5401007387 */ /* 0x000fe80000100800 */
[----:B------:R-:W-:Y:S04]  /*5ce0*/  STL [R1+0xb8], R83 ;  /* 0x0000b85301007387 */ /* 0x000fe80000100800 */
[----:B------:R-:W-:Y:S04]  /*5cf0*/  STL [R1+0xb4], R82 ;  /* 0x0000b45201007387 */ /* 0x000fe80000100800 */
        /* <DEDUP_REMOVED lines=12> */
[----:B------:R1:W-:Y:S04]  /*5dc0*/  STL [R1+0x80], R69 ;  /* 0x0000804501007387 */ /* 0x0003e80000100800 */
[----:B------:R1:W-:Y:S04]  /*5dd0*/  STL [R1+0x7c], R68 ;  /* 0x00007c4401007387 */ /* 0x0003e80000100800 */
[----:B------:R1:W-:Y:S04]  /*5de0*/  STL [R1+0x78], R3 ;  /* 0x0000780301007387 */ /* 0x0003e80000100800 */
        /* <DEDUP_REMOVED lines=11> */
[--C-:B------:R-:W-:Y:S01]  /*5ea0*/  FFMA.FTZ R10, R58, c[0x0][0x23c], -R6.reuse ;  /* 0x00008f003a0a7a23 */ /* 0x100fe20000010806 */
[----:B------:R2:W-:Y:S01]  /*5eb0*/  MUFU.EX2 R214, R0 ;  /* 0x0000000000d67308 */ /* 0x0005e20000000800 */
[----:B------:R-:W-:Y:S01]  /*5ec0*/  FFMA.FTZ R11, R57, c[0x0][0x23c], -R6 ;  /* 0x00008f00390b7a23 */ /* 0x000fe20000010806 */
[----:B------:R-:W-:Y:S02]  /*5ed0*/  FSEL R4, R4, RZ, P0 ;  /* 0x000000ff04047208 */ /* 0x000fe40000000000 */
[----:B------:R-:W-:Y:S03]  /*5ee0*/  FSETP.NEU.FTZ.AND P0, PT, R8, -INF , PT ;  /* 0xff8000000800780b */ /* 0x000fe60003f1d000 */
[----:B------:R-:W-:Y:S03]  /*5ef0*/  FFMA.FTZ R7, R31, c[0x0][0x23c], -R4 ;  /* 0x00008f001f077a23 */ /* 0x000fe60000010804 */
[----:B-1----:R1:W-:Y:S10]  /*5f00*/  MUFU.EX2 R85, R10 ;  /* 0x0000000a00557308 */ /* 0x0023f40000000800 */
[----:B------:R-:W-:Y:S01]  /*5f10*/  MUFU.EX2 R114, R7 ;  /* 0x0000000700727308 */ /* 0x000fe20000000800 */
[--C-:B--2---:R-:W-:Y:S09]  /*5f20*/  FFMA.FTZ R0, R28, c[0x0][0x23c], -R6.reuse ;  /* 0x00008f001c007a23 */ /* 0x104ff20000010806 */
[----:B------:R2:W-:Y:S01]  /*5f30*/  MUFU.EX2 R212, R0 ;  /* 0x0000000000d47308 */ /* 0x0005e20000000800 */
[--C-:B-1----:R-:W-:Y:S09]  /*5f40*/  FFMA.FTZ R10, R100, c[0x0][0x23c], -R6.reuse ;  /* 0x00008f00640a7a23 */ /* 0x102ff20000010806 */
[----:B------:R-:W-:Y:S10]  /*5f50*/  MUFU.EX2 R81, R10 ;  /* 0x0000000a00517308 */ /* 0x000ff40000000800 */
[----:B------:R1:W-:Y:S01]  /*5f60*/  MUFU.EX2 R249, R9 ;  /* 0x0000000900f97308 */ /* 0x0003e20000000800 */
[--C-:B--2---:R-:W-:Y:S09]  /*5f70*/  FFMA.FTZ R0, R23, c[0x0][0x23c], -R5.reuse ;  /* 0x00008f0017007a23 */ /* 0x104ff20000010805 */
[----:B------:R2:W-:Y:S10]  /*5f80*/  MUFU.EX2 R153, R0 ;  /* 0x0000000000997308 */ /* 0x0005f40000000800 */
[----:B------:R-:W-:Y:S01]  /*5f90*/  MUFU.EX2 R243, R11 ;  /* 0x0000000b00f37308 */ /* 0x000fe20000000800 */
[--C-:B-1----:R-:W-:Y:S09]  /*5fa0*/  FFMA.FTZ R9, R60, c[0x0][0x23c], -R6.reuse ;  /* 0x00008f003c097a23 */ /* 0x102ff20000010806 */
[----:B------:R1:W-:Y:S01]  /*5fb0*/  MUFU.EX2 R84, R9 ;  /* 0x0000000900547308 */ /* 0x0003e20000000800 */
[--C-:B--2---:R-:W-:Y:S09]  /*5fc0*/  FFMA.FTZ R0, R24, c[0x0][0x23c], -R5.reuse ;  /* 0x00008f0018007a23 */ /* 0x104ff20000010805 */
[----:B------:R2:W-:Y:S01]  /*5fd0*/  MUFU.EX2 R137, R0 ;  /* 0x0000000000897308 */ /* 0x0005e20000000800 */
[--C-:B-1----:R-:W-:Y:S09]  /*5fe0*/  FFMA.FTZ R9, R102, c[0x0][0x23c], -R6.reuse ;  /* 0x00008f0066097a23 */ /* 0x102ff20000010806 */
[----:B------:R-:W-:Y:S01]  /*5ff0*/  MUFU.EX2 R80, R9 ;  /* 0x0000000900507308 */ /* 0x000fe20000000800 */
[--C-:B--2---:R-:W-:Y:S09]  /*6000*/  FFMA.FTZ R0, R29, c[0x0][0x23c], -R6.reuse ;  /* 0x00008f001d007a23 */ /* 0x104ff20000010806 */
        /* <DEDUP_REMOVED lines=8> */
[----:B------:R1:W2:Y:S02]  /*6090*/  MUFU.EX2 R115, R0 ;  /* 0x0000000000737308 */ /* 0x0002a40000000800 */
[----:B-1----:R-:W-:Y:S01]  /*60a0*/  FMUL.FTZ R0, R8, 1.4426950216293334961 ;  /* 0x3fb8aa3b08007820 */ /* 0x002fe20000410000 */
[----:B--2---:R-:W-:Y:S01]  /*60b0*/  F2FP.BF16.PACK_AB R9, R114, R115 ;  /* 0x000000737209723e */ /* 0x004fe200000010ff */
[----:B------:R-:W-:Y:S03]  /*60c0*/  FFMA.FTZ R8, R33, c[0x0][0x23c], -R4 ;  /* 0x00008f0021087a23 */ /* 0x000fe60000010804 */
[----:B------:R-:W-:Y:S03]  /*60d0*/  FSEL R0, R0, RZ, P0 ;  /* 0x000000ff00007208 */ /* 0x000fe60000000000 */
[----:B------:R1:W-:Y:S02]  /*60e0*/  MUFU.EX2 R213, R8 ;  /* 0x0000000800d57308 */ /* 0x0003e40000000800 */
[--C-:B------:R-:W-:Y:S02]  /*60f0*/  FFMA.FTZ R7, R18, c[0x0][0x23c], -R0.reuse ;  /* 0x00008f0012077a23 */ /* 0x100fe40000010800 */
[----:B------:R-:W-:Y:S06]  /*6100*/  FFMA.FTZ R10, R62, c[0x0][0x23c], -R0 ;  /* 0x00008f003e0a7a23 */ /* 0x000fec0000010800 */
[----:B------:R2:W-:Y:S10]  /*6110*/  MUFU.EX2 R113, R7 ;  /* 0x0000000700717308 */ /* 0x0005f40000000800 */
[----:B------:R-:W-:Y:S01]  /*6120*/  MUFU.EX2 R71, R10 ;  /* 0x0000000a00477308 */ /* 0x000fe20000000800 */
[----:B-1----:R-:W-:Y:S09]  /*6130*/  FFMA.FTZ R8, R43, c[0x0][0x23c], -R6 ;  /* 0x00008f002b087a23 */ /* 0x002ff20000010806 */
[----:B------:R1:W-:Y:S01]  /*6140*/  MUFU.EX2 R248, R8 ;  /* 0x0000000800f87308 */ /* 0x0003e20000000800 */
[----:B--2---:R-:W-:Y:S09]  /*6150*/  FFMA.FTZ R7, R19, c[0x0][0x23c], -R0 ;  /* 0x00008f0013077a23 */ /* 0x004ff20000010800 */
[----:B------:R2:W3:Y:S01]  /*6160*/  MUFU.EX2 R112, R7 ;  /* 0x0000000700707308 */ /* 0x0004e20000000800 */
        /* <DEDUP_REMOVED lines=12> */
[----:B---3--:R-:W-:Y:S01]  /*6230*/  F2FP.BF16.PACK_AB R8, R112, R113 ;  /* 0x000000717008723e */ /* 0x008fe200000010ff */
        /* <DEDUP_REMOVED lines=33> */
[----:B------:R1:W3:Y:S02]  /*6450*/  MUFU.EX2 R82, R7 ;  /* 0x0000000700527308 */ /* 0x0002e40000000800 */
[--C-:B-1----:R-:W-:Y:S08]  /*6460*/  FFMA.FTZ R7, R55, c[0x0][0x23c], -R4.reuse ;  /* 0x00008f0037077a23 */ /* 0x102ff00000010804 */
[----:B------:R1:W-:Y:S02]  /*6470*/  MUFU.EX2 R215, R7 ;  /* 0x0000000700d77308 */ /* 0x0003e40000000800 */
[----:B-1----:R-:W-:Y:S08]  /*6480*/  FFMA.FTZ R7, R56, c[0x0][0x23c], -R4 ;  /* 0x00008f0038077a23 */ /* 0x002ff00000010804 */
[----:B------:R1:W4:Y:S02]  /*6490*/  MUFU.EX2 R216, R7 ;  /* 0x0000000700d87308 */ /* 0x0003240000000800 */
[--C-:B-1----:R-:W-:Y:S08]  /*64a0*/  FFMA.FTZ R7, R47, c[0x0][0x23c], -R0.reuse ;  /* 0x00008f002f077a23 */ /* 0x102ff00000010800 */
[----:B------:R1:W-:Y:S02]  /*64b0*/  MUFU.EX2 R252, R7 ;  /* 0x0000000700fc7308 */ /* 0x0003e40000000800 */
[----:B-1----:R-:W-:Y:S08]  /*64c0*/  FFMA.FTZ R7, R12, c[0x0][0x23c], -R0 ;  /* 0x00008f000c077a23 */ /* 0x002ff00000010800 */
[----:B------:R1:W1:Y:S02]  /*64d0*/  MUFU.EX2 R250, R7 ;  /* 0x0000000700fa7308 */ /* 0x0002640000000800 */
[----:B-1----:R-:W-:Y:S08]  /*64e0*/  FFMA.FTZ R7, R61, c[0x0][0x23c], -R4 ;  /* 0x00008f003d077a23 */ /* 0x002ff00000010804 */
[----:B------:R1:W1:Y:S02]  /*64f0*/  MUFU.EX2 R218, R7 ;  /* 0x0000000700da7308 */ /* 0x0002640000000800 */
        /* <DEDUP_REMOVED lines=8> */
[--C-:B-1----:R-:W-:Y:S02]  /*6580*/  FFMA.FTZ R7, R106, c[0x0][0x23c], -R6.reuse ;  /* 0x00008f006a077a23 */ /* 0x102fe40000010806 */
[----:B------:R-:W-:Y:S06]  /*6590*/  FFMA.FTZ R6, R107, c[0x0][0x23c], -R6 ;  /* 0x00008f006b067a23 */ /* 0x000fec0000010806 */
[----:B------:R1:W-:Y:S10]  /*65a0*/  MUFU.EX2 R69, R7 ;  /* 0x0000000700457308 */ /* 0x0003f40000000800 */
[----:B------:R2:W2:Y:S01]  /*65b0*/  MUFU.EX2 R68, R6 ;  /* 0x0000000600447308 */ /* 0x0004a20000000800 */
[--C-:B-1----:R-:W-:Y:S09]  /*65c0*/  FFMA.FTZ R7, R66, c[0x0][0x23c], -R4.reuse ;  /* 0x00008f0042077a23 */ /* 0x102ff20000010804 */
[----:B------:R1:W-:Y:S01]  /*65d0*/  MUFU.EX2 R77, R7 ;  /* 0x00000007004d7308 */ /* 0x0003e20000000800 */
[--C-:B--2---:R-:W-:Y:S02]  /*65e0*/  FFMA.FTZ R6, R103, c[0x0][0x23c], -R5.reuse ;  /* 0x00008f0067067a23 */ /* 0x104fe40000010805 */
[----:B------:R-:W-:Y:S07]  /*65f0*/  FFMA.FTZ R5, R104, c[0x0][0x23c], -R5 ;  /* 0x00008f0068057a23 */ /* 0x000fee0000010805 */
[----:B------:R2:W-:Y:S10]  /*6600*/  MUFU.EX2 R3, R6 ;  /* 0x0000000600037308 */ /* 0x0005f40000000800 */
[----:B------:R3:W-:Y:S01]  /*6610*/  MUFU.EX2 R2, R5 ;  /* 0x0000000500027308 */ /* 0x0007e20000000800 */
[--C-:B-1----:R-:W-:Y:S09]  /*6620*/  FFMA.FTZ R7, R67, c[0x0][0x23c], -R4.reuse ;  /* 0x00008f0043077a23 */ /* 0x102ff20000010804 */
[----:B------:R1:W-:Y:S01]  /*6630*/  MUFU.EX2 R73, R7 ;  /* 0x0000000700497308 */ /* 0x0003e20000000800 */
[----:B--2---:R-:W-:Y:S05]  /*6640*/  F2FP.BF16.PACK_AB R6, R212, R214 ;  /* 0x000000d6d406723e */ /* 0x004fea00000010ff */
[----:B------:R2:W-:Y:S01]  /*6650*/  STS [R210+0x12000], R6 ;  /* 0x01200006d2007388 */ /* 0x0005e20000000800 */
[--C-:B---3--:R-:W-:Y:S02]  /*6660*/  FFMA.FTZ R5, R101, c[0x0][0x23c], -R4.reuse ;  /* 0x00008f0065057a23 */ /* 0x108fe40000010804 */
[----:B------:R-:W-:Y:S02]  /*6670*/  FFMA.FTZ R4, R105, c[0x0][0x23c], -R4 ;  /* 0x00008f0069047a23 */ /* 0x000fe40000010804 */
[----:B------:R3:W3:Y:S01]  /*6680*/  MUFU.EX2 R76, R5 ;  /* 0x00000005004c7308 */ /* 0x0006e20000000800 */
[----:B-1----:R-:W-:Y:S09]  /*6690*/  F2FP.BF16.PACK_AB R7, R231, R233 ;  /* 0x000000e9e707723e */ /* 0x002ff200000010ff */
[----:B------:R1:W-:Y:S01]  /*66a0*/  MUFU.EX2 R72, R4 ;  /* 0x0000000400487308 */ /* 0x0003e20000000800 */
[----:B--2---:R-:W-:Y:S01]  /*66b0*/  F2FP.BF16.PACK_AB R6, R228, R229 ;  /* 0x000000e5e406723e */ /* 0x004fe200000010ff */
[--C-:B---3--:R-:W-:Y:S08]  /*66c0*/  FFMA.FTZ R5, R51, c[0x0][0x23c], -R0.reuse ;  /* 0x00008f0033057a23 */ /* 0x108ff00000010800 */
[----:B------:R2:W-:Y:S01]  /*66d0*/  MUFU.EX2 R75, R5 ;  /* 0x00000005004b7308 */ /* 0x0005e20000000800 */
[----:B-1----:R-:W-:Y:S01]  /*66e0*/  F2FP.BF16.PACK_AB R4, R244, R245 ;  /* 0x000000f5f404723e */ /* 0x002fe200000010ff */
[--C-:B--2---:R-:W-:Y:S02]  /*66f0*/  FFMA.FTZ R5, R54, c[0x0][0x23c], -R0.reuse ;  /* 0x00008f0036057a23 */ /* 0x104fe40000010800 */
[----:B------:R-:W-:Y:S06]  /*6700*/  FFMA.FTZ R0, R63, c[0x0][0x23c], -R0 ;  /* 0x00008f003f007a23 */ /* 0x000fec0000010800 */
[----:B------:R1:W2:Y:S10]  /*6710*/  MUFU.EX2 R74, R5 ;  /* 0x00000005004a7308 */ /* 0x0002b40000000800 */
[----:B------:R3:W2:Y:S01]  /*6720*/  MUFU.EX2 R70, R0 ;  /* 0x0000000000467308 */ /* 0x0006a20000000800 */
[----:B-1----:R-:W-:Y:S05]  /*6730*/  F2FP.BF16.PACK_AB R5, R137, R153 ;  /* 0x000000998905723e */ /* 0x002fea00000010ff */
[----:B------:R1:W-:Y:S04]  /*6740*/  STS [R210+0x12400], R5 ;  /* 0x01240005d2007388 */ /* 0x0003e80000000800 */
[----:B------:R2:W-:Y:S01]  /*6750*/  STS [R209+0x12000], R7 ;  /* 0x01200007d1007388 */ /* 0x0005e20000000800 */
[----:B---3--:R-:W-:Y:S03]  /*6760*/  F2FP.BF16.PACK_AB R0, R82, R83 ;  /* 0x000000535200723e */ /* 0x008fe600000010ff */
[----:B------:R3:W-:Y:S04]  /*6770*/  STS [R209+0x12400], R6 ;  /* 0x01240006d1007388 */ /* 0x0007e80000000800 */
[----:B------:R4:W-:Y:S04]  /*6780*/  STS [R210+0x14400], R8 ;  /* 0x01440008d2007388 */ /* 0x0009e80000000800 */
[----:B------:R-:W-:Y:S01]  /*6790*/  STS [R210+0x14000], R9 ;  /* 0x01400009d2007388 */ /* 0x000fe20000000800 */
[----:B-1----:R-:W-:Y:S02]  /*67a0*/  F2FP.BF16.PACK_AB R5, R213, R219 ;  /* 0x000000dbd505723e */ /* 0x002fe400000010ff */
[----:B--2---:R-:W-:Y:S03]  /*67b0*/  F2FP.BF16.PACK_AB R7, R226, R227 ;  /* 0x000000e3e207723e */ /* 0x004fe600000010ff */
[----:B------:R1:W-:Y:S01]  /*67c0*/  STS [R209+0x14000], R5 ;  /* 0x01400005d1007388 */ /* 0x0003e20000000800 */
[----:B---3--:R-:W-:Y:S02]  /*67d0*/  F2FP.BF16.PACK_AB R6, R224, R225 ;  /* 0x000000e1e006723e */ /* 0x008fe400000010ff */
[----:B----4-:R-:W-:Y:S05]  /*67e0*/  F2FP.BF16.PACK_AB R8, R202, R211 ;  /* 0x000000d3ca08723e */ /* 0x010fea00000010ff */
[----:B------:R2:W-:Y:S04]  /*67f0*/  STS [R209+0x14400], R8 ;  /* 0x01440008d1007388 */ /* 0x0005e80000000800 */
[----:B------:R3:W-:Y:S04]  /*6800*/  STS [R208+0x12000], R7 ;  /* 0x01200007d0007388 */ /* 0x0007e80000000800 */
[----:B------:R4:W-:Y:S04]  /*6810*/  STS [R208+0x12400], R6 ;  /* 0x01240006d0007388 */ /* 0x0009e80000000800 */
[----:B------:R4:W-:Y:S01]  /*6820*/  STS [R207+0x12400], R4 ;  /* 0x01240004cf007388 */ /* 0x0009e20000000800 */
[----:B-1----:R-:W-:Y:S05]  /*6830*/  F2FP.BF16.PACK_AB R5, R248, R249 ;  /* 0x000000f9f805723e */ /* 0x002fea00000010ff */
[----:B------:R1:W-:Y:S01]  /*6840*/  STS [R207+0x12000], R5 ;  /* 0x01200005cf007388 */ /* 0x0003e20000000800 */
[----:B--2---:R-:W-:Y:S02]  /*6850*/  F2FP.BF16.PACK_AB R8, R234, R235 ;  /* 0x000000ebea08723e */ /* 0x004fe400000010ff */
[----:B---3--:R-:W-:Y:S03]  /*6860*/  F2FP.BF16.PACK_AB R7, R230, R232 ;  /* 0x000000e8e607723e */ /* 0x008fe600000010ff */
[----:B------:R-:W-:Y:S01]  /*6870*/  STS [R208+0x14000], R8 ;  /* 0x01400008d0007388 */ /* 0x000fe20000000800 */
[----:B----4-:R-:W-:Y:S03]  /*6880*/  F2FP.BF16.PACK_AB R6, R238, R239 ;  /* 0x000000efee06723e */ /* 0x010fe600000010ff */
[----:B------:R2:W-:Y:S01]  /*6890*/  STS [R208+0x14400], R7 ;  /* 0x01440007d0007388 */ /* 0x0005e20000000800 */
[----:B------:R-:W-:Y:S03]  /*68a0*/  F2FP.BF16.PACK_AB R4, R242, R243 ;  /* 0x000000f3f204723e */ /* 0x000fe600000010ff */
[----:B------:R3:W-:Y:S01]  /*68b0*/  STS [R207+0x14000], R6 ;  /* 0x01400006cf007388 */ /* 0x0007e20000000800 */
[----:B-1----:R-:W-:Y:S05]  /*68c0*/  F2FP.BF16.PACK_AB R5, R236, R237 ;  /* 0x000000edec05723e */ /* 0x002fea00000010ff */
[----:B------:R1:W-:Y:S04]  /*68d0*/  STS [R207+0x14400], R5 ;  /* 0x01440005cf007388 */ /* 0x0003e80000000800 */
[----:B------:R4:W-:Y:S01]  /*68e0*/  STS [R206+0x12000], R4 ;  /* 0x01200004ce007388 */ /* 0x0009e20000000800 */
[----:B--2---:R-:W-:Y:S02]  /*68f0*/  F2FP.BF16.PACK_AB R7, R240, R241 ;  /* 0x000000f1f007723e */ /* 0x004fe400000010ff */
[----:B---3--:R-:W-:Y:S03]  /*6900*/  F2FP.BF16.PACK_AB R6, R216, R215 ;  /* 0x000000d7d806723e */ /* 0x008fe600000010ff */
[----:B------:R2:W-:Y:S04]  /*6910*/  STS [R206+0x12400], R7 ;  /* 0x01240007ce007388 */ /* 0x0005e80000000800 */
[----:B------:R3:W-:Y:S01]  /*6920*/  STS [R203+0x12400], R0 ;  /* 0x01240000cb007388 */ /* 0x0007e20000000800 */
[----:B-1----:R-:W-:Y:S02]  /*6930*/  F2FP.BF16.PACK_AB R5, R250, R252 ;  /* 0x000000fcfa05723e */ /* 0x002fe400000010ff */
[----:B----4-:R-:W-:Y:S05]  /*6940*/  F2FP.BF16.PACK_AB R4, R84, R85 ;  /* 0x000000555404723e */ /* 0x010fea00000010ff */
[----:B------:R1:W-:Y:S04]  /*6950*/  STS [R203+0x12000], R4 ;  /* 0x01200004cb007388 */ /* 0x0003e80000000800 */
[----:B------:R4:W-:Y:S01]  /*6960*/  STS [R206+0x14000], R6 ;  /* 0x01400006ce007388 */ /* 0x0009e20000000800 */
[----:B--2---:R-:W-:Y:S03]  /*6970*/  F2FP.BF16.PACK_AB R7, R218, R217 ;  /* 0x000000d9da07723e */ /* 0x004fe600000010ff */
[----:B------:R2:W-:Y:S01]  /*6980*/  STS [R206+0x14400], R5 ;  /* 0x01440005ce007388 */ /* 0x0005e20000000800 */
[----:B---3--:R-:W-:Y:S03]  /*6990*/  F2FP.BF16.PACK_AB R0, R68, R69 ;  /* 0x000000454400723e */ /* 0x008fe600000010ff */
[----:B------:R3:W-:Y:S01]  /*69a0*/  STS [R203+0x14000], R7 ;  /* 0x01400007cb007388 */ /* 0x0007e20000000800 */
[----:B-1----:R-:W-:Y:S02]  /*69b0*/  F2FP.BF16.PACK_AB R4, R78, R79 ;  /* 0x0000004f4e04723e */ /* 0x002fe400000010ff */
[----:B----4-:R-:W-:Y:S02]  /*69c0*/  F2FP.BF16.PACK_AB R6, R86, R87 ;  /* 0x000000575606723e */ /* 0x010fe400000010ff */
[----:B--2---:R-:W-:Y:S03]  /*69d0*/  F2FP.BF16.PACK_AB R5, R80, R81 ;  /* 0x000000515005723e */ /* 0x004fe600000010ff */
        /* <DEDUP_REMOVED lines=20> */
[----:B------:R-:W4:Y:S08]  /*6b20*/  LDSM.16.M88.4 R48, [R117+0x8800] ;  /* 0x008800007530783b */ /* 0x000f300000000200 */
[----:B------:R-:W1:Y:S01]  /*6b30*/  LDSM.16.M88.4 R100, [R117+0x8c00] ;  /* 0x008c00007564783b */ /* 0x000e620000000200 */
[-C--:B--2---:R-:W-:Y:S07]  /*6b40*/  HMMA.16816.F32.BF16 R4, R64, R16.reuse, RZ ;  /* 0x000000104004723c */ /* 0x084fee00000418ff */
[----:B------:R-:W-:Y:S01]  /*6b50*/  LDSM.16.M88.4 R104, [R123+0x4000] ;  /* 0x004000007b68783b */ /* 0x000fe20000000200 */
[C---:B---3--:R-:W-:Y:S07]  /*6b60*/  HMMA.16816.F32.BF16 R8, R60.reuse, R16, RZ ;  /* 0x000000103c08723c */ /* 0x048fee00000418ff */
[----:B------:R-:W-:Y:S01]  /*6b70*/  LDSM.16.M88.4 R108, [R123+0x5000] ;  /* 0x005000007b6c783b */ /* 0x000fe20000000200 */
[-C--:B------:R-:W-:Y:S08]  /*6b80*/  HMMA.16816.F32.BF16 R12, R60, R18.reuse, RZ ;  /* 0x000000123c0c723c */ /* 0x080ff000000418ff */
[C---:B------:R-:W-:Y:S08]  /*6b90*/  HMMA.16816.F32.BF16 R16, R64.reuse, R18, RZ ;  /* 0x000000124010723c */ /* 0x040ff000000418ff */
[-C--:B-1----:R-:W-:Y:S08]  /*6ba0*/  HMMA.16816.F32.BF16 R20, R64, R32.reuse, RZ ;  /* 0x000000204014723c */ /* 0x082ff000000418ff */
        /* <DEDUP_REMOVED lines=12> */
[-C--:B-1----:R-:W-:Y:S08]  /*6c70*/  HMMA.16816.F32.BF16 R4, R104, R100.reuse, R4 ;  /* 0x000000646804723c */ /* 0x082ff00000041804 */
[C---:B------:R-:W-:Y:S08]  /*6c80*/  HMMA.16816.F32.BF16 R8, R108.reuse, R100, R8 ;  /* 0x000000646c08723c */ /* 0x040ff00000041808 */
[-C--:B------:R-:W-:Y:S08]  /*6c90*/  HMMA.16816.F32.BF16 R12, R108, R102.reuse, R12 ;  /* 0x000000666c0c723c */ /* 0x080ff0000004180c */
[C---:B-----5:R-:W-:Y:S01]  /*6ca0*/  FADD.FTZ R5, -R134.reuse, R5 ;  /* 0x0000000586057221 */ /* 0x060fe20000010100 */
[C---:B------:R-:W-:Y:S01]  /*6cb0*/  HMMA.16816.F32.BF16 R16, R104.reuse, R102, R16 ;  /* 0x000000666810723c */ /* 0x040fe20000041810 */
[----:B------:R-:W1:Y:S03]  /*6cc0*/  LDSM.16.M88.4 R100, [R116+0x8400] ;  /* 0x008400007464783b */ /* 0x000e660000000200 */
[C---:B------:R-:W-:Y:S02]  /*6cd0*/  FADD.FTZ R6, -R133.reuse, R6 ;  /* 0x0000000685067221 */ /* 0x040fe40000010100 */
[----:B------:R-:W-:Y:S02]  /*6ce0*/  FADD.FTZ R4, -R134, R4 ;  /* 0x0000000486047221 */ /* 0x000fe40000010100 */
[----:B------:R-:W-:Y:S04]  /*6cf0*/  FADD.FTZ R7, -R133, R7 ;  /* 0x0000000785077221 */ /* 0x000fe80000010100 */
[----:B------:R-:W-:Y:S02]  /*6d00*/  FMUL.FTZ R7, R137, R7 ;  /* 0x0000000789077220 */ /* 0x000fe40000410000 */
[C---:B------:R-:W-:Y:S02]  /*6d10*/  FADD.FTZ R11, -R131.reuse, R11 ;  /* 0x0000000b830b7221 */ /* 0x040fe40000010100 */
[----:B------:R-:W-:Y:S02]  /*6d20*/  FADD.FTZ R9, -R132, R9 ;  /* 0x0000000984097221 */ /* 0x000fe40000010100 */
[----:B------:R-:W-:Y:S02]  /*6d30*/  FADD.FTZ R10, -R131, R10 ;  /* 0x0000000a830a7221 */ /* 0x000fe40000010100 */
[----:B------:R-:W-:Y:S01]  /*6d40*/  FMUL.FTZ R11, R112, R11 ;  /* 0x0000000b700b7220 */ /* 0x000fe20000410000 */
[----:B------:R-:W-:Y:S01]  /*6d50*/  MOV R112, R215 ;  /* 0x000000d700707202 */ /* 0x000fe20000000f00 */
[----:B------:R-:W-:Y:S02]  /*6d60*/  FMUL.FTZ R215, R7, R0 ;  /* 0x0000000007d77220 */ /* 0x000fe40000410000 */
[----:B------:R-:W-:Y:S02]  /*6d70*/  FFMA.FTZ R0, -R140, R140, 1 ;  /* 0x3f8000008c007423 */ /* 0x000fe4000001018c */
[----:B------:R-:W-:Y:S02]  /*6d80*/  FADD.FTZ R8, -R132, R8 ;  /* 0x0000000884087221 */ /* 0x000fe40000010100 */
[----:B------:R-:W-:Y:S02]  /*6d90*/  FMUL.FTZ R9, R114, R9 ;  /* 0x0000000972097220 */ /* 0x000fe40000410000 */
[----:B------:R-:W-:Y:S01]  /*6da0*/  FMUL.FTZ R10, R113, R10 ;  /* 0x0000000a710a7220 */ /* 0x000fe20000410000 */
[----:B------:R-:W-:Y:S01]  /*6db0*/  MOV R113, R216 ;  /* 0x000000d800717202 */ /* 0x000fe20000000f00 */
[----:B------:R-:W-:Y:S02]  /*6dc0*/  FADD.FTZ R13, -R132, R13 ;  /* 0x0000000d840d7221 */ /* 0x000fe40000010100 */
[----:B------:R-:W-:Y:S02]  /*6dd0*/  FADD.FTZ R14, -R131, R14 ;  /* 0x0000000e830e7221 */ /* 0x000fe40000010100 */
[----:B------:R-:W-:Y:S02]  /*6de0*/  FMUL.FTZ R0, R0, c[0x0][0x2ec] ;  /* 0x0000bb0000007a20 */ /* 0x000fe40000410000 */
[----:B------:R-:W-:Y:S02]  /*6df0*/  FMUL.FTZ R8, R115, R8 ;  /* 0x0000000873087220 */ /* 0x000fe40000410000 */
[----:B------:R-:W-:Y:S01]  /*6e00*/  FADD.FTZ R15, -R131, R15 ;  /* 0x0000000f830f7221 */ /* 0x000fe20000010100 */
[-C--:B-1----:R-:W-:Y:S03]  /*6e10*/  HMMA.16816.F32.BF16 R20, R104, R100.reuse, R20 ;  /* 0x000000646814723c */ /* 0x082fe60000041814 */
[----:B------:R-:W-:Y:S02]  /*6e20*/  FMUL.FTZ R13, R213, R13 ;  /* 0x0000000dd50d7220 */ /* 0x000fe40000410000 */
[----:B------:R-:W-:Y:S02]  /*6e30*/  FMUL.FTZ R14, R211, R14 ;  /* 0x0000000ed30e7220 */ /* 0x000fe40000410000 */
[----:B------:R-:W-:Y:S01]  /*6e40*/  FMUL.FTZ R211, R11, R0 ;  /* 0x000000000bd37220 */ /* 0x000fe20000410000 */
[C---:B------:R-:W-:Y:S04]  /*6e50*/  HMMA.16816.F32.BF16 R24, R108.reuse, R100, R24 ;  /* 0x000000646c18723c */ /* 0x040fe80000041818 */
[----:B------:R-:W-:Y:S02]  /*6e60*/  FFMA.FTZ R0, -R143, R143, 1 ;  /* 0x3f8000008f007423 */ /* 0x000fe4000001018f */
[----:B------:R-:W-:Y:S02]  /*6e70*/  FADD.FTZ R12, -R132, R12 ;  /* 0x0000000c840c7221 */ /* 0x000fe40000010100 */
[----:B------:R-:W-:Y:S01]  /*6e80*/  FMUL.FTZ R101, R212, R5 ;  /* 0x00000005d4657220 */ /* 0x000fe20000410000 */
[-C--:B------:R-:W-:Y:S03]  /*6e90*/  HMMA.16816.F32.BF16 R28, R108, R102.reuse, R28 ;  /* 0x000000666c1c723c */ /* 0x080fe6000004181c */
[----:B------:R-:W-:Y:S02]  /*6ea0*/  FMUL.FTZ R100, R153, R6 ;  /* 0x0000000699647220 */ /* 0x000fe40000410000 */
[----:B------:R-:W-:Y:S02]  /*6eb0*/  FFMA.FTZ R6, -R139, R139, 1 ;  /* 0x3f8000008b067423 */ /* 0x000fe4000001018b */
[----:B------:R-:W-:Y:S01]  /*6ec0*/  FFMA.FTZ R5, -R138, R138, 1 ;  /* 0x3f8000008a057423 */ /* 0x000fe2000001018a */
[C---:B------:R-:W-:Y:S04]  /*6ed0*/  HMMA.16816.F32.BF16 R32, R104.reuse, R102, R32 ;  /* 0x000000666820723c */ /* 0x040fe80000041820 */
[----:B------:R-:W-:Y:S02]  /*6ee0*/  FMUL.FTZ R6, R6, c[0x0][0x2ec] ;  /* 0x0000bb0006067a20 */ /* 0x000fe40000410000 */
[----:B------:R-:W-:Y:S01]  /*6ef0*/  FMUL.FTZ R5, R5, c[0x0][0x2ec] ;  /* 0x0000bb0005057a20 */ /* 0x000fe20000410000 */
[----:B------:R-:W-:Y:S01]  /*6f00*/  MOV R103, R218 ;  /* 0x000000da00677202 */ /* 0x000fe20000000f00 */
[----:B------:R-:W-:Y:S04]  /*6f10*/  FMUL.FTZ R102, R214, R4 ;  /* 0x00000004d6667220 */ /* 0x000fe80000410000 */
[----:B------:R-:W-:Y:S02]  /*6f20*/  FFMA.FTZ R4, -R136, R136, 1 ;  /* 0x3f80000088047423 */ /* 0x000fe40000010188 */
[----:B------:R-:W-:Y:S01]  /*6f30*/  FMUL.FTZ R218, R102, R6 ;  /* 0x0000000666da7220 */ /* 0x000fe20000410000 */
[----:B------:R-:W-:Y:S01]  /*6f40*/  MOV R102, R217 ;  /* 0x000000d900667202 */ /* 0x000fe20000000f00 */
[----:B------:R-:W-:Y:S02]  /*6f50*/  FMUL.FTZ R4, R4, c[0x0][0x2ec] ;  /* 0x0000bb0004047a20 */ /* 0x000fe40000410000 */
[----:B------:R-:W-:Y:S02]  /*6f60*/  FMUL.FTZ R217, R101, R5 ;  /* 0x0000000565d97220 */ /* 0x000fe40000410000 */
[----:B------:R-:W-:Y:S02]  /*6f70*/  FFMA.FTZ R5, -R144, R144, 1 ;  /* 0x3f80000090057423 */ /* 0x000fe40000010190 */
[----:B------:R-:W-:Y:S02]  /*6f80*/  FMUL.FTZ R216, R100, R4 ;  /* 0x0000000464d87220 */ /* 0x000fe40000410000 */
[----:B------:R-:W-:Y:S02]  /*6f90*/  FFMA.FTZ R6, -R149, R149, 1 ;  /* 0x3f80000095067423 */ /* 0x000fe40000010195 */
[----:B------:R-:W-:Y:S02]  /*6fa0*/  FFMA.FTZ R4, -R141, R141, 1 ;  /* 0x3f8000008d047423 */ /* 0x000fe4000001018d */
[----:B------:R-:W-:Y:S02]  /*6fb0*/  FMUL.FTZ R5, R5, c[0x0][0x2ec] ;  /* 0x0000bb0005057a20 */ /* 0x000fe40000410000 */
[----:B------:R-:W-:Y:S02]  /*6fc0*/  FMUL.FTZ R6, R6, c[0x0][0x2ec] ;  /* 0x0000bb0006067a20 */ /* 0x000fe40000410000 */
[----:B------:R-:W-:Y:S02]  /*6fd0*/  FMUL.FTZ R4, R4, c[0x0][0x2ec] ;  /* 0x0000bb0004047a20 */ /* 0x000fe40000410000 */
[----:B------:R-:W-:Y:S02]  /*6fe0*/  FMUL.FTZ R213, R9, R5 ;  /* 0x0000000509d57220 */ /* 0x000fe40000410000 */
[----:B------:R-:W-:Y:S02]  /*6ff0*/  FFMA.FTZ R5, -R146, R146, 1 ;  /* 0x3f80000092057423 */ /* 0x000fe40000010192 */
[----:B------:R-:W-:Y:S02]  /*7000*/  FMUL.FTZ R15, R202, R15 ;  /* 0x0000000fca0f7220 */ /* 0x000fe40000410000 */
[----:B------:R-:W-:Y:S02]  /*7010*/  FMUL.FTZ R214, R8, R6 ;  /* 0x0000000608d67220 */ /* 0x000fe40000410000 */
[----:B------:R-:W-:Y:S02]  /*7020*/  FMUL.FTZ R212, R10, R4 ;  /* 0x000000040ad47220 */ /* 0x000fe40000410000 */
[----:B------:R-:W-:Y:S02]  /*7030*/  FFMA.FTZ R6, -R155, R155, 1 ;  /* 0x3f8000009b067423 */ /* 0x000fe4000001019b */
[----:B------:R-:W-:Y:S02]  /*7040*/  FFMA.FTZ R4, -R145, R145, 1 ;  /* 0x3f80000091047423 */ /* 0x000fe40000010191 */
[----:B------:R-:W-:Y:S02]  /*7050*/  FMUL.FTZ R5, R5, c[0x0][0x2ec] ;  /* 0x0000bb0005057a20 */ /* 0x000fe40000410000 */
[----:B------:R-:W-:Y:S02]  /*7060*/  FMUL.FTZ R0, R0, c[0x0][0x2ec] ;  /* 0x0000bb0000007a20 */ /* 0x000fe40000410000 */
[----:B------:R-:W-:Y:S02]  /*7070*/  FMUL.FTZ R12, R219, R12 ;  /* 0x0000000cdb0c7220 */ /* 0x000fe40000410000 */
[C---:B------:R-:W-:Y:S02]  /*7080*/  FADD.FTZ R16, -R134.reuse, R16 ;  /* 0x0000001086107221 */ /* 0x040fe40000010100 */
[----:B------:R-:W-:Y:S02]  /*7090*/  FADD.FTZ R17, -R134, R17 ;  /* 0x0000001186117221 */ /* 0x000fe40000010100 */
        /* <DEDUP_REMOVED lines=8> */
[----:B------:R-:W-:Y:S02]  /*7120*/  FMUL.FTZ R202, R12, R6 ;  /* 0x000000060cca7220 */ /* 0x000fe40000410000 */
[----:B------:R-:W-:Y:S02]  /*7130*/  FMUL.FTZ R153, R14, R4 ;  /* 0x000000040e997220 */ /* 0x000fe40000410000 */
[----:B------:R-:W-:Y:S02]  /*7140*/  FMUL.FTZ R6, R0, c[0x0][0x2ec] ;  /* 0x0000bb0000067a20 */ /* 0x000fe40000410000 */
[----:B------:R-:W-:Y:S02]  /*7150*/  FFMA.FTZ R4, -R150, R150, 1 ;  /* 0x3f80000096047423 */ /* 0x000fe40000010196 */
[----:B------:R-:W-:Y:S02]  /*7160*/  FMUL.FTZ R5, R5, c[0x0][0x2ec] ;  /* 0x0000bb0005057a20 */ /* 0x000fe40000410000 */
[----:B------:R-:W-:Y:S02]  /*7170*/  FMUL.FTZ R146, R16, R6 ;  /* 0x0000000610927220 */ /* 0x000fe40000410000 */
[----:B------:R-:W-:Y:S02]  /*7180*/  FMUL.FTZ R8, R4, c[0x0][0x2ec] ;  /* 0x0000bb0004087a20 */ /* 0x000fe40000410000 */
[----:B------:R-:W-:Y:S02]  /*7190*/  FMUL.FTZ R145, R17, R5 ;  /* 0x0000000511917220 */ /* 0x000fe40000410000 */
[C---:B------:R-:W-:Y:S01]  /*71a0*/  FADD.FTZ R18, -R133.reuse, R18 ;  /* 0x0000001285127221 */ /* 0x040fe20000010100 */
[----:B------:R-:W1:Y:S01]  /*71b0*/  LDSM.16.M88.4 R4, [R116+0x8800] ;  /* 0x008800007404783b */ /* 0x000e620000000200 */
[----:B------:R-:W-:Y:S02]  /*71c0*/  FADD.FTZ R22, -R133, R22 ;  /* 0x0000001685167221 */ /* 0x000fe40000010100 */
[----:B------:R-:W-:Y:S02]  /*71d0*/  FMUL.FTZ R18, R229, R18 ;  /* 0x00000012e5127220 */ /* 0x000fe40000410000 */
[----:B------:R-:W-:Y:S02]  /*71e0*/  FADD.FTZ R19, -R133, R19 ;  /* 0x0000001385137221 */ /* 0x000fe40000010100 */
[----:B------:R-:W-:Y:S02]  /*71f0*/  FMUL.FTZ R144, R18, R8 ;  /* 0x0000000812907220 */ /* 0x000fe40000410000 */
[----:B------:R-:W-:Y:S02]  /*7200*/  FFMA.FTZ R8, -R154, R154, 1 ;  /* 0x3f8000009a087423 */ /* 0x000fe4000001019a */
        /* <DEDUP_REMOVED lines=8> */
[----:B------:R-:W-:Y:S02]  /*7290*/  FADD.FTZ R21, -R134, R21 ;  /* 0x0000001586157221 */ /* 0x000fe40000010100 */
[----:B------:R-:W-:Y:S02]  /*72a0*/  FADD.FTZ R23, -R133, R23 ;  /* 0x0000001785177221 */ /* 0x000fe40000010100 */
[----:B------:R-:W-:Y:S02]  /*72b0*/  FMUL.FTZ R143, R19, R0 ;  /* 0x00000000138f7220 */ /* 0x000fe40000410000 */
[----:B------:R-:W-:Y:S02]  /*72c0*/  FMUL.FTZ R26, R232, R26 ;  /* 0x0000001ae81a7220 */ /* 0x000fe40000410000 */
[----:B------:R-:W-:Y:S02]  /*72d0*/  FFMA.FTZ R9, -R156, R156, 1 ;  /* 0x3f8000009c097423 */ /* 0x000fe4000001019c */
[----:B------:R-:W-:Y:S02]  /*72e0*/  FFMA.FTZ R0, -R152, R152, 1 ;  /* 0x3f80000098007423 */ /* 0x000fe40000010198 */
[----:B------:R-:W-:Y:S01]  /*72f0*/  FADD.FTZ R30, -R131, R30 ;  /* 0x0000001e831e7221 */ /* 0x000fe20000010100 */
[-C--:B-1----:R-:W-:Y:S03]  /*7300*/  HMMA.16816.F32.BF16 R36, R104, R4.reuse, R36 ;  /* 0x000000046824723c */ /* 0x082fe60000041824 */
[----:B------:R-:W-:Y:S02]  /*7310*/  FMUL.FTZ R8, R8, c[0x0][0x2ec] ;  /* 0x0000bb0008087a20 */ /* 0x000fe40000410000 */
[----:B------:R-:W-:Y:S02]  /*7320*/  FADD.FTZ R20, -R134, R20 ;  /* 0x0000001486147221 */ /* 0x000fe40000010100 */
[----:B------:R-:W-:Y:S01]  /*7330*/  FMUL.FTZ R21, R226, R21 ;  /* 0x00000015e2157220 */ /* 0x000fe20000410000 */
[C---:B------:R-:W-:Y:S04]  /*7340*/  HMMA.16816.F32.BF16 R40, R108.reuse, R4, R40 ;  /* 0x000000046c28723c */ /* 0x040fe80000041828 */
[----:B------:R-:W-:Y:S02]  /*7350*/  FMUL.FTZ R23, R224, R23 ;  /* 0x00000017e0177220 */ /* 0x000fe40000410000 */
[----:B------:R-:W-:Y:S02]  /*7360*/  FFMA.FTZ R10, -R161, R161, 1 ;  /* 0x3f800000a10a7423 */ /* 0x000fe400000101a1 */
[----:B------:R-:W-:Y:S01]  /*7370*/  FFMA.FTZ R4, -R163, R163, 1 ;  /* 0x3f800000a3047423 */ /* 0x000fe200000101a3 */
[-C--:B------:R-:W-:Y:S03]  /*7380*/  HMMA.16816.F32.BF16 R44, R108, R6.reuse, R44 ;  /* 0x000000066c2c723c */ /* 0x080fe6000004182c */
[----:B------:R-:W-:Y:S02]  /*7390*/  FMUL.FTZ R9, R9, c[0x0][0x2ec] ;  /* 0x0000bb0009097a20 */ /* 0x000fe40000410000 */
[----:B------:R-:W-:Y:S02]  /*73a0*/  FMUL.FTZ R0, R0, c[0x0][0x2ec] ;  /* 0x0000bb0000007a20 */ /* 0x000fe40000410000 */
[----:B------:R-:W-:Y:S01]  /*73b0*/  FADD.FTZ R28, -R132, R28 ;  /* 0x0000001c841c7221 */ /* 0x000fe20000010100 */
[C---:B------:R-:W-:Y:S04]  /*73c0*/  HMMA.16816.F32.BF16 R48, R104.reuse, R6, R48 ;  /* 0x000000066830723c */ /* 0x040fe80000041830 */
[----:B------:R-:W-:Y:S02]  /*73d0*/  FMUL.FTZ R30, R237, R30 ;  /* 0x0000001eed1e7220 */ /* 0x000fe40000410000 */
[----:B------:R-:W-:Y:S02]  /*73e0*/  FMUL.FTZ R137, R26, R8 ;  /* 0x000000081a897220 */ /* 0x000fe40000410000 */
[----:B------:R-:W-:Y:S04]  /*73f0*/  FFMA.FTZ R8, -R165, R165, 1 ;  /* 0x3f800000a5087423 */ /* 0x000fe800000101a5 */
[----:B------:R-:W-:Y:S02]  /*7400*/  FMUL.FTZ R4, R4, c[0x0][0x2ec] ;  /* 0x0000bb0004047a20 */ /* 0x000fe40000410000 */
[----:B------:R-:W-:Y:S02]  /*7410*/  FMUL.FTZ R20, R227, R20 ;  /* 0x00000014e3147220 */ /* 0x000fe40000410000 */
[C---:B------:R-:W-:Y:S02]  /*7420*/  FADD.FTZ R24, -R132.reuse, R24 ;  /* 0x0000001884187221 */ /* 0x040fe40000010100 */
[----:B------:R-:W-:Y:S02]  /*7430*/  FADD.FTZ R25, -R132, R25 ;  /* 0x0000001984197221 */ /* 0x000fe40000010100 */
[----:B------:R-:W-:Y:S02]  /*7440*/  FMUL.FTZ R10, R10, c[0x0][0x2ec] ;  /* 0x0000bb000a0a7a20 */ /* 0x000fe40000410000 */
[----:B------:R-:W-:Y:S02]  /*7450*/  FMUL.FTZ R140, R21, R9 ;  /* 0x00000009158c7220 */ /* 0x000fe40000410000 */
[----:B------:R-:W-:Y:S02]  /*7460*/  FMUL.FTZ R23, R23, R0 ;  /* 0x0000000017177220 */ /* 0x000fe40000410000 */
[----:B------:R-:W-:Y:S02]  /*7470*/  FMUL.FTZ R28, R239, R28 ;  /* 0x0000001cef1c7220 */ /* 0x000fe40000410000 */
[----:B------:R-:W-:Y:S02]  /*7480*/  FFMA.FTZ R0, -R160, R160, 1 ;  /* 0x3f800000a0007423 */ /* 0x000fe400000101a0 */
[----:B------:R-:W-:Y:S02]  /*7490*/  FFMA.FTZ R9, -R159, R159, 1 ;  /* 0x3f8000009f097423 */ /* 0x000fe4000001019f */
[----:B------:R-:W-:Y:S02]  /*74a0*/  FADD.FTZ R32, -R134, R32 ;  /* 0x0000002086207221 */ /* 0x000fe40000010100 */
[----:B------:R-:W-:Y:S02]  /*74b0*/  FMUL.FTZ R8, R8, c[0x0][0x2ec] ;  /* 0x0000bb0008087a20 */ /* 0x000fe40000410000 */
[----:B------:R-:W-:Y:S02]  /*74c0*/  FMUL.FTZ R115, R30, R4 ;  /* 0x000000041e737220 */ /* 0x000fe40000410000 */
[----:B------:R-:W-:Y:S02]  /*74d0*/  FFMA.FTZ R4, -R169, R169, 1 ;  /* 0x3f800000a9047423 */ /* 0x000fe400000101a9 */
[----:B------:R-:W-:Y:S02]  /*74e0*/  FMUL.FTZ R24, R235, R24 ;  /* 0x00000018eb187220 */ /* 0x000fe40000410000 */
[----:B------:R-:W-:Y:S02]  /*74f0*/  FMUL.FTZ R25, R234, R25 ;  /* 0x00000019ea197220 */ /* 0x000fe40000410000 */
[----:B------:R-:W-:Y:S02]  /*7500*/  FMUL.FTZ R141, R20, R10 ;  /* 0x0000000a148d7220 */ /* 0x000fe40000410000 */
[----:B------:R-:W-:Y:S02]  /*7510*/  FMUL.FTZ R10, R0, c[0x0][0x2ec] ;  /* 0x0000bb00000a7a20 */ /* 0x000fe40000410000 */
[----:B------:R-:W-:Y:S02]  /*7520*/  FMUL.FTZ R9, R9, c[0x0][0x2ec] ;  /* 0x0000bb0009097a20 */ /* 0x000fe40000410000 */
[----:B------:R-:W-:Y:S02]  /*7530*/  FMUL.FTZ R32, R249, R32 ;  /* 0x00000020f9207220 */ /* 0x000fe40000410000 */
[----:B------:R-:W-:Y:S02]  /*7540*/  FMUL.FTZ R136, R28, R8 ;  /* 0x000000081c887220 */ /* 0x000fe40000410000 */
[----:B------:R-:W-:Y:S02]  /*7550*/  FMUL.FTZ R8, R4, c[0x0][0x2ec] ;  /* 0x0000bb0004087a20 */ /* 0x000fe40000410000 */
[----:B------:R-:W-:Y:S02]  /*7560*/  FMUL.FTZ R138, R24, R10 ;  /* 0x0000000a188a7220 */ /* 0x000fe40000410000 */
[----:B------:R-:W-:Y:S02]  /*7570*/  FMUL.FTZ R22, R25, R9 ;  /* 0x0000000919167220 */ /* 0x000fe40000410000 */
[----:B------:R-:W-:Y:S02]  /*7580*/  FMUL.FTZ R18, R32, R8 ;  /* 0x0000000820127220 */ /* 0x000fe40000410000 */
[----:B------:R-:W-:Y:S01]  /*7590*/  FADD.FTZ R27, -R131, R27 ;  /* 0x0000001b831b7221 */ /* 0x000fe20000010100 */
[----:B------:R-:W1:Y:S01]  /*75a0*/  LDSM.16.M88.4 R8, [R116+0x8c00] ;  /* 0x008c00007408783b */ /* 0x000e620000000200 */
[----:B------:R-:W-:Y:S02]  /*75b0*/  FFMA.FTZ R0, -R157, R157, 1 ;  /* 0x3f8000009d007423 */ /* 0x000fe4000001019d */
[----:B------:R-:W-:Y:S02]  /*75c0*/  FMUL.FTZ R27, R230, R27 ;  /* 0x0000001be61b7220 */ /* 0x000fe40000410000 */
[----:B------:R-:W-:Y:S02]  /*75d0*/  FMUL.FTZ R0, R0, c[0x0][0x2ec] ;  /* 0x0000bb0000007a20 */ /* 0x000fe40000410000 */
[----:B------:R-:W-:Y:S02]  /*75e0*/  FADD.FTZ R31, -R131, R31 ;  /* 0x0000001f831f7221 */ /* 0x000fe40000010100 */
[----:B------:R-:W-:Y:S02]  /*75f0*/  FMUL.FTZ R21, R27, R0 ;  /* 0x000000001b157220 */ /* 0x000fe40000410000 */
[----:B------:R-:W-:Y:S02]  /*7600*/  FFMA.FTZ R0, -R162, R162, 1 ;  /* 0x3f800000a2007423 */ /* 0x000fe400000101a2 */
[----:B------:R-:W-:Y:S02]  /*7610*/  FADD.FTZ R29, -R132, R29 ;  /* 0x0000001d841d7221 */ /* 0x000fe40000010100 */
[----:B------:R-:W-:Y:S02]  /*7620*/  FMUL.FTZ R31, R236, R31 ;  /* 0x0000001fec1f7220 */ /* 0x000fe40000410000 */
[----:B------:R-:W-:Y:S02]  /*7630*/  FFMA.FTZ R5, -R164, R164, 1 ;  /* 0x3f800000a4057423 */ /* 0x000fe400000101a4 */
[----:B------:R-:W-:Y:S02]  /*7640*/  FMUL.FTZ R0, R0, c[0x0][0x2ec] ;  /* 0x0000bb0000007a20 */ /* 0x000fe40000410000 */
[----:B------:R-:W-:Y:S02]  /*7650*/  FMUL.FTZ R29, R238, R29 ;  /* 0x0000001dee1d7220 */ /* 0x000fe40000410000 */
[----:B------:R-:W-:Y:S02]  /*7660*/  FADD.FTZ R33, -R134, R33 ;  /* 0x0000002186217221 */ /* 0x000fe40000010100 */
[----:B------:R-:W-:Y:S02]  /*7670*/  FMUL.FTZ R5, R5, c[0x0][0x2ec] ;  /* 0x0000bb0005057a20 */ /* 0x000fe40000410000 */
[----:B------:R-:W-:Y:S02]  /*7680*/  FMUL.FTZ R114, R31, R0 ;  /* 0x000000001f727220 */ /* 0x000fe40000410000 */
[----:B------:R-:W-:Y:S02]  /*7690*/  FFMA.FTZ R0, -R166, R166, 1 ;  /* 0x3f800000a6007423 */ /* 0x000fe400000101a6 */
[----:B------:R-:W-:Y:S02]  /*76a0*/  FMUL.FTZ R33, R248, R33 ;  /* 0x00000021f8217220 */ /* 0x000fe40000410000 */
[----:B------:R-:W-:Y:S02]  /*76b0*/  FMUL.FTZ R135, R29, R5 ;  /* 0x000000051d877220 */ /* 0x000fe40000410000 */
[----:B------:R-:W-:Y:S02]  /*76c0*/  FMUL.FTZ R5, R0, c[0x0][0x2ec] ;  /* 0x0000bb0000057a20 */ /* 0x000fe40000410000 */
[----:B------:R-:W-:Y:S02]  /*76d0*/  FADD.FTZ R46, -R131, R46 ;  /* 0x0000002e832e7221 */ /* 0x000fe40000010100 */
[----:B------:R-:W-:Y:S01]  /*76e0*/  FADD.FTZ R35, -R133, R35 ;  /* 0x0000002385237221 */ /* 0x000fe20000010100 */
[-C--:B-1----:R-:W-:Y:S03]  /*76f0*/  HMMA.16816.F32.BF16 R52, R104, R8.reuse, R52 ;  /* 0x000000086834723c */ /* 0x082fe60000041834 */
[----:B------:R-:W-:Y:S02]  /*7700*/  FADD.FTZ R37, -R134, R37 ;  /* 0x0000002586257221 */ /* 0x000fe40000010100 */
[----:B------:R-:W-:Y:S02]  /*7710*/  FFMA.FTZ R0, -R167, R167, 1 ;  /* 0x3f800000a7007423 */ /* 0x000fe400000101a7 */
[----:B------:R-:W-:Y:S01]  /*7720*/  FMUL.FTZ R20, R33, R5 ;  /* 0x0000000521147220 */ /* 0x000fe20000410000 */
[C---:B------:R-:W-:Y:S04]  /*7730*/  HMMA.16816.F32.BF16 R56, R108.reuse, R8, R56 ;  /* 0x000000086c38723c */ /* 0x040fe80000041838 */
[----:B------:R-:W-:Y:S02]  /*7740*/  FFMA.FTZ R5, -R172, R172, 1 ;  /* 0x3f800000ac057423 */ /* 0x000fe400000101ac */
[----:B------:R-:W-:Y:S02]  /*7750*/  FADD.FTZ R47, -R131, R47 ;  /* 0x0000002f832f7221 */ /* 0x000fe40000010100 */
[----:B------:R-:W-:Y:S01]  /*7760*/  FMUL.FTZ R46, R87, R46 ;  /* 0x0000002e572e7220 */ /* 0x000fe20000410000 */
[-C--:B------:R-:W-:Y:S01]  /*7770*/  HMMA.16816.F32.BF16 R60, R108, R10.reuse, R60 ;  /* 0x0000000a6c3c723c */ /* 0x080fe2000004183c */
[----:B------:R1:W5:Y:S02]  /*7780*/  LDL.LU R87, [R1+0xc8] ;  /* 0x0000c80001577983 */ /* 0x0003640000300800 */
[----:B------:R-:W-:Y:S02]  /*7790*/  FMUL.FTZ R35, R244, R35 ;  /* 0x00000023f4237220 */ /* 0x000fe40000410000 */
[----:B------:R-:W-:Y:S02]  /*77a0*/  FMUL.FTZ R37, R242, R37 ;  /* 0x00000025f2257220 */ /* 0x000fe40000410000 */
[----:B------:R-:W-:Y:S01]  /*77b0*/  FMUL.FTZ R0, R0, c[0x0][0x2ec] ;  /* 0x0000bb0000007a20 */ /* 0x000fe20000410000 */
[----:B------:R-:W-:Y:S04]  /*77c0*/  HMMA.16816.F32.BF16 R64, R104, R10, R64 ;  /* 0x0000000a6840723c */ /* 0x000fe80000041840 */
[----:B------:R-:W-:Y:S02]  /*77d0*/  FMUL.FTZ R5, R5, c[0x0][0x2ec] ;  /* 0x0000bb0005057a20 */ /* 0x000fe40000410000 */
[----:B------:R-:W-:Y:S02]  /*77e0*/  FMUL.FTZ R47, R86, R47 ;  /* 0x0000002f562f7220 */ /* 0x000fe40000410000 */
[----:B------:R-:W-:Y:S01]  /*77f0*/  FADD.FTZ R48, -R134, R48 ;  /* 0x0000003086307221 */ /* 0x000fe20000010100 */
[----:B------:R1:W5:Y:S03]  /*7800*/  LDL.LU R86, [R1+0xc4] ;  /* 0x0000c40001567983 */ /* 0x0003660000300800 */
[----:B------:R-:W-:Y:S02]  /*7810*/  FADD.FTZ R39, -R133, R39 ;  /* 0x0000002785277221 */ /* 0x000fe40000010100 */
[----:B------:R-:W-:Y:S02]  /*7820*/  FMUL.FTZ R19, R35, R0 ;  /* 0x0000000023137220 */ /* 0x000fe40000410000 */
[----:B------:R-:W-:Y:S02]  /*7830*/  FADD.FTZ R41, -R132, R41 ;  /* 0x0000002984297221 */ /* 0x000fe40000010100 */
[----:B------:R-:W-:Y:S02]  /*7840*/  FFMA.FTZ R0, -R170, R170, 1 ;  /* 0x3f800000aa007423 */ /* 0x000fe400000101aa */
[----:B------:R-:W-:Y:S02]  /*7850*/  FMUL.FTZ R16, R37, R5 ;  /* 0x0000000525107220 */ /* 0x000fe40000410000 */
[----:B------:R-:W-:Y:S02]  /*7860*/  FFMA.FTZ R5, -R176, R176, 1 ;  /* 0x3f800000b0057423 */ /* 0x000fe400000101b0 */
[C---:B------:R-:W-:Y:S02]  /*7870*/  FADD.FTZ R49, -R134.reuse, R49 ;  /* 0x0000003186317221 */ /* 0x040fe40000010100 */
[----:B------:R-:W-:Y:S02]  /*7880*/  FMUL.FTZ R48, R85, R48 ;  /* 0x0000003055307220 */ /* 0x000fe40000410000 */
[----:B------:R-:W-:Y:S01]  /*7890*/  FADD.FTZ R36, -R134, R36 ;  /* 0x0000002486247221 */ /* 0x000fe20000010100 */
[----:B------:R1:W5:Y:S01]  /*78a0*/  LDL.LU R85, [R1+0xc0] ;  /* 0x0000c00001557983 */ /* 0x0003620000300800 */
[----:B------:R-:W-:Y:S02]  /*78b0*/  FMUL.FTZ R39, R240, R39 ;  /* 0x00000027f0277220 */ /* 0x000fe40000410000 */
[----:B------:R-:W-:Y:S02]  /*78c0*/  FMUL.FTZ R41, R113, R41 ;  /* 0x0000002971297220 */ /* 0x000fe40000410000 */
[----:B------:R-:W-:Y:S02]  /*78d0*/  FFMA.FTZ R6, -R173, R173, 1 ;  /* 0x3f800000ad067423 */ /* 0x000fe400000101ad */
[----:B------:R-:W-:Y:S02]  /*78e0*/  FMUL.FTZ R0, R0, c[0x0][0x2ec] ;  /* 0x0000bb0000007a20 */ /* 0x000fe40000410000 */
[----:B------:R-:W-:Y:S02]  /*78f0*/  FMUL.FTZ R5, R5, c[0x0][0x2ec] ;  /* 0x0000bb0005057a20 */ /* 0x000fe40000410000 */
[----:B------:R-:W-:Y:S02]  /*7900*/  FADD.FTZ R50, -R133, R50 ;  /* 0x0000003285327221 */ /* 0x000fe40000010100 */
[----:B------:R-:W-:Y:S02]  /*7910*/  FMUL.FTZ R49, R84, R49 ;  /* 0x0000003154317220 */ /* 0x000fe40000410000 */
[----:B------:R-:W-:Y:S01]  /*7920*/  FMUL.FTZ R36, R243, R36 ;  /* 0x00000024f3247220 */ /* 0x000fe20000410000 */
[----:B------:R1:W5:Y:S01]  /*7930*/  LDL.LU R84, [R1+0xbc] ;  /* 0x0000bc0001547983 */ /* 0x0003620000300800 */
[----:B------:R-:W-:Y:S02]  /*7940*/  FADD.FTZ R40, -R132, R40 ;  /* 0x0000002884287221 */ /* 0x000fe40000010100 */
[----:B------:R-:W-:Y:S02]  /*7950*/  FMUL.FTZ R6, R6, c[0x0][0x2ec] ;  /* 0x0000bb0006067a20 */ /* 0x000fe40000410000 */
[----:B------:R-:W-:Y:S02]  /*7960*/  FMUL.FTZ R15, R39, R0 ;  /* 0x00000000270f7220 */ /* 0x000fe40000410000 */
[----:B------:R-:W-:Y:S02]  /*7970*/  FADD.FTZ R45, -R132, R45 ;  /* 0x0000002d842d7221 */ /* 0x000fe40000010100 */
[----:B------:R-:W-:Y:S02]  /*7980*/  FFMA.FTZ R0, -R177, R177, 1 ;  /* 0x3f800000b1007423 */ /* 0x000fe400000101b1 */
[----:B------:R-:W-:Y:S02]  /*7990*/  FMUL.FTZ R14, R41, R5 ;  /* 0x00000005290e7220 */ /* 0x000fe40000410000 */
[----:B------:R-:W-:Y:S02]  /*79a0*/  FADD.FTZ R51, -R133, R51 ;  /* 0x0000003385337221 */ /* 0x000fe40000010100 */
[----:B------:R-:W-:Y:S02]  /*79b0*/  FMUL.FTZ R50, R83, R50 ;  /* 0x0000003253327220 */ /* 0x000fe40000410000 */
[----:B------:R-:W-:Y:S01]  /*79c0*/  FFMA.FTZ R5, -R180, R180, 1 ;  /* 0x3f800000b4057423 */ /* 0x000fe200000101b4 */
[----:B------:R1:W5:Y:S01]  /*79d0*/  LDL.LU R83, [R1+0xb8] ;  /* 0x0000b80001537983 */ /* 0x0003620000300800 */
[----:B------:R-:W-:Y:S02]  /*79e0*/  FADD.FTZ R34, -R133, R34 ;  /* 0x0000002285227221 */ /* 0x000fe40000010100 */
[----:B------:R-:W-:Y:S02]  /*79f0*/  FFMA.FTZ R4, -R168, R168, 1 ;  /* 0x3f800000a8047423 */ /* 0x000fe400000101a8 */
[----:B------:R-:W-:Y:S02]  /*7a00*/  FMUL.FTZ R40, R112, R40 ;  /* 0x0000002870287220 */ /* 0x000fe40000410000 */
[----:B------:R-:W-:Y:S02]  /*7a10*/  FMUL.FTZ R113, R36, R6 ;  /* 0x0000000624717220 */ /* 0x000fe40000410000 */
[----:B------:R-:W-:Y:S02]  /*7a20*/  FMUL.FTZ R45, R103, R45 ;  /* 0x0000002d672d7220 */ /* 0x000fe40000410000 */
[----:B------:R-:W-:Y:S02]  /*7a30*/  FMUL.FTZ R6, R0, c[0x0][0x2ec] ;  /* 0x0000bb0000067a20 */ /* 0x000fe40000410000 */
[----:B------:R-:W-:Y:S02]  /*7a40*/  FMUL.FTZ R51, R82, R51 ;  /* 0x0000003352337220 */ /* 0x000fe40000410000 */
[----:B------:R-:W-:Y:S01]  /*7a50*/  FMUL.FTZ R5, R5, c[0x0][0x2ec] ;  /* 0x0000bb0005057a20 */ /* 0x000fe20000410000 */
[----:B------:R1:W5:Y:S01]  /*7a60*/  LDL.LU R82, [R1+0xb4] ;  /* 0x0000b40001527983 */ /* 0x0003620000300800 */
[----:B------:R-:W-:Y:S02]  /*7a70*/  FADD.FTZ R52, -R134, R52 ;  /* 0x0000003486347221 */ /* 0x000fe40000010100 */
[----:B------:R-:W-:Y:S02]  /*7a80*/  FMUL.FTZ R34, R245, R34 ;  /* 0x00000022f5227220 */ /* 0x000fe40000410000 */
[----:B------:R-:W-:Y:S02]  /*7a90*/  FMUL.FTZ R4, R4, c[0x0][0x2ec] ;  /* 0x0000bb0004047a20 */ /* 0x000fe40000410000 */
[----:B------:R-:W-:Y:S02]  /*7aa0*/  FADD.FTZ R44, -R132, R44 ;  /* 0x0000002c842c7221 */ /* 0x000fe40000010100 */
[----:B------:R-:W-:Y:S02]  /*7ab0*/  FMUL.FTZ R103, R40, R6 ;  /* 0x0000000628677220 */ /* 0x000fe40000410000 */
[----:B------:R-:W-:Y:S02]  /*7ac0*/  FFMA.FTZ R6, -R181, R181, 1 ;  /* 0x3f800000b5067423 */ /* 0x000fe400000101b5 */
[----:B------:R-:W-:Y:S02]  /*7ad0*/  FMUL.FTZ R100, R45, R5 ;  /* 0x000000052d647220 */ /* 0x000fe40000410000 */
[----:B------:R-:W-:Y:S02]  /*7ae0*/  FADD.FTZ R53, -R134, R53 ;  /* 0x0000003586357221 */ /* 0x000fe40000010100 */
[----:B------:R-:W-:Y:S02]  /*7af0*/  FMUL.FTZ R45, R81, R52 ;  /* 0x00000034512d7220 */ /* 0x000fe40000410000 */
[----:B------:R-:W-:Y:S01]  /*7b00*/  FADD.FTZ R38, -R133, R38 ;  /* 0x0000002685267221 */ /* 0x000fe20000010100 */
[----:B------:R1:W5:Y:S01]  /*7b10*/  LDL.LU R81, [R1+0xb0] ;  /* 0x0000b00001517983 */ /* 0x0003620000300800 */
[----:B------:R-:W-:Y:S02]  /*7b20*/  FMUL.FTZ R17, R34, R4 ;  /* 0x0000000422117220 */ /* 0x000fe40000410000 */
[----:B------:R-:W-:Y:S02]  /*7b30*/  FFMA.FTZ R4, -R171, R171, 1 ;  /* 0x3f800000ab047423 */ /* 0x000fe400000101ab */
[----:B------:R-:W-:Y:S02]  /*7b40*/  FMUL.FTZ R44, R102, R44 ;  /* 0x0000002c662c7220 */ /* 0x000fe40000410000 */
[----:B------:R-:W-:Y:S02]  /*7b50*/  FMUL.FTZ R6, R6, c[0x0][0x2ec] ;  /* 0x0000bb0006067a20 */ /* 0x000fe40000410000 */
[----:B------:R-:W-:Y:S02]  /*7b60*/  FADD.FTZ R54, -R133, R54 ;  /* 0x0000003685367221 */ /* 0x000fe40000010100 */
[----:B------:R-:W-:Y:S02]  /*7b70*/  FMUL.FTZ R8, R80, R53 ;  /* 0x0000003550087220 */ /* 0x000fe40000410000 */
[----:B------:R-:W-:Y:S01]  /*7b80*/  FMUL.FTZ R38, R241, R38 ;  /* 0x00000026f1267220 */ /* 0x000fe20000410000 */
[----:B------:R1:W5:Y:S01]  /*7b90*/  LDL.LU R80, [R1+0xac] ;  /* 0x0000ac0001507983 */ /* 0x0003620000300800 */
[----:B------:R-:W-:Y:S02]  /*7ba0*/  FADD.FTZ R43, -R131, R43 ;  /* 0x0000002b832b7221 */ /* 0x000fe40000010100 */
[----:B------:R-:W-:Y:S02]  /*7bb0*/  FMUL.FTZ R4, R4, c[0x0][0x2ec] ;  /* 0x0000bb0004047a20 */ /* 0x000fe40000410000 */
[----:B------:R-:W-:Y:S02]  /*7bc0*/  FFMA.FTZ R0, -R174, R174, 1 ;  /* 0x3f800000ae007423 */ /* 0x000fe400000101ae */
[----:B------:R-:W-:Y:S02]  /*7bd0*/  FMUL.FTZ R101, R44, R6 ;  /* 0x000000062c657220 */ /* 0x000fe40000410000 */
[----:B------:R-:W-:Y:S02]  /*7be0*/  FADD.FTZ R55, -R133, R55 ;  /* 0x0000003785377221 */ /* 0x000fe40000010100 */
[----:B------:R-:W-:Y:S02]  /*7bf0*/  FMUL.FTZ R44, R79, R54 ;  /* 0x000000364f2c7220 */ /* 0x000fe40000410000 */
[----:B------:R-:W-:Y:S01]  /*7c00*/  FADD.FTZ R42, -R131, R42 ;  /* 0x0000002a832a7221 */ /* 0x000fe20000010100 */
[----:B------:R1:W5:Y:S01]  /*7c10*/  LDL.LU R79, [R1+0xa8] ;  /* 0x0000a800014f7983 */ /* 0x0003620000300800 */
[----:B------:R-:W-:Y:S02]  /*7c20*/  FMUL.FTZ R43, R250, R43 ;  /* 0x0000002bfa2b7220 */ /* 0x000fe40000410000 */
[----:B------:R-:W-:Y:S02]  /*7c30*/  FMUL.FTZ R112, R38, R4 ;  /* 0x0000000426707220 */ /* 0x000fe40000410000 */
[----:B------:R-:W-:Y:S02]  /*7c40*/  FFMA.FTZ R4, -R175, R175, 1 ;  /* 0x3f800000af047423 */ /* 0x000fe400000101af */
[----:B------:R-:W-:Y:S02]  /*7c50*/  FMUL.FTZ R0, R0, c[0x0][0x2ec] ;  /* 0x0000bb0000007a20 */ /* 0x000fe40000410000 */
[----:B------:R-:W-:Y:S02]  /*7c60*/  FMUL.FTZ R7, R78, R55 ;  /* 0x000000374e077220 */ /* 0x000fe40000410000 */
[----:B------:R-:W-:Y:S01]  /*7c70*/  FADD.FTZ R56, -R132, R56 ;  /* 0x0000003884387221 */ /* 0x000fe20000010100 */
[----:B------:R1:W5:Y:S01]  /*7c80*/  LDL.LU R78, [R1+0xa4] ;  /* 0x0000a400014e7983 */ /* 0x0003620000300800 */
[----:B------:R-:W-:Y:S02]  /*7c90*/  FMUL.FTZ R42, R252, R42 ;  /* 0x0000002afc2a7220 */ /* 0x000fe40000410000 */
[----:B------:R-:W-:Y:S02]  /*7ca0*/  FMUL.FTZ R4, R4, c[0x0][0x2ec] ;  /* 0x0000bb0004047a20 */ /* 0x000fe40000410000 */
        /* <DEDUP_REMOVED lines=41> */
[----:B------:R1:W5:Y:S01]  /*7f40*/  LDL.64 R60, [R1] ;  /* 0x00000000013c7983 */ /* 0x0003620000100a00 */
        /* <DEDUP_REMOVED lines=96> */
.L_x_1032:
        /* <DEDUP_REMOVED lines=149> */
.L_x_1033:
[----:B------:R-:W2:Y:S01]  /*8ea0*/  LDL R58, [R1+0x1c] ;  /* 0x00001c00013a7983 */ /* 0x000ea20000100800 */
[----:B------:R-:W-:Y:S01]  /*8eb0*/  IMAD.U32 R59, RZ, RZ, UR28 ;  /* 0x0000001cff3b7e24 */ /* 0x000fe2000f8e00ff */
[----:B------:R-:W-:Y:S02]  /*8ec0*/  ULOP3.LUT UR4, UR8, 0x1, URZ, 0xc0, !UPT ;  /* 0x0000000108047892 */ /* 0x000fe4000f8ec03f */
[----:B------:R-:W3:Y:S01]  /*8ed0*/  LDL R57, [R1+0x30] ;  /* 0x0000300001397983 */ /* 0x000ee20000100800 */
[----:B------:R-:W-:Y:S02]  /*8ee0*/  UISETP.GT.AND UP2, UPT, UR8, UR20, UPT ;  /* 0x000000140800728c */ /* 0x000fe4000bf44270 */
[----:B------:R-:W-:Y:S01]  /*8ef0*/  UISETP.NE.U32.AND UP0, UPT, UR4, 0x1, UPT ;  /* 0x000000010400788c */ /* 0x000fe2000bf05070 */
[----:B------:R4:W5:Y:S01]  /*8f00*/  LDL R56, [R1+0x10] ;  /* 0x0000100001387983 */ /* 0x0009620000100800 */
[----:B------:R-:W-:Y:S03]  /*8f10*/  UIADD3 UR4, UR8, -0x1, URZ ;  /* 0xffffffff08047890 */ /* 0x000fe6000fffe03f */
[----:B------:R4:W3:Y:S04]  /*8f20*/  LDL R55, [R1+0x14] ;  /* 0x0000140001377983 */ /* 0x0008e80000100800 */
[----:B------:R4:W4:Y:S01]  /*8f30*/  LDL R54, [R1+0x8] ;  /* 0x0000080001367983 */ /* 0x0009220000100800 */
[----:B------:R-:W-:Y:S03]  /*8f40*/  UMOV UR8, UR4 ;  /* 0x0000000400087c82 */ /* 0x000fe60008000000 */
        /* <DEDUP_REMOVED lines=67> */
[C---:B-1----:R-:W-:Y:S04]  /*9380*/  HMMA.16816.F32.BF16 R8, R32.reuse, R28, R8 ;  /* 0x0000001c2008723c */ /* 0x042fe80000041808 */
[----:B------:R-:W-:Y:S01]  /*9390*/  @P1 IADD3 R20, P2, R58, UR17, RZ ;  /* 0x000000113a141c10 */ /* 0x000fe2000ff5e0ff */
[----:B------:R-:W-:Y:S01]  /*93a0*/  IMAD.U32 R58, RZ, RZ, UR27 ;  /* 0x0000001bff3a7e24 */ /* 0x000fe2000f8e00ff */
[----:B------:R-:W-:Y:S01]  /*93b0*/  LEA.HI.X.SX32 R137, R0, R247, 0x2, P0 ;  /* 0x000000f700897211 */ /* 0x000fe200000f16ff */
[----:B------:R-:W-:Y:S01]  /*93c0*/  IMAD.U32 R0, RZ, RZ, UR36 ;  /* 0x00000024ff007e24 */ /* 0x000fe2000f8e00ff */
[-C--:B------:R-:W-:Y:S01]  /*93d0*/  HMMA.16816.F32.BF16 R12, R32, R30.reuse, R12 ;  /* 0x0000001e200c723c */ /* 0x080fe2000004180c */
[----:B------:R-:W-:Y:S01]  /*93e0*/  IMAD.U32 R28, RZ, RZ, UR25 ;  /* 0x00000019ff1c7e24 */ /* 0x000fe2000f8e00ff */
[----:B------:R-:W-:Y:S02]  /*93f0*/  @UP3 UIADD3 UR17, UP1, UR17, -0x200, URZ ;  /* 0xfffffe0011113890 */ /* 0x000fe4000ff3e03f */
        /* <DEDUP_REMOVED lines=212> */
.L_x_1035:
        /* <DEDUP_REMOVED lines=19> */
.L_x_1036:
        /* <DEDUP_REMOVED lines=43> */
.L_x_1038:
[----:B--2---:R-:W-:Y:S05]  /*a520*/  BSYNC B0 ;  /* 0x0000000000007941 */ /* 0x004fea0003800000 */
.L_x_1037:
        /* <DEDUP_REMOVED lines=15> */
.L_x_1040:
[----:B------:R-:W-:Y:S05]  /*a620*/  BSYNC B0 ;  /* 0x0000000000007941 */ /* 0x000fea0003800000 */
.L_x_1039:
        /* <DEDUP_REMOVED lines=25> */
.L_x_1042:
[----:B------:R-:W-:Y:S05]  /*a7c0*/  BSYNC B0 ;  /* 0x0000000000007941 */ /* 0x000fea0003800000 */
.L_x_1041:
        /* <DEDUP_REMOVED lines=11> */
.L_x_1013:
[----:B------:R-:W-:Y:S05]  /*a880*/  BSYNC B1 ;  /* 0x0000000000017941 */ /* 0x000fea0003800000 */
.L_x_999:
        /* <DEDUP_REMOVED lines=11> */
.L_x_1043:
[----:B------:R-:W-:Y:S05]  /*a940*/  EXIT ;  /* 0x000000000000794d */ /* 0x000fea0003800000 */
.L_x_1045:
        /* <DEDUP_REMOVED lines=11> */
.L_x_1354:


//--------------------- .text._ZN5flash44flash_bwd_dq_dk_dv_loop_seqk_parallel_kernelI23Flash_bwd_kernel_traitsILi32ELi128ELi128ELi8ELi4ELi4ELi4ELb0ELb0EN7cutlass10bfloat16_tE19Flash_kernel_traitsILi32ELi128ELi128ELi8ES3_EELb1ELb0ELb0ELb0ELb1ELb1ELb0EEEvNS_16Flash_bwd_paramsE --------------------------
	.section	.text._ZN5flash44flash_bwd_dq_dk_dv_loop_seqk_parallel_kernelI23Flash_bwd_kernel_traitsILi32ELi128ELi128ELi8ELi4ELi4ELi4ELb0ELb0EN7cutlass10bfloat16_tE19Flash_kernel_traitsILi32ELi128ELi128ELi8ES3_EELb1ELb0ELb0ELb0ELb1ELb1ELb0EEEvNS_16Flash_bwd_paramsE,"ax",@progbits
	.sectioninfo	@"SHI_REGISTERS=255"
	.align	128
        .global         _ZN5flash44flash_bwd_dq_dk_dv_loop_seqk_parallel_kernelI23Flash_bwd_kernel_traitsILi32ELi128ELi128ELi8ELi4ELi4ELi4ELb0ELb0EN7cutlass10bfloat16_tE19Flash_kernel_traitsILi32ELi128ELi128ELi8ES3_EELb1ELb0ELb0ELb0ELb1ELb1ELb0EEEvNS_16Flash_bwd_paramsE
        .type           _ZN5flash44flash_bwd_dq_dk_dv_loop_seqk_parallel_kernelI23Flash_bwd_kernel_traitsILi32ELi128ELi128ELi8ELi4ELi4ELi4ELb0ELb0EN7cutlass10bfloat16_tE19Flash_kernel_traitsILi32ELi128ELi128ELi8ES3_EELb1ELb0ELb0ELb0ELb1ELb1ELb0EEEvNS_16Flash_bwd_paramsE,@function
        .size           _ZN5flash44flash_bwd_dq_dk_dv_loop_seqk_parallel_kernelI23Flash_bwd_kernel_traitsILi32ELi128ELi128ELi8ELi4ELi4ELi4ELb0ELb0EN7cutlass10bfloat16_tE19Flash_kernel_traitsILi32ELi128ELi128ELi8ES3_EELb1ELb0ELb0ELb0ELb1ELb1ELb0EEEvNS_16Flash_bwd_paramsE,(.L_x_1355 - _ZN5flash44flash_bwd_dq_dk_dv_loop_seqk_parallel_kernelI23Flash_bwd_kernel_traitsILi32ELi128ELi128ELi8ELi4ELi4ELi4ELb0ELb0EN7cutlass10bfloat16_tE19Flash_kernel_traitsILi32ELi128ELi128ELi8ES3_EELb1ELb0ELb0ELb0ELb1ELb1ELb0EEEvNS_16Flash_bwd_paramsE)
        .other          _ZN5flash44flash_bwd_dq_dk_dv_loop_seqk_parallel_kernelI23Flash_bwd_kernel_traitsILi32ELi128ELi128ELi8ELi4ELi4ELi4ELb0ELb0EN7cutlass10bfloat16_tE19Flash_kernel_traitsILi32ELi128ELi128ELi8ES3_EELb1ELb0ELb0ELb0ELb1ELb1ELb0EEEvNS_16Flash_bwd_paramsE,@"STO_CUDA_ENTRY STV_DEFAULT"
_ZN5flash44flash_bwd_dq_dk_dv_loop_seqk_parallel_kernelI23Flash_bwd_kernel_traitsILi32ELi128ELi128ELi8ELi4ELi4ELi4ELb0ELb0EN7cutlass10bfloat16_tE19Flash_kernel_traitsILi32ELi128ELi128ELi8ES3_EELb1ELb0ELb0ELb0ELb1ELb1ELb0EEEvNS_16Flash_bwd_paramsE:
.text._ZN5flash44flash_bwd_dq_dk_dv_loop_seqk_parallel_kernelI23Flash_bwd_kernel_traitsILi32ELi128ELi128ELi8ELi4ELi4ELi4ELb0ELb0EN7cutlass10bfloat16_tE19Flash_kernel_traitsILi32ELi128ELi128ELi8ES3_EELb1ELb0ELb0ELb0ELb1ELb1ELb0EEEvNS_16Flash_bwd_paramsE:
        /* <DEDUP_REMOVED lines=12> */
[----:B------:R-:W-:Y:S01]  /*00c0*/  UMOV UR7, 0x80 ;  /* 0x0000008000077882 */ /* 0x000fe20000000000 */
[----:B------:R-:W-:Y:S01]  /*00d0*/  IMAD.MOV.U32 R156, RZ, RZ, -0x10 ;  /* 0xfffffff0ff9c7424 */ /* 0x000fe200078e00ff */
[----:B------:R-:W-:Y:S01]  /*00e0*/  ULDC UR8, c[0x0][0x210] ;  /* 0x0000840000087ab9 */ /* 0x000fe20000000800 */
[----:B------:R-:W-:Y:S01]  /*00f0*/  IMAD.MOV.U32 R133, RZ, RZ, 0x40 ;  /* 0x00000040ff857424 */ /* 0x000fe200078e00ff */
[----:B------:R-:W-:Y:S02]  /*0100*/  ULDC UR31, c[0x0][0x234] ;  /* 0x00008d00001f7ab9 */ /* 0x000fe40000000800 */
[----:B------:R-:W-:Y:S02]  /*0110*/  ULDC UR30, c[0x0][0x224] ;  /* 0x00008900001e7ab9 */ /* 0x000fe40000000800 */
[----:B------:R-:W-:-:S02]  /*0120*/  ULDC UR5, c[0x0][0x22c] ;  /* 0x00008b0000057ab9 */ /* 0x000fc40000000800 */
[----:B------:R-:W-:Y:S02]  /*0130*/  UIMAD UR31, UR7, UR8, UR31 ;  /* 0x00000008071f72a4 */ /* 0x000fe4000f8e021f */
[----:B------:R-:W-:Y:S02]  /*0140*/  UIADD3 UR30, UR7, UR30, URZ ;  /* 0x0000001e071e7290 */ /* 0x000fe4000fffe03f */
[----:B------:R-:W-:Y:S02]  /*0150*/  USHF.R.S32.HI UR7, URZ, 0x1f, UR5 ;  /* 0x0000001f3f077899 */ /* 0x000fe40008011405 */
[----:B------:R-:W-:Y:S02]  /*0160*/  ULDC UR6, c[0x0][0x1c0] ;  /* 0x0000700000067ab9 */ /* 0x000fe40000000800 */
[----:B------:R-:W-:Y:S02]  /*0170*/  ULDC UR22, c[0x0][0x1c0] ;  /* 0x0000700000167ab9 */ /* 0x000fe40000000800 */
[----:B------:R-:W-:Y:S01]  /*0180*/  UIMAD UR29, UR5, UR6, URZ ;  /* 0x00000006051d72a4 */ /* 0x000fe2000f8e023f */
[----:B-1----:R-:W-:Y:S01]  /*0190*/  SHF.R.S32.HI R5, RZ, 0x1f, R8 ;  /* 0x0000001fff057819 */ /* 0x002fe20000011408 */
[----:B------:R-:W-:-:S02]  /*01a0*/  UIMAD.WIDE.U32 UR38, UR5, UR6, URZ ;  /* 0x00000006052672a5 */ /* 0x000fc4000f8e003f */
[----:B------:R-:W-:Y:S01]  /*01b0*/  USHF.R.S32.HI UR22, URZ, 0x1f, UR22 ;  /* 0x0000001f3f167899 */ /* 0x000fe20008011416 */
[CC--:B------:R-:W-:Y:S01]  /*01c0*/  LEA.HI R11, R5.reuse, R8.reuse, RZ, 0x3 ;  /* 0x00000008050b7211 */ /* 0x0c0fe200078f18ff */
[----:B------:R-:W-:Y:S01]  /*01d0*/  UIMAD UR6, UR7, UR6, URZ ;  /* 0x00000006070672a4 */ /* 0x000fe2000f8e023f */
[-C--:B------:R-:W-:Y:S01]  /*01e0*/  LEA.HI R19, R5, R8.reuse, RZ, 0x2 ;  /* 0x0000000805137211 */ /* 0x080fe200078f10ff */
[----:B------:R-:W-:Y:S01]  /*01f0*/  USHF.L.U32 UR28, UR29, 0x7, URZ ;  /* 0x000000071d1c7899 */ /* 0x000fe2000800063f */
[----:B------:R-:W-:Y:S01]  /*0200*/  SHF.R.S32.HI R2, RZ, 0x3, R11 ;  /* 0x00000003ff027819 */ /* 0x000fe2000001140b */
[----:B------:R-:W-:Y:S01]  /*0210*/  UIMAD UR5, UR22, UR5, UR6 ;  /* 0x00000005160572a4 */ /* 0x000fe2000f8e0206 */
[----:B------:R-:W-:Y:S01]  /*0220*/  LOP3.LUT R9, R19, 0xfffffffc, RZ, 0xc0, !PT ;  /* 0xfffffffc13097812 */ /* 0x000fe200078ec0ff */
[----:B------:R-:W-:Y:S01]  /*0230*/  ULDC.64 UR36, c[0x0][0x118] ;  /* 0x0000460000247ab9 */ /* 0x000fe20000000a00 */
[CC--:B------:R-:W-:Y:S01]  /*0240*/  LEA.HI R148, R5.reuse, R8.reuse, RZ, 0x5 ;  /* 0x0000000805947211 */ /* 0x0c0fe200078f28ff */
[----:B------:R-:W-:Y:S01]  /*0250*/  IMAD.SHL.U32 R2, R2, 0x40, RZ ;  /* 0x0000004002027824 */ /* 0x000fe200078e00ff */
[----:B------:R-:W-:Y:S01]  /*0260*/  SHF.R.S32.HI R6, RZ, 0x2, R19 ;  /* 0x00000002ff067819 */ /* 0x000fe20000011413 */
[----:B------:R-:W-:Y:S01]  /*0270*/  IMAD.IADD R9, R8, 0x1, -R9 ;  /* 0x0000000108097824 */ /* 0x000fe200078e0a09 */
[----:B------:R-:W-:Y:S01]  /*0280*/  LEA.HI R0, R5, R8, RZ, 0x4 ;  /* 0x0000000805007211 */ /* 0x000fe200078f20ff */
[----:B------:R-:W-:Y:S01]  /*0290*/  ULDC.U8 UR4, c[0x0][0x3d0] ;  /* 0x0000f40000047ab9 */ /* 0x000fe20000000000 */
[----:B------:R-:W-:Y:S01]  /*02a0*/  LOP3.LUT R15, R148, 0xffffffe0, RZ, 0xc0, !PT ;  /* 0xffffffe0940f7812 */ /* 0x000fe200078ec0ff */
[C---:B------:R-:W-:Y:S01]  /*02b0*/  IMAD.SHL.U32 R17, R9.reuse, 0x8, RZ ;  /* 0x0000000809117824 */ /* 0x040fe200078e00ff */
[--C-:B------:R-:W-:Y:S01]  /*02c0*/  SHF.R.S32.HI R149, RZ, 0x5, R148.reuse ;  /* 0x00000005ff957819 */ /* 0x100fe20000011494 */
[----:B------:R-:W-:Y:S01]  /*02d0*/  IMAD.SHL.U32 R9, R9, 0x2, RZ ;  /* 0x0000000209097824 */ /* 0x000fe200078e00ff */
[----:B------:R-:W-:Y:S01]  /*02e0*/  SHF.R.S32.HI R148, RZ, 0x1f, R148 ;  /* 0x0000001fff947819 */ /* 0x000fe20000011494 */
[----:B------:R-:W-:Y:S01]  /*02f0*/  IMAD.IADD R15, R8, 0x1, -R15 ;  /* 0x00000001080f7824 */ /* 0x000fe200078e0a0f */
[----:B------:R-:W-:Y:S01]  /*0300*/  SHF.R.S32.HI R13, RZ, 0x1f, R19 ;  /* 0x0000001fff0d7819 */ /* 0x000fe20000011413 */
[----:B------:R-:W-:Y:S01]  /*0310*/  USHF.L.U32 UR21, UR29, 0x3, URZ ;  /* 0x000000031d157899 */ /* 0x000fe2000800063f */
[----:B------:R-:W-:Y:S01]  /*0320*/  LEA.HI R19, R19, R6, RZ, 0x1 ;  /* 0x0000000613137211 */ /* 0x000fe200078f08ff */
[----:B------:R-:W-:Y:S01]  /*0330*/  USHF.L.U32 UR20, UR29, 0x4, URZ ;  /* 0x000000041d147899 */ /* 0x000fe2000800063f */
[----:B------:R-:W-:Y:S01]  /*0340*/  LOP3.LUT R7, R0, 0xfffffff0, RZ, 0xc0, !PT ;  /* 0xfffffff000077812 */ /* 0x000fe200078ec0ff */
[----:B------:R-:W-:Y:S01]  /*0350*/  UIMAD UR19, UR29, 0x18, URZ ;  /* 0x000000181d1378a4 */ /* 0x000fe2000f8e023f */
[----:B------:R-:W-:Y:S01]  /*0360*/  LOP3.LUT R3, R11, 0xfffffff8, RZ, 0xc0, !PT ;  /* 0xfffffff80b037812 */ /* 0x000fe200078ec0ff */
[----:B------:R-:W-:Y:S01]  /*0370*/  USHF.L.U32 UR18, UR29, 0x5, URZ ;  /* 0x000000051d127899 */ /* 0x000fe2000800063f */
[----:B------:R-:W-:Y:S01]  /*0380*/  LEA.HI R148, R148, R149, RZ, 0x2 ;  /* 0x0000009594947211 */ /* 0x000fe200078f10ff */
[----:B------:R-:W-:Y:S01]  /*0390*/  IMAD.IADD R7, R8, 0x1, -R7 ;  /* 0x0000000108077824 */ /* 0x000fe200078e0a07 */
[----:B------:R-:W-:Y:S01]  /*03a0*/  LOP3.LUT R2, R2, 0xc0, RZ, 0xc0, !PT ;  /* 0x000000c002027812 */ /* 0x000fe200078ec0ff */
[----:B------:R-:W-:Y:S01]  /*03b0*/  UIMAD UR17, UR29, 0x28, URZ ;  /* 0x000000281d1178a4 */ /* 0x000fe2000f8e023f */
[----:B------:R-:W-:Y:S01]  /*03c0*/  LOP3.LUT R19, R19, 0x7fffffe, RZ, 0xc0, !PT ;  /* 0x07fffffe13137812 */ /* 0x000fe200078ec0ff */
[----:B------:R-:W-:Y:S01]  /*03d0*/  UIMAD UR16, UR29, 0x30, URZ ;  /* 0x000000301d1078a4 */ /* 0x000fe2000f8e023f */
[----:B------:R-:W-:Y:S01]  /*03e0*/  LEA.HI R5, R5, R8, RZ, 0x7 ;  /* 0x0000000805057211 */ /* 0x000fe200078f38ff */
[----:B------:R-:W-:Y:S01]  /*03f0*/  IMAD.IADD R8, R8, 0x1, -R3 ;  /* 0x0000000108087824 */ /* 0x000fe200078e0a03 */
[----:B------:R-:W-:Y:S01]  /*0400*/  LOP3.LUT R17, R2, 0x18, R17, 0xf8, !PT ;  /* 0x0000001802117812 */ /* 0x000fe200078ef811 */
[----:B------:R-:W-:Y:S01]  /*0410*/  IMAD.IADD R4, R6, 0x1, -R19 ;  /* 0x0000000106047824 */ /* 0x000fe200078e0a13 */
[----:B------:R-:W-:Y:S01]  /*0420*/  LOP3.LUT R148, R148, 0xfffffffc, RZ, 0xc0, !PT ;  /* 0xfffffffc94947812 */ /* 0x000fe200078ec0ff */
[----:B------:R-:W-:Y:S01]  /*0430*/  UIMAD UR15, UR29, 0x38, URZ ;  /* 0x000000381d0f78a4 */ /* 0x000fe2000f8e023f */
[----:B------:R-:W-:Y:S01]  /*0440*/  SHF.R.S32.HI R3, RZ, 0x4, R0 ;  /* 0x00000004ff037819 */ /* 0x000fe20000011400 */
[----:B------:R-:W-:Y:S01]  /*0450*/  USHF.L.U32 UR14, UR29, 0x6, URZ ;  /* 0x000000061d0e7899 */ /* 0x000fe2000800063f */
        /* <DEDUP_REMOVED lines=10> */
[----:B------:R-:W-:Y:S01]  /*0500*/  SHF.R.S32.HI R2, RZ, 0x1f, R7 ;  /* 0x0000001fff027819 */ /* 0x000fe20000011407 */
[----:B------:R-:W-:Y:S01]  /*0510*/  IMAD.IADD R0, R3, 0x1, -R0 ;  /* 0x0000000103007824 */ /* 0x000fe200078e0a00 */
[----:B------:R-:W-:Y:S01]  /*0520*/  LEA.HI R13, R13, R6, RZ, 0x3 ;  /* 0x000000060d0d7211 */ /* 0x000fe200078f18ff */
[----:B------:R-:W-:Y:S01]  /*0530*/  UIMAD UR12, UR29, 0x50, URZ ;  /* 0x000000501d0c78a4 */ /* 0x000fe2000f8e023f */
[----:B------:R-:W-:Y:S01]  /*0540*/  LEA.HI R14, R14, R15, RZ, 0x2 ;  /* 0x0000000f0e0e7211 */ /* 0x000fe200078f10ff */
[----:B------:R-:W-:Y:S01]  /*0550*/  IMAD.SHL.U32 R145, R0, 0x8, RZ ;  /* 0x0000000800917824 */ /* 0x000fe200078e00ff */
[-C--:B------:R-:W-:Y:S01]  /*0560*/  LEA.HI R3, R7, R7.reuse, RZ, 0x1 ;  /* 0x0000000707037211 */ /* 0x080fe200078f08ff */
[----:B------:R-:W-:Y:S01]  /*0570*/  UIMAD UR11, UR29, 0x58, URZ ;  /* 0x000000581d0b78a4 */ /* 0x000fe2000f8e023f */
[----:B------:R-:W-:Y:S01]  /*0580*/  LEA.HI R15, R2, R7, RZ, 0x3 ;  /* 0x00000007020f7211 */ /* 0x000fe200078f18ff */
[----:B------:R-:W-:Y:S01]  /*0590*/  UIMAD UR10, UR29, 0x60, URZ ;  /* 0x000000601d0a78a4 */ /* 0x000fe2000f8e023f */
[----:B------:R-:W-:Y:S01]  /*05a0*/  LOP3.LUT R13, R13, 0xfffffff8, RZ, 0xc0, !PT ;  /* 0xfffffff80d0d7812 */ /* 0x000fe200078ec0ff */
[----:B------:R-:W-:Y:S01]  /*05b0*/  UIMAD UR9, UR29, 0x68, URZ ;  /* 0x000000681d0978a4 */ /* 0x000fe2000f8e023f */
[----:B------:R-:W-:Y:S01]  /*05c0*/  LEA.HI R10, R8, R8, RZ, 0x1 ;  /* 0x00000008080a7211 */ /* 0x000fe200078f08ff */
[----:B------:R-:W-:Y:S01]  /*05d0*/  UIMAD UR8, UR29, 0x70, URZ ;  /* 0x000000701d0878a4 */ /* 0x000fe2000f8e023f */
[----:B------:R-:W-:Y:S01]  /*05e0*/  LOP3.LUT R16, R3, 0x7fffffe, RZ, 0xc0, !PT ;  /* 0x07fffffe03107812 */ /* 0x000fe200078ec0ff */
[----:B------:R-:W-:Y:S01]  /*05f0*/  IMAD.IADD R13, R6, 0x1, -R13 ;  /* 0x00000001060d7824 */ /* 0x000fe200078e0a0d */
[----:B------:R-:W-:Y:S01]  /*0600*/  LOP3.LUT R2, R15, 0xfffffff8, RZ, 0xc0, !PT ;  /* 0xfffffff80f027812 */ /* 0x000fe200078ec0ff */
[----:B------:R-:W-:Y:S01]  /*0610*/  UIMAD UR7, UR29, 0x78, URZ ;  /* 0x000000781d0778a4 */ /* 0x000fe2000f8e023f */
[--C-:B------:R-:W-:Y:S01]  /*0620*/  SHF.R.S32.HI R4, RZ, 0x1, R3.reuse ;  /* 0x00000001ff047819 */ /* 0x100fe20000011403 */
[C---:B------:R-:W-:Y:S01]  /*0630*/  IMAD.IADD R16, R7.reuse, 0x1, -R16 ;  /* 0x0000000107107824 */ /* 0x040fe200078e0a10 */
[----:B------:R-:W-:Y:S01]  /*0640*/  SHF.R.S32.HI R3, RZ, 0x1f, R3 ;  /* 0x0000001fff037819 */ /* 0x000fe20000011403 */
[----:B------:R-:W-:Y:S01]  /*0650*/  IMAD.IADD R2, R7, 0x1, -R2 ;  /* 0x0000000107027824 */ /* 0x000fe200078e0a02 */
[----:B------:R-:W-:Y:S01]  /*0660*/  LOP3.LUT R17, R10, 0x3fffffe, RZ, 0xc0, !PT ;  /* 0x03fffffe0a117812 */ /* 0x000fe200078ec0ff */
[----:B------:R-:W-:Y:S01]  /*0670*/  USHF.R.S32.HI UR6, URZ, 0x1f, UR28 ;  /* 0x0000001f3f067899 */ /* 0x000fe2000801141c */
[----:B------:R-:W-:Y:S01]  /*0680*/  LEA.HI R7, R3, R4, RZ, 0x2 ;  /* 0x0000000403077211 */ /* 0x000fe200078f10ff */
[----:B------:R-:W-:Y:S01]  /*0690*/  UIADD3 UR5, UR39, UR5, URZ ;  /* 0x0000000527057290 */ /* 0x000fe2000fffe03f */
[C---:B------:R-:W-:Y:S01]  /*06a0*/  LOP3.LUT R3, R13.reuse, 0x1, RZ, 0xc0, !PT ;  /* 0x000000010d037812 */ /* 0x040fe200078ec0ff */
[C---:B------:R-:W-:Y:S01]  /*06b0*/  IMAD.IADD R17, R8.reuse, 0x1, -R17 ;  /* 0x0000000108117824 */ /* 0x040fe200078e0a11 */
[----:B------:R-:W-:Y:S01]  /*06c0*/  LEA.HI R6, R13, R13, RZ, 0x1 ;  /* 0x0000000d0d067211 */ /* 0x000fe200078f08ff */
[----:B------:R-:W-:Y:S01]  /*06d0*/  IMAD.SHL.U32 R8, R8, 0x40, RZ ;  /* 0x0000004008087824 */ /* 0x000fe200078e00ff */
[----:B------:R-:W-:Y:S01]  /*06e0*/  ISETP.NE.U32.AND P6, PT, R3, 0x1, PT ;  /* 0x000000010300780c */ /* 0x000fe20003fc5070 */
[----:B------:R-:W-:Y:S01]  /*06f0*/  IMAD.SHL.U32 R3, R148, 0x10, RZ ;  /* 0x0000001094037824 */ /* 0x000fe200078e00ff */
[----:B------:R-:W-:Y:S01]  /*0700*/  LOP3.LUT R7, R7, 0xfffffffc, RZ, 0xc0, !PT ;  /* 0xfffffffc07077812 */ /* 0x000fe200078ec0ff */
[----:B------:R-:W-:Y:S01]  /*0710*/  ULDC.64 UR34, c[0x0][0x118] ;  /* 0x0000460000227ab9 */ /* 0x000fe20000000a00 */
[----:B------:R-:W-:-:S02]  /*0720*/  LOP3.LUT R8, R8, 0x1c0, RZ, 0xc0, !PT ;  /* 0x000001c008087812 */ /* 0x000fc400078ec0ff */
[----:B------:R-:W-:Y:S01]  /*0730*/  LOP3.LUT R158, R6, 0x3fffffe, RZ, 0xc0, !PT ;  /* 0x03fffffe069e7812 */ /* 0x000fe200078ec0ff */
[----:B------:R-:W-:Y:S01]  /*0740*/  IMAD.IADD R4, R4, 0x1, -R7 ;  /* 0x0000000104047824 */ /* 0x000fe200078e0a07 */
[----:B------:R-:W-:Y:S02]  /*0750*/  LEA.HI.SX32 R147, R14, R3, 0x1e ;  /* 0x000000030e937211 */ /* 0x000fe400078ff2ff */
[----:B------:R-:W-:Y:S01]  /*0760*/  SHF.R.S32.HI R10, RZ, 0x1, R10 ;  /* 0x00000001ff0a7819 */ /* 0x000fe2000001140a */
[C---:B------:R-:W-:Y:S01]  /*0770*/  IMAD.IADD R158, R13.reuse, 0x1, -R158 ;  /* 0x000000010d9e7824 */ /* 0x040fe200078e0a9e */
[----:B------:R-:W-:Y:S02]  /*0780*/  LOP3.LUT R14, R8, 0x30, R3, 0xf8, !PT ;  /* 0x00000030080e7812 */ /* 0x000fe400078ef803 */
[----:B------:R-:W-:Y:S02]  /*0790*/  SHF.R.S32.HI R6, RZ, 0x1, R6 ;  /* 0x00000001ff067819 */ /* 0x000fe40000011406 */
[C---:B------:R-:W-:Y:S01]  /*07a0*/  LOP3.LUT P0, RZ, R10.reuse, 0x2, RZ, 0xc0, !PT ;  /* 0x000000020aff7812 */ /* 0x040fe2000780c0ff */
[----:B------:R-:W-:Y:S01]  /*07b0*/  IMAD.SHL.U32 R10, R10, 0x40, RZ ;  /* 0x000000400a0a7824 */ /* 0x000fe200078e00ff */
[----:B------:R-:W-:-:S02]  /*07c0*/  LOP3.LUT P5, RZ, R13, 0x2, RZ, 0xc0, !PT ;  /* 0x000000020dff7812 */ /* 0x000fc400078ac0ff */
[C---:B------:R-:W-:Y:S01]  /*07d0*/  LOP3.LUT P4, RZ, R13.reuse, 0x4, RZ, 0xc0, !PT ;  /* 0x000000040dff7812 */ /* 0x040fe2000788c0ff */
[----:B------:R-:W-:Y:S01]  /*07e0*/  IMAD.SHL.U32 R13, R13, 0x40, RZ ;  /* 0x000000400d0d7824 */ /* 0x000fe200078e00ff */
[----:B------:R-:W-:Y:S02]  /*07f0*/  LOP3.LUT R7, R14, 0x8, R11, 0xf8, !PT ;  /* 0x000000080e077812 */ /* 0x000fe400078ef80b */
[----:B------:R-:W-:Y:S02]  /*0800*/  SHF.R.U32.HI R8, RZ, 0x3, R8 ;  /* 0x00000003ff087819 */ /* 0x000fe40000011608 */
[C---:B------:R-:W-:Y:S01]  /*0810*/  LOP3.LUT P3, RZ, R6.reuse, 0x2, RZ, 0xc0, !PT ;  /* 0x0000000206ff7812 */ /* 0x040fe2000786c0ff */
[----:B------:R-:W-:Y:S01]  /*0820*/  IMAD.SHL.U32 R6, R6, 0x40, RZ ;  /* 0x0000004006067824 */ /* 0x000fe200078e00ff */
[----:B------:R-:W-:Y:S02]  /*0830*/  LOP3.LUT R7, R7, R8, RZ, 0x3c, !PT ;  /* 0x0000000807077212 */ /* 0x000fe400078e3cff */
[C---:B------:R-:W-:Y:S01]  /*0840*/  R2P PR, R2.reuse, 0x6 ;  /* 0x0000000602007804 */ /* 0x040fe20000000000 */
[----:B------:R-:W-:Y:S01]  /*0850*/  IMAD.SHL.U32 R2, R2, 0x40, RZ ;  /* 0x0000004002027824 */ /* 0x000fe200078e00ff */
[----:B------:R-:W-:Y:S01]  /*0860*/  SHF.R.S32.HI R5, RZ, 0x7, R5 ;  /* 0x00000007ff057819 */ /* 0x000fe20000011405 */
[----:B------:R-:W-:Y:S01]  /*0870*/  IMAD R141, R0, 0x200, R7 ;  /* 0x00000200008d7824 */ /* 0x000fe200078e0207 */
[----:B------:R-:W-:-:S02]  /*0880*/  LOP3.LUT R13, R13, 0x1c0, RZ, 0xc0, !PT ;  /* 0x000001c00d0d7812 */ /* 0x000fc400078ec0ff */
        /* <DEDUP_REMOVED lines=66> */
.L_x_1054:
[----:B------:R-:W-:Y:S01]  /*0cb0*/  ISETP.NE.U32.AND P0, PT, RZ, c[0x0][0x250], PT ;  /* 0x00009400ff007a0c */ /* 0x000fe20003f05070 */
[----:B------:R-:W-:Y:S01]  /*0cc0*/  IMAD.MOV.U32 R161, RZ, RZ, RZ ;  /* 0x000000ffffa17224 */ /* 0x000fe200078e00ff */
[----:B------:R-:W-:Y:S02]  /*0cd0*/  ISETP.NE.U32.AND P1, PT, RZ, c[0x0][0x258], PT ;  /* 0x00009600ff007a0c */ /* 0x000fe40003f25070 */
[----:B------:R-:W-:Y:S02]  /*0ce0*/  ISETP.NE.AND.EX P0, PT, RZ, c[0x0][0x254], PT, P0 ;  /* 0x00009500ff007a0c */ /* 0x000fe40003f05300 */
[----:B------:R-:W-:-:S11]  /*0cf0*/  ISETP.NE.AND.EX P1, PT, RZ, c[0x0][0x25c], PT, P1 ;  /* 0x00009700ff007a0c */ /* 0x000fd60003f25310 */
[----:B--2---:R-:W1:Y:S01]  /*0d00*/  @P0 S2R R7, SR_CTAID.Y ;  /* 0x0000000000070919 */ /* 0x004e620000002600 */
[----:B------:R-:W-:Y:S02]  /*0d10*/  @P0 IMAD.MOV.U32 R2, RZ, RZ, 0x4 ;  /* 0x00000004ff020424 */ /* 0x000fe400078e00ff */
[----:B------:R-:W-:Y:S01]  /*0d20*/  @P1 IMAD.MOV.U32 R0, RZ, RZ, 0x4 ;  /* 0x00000004ff001424 */ /* 0x000fe200078e00ff */
[----:B------:R-:W2:Y:S01]  /*0d30*/  @P1 S2R R5, SR_CTAID.Y ;  /* 0x0000000000051919 */ /* 0x000ea20000002600 */
[----:B-1----:R-:W-:-:S04]  /*0d40*/  @P0 IMAD.WIDE R6, R7, R2, c[0x0][0x250] ;  /* 0x0000940007060625 */ /* 0x002fc800078e0202 */
[----:B--2---:R-:W-:Y:S01]  /*0d50*/  @P1 IMAD.WIDE R4, R5, R0, c[0x0][0x258] ;  /* 0x0000960005041625 */ /* 0x004fe200078e0200 */
[----:B------:R-:W2:Y:S04]  /*0d60*/  @P0 LDG.E R161, [R6.64] ;  /* 0x0000002406a10981 */ /* 0x000ea8000c1e1900 */
[----:B------:R-:W2:Y:S01]  /*0d70*/  @P1 LDG.E R2, [R4.64] ;  /* 0x0000002404021981 */ /* 0x000ea2000c1e1900 */
[----:B------:R-:W-:Y:S01]  /*0d80*/  @!P1 ISETP.NE.U32.AND P0, PT, RZ, c[0x0][0x268], PT ;  /* 0x00009a00ff009a0c */ /* 0x000fe20003f05070 */
[----:B------:R-:W-:-:S03]  /*0d90*/  USHF.L.U32 UR23, UR32, 0x7, URZ ;  /* 0x0000000720177899 */ /* 0x000fc6000800063f */
[----:B------:R-:W-:-:S04]  /*0da0*/  @!P1 ISETP.NE.AND.EX P0, PT, RZ, c[0x0][0x26c], PT, P0 ;  /* 0x00009b00ff009a0c */ /* 0x000fc80003f05300 */
[----:B------:R-:W-:Y:S01]  /*0db0*/  @!P1 SEL R0, RZ, c[0x0][0x21c], !P0 ;  /* 0x00008700ff009a07 */ /* 0x000fe20004000000 */
[----:B--2---:R-:W-:-:S03]  /*0dc0*/  @P1 IMAD.IADD R2, R2, 0x1, -R161 ;  /* 0x0000000102021824 */ /* 0x004fc600078e0aa1 */
[----:B------:R-:W-:-:S04]  /*0dd0*/  @!P1 IADD3 R2, R0, c[0x0][0x218], -R161 ;  /* 0x0000860000029a10 */ /* 0x000fc80007ffe8a1 */
[----:B------:R-:W-:-:S13]  /*0de0*/  ISETP.LE.AND P0, PT, R2, UR23, PT ;  /* 0x0000001702007c0c */ /* 0x000fda000bf03270 */
[----:B-----5:R-:W-:Y:S05]  /*0df0*/  @P0 BRA `(.L_x_1046) ;  /* 0x0000691000000947 */ /* 0x020fea0003800000 */
[----:B------:R-:W-:Y:S01]  /*0e00*/  IABS R0, c[0x0][0x1c8] ;  /* 0x0000720000007a13 */ /* 0x000fe20000000000 */
[----:B------:R-:W1:Y:S01]  /*0e10*/  S2R R9, SR_CTAID.Z ;  /* 0x0000000000097919 */ /* 0x000e620000002700 */
[----:B------:R-:W-:Y:S01]  /*0e20*/  ISETP.NE.U32.AND P1, PT, RZ, c[0x0][0x240], PT ;  /* 0x00009000ff007a0c */ /* 0x000fe20003f25070 */
[----:B------:R-:W-:Y:S01]  /*0e30*/  IMAD.MOV.U32 R8, RZ, RZ, c[0x0][0x214] ;  /* 0x00008500ff087624 */ /* 0x000fe200078e00ff */
[----:B------:R-:W2:Y:S01]  /*0e40*/  I2F.RP R7, R0 ;  /* 0x0000000000077306 */ /* 0x000ea20000209400 */
[----:B------:R-:W3:Y:S01]  /*0e50*/  S2R R17, SR_CTAID.X ;  /* 0x0000000000117919 */ /* 0x000ee20000002500 */
[----:B------:R-:W-:Y:S01]  /*0e60*/  ISETP.NE.AND.EX P1, PT, RZ, c[0x0][0x244], PT, P1 ;  /* 0x00009100ff007a0c */ /* 0x000fe20003f25310 */
[----:B------:R-:W-:Y:S01]  /*0e70*/  USHF.R.S32.HI UR22, URZ, 0x1f, UR23 ;  /* 0x0000001f3f167899 */ /* 0x000fe20008011417 */
[----:B------:R-:W-:Y:S02]  /*0e80*/  ISETP.NE.AND P5, PT, RZ, UR4, PT ;  /* 0x00000004ff007c0c */ /* 0x000fe4000bfa5270 */
[----:B------:R-:W-:-:S02]  /*0e90*/  SHF.R.S32.HI R160, RZ, 0x1f, R161 ;  /* 0x0000001fffa07819 */ /* 0x000fc400000114a1 */
[----:B--2---:R-:W2:Y:S01]  /*0ea0*/  MUFU.RCP R4, R7 ;  /* 0x0000000700047308 */ /* 0x004ea20000001000 */
[----:B-1----:R-:W-:Y:S01]  /*0eb0*/  IABS R6, R9 ;  /* 0x0000000900067213 */ /* 0x002fe20000000000 */
[----:B------:R-:W-:-:S05]  /*0ec0*/  IMAD R21, R9, c[0x0][0x22c], RZ ;  /* 0x00008b0009157a24 */ /* 0x000fca00078e02ff */
[----:B------:R-:W-:Y:S02]  /*0ed0*/  SHF.R.S32.HI R23, RZ, 0x1f, R21 ;  /* 0x0000001fff177819 */ /* 0x000fe40000011415 */
[----:B--2---:R-:W-:-:S04]  /*0ee0*/  IADD3 R4, R4, 0xffffffe, RZ ;  /* 0x0ffffffe04047810 */ /* 0x004fc80007ffe0ff */
[----:B------:R-:W1:Y:S02]  /*0ef0*/  F2I.FTZ.U32.TRUNC.NTZ R5, R4 ;  /* 0x0000000400057305 */ /* 0x000e64000021f000 */
[----:B-1----:R-:W-:Y:S02]  /*0f00*/  IMAD.MOV R2, RZ, RZ, -R5 ;  /* 0x000000ffff027224 */ /* 0x002fe400078e0a05 */
[----:B------:R-:W-:Y:S02]  /*0f10*/  IMAD.MOV.U32 R4, RZ, RZ, RZ ;  /* 0x000000ffff047224 */ /* 0x000fe400078e00ff */
[----:B------:R-:W-:-:S04]  /*0f20*/  IMAD R2, R2, R0, RZ ;  /* 0x0000000002027224 */ /* 0x000fc800078e02ff */
[----:B------:R-:W-:Y:S02]  /*0f30*/  IMAD.HI.U32 R5, R5, R2, R4 ;  /* 0x0000000205057227 */ /* 0x000fe400078e0004 */
[----:B------:R-:W1:Y:S01]  /*0f40*/  S2R R2, SR_CTAID.Y ;  /* 0x0000000000027919 */ /* 0x000e620000002600 */
[----:B------:R-:W2:Y:S03]  /*0f50*/  LDC.U8 R4, c[0x0][0x328] ;  /* 0x0000ca00ff047b82 */ /* 0x000ea60000000000 */
[----:B------:R-:W-:-:S04]  /*0f60*/  IMAD.HI.U32 R5, R5, R6, RZ ;  /* 0x0000000605057227 */ /* 0x000fc800078e00ff */
[----:B------:R-:W-:-:S04]  /*0f70*/  IMAD.MOV R7, RZ, RZ, -R5 ;  /* 0x000000ffff077224 */ /* 0x000fc800078e0a05 */
[----:B------:R-:W-:-:S05]  /*0f80*/  IMAD R7, R0, R7, R6 ;  /* 0x0000000700077224 */ /* 0x000fca00078e0206 */
[----:B------:R-:W-:Y:S01]  /*0f90*/  ISETP.GT.U32.AND P2, PT, R0, R7, PT ;  /* 0x000000070000720c */ /* 0x000fe20003f44070 */
[----:B-1----:R-:W-:Y:S01]  /*0fa0*/  IMAD.WIDE R10, R2, 0x80, RZ ;  /* 0x00000080020a7825 */ /* 0x002fe200078e02ff */
[----:B--2---:R-:W-:Y:S02]  /*0fb0*/  ISETP.NE.AND P0, PT, R4, RZ, PT ;  /* 0x000000ff0400720c */ /* 0x004fe40003f05270 */
[----:B------:R-:W-:Y:S02]  /*0fc0*/  IADD3 R4, R8, 0x7f, RZ ;  /* 0x0000007f08047810 */ /* 0x000fe40007ffe0ff */
[----:B------:R-:W-:-:S07]  /*0fd0*/  SEL R19, R10, RZ, P1 ;  /* 0x000000ff0a137207 */ /* 0x000fce0000800000 */
[----:B------:R-:W-:Y:S01]  /*0fe0*/  @!P2 IMAD.IADD R7, R7, 0x1, -R0 ;  /* 0x000000010707a824 */ /* 0x000fe200078e0a00 */
[----:B------:R-:W-:Y:S02]  /*0ff0*/  SEL R15, R11, RZ, P1 ;  /* 0x000000ff0b0f7207 */ /* 0x000fe40000800000 */
[----:B------:R-:W-:Y:S02]  /*1000*/  @!P2 IADD3 R5, R5, 0x1, RZ ;  /* 0x000000010505a810 */ /* 0x000fe40007ffe0ff */
[----:B------:R-:W-:Y:S01]  /*1010*/  ISETP.GE.U32.AND P3, PT, R7, R0, PT ;  /* 0x000000000700720c */ /* 0x000fe20003f66070 */
[----:B---3--:R-:W-:Y:S01]  /*1020*/  IMAD.WIDE.U32 R6, R17, c[0x0][0x3d8], RZ ;  /* 0x0000f60011067a25 */ /* 0x008fe200078e00ff */
[----:B------:R-:W-:Y:S02]  /*1030*/  LOP3.LUT R0, R9, c[0x0][0x1c8], RZ, 0x3c, !PT ;  /* 0x0000720009007a12 */ /* 0x000fe400078e3cff */
[----:B------:R-:W-:Y:S01]  /*1040*/  ISETP.NE.AND P2, PT, RZ, c[0x0][0x1c8], PT ;  /* 0x00007200ff007a0c */ /* 0x000fe20003f45270 */
[----:B------:R-:W-:Y:S01]  /*1050*/  IMAD R17, R17, c[0x0][0x3dc], R7 ;  /* 0x0000f70011117a24 */ /* 0x000fe200078e0207 */
[----:B------:R-:W-:Y:S01]  /*1060*/  ISETP.GE.AND P1, PT, R0, RZ, PT ;  /* 0x000000ff0000720c */ /* 0x000fe20003f26270 */
[----:B------:R-:W-:Y:S01]  /*1070*/  @!P0 IMAD R0, R2, c[0x0][0x1c0], R9 ;  /* 0x0000700002008a24 */ /* 0x000fe200078e0209 */
[----:B------:R-:W-:-:S02]  /*1080*/  SHF.R.S32.HI R173, RZ, 0x1f, R4 ;  /* 0x0000001fffad7819 */ /* 0x000fc40000011404 */
[----:B------:R-:W-:Y:S01]  /*1090*/  SEL R18, R6, RZ, P5 ;  /* 0x000000ff06127207 */ /* 0x000fe20002800000 */
[----:B------:R-:W-:Y:S01]  /*10a0*/  @P0 IMAD R6, R2, c[0x0][0x214], RZ ;  /* 0x0000850002060a24 */ /* 0x000fe200078e02ff */
[----:B------:R-:W-:Y:S02]  /*10b0*/  LEA.HI R173, R173, R4, RZ, 0x7 ;  /* 0x00000004adad7211 */ /* 0x000fe400078f38ff */
[----:B------:R-:W-:Y:S01]  /*10c0*/  @P3 IADD3 R5, R5, 0x1, RZ ;  /* 0x0000000105053810 */ /* 0x000fe20007ffe0ff */
[----:B------:R-:W-:Y:S01]  /*10d0*/  @P0 IMAD R185, R9, c[0x0][0x234], R6 ;  /* 0x00008d0009b90a24 */ /* 0x000fe200078e0206 */
[----:B------:R-:W-:Y:S01]  /*10e0*/  LOP3.LUT R26, R173, 0xffffff80, RZ, 0xc0, !PT ;  /* 0xffffff80ad1a7812 */ /* 0x000fe200078ec0ff */
[----:B------:R-:W-:Y:S01]  /*10f0*/  @!P0 IMAD R185, R0, c[0x0][0x214], RZ ;  /* 0x0000850000b98a24 */ /* 0x000fe200078e02ff */
[----:B------:R-:W-:Y:S01]  /*1100*/  SHF.R.S32.HI R6, RZ, 0x1f, R2 ;  /* 0x0000001fff067819 */ /* 0x000fe20000011402 */
[----:B------:R-:W-:Y:S01]  /*1110*/  @!P1 IMAD.MOV R5, RZ, RZ, -R5 ;  /* 0x000000ffff059224 */ /* 0x000fe200078e0a05 */
[----:B------:R-:W-:-:S02]  /*1120*/  IADD3 R26, R26, -0x80, RZ ;  /* 0xffffff801a1a7810 */ /* 0x000fc40007ffe0ff */
[----:B------:R-:W-:Y:S02]  /*1130*/  @!P2 LOP3.LUT R5, RZ, c[0x0][0x1c8], RZ, 0x33, !PT ;  /* 0x00007200ff05aa12 */ /* 0x000fe400078e33ff */
[----:B------:R-:W-:Y:S02]  /*1140*/  SHF.R.S32.HI R4, RZ, 0x1f, R9 ;  /* 0x0000001fff047819 */ /* 0x000fe40000011409 */
[----:B------:R-:W-:Y:S02]  /*1150*/  SHF.R.S32.HI R27, RZ, 0x1f, R26 ;  /* 0x0000001fff1b7819 */ /* 0x000fe4000001141a */
[----:B------:R-:W-:Y:S02]  /*1160*/  SEL R17, R17, RZ, P5 ;  /* 0x000000ff11117207 */ /* 0x000fe40002800000 */
[----:B------:R-:W-:Y:S01]  /*1170*/  SHF.R.S32.HI R10, RZ, 0x1f, R5 ;  /* 0x0000001fff0a7819 */ /* 0x000fe20000011405 */
[----:B------:R-:W-:Y:S05]  /*1180*/  @!P0 BRA `(.L_x_1047) ;  /* 0x0000003000008947 */ /* 0x000fea0003800000 */
[----:B------:R-:W-:-:S04]  /*1190*/  IMAD R0, R2, UR30, RZ ;  /* 0x0000001e02007c24 */ /* 0x000fc8000f8e02ff */
[----:B------:R-:W-:Y:S01]  /*11a0*/  IMAD R163, R9, UR31, R0 ;  /* 0x0000001f09a37c24 */ /* 0x000fe2000f8e0200 */
[----:B------:R-:W-:Y:S05]  /*11b0*/  BRA `(.L_x_1048) ;  /* 0x0000002000007947 */ /* 0x000fea0003800000 */
.L_x_1047:
[----:B------:R-:W-:-:S04]  /*11c0*/  IMAD R163, R2, c[0x0][0x1c0], R9 ;  /* 0x0000700002a37a24 */ /* 0x000fc800078e0209 */
[----:B------:R-:W-:Y:S02]  /*11d0*/  IMAD R163, R163, c[0x0][0x224], RZ ;  /* 0x00008900a3a37a24 */ /* 0x000fe400078e02ff */
.L_x_1048:
[----:B------:R-:W1:Y:S01]  /*11e0*/  S2R R7, SR_TID.X ;  /* 0x0000000000077919 */ /* 0x000e620000002100 */
[----:B------:R-:W-:Y:S01]  /*11f0*/  IMAD.WIDE R12, R2, c[0x0][0x224], R26 ;  /* 0x00008900020c7a25 */ /* 0x000fe200078e021a */
[----:B------:R-:W-:Y:S01]  /*1200*/  ISETP.GE.AND P4, PT, R8, 0x1, PT ;  /* 0x000000010800780c */ /* 0x000fe20003f86270 */
[----:B------:R-:W-:Y:S01]  /*1210*/  CS2R R94, SRZ ;  /* 0x00000000005e7805 */ /* 0x000fe2000001ff00 */
[C---:B------:R-:W-:Y:S01]  /*1220*/  IADD3 R163, R26.reuse, R163, RZ ;  /* 0x000000a31aa37210 */ /* 0x040fe20007ffe0ff */
[----:B------:R-:W-:Y:S01]  /*1230*/  IMAD.IADD R185, R26, 0x1, R185 ;  /* 0x000000011ab97824 */ /* 0x000fe200078e02b9 */
[----:B------:R-:W-:Y:S01]  /*1240*/  IADD3 R19, P0, R12, R19, RZ ;  /* 0x000000130c137210 */ /* 0x000fe20007f1e0ff */
[----:B------:R-:W-:Y:S01]  /*1250*/  @P5 BAR.SYNC.DEFER_BLOCKING 0x0 ;  /* 0x0000000000005b1d */ /* 0x000fe20000010000 */
[----:B------:R-:W-:Y:S01]  /*1260*/  LEA.HI.SX32 R173, R173, 0xffffffff, 0x19 ;  /* 0xffffffffadad7811 */ /* 0x000fe200078fcaff */
[----:B------:R-:W-:Y:S01]  /*1270*/  CS2R R92, SRZ ;  /* 0x00000000005c7805 */ /* 0x000fe2000001ff00 */
[----:B------:R-:W-:Y:S01]  /*1280*/  IADD3.X R15, R13, R15, RZ, P0, !PT ;  /* 0x0000000f0d0f7210 */ /* 0x000fe200007fe4ff */
[----:B------:R-:W-:Y:S01]  /*1290*/  IMAD R8, R19, UR5, RZ ;  /* 0x0000000513087c24 */ /* 0x000fe2000f8e02ff */
[----:B------:R-:W-:Y:S01]  /*12a0*/  MOV R162, 0x4 ;  /* 0x0000000400a27802 */ /* 0x000fe20000000f00 */
[----:B------:R-:W-:Y:S01]  /*12b0*/  CS2R R98, SRZ ;  /* 0x0000000000627805 */ /* 0x000fe2000001ff00 */
[----:B------:R-:W-:Y:S01]  /*12c0*/  CS2R R96, SRZ ;  /* 0x0000000000607805 */ /* 0x000fe2000001ff00 */
[----:B------:R-:W-:Y:S01]  /*12d0*/  IMAD R8, R15, UR38, R8 ;  /* 0x000000260f087c24 */ /* 0x000fe2000f8e0208 */
[----:B------:R-:W-:Y:S01]  /*12e0*/  CS2R R90, SRZ ;  /* 0x00000000005a7805 */ /* 0x000fe2000001ff00 */
[-C--:B------:R-:W-:Y:S01]  /*12f0*/  IMAD.WIDE R184, R185, R162.reuse, c[0x0][0x200] ;  /* 0x00008000b9b87625 */ /* 0x080fe200078e02a2 */
[----:B------:R-:W-:Y:S01]  /*1300*/  CS2R R88, SRZ ;  /* 0x0000000000587805 */ /* 0x000fe2000001ff00 */
[----:B------:R-:W-:Y:S01]  /*1310*/  CS2R R86, SRZ ;  /* 0x0000000000567805 */ /* 0x000fe2000001ff00 */
[----:B------:R-:W-:Y:S01]  /*1320*/  CS2R R84, SRZ ;  /* 0x0000000000547805 */ /* 0x000fe2000001ff00 */
[----:B------:R-:W-:Y:S01]  /*1330*/  CS2R R78, SRZ ;  /* 0x00000000004e7805 */ /* 0x000fe2000001ff00 */
[----:B------:R-:W-:Y:S01]  /*1340*/  CS2R R76, SRZ ;  /* 0x00000000004c7805 */ /* 0x000fe2000001ff00 */
[----:B------:R-:W-:Y:S01]  /*1350*/  CS2R R82, SRZ ;  /* 0x0000000000527805 */ /* 0x000fe2000001ff00 */
[----:B-1----:R-:W-:Y:S01]  /*1360*/  SHF.R.S32.HI R0, RZ, 0x1f, R7 ;  /* 0x0000001fff007819 */ /* 0x002fe20000011407 */
[----:B------:R-:W-:Y:S01]  /*1370*/  CS2R R80, SRZ ;  /* 0x0000000000507805 */ /* 0x000fe2000001ff00 */
[----:B------:R-:W-:Y:S01]  /*1380*/  CS2R R74, SRZ ;  /* 0x00000000004a7805 */ /* 0x000fe2000001ff00 */
[----:B------:R-:W-:Y:S01]  /*1390*/  CS2R R72, SRZ ;  /* 0x0000000000487805 */ /* 0x000fe2000001ff00 */
[CC--:B------:R-:W-:Y:S01]  /*13a0*/  LEA.HI R11, R0.reuse, R7.reuse, RZ, 0x5 ;  /* 0x00000007000b7211 */ /* 0x0c0fe200078f28ff */
[----:B------:R-:W-:Y:S01]  /*13b0*/  CS2R R70, SRZ ;  /* 0x0000000000467805 */ /* 0x000fe2000001ff00 */
[----:B------:R-:W-:Y:S01]  /*13c0*/  LEA.HI R14, R0, R7, RZ, 0x2 ;  /* 0x00000007000e7211 */ /* 0x000fe200078f10ff */
[----:B------:R-:W-:Y:S01]  /*13d0*/  CS2R R68, SRZ ;  /* 0x0000000000447805 */ /* 0x000fe2000001ff00 */
[----:B------:R-:W-:Y:S01]  /*13e0*/  LOP3.LUT R178, R11, 0xffffffe0, RZ, 0xc0, !PT ;  /* 0xffffffe00bb27812 */ /* 0x000fe200078ec0ff */
[----:B------:R-:W-:Y:S01]  /*13f0*/  IMAD.WIDE R162, R163, R162, c[0x0][0x3c8] ;  /* 0x0000f200a3a27625 */ /* 0x000fe200078e02a2 */
[----:B------:R-:W-:-:S02]  /*1400*/  SHF.R.S32.HI R13, RZ, 0x2, R14 ;  /* 0x00000002ff0d7819 */ /* 0x000fc4000001140e */
[----:B------:R-:W-:Y:S01]  /*1410*/  SHF.R.S32.HI R11, RZ, 0x5, R11 ;  /* 0x00000005ff0b7819 */ /* 0x000fe2000001140b */
[----:B------:R-:W-:Y:S01]  /*1420*/  IMAD.IADD R178, R7, 0x1, -R178 ;  /* 0x0000000107b27824 */ /* 0x000fe200078e0ab2 */
[----:B------:R-:W-:Y:S01]  /*1430*/  LOP3.LUT R14, R14, 0xfffffffc, RZ, 0xc0, !PT ;  /* 0xfffffffc0e0e7812 */ /* 0x000fe200078ec0ff */
[----:B------:R-:W-:Y:S01]  /*1440*/  IMAD.WIDE.U32 R28, R13, c[0x0][0x1a0], RZ ;  /* 0x000068000d1c7a25 */ /* 0x000fe200078e00ff */
[----:B------:R-:W-:-:S03]  /*1450*/  SHF.R.S32.HI R12, RZ, 0x1f, R13 ;  /* 0x0000001fff0c7819 */ /* 0x000fc6000001140d */
[----:B------:R-:W-:Y:S01]  /*1460*/  IMAD R20, R11, UR29, R178 ;  /* 0x0000001d0b147c24 */ /* 0x000fe2000f8e02b2 */
[----:B------:R-:W-:Y:S01]  /*1470*/  IADD3 R11, P2, R13, R26, RZ ;  /* 0x0000001a0d0b7210 */ /* 0x000fe20007f5e0ff */
[----:B------:R-:W-:Y:S02]  /*1480*/  IMAD.IADD R14, R7, 0x1, -R14 ;  /* 0x00000001070e7824 */ /* 0x000fe400078e0a0e */
[----:B------:R-:W-:Y:S01]  /*1490*/  IMAD R22, R12, c[0x0][0x1a0], RZ ;  /* 0x000068000c167a24 */ /* 0x000fe200078e02ff */
[----:B------:R-:W-:Y:S01]  /*14a0*/  IADD3 R21, P1, P0, R20, UR28, R21 ;  /* 0x0000001c14157c10 */ /* 0x000fe2000f83e015 */
[----:B------:R-:W-:Y:S01]  /*14b0*/  IMAD R16, R12, c[0x0][0x198], RZ ;  /* 0x000066000c107a24 */ /* 0x000fe200078e02ff */
[----:B------:R-:W-:Y:S01]  /*14c0*/  SHF.R.S32.HI R20, RZ, 0x1f, R20 ;  /* 0x0000001fff147819 */ /* 0x000fe20000011414 */
[----:B------:R-:W-:Y:S01]  /*14d0*/  IMAD.SHL.U32 R32, R14, 0x8, RZ ;  /* 0x000000080e207824 */ /* 0x000fe200078e00ff */
[----:B------:R-:W-:Y:S01]  /*14e0*/  IADD3.X R12, R12, R27, RZ, P2, !PT ;  /* 0x0000001b0c0c7210 */ /* 0x000fe200017fe4ff */
[C---:B------:R-:W-:Y:S01]  /*14f0*/  IMAD R15, R13.reuse, c[0x0][0x1a4], R22 ;  /* 0x000069000d0f7a24 */ /* 0x040fe200078e0216 */
[----:B------:R-:W-:Y:S01]  /*1500*/  IADD3.X R20, R20, UR6, R23, P1, P0 ;  /* 0x0000000614147c10 */ /* 0x000fe20008fe0417 */
[----:B------:R-:W-:Y:S01]  /*1510*/  IMAD.WIDE.U32 R24, R13, c[0x0][0x198], RZ ;  /* 0x000066000d187a25 */ /* 0x000fe200078e00ff */
[----:B------:R-:W-:-:S02]  /*1520*/  IADD3 R22, P0, R21, R18, RZ ;  /* 0x0000001215167210 */ /* 0x000fc40007f1e0ff */
[----:B------:R-:W-:Y:S01]  /*1530*/  SHF.R.S32.HI R33, RZ, 0x1f, R32 ;  /* 0x0000001fff217819 */ /* 0x000fe20000011420 */
[----:B------:R-:W-:Y:S01]  /*1540*/  IMAD R16, R13, c[0x0][0x19c], R16 ;  /* 0x000067000d107a24 */ /* 0x000fe200078e0210 */
[----:B------:R-:W-:Y:S01]  /*1550*/  IADD3.X R23, R20, R17, RZ, P0, !PT ;  /* 0x0000001114177210 */ /* 0x000fe200007fe4ff */
[----:B------:R-:W-:Y:S01]  /*1560*/  IMAD.IADD R29, R29, 0x1, R15 ;  /* 0x000000011d1d7824 */ /* 0x000fe200078e020f */
[----:B------:R-:W-:Y:S01]  /*1570*/  IADD3 R161, P0, R161, UR23, RZ ;  /* 0x00000017a1a17c10 */ /* 0x000fe2000ff1e0ff */
[C---:B------:R-:W-:Y:S01]  /*1580*/  IMAD R15, R6.reuse, c[0x0][0x180], RZ ;  /* 0x00006000060f7a24 */ /* 0x040fe200078e02ff */
[----:B------:R-:W-:Y:S01]  /*1590*/  IADD3 R25, R25, R16, RZ ;  /* 0x0000001019197210 */ /* 0x000fe20007ffe0ff */
[----:B------:R-:W-:Y:S01]  /*15a0*/  IMAD R17, R6, c[0x0][0x368], RZ ;  /* 0x0000da0006117a24 */ /* 0x000fe200078e02ff */
[----:B------:R-:W-:Y:S01]  /*15b0*/  IADD3.X R160, R160, UR22, RZ, P0, !PT ;  /* 0x00000016a0a07c10 */ /* 0x000fe200087fe4ff */
[C---:B------:R-:W-:Y:S02]  /*15c0*/  IMAD R16, R2.reuse, c[0x0][0x184], R15 ;  /* 0x0000610002107a24 */ /* 0x040fe400078e020f */
[----:B------:R-:W-:-:S04]  /*15d0*/  IMAD.WIDE.U32 R34, R2, c[0x0][0x180], R32 ;  /* 0x0000600002227a25 */ /* 0x000fc800078e0020 */
[----:B------:R-:W-:Y:S02]  /*15e0*/  IMAD R13, R6, c[0x0][0x188], RZ ;  /* 0x00006200060d7a24 */ /* 0x000fe400078e02ff */
[C---:B------:R-:W-:Y:S01]  /*15f0*/  IMAD R30, R2.reuse, c[0x0][0x36c], R17 ;  /* 0x0000db00021e7a24 */ /* 0x040fe200078e0211 */
[----:B------:R-:W-:Y:S01]  /*1600*/  IADD3 R17, R35, R16, RZ ;  /* 0x0000001023117210 */ /* 0x000fe20007ffe0ff */
[----:B------:R-:W-:Y:S01]  /*1610*/  IMAD.WIDE.U32 R36, R2, c[0x0][0x368], R32 ;  /* 0x0000da0002247a25 */ /* 0x000fe200078e0020 */
[----:B------:R-:W-:-:S03]  /*1620*/  MOV R16, R34 ;  /* 0x0000002200107202 */ /* 0x000fc60000000f00 */
[----:B------:R-:W-:Y:S01]  /*1630*/  IMAD.WIDE.U32 R26, R19, UR38, R22 ;  /* 0x00000026131a7c25 */ /* 0x000fe2000f8e0016 */
[----:B------:R-:W-:-:S03]  /*1640*/  MOV R19, c[0x0][0x370] ;  /* 0x0000dc0000137a02 */ /* 0x000fc60000000f00 */
[----:B------:R-:W-:Y:S01]  /*1650*/  IMAD R20, R12, c[0x0][0x190], RZ ;  /* 0x000064000c147a24 */ /* 0x000fe200078e02ff */
[----:B------:R-:W-:Y:S01]  /*1660*/  LEA R186, P0, R26, c[0x0][0x350], 0x2 ;  /* 0x0000d4001aba7a11 */ /* 0x000fe200078010ff */
[----:B------:R-:W-:Y:S02]  /*1670*/  IMAD R22, R12, c[0x0][0x370], RZ ;  /* 0x0000dc000c167a24 */ /* 0x000fe400078e02ff */
[----:B------:R-:W-:-:S04]  /*1680*/  IMAD.WIDE.U32 R38, R11, c[0x0][0x190], R32 ;  /* 0x000064000b267a25 */ /* 0x000fc800078e0020 */
[----:B------:R-:W-:Y:S02]  /*1690*/  IMAD R12, R10, c[0x0][0x1b0], RZ ;  /* 0x00006c000a0c7a24 */ /* 0x000fe400078e02ff */
[C---:B------:R-:W-:Y:S02]  /*16a0*/  IMAD R14, R2.reuse, c[0x0][0x18c], R13 ;  /* 0x00006300020e7a24 */ /* 0x040fe400078e020d */
[----:B------:R-:W-:-:S04]  /*16b0*/  IMAD.WIDE.U32 R32, R2, c[0x0][0x188], R32 ;  /* 0x0000620002207a25 */ /* 0x000fc800078e0020 */
[----:B------:R-:W-:Y:S02]  /*16c0*/  IMAD.IADD R31, R37, 0x1, R30 ;  /* 0x00000001251f7824 */ /* 0x000fe400078e021e */
[----:B------:R-:W-:Y:S02]  /*16d0*/  IMAD.MOV.U32 R30, RZ, RZ, R36 ;  /* 0x000000ffff1e7224 */ /* 0x000fe400078e0024 */
[C---:B------:R-:W-:Y:S02]  /*16e0*/  IMAD R12, R5.reuse, c[0x0][0x1b4], R12 ;  /* 0x00006d00050c7a24 */ /* 0x040fe400078e020c */
[----:B------:R-:W-:-:S04]  /*16f0*/  IMAD.WIDE.U32 R16, R5, c[0x0][0x1b0], R16 ;  /* 0x00006c0005107a25 */ /* 0x000fc800078e0010 */
[----:B------:R-:W-:-:S04]  /*1700*/  IMAD.WIDE.U32 R24, R161, c[0x0][0x198], R24 ;  /* 0x00006600a1187a25 */ /* 0x000fc800078e0018 */
[----:B------:R-:W-:Y:S02]  /*1710*/  IMAD.IADD R15, R33, 0x1, R14 ;  /* 0x00000001210f7824 */ /* 0x000fe400078e020e */
[----:B------:R-:W-:Y:S02]  /*1720*/  IMAD.MOV.U32 R14, RZ, RZ, R32 ;  /* 0x000000ffff0e7224 */ /* 0x000fe400078e0020 */
[----:B------:R-:W-:Y:S02]  /*1730*/  IMAD R18, R10, c[0x0][0x1b8], RZ ;  /* 0x00006e000a127a24 */ /* 0x000fe400078e02ff */
[C---:B------:R-:W-:Y:S02]  /*1740*/  IMAD R20, R11.reuse, c[0x0][0x194], R20 ;  /* 0x000065000b147a24 */ /* 0x040fe400078e0214 */
[C---:B------:R-:W-:Y:S02]  /*1750*/  IMAD R10, R11.reuse, c[0x0][0x374], R22 ;  /* 0x0000dd000b0a7a24 */ /* 0x040fe400078e0216 */
[----:B------:R-:W-:Y:S01]  /*1760*/  IMAD.WIDE.U32 R30, R11, c[0x0][0x370], R30 ;  /* 0x0000dc000b1e7a25 */ /* 0x000fe200078e001e */
[----:B------:R-:W-:-:S02]  /*1770*/  IADD3 R11, R27, R8, RZ ;  /* 0x000000081b0b7210 */ /* 0x000fc40007ffe0ff */
[----:B------:R-:W-:Y:S01]  /*1780*/  IADD3 R21, R39, R20, RZ ;  /* 0x0000001427157210 */ /* 0x000fe20007ffe0ff */
[----:B------:R-:W-:Y:S01]  /*1790*/  IMAD.IADD R12, R17, 0x1, R12 ;  /* 0x00000001110c7824 */ /* 0x000fe200078e020c */
[----:B------:R-:W-:Y:S01]  /*17a0*/  IADD3 R17, P1, R16, R24, RZ ;  /* 0x0000001810117210 */ /* 0x000fe20007f3e0ff */
[----:B------:R-:W-:Y:S01]  /*17b0*/  IMAD R8, R160, c[0x0][0x198], RZ ;  /* 0x00006600a0087a24 */ /* 0x000fe200078e02ff */
[----:B------:R-:W-:Y:S01]  /*17c0*/  MOV R20, R38 ;  /* 0x0000002600147202 */ /* 0x000fe20000000f00 */
[C---:B------:R-:W-:Y:S01]  /*17d0*/  IMAD R18, R5.reuse, c[0x0][0x1bc], R18 ;  /* 0x00006f0005127a24 */ /* 0x040fe200078e0212 */
[----:B------:R-:W-:Y:S01]  /*17e0*/  LEA.HI.X R187, R26, c[0x0][0x354], R11, 0x2, P0 ;  /* 0x0000d5001abb7a11 */ /* 0x000fe200000f140b */
[----:B------:R-:W-:-:S04]  /*17f0*/  IMAD.WIDE.U32 R14, R5, c[0x0][0x1b8], R14 ;  /* 0x00006e00050e7a25 */ /* 0x000fc800078e000e */
[----:B------:R-:W-:Y:S01]  /*1800*/  IMAD.WIDE.U32 R28, R161, c[0x0][0x1a0], R28 ;  /* 0x00006800a11c7a25 */ /* 0x000fe200078e001c */
[----:B------:R-:W-:-:S03]  /*1810*/  IADD3 R18, R15, R18, RZ ;  /* 0x000000120f127210 */ /* 0x000fc60007ffe0ff */
[----:B------:R-:W-:Y:S01]  /*1820*/  IMAD R16, R160, c[0x0][0x1a0], RZ ;  /* 0x00006800a0107a24 */ /* 0x000fe200078e02ff */
[----:B------:R-:W-:Y:S01]  /*1830*/  IADD3 R14, P0, R14, R28, RZ ;  /* 0x0000001c0e0e7210 */ /* 0x000fe20007f1e0ff */
[----:B------:R-:W-:Y:S01]  /*1840*/  IMAD R5, R161, c[0x0][0x19c], R8 ;  /* 0x00006700a1057a24 */ /* 0x000fe200078e0208 */
[----:B------:R-:W-:Y:S01]  /*1850*/  LEA.HI R8, R173, R173, RZ, 0x1 ;  /* 0x000000adad087211 */ /* 0x000fe200078f08ff */
[----:B------:R-:W-:Y:S02]  /*1860*/  IMAD R13, R161, c[0x0][0x1a4], R16 ;  /* 0x00006900a10d7a24 */ /* 0x000fe400078e0210 */
[----:B------:R-:W-:Y:S01]  /*1870*/  IMAD R11, R6, c[0x0][0x178], RZ ;  /* 0x00005e00060b7a24 */ /* 0x000fe200078e02ff */
[----:B------:R-:W-:Y:S01]  /*1880*/  IADD3.X R12, R12, R25, R5, P1, !PT ;  /* 0x000000190c0c7210 */ /* 0x000fe20000ffe405 */
[----:B------:R-:W-:Y:S01]  /*1890*/  IMAD.IADD R31, R31, 0x1, R10 ;  /* 0x000000011f1f7824 */ /* 0x000fe200078e020a */
[----:B------:R-:W-:Y:S01]  /*18a0*/  IADD3.X R13, R18, R29, R13, P0, !PT ;  /* 0x0000001d120d7210 */ /* 0x000fe200007fe40d */
[C---:B------:R-:W-:Y:S01]  /*18b0*/  IMAD R11, R2.reuse, c[0x0][0x17c], R11 ;  /* 0x00005f00020b7a24 */ /* 0x040fe200078e020b */
[----:B------:R-:W-:Y:S01]  /*18c0*/  LEA R10, P0, R17, c[0x0][0x168], 0x1 ;  /* 0x00005a00110a7a11 */ /* 0x000fe200078008ff */
[----:B------:R-:W-:Y:S01]  /*18d0*/  IMAD.WIDE.U32 R24, R2, c[0x0][0x178], R20 ;  /* 0x00005e0002187a25 */ /* 0x000fe200078e0014 */
[----:B------:R-:W-:-:S02]  /*18e0*/  MOV R5, c[0x0][0x198] ;  /* 0x0000660000057a02 */ /* 0x000fc40000000f00 */
[----:B------:R-:W-:Y:S01]  /*18f0*/  MOV R6, c[0x0][0x19c] ;  /* 0x0000670000067a02 */ /* 0x000fe20000000f00 */
[----:B------:R-:W-:Y:S01]  /*1900*/  IMAD.IADD R25, R25, 0x1, R11 ;  /* 0x0000000119197824 */ /* 0x000fe200078e020b */
[----:B------:R-:W-:Y:S01]  /*1910*/  LEA.HI.X R11, R17, c[0x0][0x16c], R12, 0x1, P0 ;  /* 0x00005b00110b7a11 */ /* 0x000fe200000f0c0c */
[----:B------:R-:W-:Y:S01]  /*1920*/  IMAD R12, R4, c[0x0][0x1a8], RZ ;  /* 0x00006a00040c7a24 */ /* 0x000fe200078e02ff */
[----:B------:R-:W-:Y:S01]  /*1930*/  LEA R22, P1, R5, R10, 0x7 ;  /* 0x0000000a05167211 */ /* 0x000fe200078238ff */
[----:B------:R-:W-:Y:S01]  /*1940*/  IMAD.WIDE.U32 R30, R9, c[0x0][0x378], R30 ;  /* 0x0000de00091e7a25 */ /* 0x000fe200078e001e */
[----:B------:R-:W-:Y:S02]  /*1950*/  LEA R20, P0, R14, c[0x0][0x170], 0x1 ;  /* 0x00005c000e147a11 */ /* 0x000fe400078008ff */
[----:B------:R-:W-:Y:S01]  /*1960*/  LEA.HI.X R23, R5, R11, R6, 0x7, P1 ;  /* 0x0000000b05177211 */ /* 0x000fe200008f3c06 */
[----:B------:R-:W-:Y:S01]  /*1970*/  IMAD R6, R4, c[0x0][0x378], RZ ;  /* 0x0000de0004067a24 */ /* 0x000fe200078e02ff */
[----:B------:R-:W-:Y:S01]  /*1980*/  LEA.HI.X R21, R14, c[0x0][0x174], R13, 0x1, P0 ;  /* 0x00005d000e157a11 */ /* 0x000fe200000f0c0d */
[C---:B------:R-:W-:Y:S01]  /*1990*/  IMAD R4, R9.reuse, c[0x0][0x1ac], R12 ;  /* 0x00006b0009047a24 */ /* 0x040fe200078e020c */
[----:B------:R-:W-:Y:S01]  /*19a0*/  LOP3.LUT R8, R8, 0xfffffffe, RZ, 0xc0, !PT ;  /* 0xfffffffe08087812 */ /* 0x000fe200078ec0ff */
[----:B------:R-:W-:Y:S01]  /*19b0*/  IMAD.WIDE.U32 R14, R9, c[0x0][0x1a8], R24 ;  /* 0x00006a00090e7a25 */ /* 0x000fe200078e0018 */
[----:B------:R-:W-:-:S02]  /*19c0*/  LEA R180, P2, R30, c[0x0][0x330], 0x1 ;  /* 0x0000cc001eb47a11 */ /* 0x000fc400078408ff */
[----:B------:R-:W-:Y:S01]  /*19d0*/  MOV R5, c[0x0][0x1a4] ;  /* 0x0000690000057a02 */ /* 0x000fe20000000f00 */
[----:B------:R-:W-:Y:S01]  /*19e0*/  IMAD R6, R9, c[0x0][0x37c], R6 ;  /* 0x0000df0009067a24 */ /* 0x000fe200078e0206 */
[C---:B------:R-:W-:Y:S01]  /*19f0*/  LEA R182, P3, R14.reuse, c[0x0][0x160], 0x1 ;  /* 0x000058000eb67a11 */ /* 0x040fe200078608ff */
[----:B------:R-:W-:Y:S01]  /*1a00*/  IMAD.IADD R4, R15, 0x1, R4 ;  /* 0x000000010f047824 */ /* 0x000fe200078e0204 */
[----:B------:R-:W-:Y:S01]  /*1a10*/  MOV R15, c[0x0][0x190] ;  /* 0x00006400000f7a02 */ /* 0x000fe20000000f00 */
[----:B------:R-:W-:Y:S01]  /*1a20*/  IMAD.MOV.U32 R13, RZ, RZ, c[0x0][0x1a0] ;  /* 0x00006800ff0d7624 */ /* 0x000fe200078e00ff */
[----:B------:R-:W-:Y:S01]  /*1a30*/  IADD3 R6, R31, R6, RZ ;  /* 0x000000061f067210 */ /* 0x000fe20007ffe0ff */
[----:B------:R-:W-:Y:S01]  /*1a40*/  IMAD.IADD R8, R173, 0x1, -R8 ;  /* 0x00000001ad087824 */ /* 0x000fe200078e0a08 */
[----:B------:R-:W-:Y:S01]  /*1a50*/  LEA.HI.X R183, R14, c[0x0][0x164], R4, 0x1, P3 ;  /* 0x000059000eb77a11 */ /* 0x000fe200018f0c04 */
[----:B------:R-:W-:Y:S01]  /*1a60*/  IMAD.MOV.U32 R17, RZ, RZ, c[0x0][0x374] ;  /* 0x0000dd00ff117624 */ /* 0x000fe200078e00ff */
[----:B------:R-:W-:-:S02]  /*1a70*/  LEA R24, P1, R13, R20, 0x7 ;  /* 0x000000140d187211 */ /* 0x000fc400078238ff */
[----:B------:R-:W-:Y:S02]  /*1a80*/  ISETP.NE.AND P0, PT, R8, 0x1, PT ;  /* 0x000000010800780c */ /* 0x000fe40003f05270 */
[----:B------:R-:W-:Y:S02]  /*1a90*/  IADD3 R4, R149, 0x1000, RZ ;  /* 0x0000100095047810 */ /* 0x000fe40007ffe0ff */
[----:B------:R-:W-:Y:S02]  /*1aa0*/  LEA.HI.X R181, R30, c[0x0][0x334], R6, 0x1, P2 ;  /* 0x0000cd001eb57a11 */ /* 0x000fe400010f0c06 */
[----:B------:R-:W-:Y:S02]  /*1ab0*/  LEA R16, P2, R19, R180, 0x7 ;  /* 0x000000b413107211 */ /* 0x000fe400078438ff */
[----:B------:R-:W-:Y:S01]  /*1ac0*/  LEA.HI.X R25, R13, R21, R5, 0x7, P1 ;  /* 0x000000150d197211 */ /* 0x000fe200008f3c05 */
[----:B------:R-:W-:Y:S01]  /*1ad0*/  IMAD.SHL.U32 R5, R149, 0x2, RZ ;  /* 0x0000000295057824 */ /* 0x000fe200078e00ff */
[----:B------:R-:W-:-:S02]  /*1ae0*/  SEL R4, R4, R149, !P0 ;  /* 0x0000009504047207 */ /* 0x000fc40004000000 */
[----:B------:R-:W-:Y:S02]  /*1af0*/  MOV R13, c[0x0][0x194] ;  /* 0x00006500000d7a02 */ /* 0x000fe40000000f00 */
[----:B------:R-:W-:Y:S01]  /*1b00*/  LEA R12, P1, R15, R182, 0x7 ;  /* 0x000000b60f0c7211 */ /* 0x000fe200078238ff */
[----:B------:R-:W-:Y:S01]  /*1b10*/  @!PT LDS RZ, [RZ] ;  /* 0x00000000fffff984 */ /* 0x000fe20000000800 */
[----:B------:R-:W-:Y:S01]  /*1b20*/  @!PT LDS RZ, [RZ] ;  /* 0x00000000fffff984 */ /* 0x000fe20000000800 */
[----:B------:R-:W-:Y:S01]  /*1b30*/  @!PT LDS RZ, [RZ] ;  /* 0x00000000fffff984 */ /* 0x000fe20000000800 */
[----:B------:R1:W-:Y:S01]  /*1b40*/  LDGSTS.E.BYPASS.LTC128B.128 [R5+0x4000], [R180.64] ;  /* 0x04000000b4057fae */ /* 0x0003e2000b901d64 */
[----:B------:R-:W-:Y:S02]  /*1b50*/  LEA.HI.X R17, R19, R181, R17, 0x7, P2 ;  /* 0x000000b513117211 */ /* 0x000fe400010f3c11 */
[----:B------:R-:W-:Y:S02]  /*1b60*/  SHF.L.U32 R171, R4, 0x1, RZ ;  /* 0x0000000104ab7819 */ /* 0x000fe400000006ff */
[----:B------:R-:W-:Y:S01]  /*1b70*/  LEA.HI.X R13, R15, R183, R13, 0x7, P1 ;  /* 0x000000b70f0d7211 */ /* 0x000fe200008f3c0d */
[----:B------:R1:W-:Y:S04]  /*1b80*/  LDGSTS.E.BYPASS.LTC128B.128 [R5+0x5000], [R16.64] ;  /* 0x0500000010057fae */ /* 0x0003e8000b901d64 */
[----:B------:R1:W-:Y:S04]  /*1b90*/  LDGSTS.E.BYPASS.LTC128B.128 [R171], [R182.64] ;  /* 0x00000000b6ab7fae */ /* 0x0003e8000b901d64 */
[----:B------:R1:W-:Y:S04]  /*1ba0*/  LDGSTS.E.BYPASS.LTC128B.128 [R171+0x1000], [R12.64] ;  /* 0x010000000cab7fae */ /* 0x0003e8000b901d64 */
[----:B------:R1:W-:Y:S04]  /*1bb0*/  LDGSTS.E.BYPASS.LTC128B.128 [R5+0x6000], [R10.64] ;  /* 0x060000000a057fae */ /* 0x0003e8000b901d64 */
[----:B------:R1:W-:Y:S04]  /*1bc0*/  LDGSTS.E.BYPASS.LTC128B.128 [R5+0x7000], [R22.64] ;  /* 0x0700000016057fae */ /* 0x0003e8000b901d64 */
[----:B------:R1:W-:Y:S04]  /*1bd0*/  LDGSTS.E.BYPASS.LTC128B.128 [R5+0x8000], [R20.64] ;  /* 0x0800000014057fae */ /* 0x0003e8000b901d64 */
[----:B------:R1:W-:Y:S04]  /*1be0*/  LDGSTS.E.BYPASS.LTC128B.128 [R5+0x9000], [R24.64] ;  /* 0x0900000018057fae */ /* 0x0003e8000b901d64 */
[----:B------:R-:W0:Y:S01]  /*1bf0*/  LDGDEPBAR ;  /* 0x00000000000079af */ /* 0x000e220000000000 */
[----:B------:R-:W-:Y:S05]  /*1c00*/  @!P4 BRA `(.L_x_1049) ;  /* 0x000052500000c947 */ /* 0x000fea0003800000 */
[----:B------:R-:W-:Y:S02]  /*1c10*/  IMAD.MOV.U32 R14, RZ, RZ, c[0x0][0x308] ;  /* 0x0000c200ff0e7624 */ /* 0x000fe400078e00ff */
[----:B------:R-:W-:-:S05]  /*1c20*/  IMAD.MOV.U32 R15, RZ, RZ, c[0x0][0x30c] ;  /* 0x0000c300ff0f7624 */ /* 0x000fca00078e00ff */
[----:B-1----:R-:W2:Y:S04]  /*1c30*/  LDG.E.64 R4, [R14.64] ;  /* 0x000000240e047981 */ /* 0x002ea8000c1e1b00 */
[----:B------:R-:W3:Y:S01]  /*1c40*/  LDG.E.64 R10, [R14.64+0x8] ;  /* 0x000008240e0a7981 */ /* 0x000ee2000c1e1b00 */
[----:B------:R-:W-:-:S05]  /*1c50*/  IMAD.WIDE R12, R147, 0x4, R184 ;  /* 0x00000004930c7825 */ /* 0x000fca00078e02b8 */
[----:B------:R1:W5:Y:S04]  /*1c60*/  LDG.E R170, [R12.64] ;  /* 0x000000240caa7981 */ /* 0x000368000c1e1900 */
[----:B------:R1:W5:Y:S04]  /*1c70*/  LDG.E R169, [R12.64+0x20] ;  /* 0x000020240ca97981 */ /* 0x000368000c1e1900 */
[----:B------:R1:W5:Y:S04]  /*1c80*/  LDG.E R168, [R12.64+0x100] ;  /* 0x000100240ca87981 */ /* 0x000368000c1e1900 */
[----:B------:R1:W5:Y:S01]  /*1c90*/  LDG.E R167, [R12.64+0x120] ;  /* 0x000120240ca77981 */ /* 0x000362000c1e1900 */
[----:B------:R-:W-:Y:S01]  /*1ca0*/  IMAD R2, R2, c[0x0][0x1c0], R9 ;  /* 0x0000700002027a24 */ /* 0x000fe200078e0209 */
[----:B------:R-:W-:Y:S01]  /*1cb0*/  LEA.HI R9, R0, R7, RZ, 0x7 ;  /* 0x0000000700097211 */ /* 0x000fe200078f38ff */
[----:B------:R-:W-:Y:S01]  /*1cc0*/  IMAD.U32 R0, RZ, RZ, UR32 ;  /* 0x00000020ff007e24 */ /* 0x000fe2000f8e00ff */
[----:B------:R-:W-:Y:S01]  /*1cd0*/  SHF.R.S32.HI R166, RZ, 0x1f, R178 ;  /* 0x0000001fffa67819 */ /* 0x000fe200000114b2 */
[----:B------:R-:W-:Y:S01]  /*1ce0*/  IMAD.SHL.U32 R7, R2, 0x20, RZ ;  /* 0x0000002002077824 */ /* 0x000fe200078e00ff */
[----:B------:R-:W-:Y:S01]  /*1cf0*/  SHF.R.S32.HI R9, RZ, 0x7, R9 ;  /* 0x00000007ff097819 */ /* 0x000fe20000011409 */
[----:B------:R-:W-:Y:S01]  /*1d00*/  IMAD.MOV.U32 R164, RZ, RZ, R162 ;  /* 0x000000ffffa47224 */ /* 0x000fe200078e00a2 */
[----:B------:R-:W-:Y:S01]  /*1d10*/  IADD3 R2, R145, 0x1000, RZ ;  /* 0x0000100091027810 */ /* 0x000fe20007ffe0ff */
[----:B------:R-:W-:-:S02]  /*1d20*/  IMAD.MOV.U32 R95, RZ, RZ, RZ ;  /* 0x000000ffff5f7224 */ /* 0x000fc400078e00ff */
[----:B------:R-:W-:Y:S01]  /*1d30*/  IMAD R0, R0, 0x2, R9 ;  /* 0x0000000200007824 */ /* 0x000fe200078e0209 */
[----:B------:R-:W-:-:S03]  /*1d40*/  SEL R2, R2, R145, !P0 ;  /* 0x0000009102027207 */ /* 0x000fc60004000000 */
[----:B------:R-:W-:Y:S02]  /*1d50*/  IMAD.SHL.U32 R0, R0, 0x2, RZ ;  /* 0x0000000200007824 */ /* 0x000fe400078e00ff */
[----:B------:R-:W-:Y:S01]  /*1d60*/  IMAD.SHL.U32 R136, R2, 0x2, RZ ;  /* 0x0000000202887824 */ /* 0x000fe200078e00ff */
[----:B--2---:R2:W4:Y:S01]  /*1d70*/  R2UR UR26, R5 ;  /* 0x00000000051a73c2 */ /* 0x00452200000e0000 */
[----:B---3--:R-:W-:Y:S02]  /*1d80*/  IADD3 R178, P2, P1, R7, R10, R178 ;  /* 0x0000000a07b27210 */ /* 0x008fe4000795e0b2 */
[----:B------:R-:W-:-:S05]  /*1d90*/  SHF.R.S32.HI R7, RZ, 0x1f, R7 ;  /* 0x0000001fff077819 */ /* 0x000fca0000011407 */
[----:B------:R-:W3:Y:S01]  /*1da0*/  R2UR UR27, R4 ;  /* 0x00000000041b73c2 */ /* 0x000ee200000e0000 */
[----:B------:R-:W-:Y:S02]  /*1db0*/  IADD3.X R166, R7, R11, R166, P2, P1 ;  /* 0x0000000b07a67210 */ /* 0x000fe400017e24a6 */
[----:B--2---:R-:W-:Y:S02]  /*1dc0*/  IADD3 R5, R144, 0x1000, RZ ;  /* 0x0000100090057810 */ /* 0x004fe40007ffe0ff */
[----:B----4-:R-:W-:Y:S02]  /*1dd0*/  LOP3.LUT R7, R0, UR26, RZ, 0x3c, !PT ;  /* 0x0000001a00077c12 */ /* 0x010fe4000f8e3cff */
[----:B------:R-:W-:-:S05]  /*1de0*/  SEL R5, R5, R144, !P0 ;  /* 0x0000009005057207 */ /* 0x000fca0004000000 */
[----:B------:R-:W-:Y:S01]  /*1df0*/  IMAD.SHL.U32 R137, R5, 0x2, RZ ;  /* 0x0000000205897824 */ /* 0x000fe200078e00ff */
[----:B------:R-:W-:Y:S02]  /*1e00*/  IADD3 R5, R0, 0x1, RZ ;  /* 0x0000000100057810 */ /* 0x000fe40007ffe0ff */
[----:B---3--:R-:W-:Y:S02]  /*1e10*/  LOP3.LUT R166, R166, UR27, RZ, 0x3c, !PT ;  /* 0x0000001ba6a67c12 */ /* 0x008fe4000f8e3cff */
[----:B------:R-:W-:Y:S02]  /*1e20*/  LOP3.LUT R5, R5, UR26, RZ, 0x3c, !PT ;  /* 0x0000001a05057c12 */ /* 0x000fe4000f8e3cff */
[----:B-1----:R-:W-:Y:S01]  /*1e30*/  MOV R162, c[0x0][0x22c] ;  /* 0x00008b0000a27a02 */ /* 0x002fe20000000f00 */
[----:B------:R-:W-:Y:S01]  /*1e40*/  IMAD.WIDE.U32 R178, R178, -0x2daee0ad, RZ ;  /* 0xd2511f53b2b27825 */ /* 0x000fe200078e00ff */
[----:B------:R-:W-:-:S03]  /*1e50*/  SHF.L.U32 R2, R145, 0x1, RZ ;  /* 0x0000000191027819 */ /* 0x000fc600000006ff */
[----:B------:R-:W-:Y:S01]  /*1e60*/  IMAD R162, R162, c[0x0][0x1c0], RZ ;  /* 0x00007000a2a27a24 */ /* 0x000fe200078e02ff */
[C---:B------:R-:W-:Y:S02]  /*1e70*/  LOP3.LUT R176, R179.reuse, R7, RZ, 0x3c, !PT ;  /* 0x00000007b3b07212 */ /* 0x040fe400078e3cff */
[----:B------:R-:W-:Y:S02]  /*1e80*/  LOP3.LUT R174, R179, R5, RZ, 0x3c, !PT ;  /* 0x00000005b3ae7212 */ /* 0x000fe400078e3cff */
[----:B------:R-:W-:Y:S01]  /*1e90*/  IADD3 R0, R2, R143, RZ ;  /* 0x0000008f02007210 */ /* 0x000fe20007ffe0ff */
[----:B------:R-:W-:Y:S01]  /*1ea0*/  IMAD.WIDE.U32 R176, R176, -0x326172a9, RZ ;  /* 0xcd9e8d57b0b07825 */ /* 0x000fe200078e00ff */
[----:B------:R-:W-:-:S03]  /*1eb0*/  LEA R162, -R162, RZ, 0x7 ;  /* 0x000000ffa2a27211 */ /* 0x000fc600078e39ff */
[----:B------:R-:W-:-:S04]  /*1ec0*/  IMAD.WIDE.U32 R174, R174, -0x326172a9, RZ ;  /* 0xcd9e8d57aeae7825 */ /* 0x000fc800078e00ff */
.L_x_1052:
        /* <DEDUP_REMOVED lines=8> */
[----:B------:R-:W-:Y:S01]  /*1f50*/  FMUL.FTZ R165, R167, 1.4426950216293334961 ;  /* 0x3fb8aa3ba7a57820 */ /* 0x000fe20000410000 */
[----:B------:R-:W-:Y:S01]  /*1f60*/  FSEL R246, R246, RZ, P0 ;  /* 0x000000fff6f67208 */ /* 0x000fe20000000000 */
[----:B------:R-:W-:Y:S01]  /*1f70*/  FMUL.FTZ R249, R168, 1.4426950216293334961 ;  /* 0x3fb8aa3ba8f97820 */ /* 0x000fe20000410000 */
[----:B------:R-:W-:Y:S01]  /*1f80*/  FSETP.NEU.FTZ.AND P0, PT, R169, -INF , PT ;  /* 0xff800000a900780b */ /* 0x000fe20003f1d000 */
[----:B------:R-:W-:Y:S01]  /*1f90*/  IMAD R202, R173, 0x8, R148 ;  /* 0x00000008adca7824 */ /* 0x000fe200078e0294 */
[----:B------:R-:W-:Y:S02]  /*1fa0*/  UIADD3 UR24, UR26, -0x4498517b, URZ ;  /* 0xbb67ae851a187890 */ /* 0x000fe4000fffe03f */
[----:B------:R-:W-:Y:S01]  /*1fb0*/  FSEL R252, R252, RZ, P0 ;  /* 0x000000fffcfc7208 */ /* 0x000fe20000000000 */
[----:B------:R-:W-:Y:S01]  /*1fc0*/  IMAD.WIDE.U32 R222, R202, -0x326172a9, RZ ;  /* 0xcd9e8d57cade7825 */ /* 0x000fe200078e00ff */
[----:B------:R-:W-:Y:S02]  /*1fd0*/  FSETP.NEU.FTZ.AND P0, PT, R168, -INF , PT ;  /* 0xff800000a800780b */ /* 0x000fe40003f1d000 */
[----:B------:R-:W-:Y:S02]  /*1fe0*/  IADD3 R202, R202, 0x4, RZ ;  /* 0x00000004caca7810 */ /* 0x000fe40007ffe0ff */
[----:B------:R-:W-:Y:S02]  /*1ff0*/  FSEL R249, R249, RZ, P0 ;  /* 0x000000fff9f97208 */ /* 0x000fe40000000000 */
[----:B------:R-:W-:Y:S01]  /*2000*/  FSETP.NEU.FTZ.AND P0, PT, R167, -INF , PT ;  /* 0xff800000a700780b */ /* 0x000fe20003f1d000 */
[----:B------:R-:W-:Y:S01]  /*2010*/  IMAD.WIDE.U32 R238, R202, -0x326172a9, RZ ;  /* 0xcd9e8d57caee7825 */ /* 0x000fe200078e00ff */
[-C--:B------:R-:W-:Y:S01]  /*2020*/  LOP3.LUT R232, R223, R166.reuse, RZ, 0x3c, !PT ;  /* 0x000000a6dfe87212 */ /* 0x080fe200078e3cff */
[----:B------:R-:W-:Y:S04]  /*2030*/  DEPBAR.LE SB0, 0x0 ;  /* 0x000080000000791a */ /* 0x000fe80000000000 */
[--C-:B------:R-:W-:Y:S01]  /*2040*/  LOP3.LUT R220, R177, UR22, R222.reuse, 0x96, !PT ;  /* 0x00000016b1dc7c12 */ /* 0x100fe2000f8e96de */
[----:B------:R-:W-:Y:S01]  /*2050*/  BAR.SYNC.DEFER_BLOCKING 0x0 ;  /* 0x0000000000007b1d */ /* 0x000fe20000010000 */
[----:B------:R-:W-:Y:S01]  /*2060*/  LOP3.LUT R222, R175, UR22, R222, 0x96, !PT ;  /* 0x00000016afde7c12 */ /* 0x000fe2000f8e96de */
[----:B------:R-:W-:Y:S01]  /*2070*/  IMAD.WIDE.U32 R232, R232, -0x2daee0ad, RZ ;  /* 0xd2511f53e8e87825 */ /* 0x000fe200078e00ff */
[----:B------:R-:W-:Y:S02]  /*2080*/  LOP3.LUT R208, R239, R166, RZ, 0x3c, !PT ;  /* 0x000000a6efd07212 */ /* 0x000fe400078e3cff */
[--C-:B------:R-:W-:Y:S01]  /*2090*/  LOP3.LUT R216, R177, UR22, R238.reuse, 0x96, !PT ;  /* 0x00000016b1d87c12 */ /* 0x100fe2000f8e96ee */
[----:B------:R-:W-:Y:S01]  /*20a0*/  IMAD.WIDE.U32 R220, R220, -0x2daee0ad, RZ ;  /* 0xd2511f53dcdc7825 */ /* 0x000fe200078e00ff */
[----:B------:R-:W-:Y:S01]  /*20b0*/  LOP3.LUT R238, R175, UR22, R238, 0x96, !PT ;  /* 0x00000016afee7c12 */ /* 0x000fe2000f8e96ee */
[----:B------:R-:W-:Y:S01]  /*20c0*/  UIADD3 UR22, UR27, 0x3c6ef372, URZ ;  /* 0x3c6ef3721b167890 */ /* 0x000fe2000fffe03f */
[----:B------:R-:W-:Y:S01]  /*20d0*/  LOP3.LUT R210, R178, UR24, RZ, 0x3c, !PT ;  /* 0x00000018b2d27c12 */ /* 0x000fe2000f8e3cff */
[----:B------:R-:W-:Y:S01]  /*20e0*/  IMAD.WIDE.U32 R218, R208, -0x2daee0ad, RZ ;  /* 0xd2511f53d0da7825 */ /* 0x000fe200078e00ff */
[----:B------:R-:W-:Y:S01]  /*20f0*/  LOP3.LUT R240, R221, UR23, R232, 0x96, !PT ;  /* 0x00000017ddf07c12 */ /* 0x000fe2000f8e96e8 */
[----:B------:R-:W-:Y:S01]  /*2100*/  UIADD3 UR24, UR26, 0x32370b8f, URZ ;  /* 0x32370b8f1a187890 */ /* 0x000fe2000fffe03f */
[----:B------:R-:W-:Y:S01]  /*2110*/  LOP3.LUT R209, R210, R233, RZ, 0x3c, !PT ;  /* 0x000000e9d2d17212 */ /* 0x000fe200078e3cff */
[----:B------:R-:W-:Y:S01]  /*2120*/  IMAD.WIDE.U32 R216, R216, -0x2daee0ad, RZ ;  /* 0xd2511f53d8d87825 */ /* 0x000fe200078e00ff */
[----:B------:R-:W-:Y:S03]  /*2130*/  LOP3.LUT R210, R210, R219, RZ, 0x3c, !PT ;  /* 0x000000dbd2d27212 */ /* 0x000fe600078e3cff */
[----:B------:R-:W-:Y:S01]  /*2140*/  IMAD.WIDE.U32 R222, R222, -0x2daee0ad, RZ ;  /* 0xd2511f53dede7825 */ /* 0x000fe200078e00ff */
[----:B------:R-:W-:Y:S03]  /*2150*/  LOP3.LUT R228, R217, UR23, R218, 0x96, !PT ;  /* 0x00000017d9e47c12 */ /* 0x000fe6000f8e96da */
[----:B------:R-:W-:Y:S01]  /*2160*/  IMAD.WIDE.U32 R238, R238, -0x2daee0ad, RZ ;  /* 0xd2511f53eeee7825 */ /* 0x000fe200078e00ff */
[----:B------:R-:W-:Y:S01]  /*2170*/  LOP3.LUT R232, R223, UR23, R232, 0x96, !PT ;  /* 0x00000017dfe87c12 */ /* 0x000fe2000f8e96e8 */
[----:B------:R-:W-:Y:S02]  /*2180*/  LDSM.16.M88.4 R100, [R136] ;  /* 0x000000008864783b */ /* 0x000fe40000000200 */
[----:B------:R-:W-:Y:S01]  /*2190*/  IMAD.WIDE.U32 R224, R209, -0x326172a9, RZ ;  /* 0xcd9e8d57d1e07825 */ /* 0x000fe200078e00ff */
[----:B------:R-:W-:Y:S01]  /*21a0*/  LOP3.LUT R218, R239, UR23, R218, 0x96, !PT ;  /* 0x00000017efda7c12 */ /* 0x000fe2000f8e96da */
[----:B------:R-:W-:Y:S02]  /*21b0*/  UIADD3 UR23, UR27, -0x255992d5, URZ ;  /* 0xdaa66d2b1b177890 */ /* 0x000fe4000fffe03f */
[----:B------:R-:W-:Y:S01]  /*21c0*/  IMAD.WIDE.U32 R240, R240, -0x326172a9, RZ ;  /* 0xcd9e8d57f0f07825 */ /* 0x000fe200078e00ff */
[----:B------:R-:W-:Y:S01]  /*21d0*/  LOP3.LUT R211, R225, UR22, R174, 0x96, !PT ;  /* 0x00000016e1d37c12 */ /* 0x000fe2000f8e96ae */
[----:B------:R-:W1:Y:S02]  /*21e0*/  LDSM.16.M88.4 R104, [R142+0x6000] ;  /* 0x006000008e68783b */ /* 0x000e640000000200 */
[----:B------:R-:W-:Y:S01]  /*21f0*/  IMAD.WIDE.U32 R236, R210, -0x326172a9, RZ ;  /* 0xcd9e8d57d2ec7825 */ /* 0x000fe200078e00ff */
[----:B------:R-:W-:Y:S03]  /*2200*/  LOP3.LUT R226, R241, UR23, R224, 0x96, !PT ;  /* 0x00000017f1e27c12 */ /* 0x000fe6000f8e96e0 */
[----:B------:R-:W-:Y:S01]  /*2210*/  IMAD.WIDE.U32 R234, R211, -0x2daee0ad, RZ ;  /* 0xd2511f53d3ea7825 */ /* 0x000fe200078e00ff */
[----:B------:R-:W-:Y:S01]  /*2220*/  LOP3.LUT R214, R237, UR22, R176, 0x96, !PT ;  /* 0x00000016edd67c12 */ /* 0x000fe2000f8e96b0 */
[----:B------:R-:W2:Y:S02]  /*2230*/  LDSM.16.M88.4 R108, [R136+0x1000] ;  /* 0x00100000886c783b */ /* 0x000ea40000000200 */
[----:B------:R-:W-:Y:S04]  /*2240*/  IMAD.WIDE.U32 R226, R226, -0x2daee0ad, RZ ;  /* 0xd2511f53e2e27825 */ /* 0x000fe800078e00ff */
[----:B------:R-:W-:Y:S02]  /*2250*/  IMAD.WIDE.U32 R228, R228, -0x326172a9, RZ ;  /* 0xcd9e8d57e4e47825 */ /* 0x000fe400078e00ff */
[----:B------:R-:W3:Y:S02]  /*2260*/  LDSM.16.M88.4 R112, [R142+0x6400] ;  /* 0x006400008e70783b */ /* 0x000ee40000000200 */
[----:B------:R-:W-:Y:S01]  /*2270*/  IMAD.WIDE.U32 R232, R232, -0x326172a9, RZ ;  /* 0xcd9e8d57e8e87825 */ /* 0x000fe200078e00ff */
[----:B------:R-:W-:Y:S03]  /*2280*/  LOP3.LUT R230, R229, UR23, R236, 0x96, !PT ;  /* 0x00000017e5e67c12 */ /* 0x000fe6000f8e96ec */
[----:B------:R-:W-:Y:S01]  /*2290*/  IMAD.WIDE.U32 R218, R218, -0x326172a9, RZ ;  /* 0xcd9e8d57dada7825 */ /* 0x000fe200078e00ff */
[----:B------:R-:W-:Y:S01]  /*22a0*/  LOP3.LUT R224, R233, UR23, R224, 0x96, !PT ;  /* 0x00000017e9e07c12 */ /* 0x000fe2000f8e96e0 */
[----:B------:R-:W4:Y:S02]  /*22b0*/  LDSM.16.M88.4 R116, [R142+0x6800] ;  /* 0x006800008e74783b */ /* 0x000f240000000200 */
[----:B------:R-:W-:Y:S01]  /*22c0*/  IMAD.WIDE.U32 R230, R230, -0x2daee0ad, RZ ;  /* 0xd2511f53e6e67825 */ /* 0x000fe200078e00ff */
[----:B------:R-:W-:Y:S01]  /*22d0*/  LOP3.LUT R236, R219, UR23, R236, 0x96, !PT ;  /* 0x00000017dbec7c12 */ /* 0x000fe2000f8e96ec */
[----:B------:R-:W-:Y:S04]  /*22e0*/  UIADD3 UR23, UR27, 0x78dde6e4, URZ ;  /* 0x78dde6e41b177890 */ /* 0x000fe8000fffe03f */
[----:B------:R-:W3:Y:S01]  /*22f0*/  LDSM.16.M88.4 R120, [R142+0x6c00] ;  /* 0x006c00008e78783b */ /* 0x000ee20000000200 */
[-C--:B-1----:R-:W-:Y:S07]  /*2300*/  HMMA.16816.F32.BF16 R4, R100, R104.reuse, RZ ;  /* 0x000000686404723c */ /* 0x082fee00000418ff */
[----:B------:R-:W-:Y:S01]  /*2310*/  LDSM.16.M88.4 R124, [R146] ;  /* 0x00000000927c783b */ /* 0x000fe20000000200 */
[C---:B--2---:R-:W-:Y:S07]  /*2320*/  HMMA.16816.F32.BF16 R8, R108.reuse, R104, RZ ;  /* 0x000000686c08723c */ /* 0x044fee00000418ff */
[----:B------:R-:W1:Y:S01]  /*2330*/  LDSM.16.M88.4 R128, [R135+0x6000] ;  /* 0x006000008780783b */ /* 0x000e620000000200 */
[-C--:B------:R-:W-:Y:S08]  /*2340*/  HMMA.16816.F32.BF16 R12, R108, R106.reuse, RZ ;  /* 0x0000006a6c0c723c */ /* 0x080ff000000418ff */
[C---:B------:R-:W-:Y:S01]  /*2350*/  HMMA.16816.F32.BF16 R16, R100.reuse, R106, RZ ;  /* 0x0000006a6410723c */ /* 0x040fe200000418ff */
[----:B------:R-:W-:Y:S07]  /*2360*/  LDSM.16.M88.4 R104, [R135+0x6400] ;  /* 0x006400008768783b */ /* 0x000fee0000000200 */
        /* <DEDUP_REMOVED lines=12> */
[----:B------:R-:W2:Y:S07]  /*2430*/  LDSM.16.M88.4 R100, [R146+0x1000] ;  /* 0x001000009264783b */ /* 0x000eae0000000200 */
[-C--:B-1----:R-:W-:Y:S11]  /*2440*/  HMMA.16816.F32.BF16 R4, R124, R128.reuse, R4 ;  /* 0x000000807c04723c */ /* 0x082ff60000041804 */
[----:B------:R-:W-:Y:S11]  /*2450*/  @!UPT UIADD3 URZ, URZ, URZ, URZ ;  /* 0x0000003f3f3ff290 */ /* 0x000ff6000fffe03f */
[----:B------:R-:W-:Y:S02]  /*2460*/  @!UPT UIADD3 URZ, URZ, URZ, URZ ;  /* 0x0000003f3f3ff290 */ /* 0x000fe4000fffe03f */
[----:B------:R-:W-:Y:S01]  /*2470*/  FFMA.FTZ R189, R5, c[0x0][0x23c], -R246 ;  /* 0x00008f0005bd7a23 */ /* 0x000fe200000108f6 */
[----:B------:R-:W-:Y:S01]  /*2480*/  FSEL R5, R165, RZ, P0 ;  /* 0x000000ffa5057208 */ /* 0x000fe20000000000 */
[----:B------:R-:W-:Y:S01]  /*2490*/  IMAD.MOV.U32 R165, RZ, RZ, R163 ;  /* 0x000000ffffa57224 */ /* 0x000fe200078e00a3 */
[----:B------:R-:W-:Y:S01]  /*24a0*/  LEA R212, P0, R147, R164, 0x2 ;  /* 0x000000a493d47211 */ /* 0x000fe200078010ff */
[--C-:B------:R-:W-:Y:S02]  /*24b0*/  FFMA.FTZ R188, R6, c[0x0][0x23c], -R252.reuse ;  /* 0x00008f0006bc7a23 */ /* 0x100fe400000108fc */
[----:B------:R-:W-:Y:S01]  /*24c0*/  FFMA.FTZ R191, R7, c[0x0][0x23c], -R252 ;  /* 0x00008f0007bf7a23 */ /* 0x000fe200000108fc */
[----:B------:R-:W-:Y:S01]  /*24d0*/  LEA.HI.X.SX32 R213, R147, R165, 0x2, P0 ;  /* 0x000000a593d57211 */ /* 0x000fe200000f16ff */
[----:B------:R-:W-:Y:S01]  /*24e0*/  FFMA.FTZ R172, R4, c[0x0][0x23c], -R246 ;  /* 0x00008f0004ac7a23 */ /* 0x000fe200000108f6 */
[C---:B--2---:R-:W-:Y:S01]  /*24f0*/  HMMA.16816.F32.BF16 R8, R100.reuse, R128, R8 ;  /* 0x000000806408723c */ /* 0x044fe20000041808 */
[----:B------:R-:W-:Y:S02]  /*2500*/  MUFU.EX2 R189, R189 ;  /* 0x000000bd00bd7308 */ /* 0x000fe40000000800 */
[----:B------:R1:W2:Y:S04]  /*2510*/  LDG.E R207, [R212.64] ;  /* 0x00000024d4cf7981 */ /* 0x0002a8000c1e1900 */
[----:B------:R1:W3:Y:S01]  /*2520*/  LDG.E R206, [R212.64+0x20] ;  /* 0x00002024d4ce7981 */ /* 0x0002e2000c1e1900 */
[-C--:B------:R-:W-:Y:S03]  /*2530*/  HMMA.16816.F32.BF16 R12, R100, R130.reuse, R12 ;  /* 0x00000082640c723c */ /* 0x080fe6000004180c */
[----:B------:R1:W4:Y:S01]  /*2540*/  LDG.E R205, [R212.64+0x100] ;  /* 0x00010024d4cd7981 */ /* 0x000322000c1e1900 */
[----:B------:R-:W1:Y:S03]  /*2550*/  MUFU.EX2 R172, R172 ;  /* 0x000000ac00ac7308 */ /* 0x000e660000000800 */
[----:B------:R1:W2:Y:S01]  /*2560*/  LDG.E R204, [R212.64+0x120] ;  /* 0x00012024d4cc7981 */ /* 0x0002a2000c1e1900 */
[C---:B------:R-:W-:Y:S06]  /*2570*/  HMMA.16816.F32.BF16 R16, R124.reuse, R130, R16 ;  /* 0x000000827c10723c */ /* 0x040fec0000041810 */
[----:B------:R-:W1:Y:S02]  /*2580*/  MUFU.EX2 R191, R191 ;  /* 0x000000bf00bf7308 */ /* 0x000e640000000800 */
[-C--:B------:R-:W-:Y:S01]  /*2590*/  HMMA.16816.F32.BF16 R20, R124, R104.reuse, R20 ;  /* 0x000000687c14723c */ /* 0x080fe20000041814 */
[--C-:B------:R-:W-:Y:S03]  /*25a0*/  FFMA.FTZ R192, R10, c[0x0][0x23c], -R5.reuse ;  /* 0x00008f000ac07a23 */ /* 0x100fe60000010805 */
[----:B------:R-:W-:Y:S02]  /*25b0*/  FFMA.FTZ R195, R11, c[0x0][0x23c], -R5 ;  /* 0x00008f000bc37a23 */ /* 0x000fe40000010805 */
[--C-:B------:R-:W-:Y:S02]  /*25c0*/  FFMA.FTZ R193, R9, c[0x0][0x23c], -R249.reuse ;  /* 0x00008f0009c17a23 */ /* 0x100fe400000108f9 */
[C---:B------:R-:W-:Y:S01]  /*25d0*/  HMMA.16816.F32.BF16 R24, R100.reuse, R104, R24 ;  /* 0x000000686418723c */ /* 0x040fe20000041818 */
[----:B------:R-:W-:Y:S01]  /*25e0*/  FFMA.FTZ R197, R13, c[0x0][0x23c], -R249 ;  /* 0x00008f000dc57a23 */ /* 0x000fe200000108f9 */
[----:B------:R-:W-:Y:S02]  /*25f0*/  MUFU.EX2 R188, R188 ;  /* 0x000000bc00bc7308 */ /* 0x000fe40000000800 */
[----:B------:R-:W-:Y:S02]  /*2600*/  FFMA.FTZ R196, R14, c[0x0][0x23c], -R5 ;  /* 0x00008f000ec47a23 */ /* 0x000fe40000010805 */
[----:B------:R-:W-:Y:S01]  /*2610*/  FFMA.FTZ R194, R12, c[0x0][0x23c], -R249 ;  /* 0x00008f000cc27a23 */ /* 0x000fe200000108f9 */
[----:B-1----:R-:W-:Y:S01]  /*2620*/  LOP3.LUT R212, R225, UR22, R176, 0x96, !PT ;  /* 0x00000016e1d47c12 */ /* 0x002fe2000f8e96b0 */
[-C--:B------:R-:W-:Y:S01]  /*2630*/  HMMA.16816.F32.BF16 R28, R100, R106.reuse, R28 ;  /* 0x0000006a641c723c */ /* 0x080fe2000004181c */
[----:B------:R-:W-:Y:S03]  /*2640*/  LOP3.LUT R213, R235, UR24, R222, 0x96, !PT ;  /* 0x00000018ebd57c12 */ /* 0x000fe6000f8e96de */
[----:B------:R-:W-:Y:S01]  /*2650*/  IMAD.WIDE.U32 R242, R212, -0x2daee0ad, RZ ;  /* 0xd2511f53d4f27825 */ /* 0x000fe200078e00ff */
[----:B------:R-:W-:Y:S01]  /*2660*/  LOP3.LUT R212, R237, UR22, R174, 0x96, !PT ;  /* 0x00000016edd47c12 */ /* 0x000fe2000f8e96ae */
[----:B------:R-:W-:Y:S01]  /*2670*/  UIADD3 UR22, UR27, 0x1715609d, URZ ;  /* 0x1715609d1b167890 */ /* 0x000fe2000fffe03f */
[----:B------:R-:W-:Y:S01]  /*2680*/  MUFU.EX2 R193, R193 ;  /* 0x000000c100c17308 */ /* 0x000fe20000000800 */
[C---:B------:R-:W-:Y:S01]  /*2690*/  HMMA.16816.F32.BF16 R32, R124.reuse, R106, R32 ;  /* 0x0000006a7c20723c */ /* 0x040fe20000041820 */
[----:B------:R-:W-:Y:S01]  /*26a0*/  LOP3.LUT R215, R243, UR24, R220, 0x96, !PT ;  /* 0x00000018f3d77c12 */ /* 0x000fe2000f8e96dc */
[----:B------:R-:W1:Y:S02]  /*26b0*/  LDSM.16.M88.4 R104, [R135+0x6800] ;  /* 0x006800008768783b */ /* 0x000e640000000200 */
[----:B------:R-:W-:Y:S01]  /*26c0*/  LOP3.LUT R220, R227, UR25, R242, 0x96, !PT ;  /* 0x00000019e3dc7c12 */ /* 0x000fe2000f8e96f2 */
[----:B------:R-:W-:Y:S04]  /*26d0*/  IMAD.WIDE.U32 R242, R212, -0x2daee0ad, RZ ;  /* 0xd2511f53d4f27825 */ /* 0x000fe800078e00ff */
[----:B------:R-:W-:Y:S01]  /*26e0*/  FFMA.FTZ R217, R27, c[0x0][0x23c], -R5 ;  /* 0x00008f001bd97a23 */ /* 0x000fe20000010805 */
[----:B------:R-:W-:Y:S02]  /*26f0*/  MUFU.EX2 R192, R192 ;  /* 0x000000c000c07308 */ /* 0x000fe40000000800 */
[----:B------:R-:W-:Y:S01]  /*2700*/  IMAD.WIDE.U32 R222, R214, -0x2daee0ad, RZ ;  /* 0xd2511f53d6de7825 */ /* 0x000fe200078e00ff */
[----:B------:R-:W-:Y:S03]  /*2710*/  LOP3.LUT R214, R243, UR24, R238, 0x96, !PT ;  /* 0x00000018f3d67c12 */ /* 0x000fe6000f8e96ee */
[----:B------:R-:W-:Y:S01]  /*2720*/  IMAD.WIDE.U32 R244, R213, -0x326172a9, RZ ;  /* 0xcd9e8d57d5f47825 */ /* 0x000fe200078e00ff */
[----:B------:R-:W-:Y:S01]  /*2730*/  LOP3.LUT R216, R223, UR24, R216, 0x96, !PT ;  /* 0x00000018dfd87c12 */ /* 0x000fe2000f8e96d8 */
[----:B------:R-:W-:Y:S01]  /*2740*/  UIADD3 UR24, UR26, 0x646e171e, URZ ;  /* 0x646e171e1a187890 */ /* 0x000fe2000fffe03f */
[----:B------:R-:W-:Y:S01]  /*2750*/  LOP3.LUT R222, R231, UR25, R222, 0x96, !PT ;  /* 0x00000019e7de7c12 */ /* 0x000fe2000f8e96de */
[----:B------:R-:W-:Y:S01]  /*2760*/  FFMA.FTZ R227, R28, c[0x0][0x23c], -R249 ;  /* 0x00008f001ce37a23 */ /* 0x000fe200000108f9 */
[----:B------:R-:W-:Y:S01]  /*2770*/  LOP3.LUT R219, R245, UR23, R232, 0x96, !PT ;  /* 0x00000017f5db7c12 */ /* 0x000fe2000f8e96e8 */
        /* <DEDUP_REMOVED lines=12> */
[----:B------:R-:W-:Y:S01]  /*2840*/  UIADD3 UR23, UR26, -0x56f99767, URZ ;  /* 0xa90668991a177890 */ /* 0x000fe2000fffe03f */
[-C--:B-1----:R-:W-:Y:S01]  /*2850*/  HMMA.16816.F32.BF16 R36, R124, R104.reuse, R36 ;  /* 0x000000687c24723c */ /* 0x082fe20000041824 */
[----:B------:R-:W-:Y:S01]  /*2860*/  IMAD.WIDE.U32 R234, R234, -0x326172a9, RZ ;  /* 0xcd9e8d57eaea7825 */ /* 0x000fe200078e00ff */
[----:B------:R-:W-:Y:S01]  /*2870*/  LOP3.LUT R238, R237, UR25, R242, 0x96, !PT ;  /* 0x00000019edee7c12 */ /* 0x000fe2000f8e96f2 */
[----:B------:R-:W-:Y:S02]  /*2880*/  MUFU.EX2 R165, R203 ;  /* 0x000000cb00a57308 */ /* 0x000fe40000000800 */
[----:B------:R-:W-:Y:S01]  /*2890*/  IMAD.WIDE.U32 R222, R222, -0x326172a9, RZ ;  /* 0xcd9e8d57dede7825 */ /* 0x000fe200078e00ff */
[----:B------:R-:W-:Y:S02]  /*28a0*/  LOP3.LUT R216, R235, UR22, R244, 0x96, !PT ;  /* 0x00000016ebd87c12 */ /* 0x000fe4000f8e96f4 */
[C---:B------:R-:W-:Y:S01]  /*28b0*/  HMMA.16816.F32.BF16 R40, R100.reuse, R104, R40 ;  /* 0x000000686428723c */ /* 0x040fe20000041828 */
[----:B------:R-:W-:Y:S03]  /*28c0*/  IMAD.WIDE.U32 R242, R215, -0x2daee0ad, RZ ;  /* 0xd2511f53d7f27825 */ /* 0x000fe600078e00ff */
[----:B------:R-:W-:Y:S01]  /*28d0*/  LOP3.LUT R217, R223, UR22, R240, 0x96, !PT ;  /* 0x00000016dfd97c12 */ /* 0x000fe2000f8e96f0 */
[----:B------:R-:W-:Y:S01]  /*28e0*/  IMAD.WIDE.U32 R220, R220, -0x326172a9, RZ ;  /* 0xcd9e8d57dcdc7825 */ /* 0x000fe200078e00ff */
[----:B------:R-:W-:Y:S01]  /*28f0*/  LOP3.LUT R223, R243, UR23, R226, 0x96, !PT ;  /* 0x00000017f3df7c12 */ /* 0x000fe2000f8e96e2 */
[----:B------:R-:W-:Y:S01]  /*2900*/  MUFU.EX2 R195, R195 ;  /* 0x000000c300c37308 */ /* 0x000fe20000000800 */
[-C--:B------:R-:W-:Y:S01]  /*2910*/  HMMA.16816.F32.BF16 R44, R100, R106.reuse, R44 ;  /* 0x0000006a642c723c */ /* 0x080fe2000004182c */
[--C-:B------:R-:W-:Y:S03]  /*2920*/  FFMA.FTZ R227, R30, c[0x0][0x23c], -R5.reuse ;  /* 0x00008f001ee37a23 */ /* 0x100fe60000010805 */
[----:B------:R-:W-:Y:S01]  /*2930*/  LOP3.LUT R221, R221, UR22, R250, 0x96, !PT ;  /* 0x00000016dddd7c12 */ /* 0x000fe2000f8e96fa */
[----:B------:R-:W-:Y:S02]  /*2940*/  FFMA.FTZ R226, R31, c[0x0][0x23c], -R5 ;  /* 0x00008f001fe27a23 */ /* 0x000fe40000010805 */
[----:B------:R-:W-:Y:S01]  /*2950*/  IMAD.WIDE.U32 R6, R217, -0x2daee0ad, RZ ;  /* 0xd2511f53d9067825 */ /* 0x000fe200078e00ff */
[C---:B------:R-:W-:Y:S01]  /*2960*/  HMMA.16816.F32.BF16 R48, R124.reuse, R106, R48 ;  /* 0x0000006a7c30723c */ /* 0x040fe20000041830 */
[----:B------:R-:W-:Y:S03]  /*2970*/  MUFU.EX2 R217, R226 ;  /* 0x000000e200d97308 */ /* 0x000fe60000000800 */
[----:B------:R-:W-:Y:S01]  /*2980*/  LOP3.LUT R243, R6, 0xffff, RZ, 0xc0, !PT ;  /* 0x0000ffff06f37812 */ /* 0x000fe200078ec0ff */
[----:B------:R-:W-:Y:S03]  /*2990*/  IMAD.WIDE.U32 R250, R216, -0x2daee0ad, RZ ;  /* 0xd2511f53d8fa7825 */ /* 0x000fe600078e00ff */
[----:B------:R-:W-:Y:S01]  /*29a0*/  SHF.R.U32.HI R243, RZ, 0x8, R243 ;  /* 0x00000008fff37819 */ /* 0x000fe200000116f3 */
[----:B------:R-:W-:Y:S02]  /*29b0*/  IMAD.WIDE.U32 R240, R221, -0x2daee0ad, RZ ;  /* 0xd2511f53ddf07825 */ /* 0x000fe400078e00ff */
[----:B------:R1:W-:Y:S01]  /*29c0*/  MUFU.EX2 R216, R227 ;  /* 0x000000e300d87308 */ /* 0x0003e20000000800 */
[----:B------:R-:W-:Y:S01]  /*29d0*/  SHF.R.U32.HI R248, RZ, 0x10, R250 ;  /* 0x00000010fff87819 */ /* 0x000fe200000116fa */
[----:B------:R-:W-:Y:S01]  /*29e0*/  IMAD.WIDE.U32 R244, R219, -0x2daee0ad, RZ ;  /* 0xd2511f53dbf47825 */ /* 0x000fe200078e00ff */
[----:B------:R-:W-:Y:S02]  /*29f0*/  LOP3.LUT R229, R241, UR24, R242, 0x96, !PT ;  /* 0x00000018f1e57c12 */ /* 0x000fe4000f8e96f2 */
[----:B------:R-:W-:Y:S01]  /*2a00*/  SHF.R.U32.HI R221, RZ, 0x18, R240 ;  /* 0x00000018ffdd7819 */ /* 0x000fe200000116f0 */
[----:B------:R-:W-:Y:S01]  /*2a10*/  IMAD.WIDE.U32 R10, R225, -0x2daee0ad, RZ ;  /* 0xd2511f53e10a7825 */ /* 0x000fe200078e00ff */
[----:B------:R-:W-:Y:S02]  /*2a20*/  LOP3.LUT R233, R245, UR23, R224, 0x96, !PT ;  /* 0x00000017f5e97c12 */ /* 0x000fe4000f8e96e0 */
[----:B------:R-:W-:Y:S01]  /*2a30*/  LOP3.LUT R224, R240, 0xff, RZ, 0xc0, !PT ;  /* 0x000000fff0e07812 */ /* 0x000fe200078ec0ff */
[----:B------:R-:W-:Y:S01]  /*2a40*/  FFMA.FTZ R225, R32, c[0x0][0x23c], -R246 ;  /* 0x00008f0020e17a23 */ /* 0x000fe200000108f6 */
[----:B------:R-:W-:Y:S01]  /*2a50*/  SHF.R.U32.HI R237, RZ, 0x10, R240 ;  /* 0x00000010ffed7819 */ /* 0x000fe200000116f0 */
[--C-:B------:R-:W-:Y:S01]  /*2a60*/  FFMA.FTZ R198, R16, c[0x0][0x23c], -R246.reuse ;  /* 0x00008f0010c67a23 */ /* 0x100fe200000108f6 */
[----:B------:R-:W-:Y:S01]  /*2a70*/  LOP3.LUT R235, R240, 0xffff, RZ, 0xc0, !PT ;  /* 0x0000fffff0eb7812 */ /* 0x000fe200078ec0ff */
[----:B------:R-:W-:Y:S01]  /*2a80*/  FFMA.FTZ R48, R48, c[0x0][0x23c], -R246 ;  /* 0x00008f0030307a23 */ /* 0x000fe200000108f6 */
[----:B------:R-:W-:Y:S01]  /*2a90*/  LOP3.LUT R244, R251, UR24, R244, 0x96, !PT ;  /* 0x00000018fbf47c12 */ /* 0x000fe2000f8e96f4 */
[--C-:B------:R-:W-:Y:S01]  /*2aa0*/  FFMA.FTZ R50, R50, c[0x0][0x23c], -R252.reuse ;  /* 0x00008f0032327a23 */ /* 0x100fe200000108fc */
[C---:B------:R-:W-:Y:S01]  /*2ab0*/  LOP3.LUT R242, R250.reuse, 0xff, RZ, 0xc0, !PT ;  /* 0x000000fffaf27812 */ /* 0x040fe200078ec0ff */
[----:B------:R-:W-:Y:S01]  /*2ac0*/  FFMA.FTZ R51, R51, c[0x0][0x23c], -R252 ;  /* 0x00008f0033337a23 */ /* 0x000fe200000108fc */
[----:B------:R-:W-:Y:S01]  /*2ad0*/  SHF.R.U32.HI R240, RZ, 0x18, R250 ;  /* 0x00000018fff07819 */ /* 0x000fe200000116fa */
[----:B------:R-:W-:Y:S01]  /*2ae0*/  FFMA.FTZ R49, R49, c[0x0][0x23c], -R246 ;  /* 0x00008f0031317a23 */ /* 0x000fe200000108f6 */
[----:B------:R-:W-:Y:S01]  /*2af0*/  LOP3.LUT R247, R250, 0xffff, RZ, 0xc0, !PT ;  /* 0x0000fffffaf77812 */ /* 0x000fe200078ec0ff */
[----:B------:R-:W-:Y:S01]  /*2b00*/  IMAD.WIDE.U32 R250, R218, -0x2daee0ad, RZ ;  /* 0xd2511f53dafa7825 */ /* 0x000fe200078e00ff */
[----:B------:R-:W-:Y:S01]  /*2b10*/  LOP3.LUT R230, R11, UR23, R230, 0x96, !PT ;  /* 0x000000170be67c12 */ /* 0x000fe2000f8e96e6 */
[----:B------:R1:W1:Y:S01]  /*2b20*/  MUFU.EX2 R218, R225 ;  /* 0x000000e100da7308 */ /* 0x0002620000000800 */
[----:B------:R-:W-:Y:S01]  /*2b30*/  LOP3.LUT R245, R6, 0xff, RZ, 0xc0, !PT ;  /* 0x000000ff06f57812 */ /* 0x000fe200078ec0ff */
[----:B------:R-:W-:Y:S01]  /*2b40*/  IMAD.WIDE.U32 R238, R238, -0x326172a9, RZ ;  /* 0xcd9e8d57eeee7825 */ /* 0x000fe200078e00ff */
[----:B------:R-:W-:Y:S01]  /*2b50*/  LOP3.LUT R236, R251, UR23, R236, 0x96, !PT ;  /* 0x00000017fbec7c12 */ /* 0x000fe2000f8e96ec */
[----:B------:R-:W-:Y:S01]  /*2b60*/  UIADD3 UR23, UR27, -0x4ab325aa, URZ ;  /* 0xb54cda561b177890 */ /* 0x000fe2000fffe03f */
[----:B------:R-:W-:Y:S01]  /*2b70*/  SHF.R.U32.HI R241, RZ, 0x10, R6 ;  /* 0x00000010fff17819 */ /* 0x000fe20000011606 */
[----:B------:R-:W-:Y:S01]  /*2b80*/  FFMA.FTZ R190, R8, c[0x0][0x23c], -R249 ;  /* 0x00008f0008be7a23 */ /* 0x000fe200000108f9 */
[----:B------:R-:W-:Y:S01]  /*2b90*/  LOP3.LUT R219, R239, UR22, R232, 0x96, !PT ;  /* 0x00000016efdb7c12 */ /* 0x000fe2000f8e96e8 */
[----:B------:R-:W-:Y:S01]  /*2ba0*/  ULDC.U8 UR22, c[0x0][0x2d8] ;  /* 0x0000b60000167ab9 */ /* 0x000fe20000000000 */
[----:B------:R-:W-:Y:S01]  /*2bb0*/  LOP3.LUT R232, R7, UR24, R10, 0x96, !PT ;  /* 0x0000001807e87c12 */ /* 0x000fe2000f8e960a */
[----:B------:R-:W-:Y:S01]  /*2bc0*/  FFMA.FTZ R200, R18, c[0x0][0x23c], -R252 ;  /* 0x00008f0012c87a23 */ /* 0x000fe200000108fc */
[----:B------:R-:W-:Y:S01]  /*2bd0*/  ISETP.LE.U32.AND P4, PT, R224, UR22, PT ;  /* 0x00000016e0007c0c */ /* 0x000fe2000bf83070 */
[----:B------:R-:W-:Y:S01]  /*2be0*/  FFMA.FTZ R224, R33, c[0x0][0x23c], -R246 ;  /* 0x00008f0021e07a23 */ /* 0x000fe200000108f6 */
[----:B------:R-:W-:Y:S01]  /*2bf0*/  SHF.R.U32.HI R239, RZ, 0x18, R6 ;  /* 0x00000018ffef7819 */ /* 0x000fe20000011606 */
[----:B-1----:R-:W-:Y:S01]  /*2c00*/  IMAD.WIDE.U32 R226, R219, -0x2daee0ad, RZ ;  /* 0xd2511f53dbe27825 */ /* 0x002fe200078e00ff */
[----:B------:R-:W-:Y:S01]  /*2c10*/  ISETP.LE.U32.AND P3, PT, R221, UR22, PT ;  /* 0x00000016dd007c0c */ /* 0x000fe2000bf63070 */
[----:B------:R1:W-:Y:S01]  /*2c20*/  MUFU.EX2 R219, R224 ;  /* 0x000000e000db7308 */ /* 0x0003e20000000800 */
[----:B------:R-:W-:Y:S01]  /*2c30*/  LOP3.LUT R241, R241, 0xff, RZ, 0xc0, !PT ;  /* 0x000000fff1f17812 */ /* 0x000fe200078ec0ff */
[----:B------:R-:W-:Y:S01]  /*2c40*/  IMAD.WIDE.U32 R32, R223, -0x326172a9, RZ ;  /* 0xcd9e8d57df207825 */ /* 0x000fe200078e00ff */
[----:B------:R-:W-:Y:S02]  /*2c50*/  LOP3.LUT R9, R226, 0xff, RZ, 0xc0, !PT ;  /* 0x000000ffe2097812 */ /* 0x000fe400078ec0ff */
[----:B------:R-:W-:Y:S01]  /*2c60*/  SHF.R.U32.HI R6, RZ, 0x18, R226 ;  /* 0x00000018ff067819 */ /* 0x000fe200000116e2 */
[----:B------:R-:W-:Y:S01]  /*2c70*/  FFMA.FTZ R199, R15, c[0x0][0x23c], -R5 ;  /* 0x00008f000fc77a23 */ /* 0x000fe20000010805 */
[----:B------:R-:W-:Y:S01]  /*2c80*/  LOP3.LUT R223, R33, UR23, R220, 0x96, !PT ;  /* 0x0000001721df7c12 */ /* 0x000fe2000f8e96dc */
[--C-:B------:R-:W-:Y:S01]  /*2c90*/  FFMA.FTZ R220, R34, c[0x0][0x23c], -R252.reuse ;  /* 0x00008f0022dc7a23 */ /* 0x100fe200000108fc */
[----:B------:R-:W-:Y:S01]  /*2ca0*/  LOP3.LUT R251, R226, 0xffff, RZ, 0xc0, !PT ;  /* 0x0000ffffe2fb7812 */ /* 0x000fe200078ec0ff */
[----:B------:R-:W-:Y:S01]  /*2cb0*/  FFMA.FTZ R221, R35, c[0x0][0x23c], -R252 ;  /* 0x00008f0023dd7a23 */ /* 0x000fe200000108fc */
[----:B------:R-:W-:Y:S01]  /*2cc0*/  LOP3.LUT R225, R223, 0xffff, RZ, 0xc0, !PT ;  /* 0x0000ffffdfe17812 */ /* 0x000fe200078ec0ff */
[----:B------:R-:W-:Y:S01]  /*2cd0*/  FFMA.FTZ R202, R20, c[0x0][0x23c], -R246 ;  /* 0x00008f0014ca7a23 */ /* 0x000fe200000108f6 */
[----:B------:R-:W-:Y:S01]  /*2ce0*/  SHF.R.U32.HI R7, RZ, 0x10, R226 ;  /* 0x00000010ff077819 */ /* 0x000fe200000116e2 */
[--C-:B------:R-:W-:Y:S01]  /*2cf0*/  FFMA.FTZ R203, R21, c[0x0][0x23c], -R246.reuse ;  /* 0x00008f0015cb7a23 */ /* 0x100fe200000108f6 */
[----:B------:R-:W-:Y:S01]  /*2d00*/  LOP3.LUT R226, R223, 0xff, RZ, 0xc0, !PT ;  /* 0x000000ffdfe27812 */ /* 0x000fe200078ec0ff */
[----:B------:R-:W-:Y:S01]  /*2d10*/  FFMA.FTZ R201, R17, c[0x0][0x23c], -R246 ;  /* 0x00008f0011c97a23 */ /* 0x000fe200000108f6 */
[----:B------:R-:W-:Y:S01]  /*2d20*/  SHF.R.U32.HI R225, RZ, 0x8, R225 ;  /* 0x00000008ffe17819 */ /* 0x000fe200000116e1 */
[----:B------:R-:W-:Y:S01]  /*2d30*/  IMAD.WIDE.U32 R230, R230, -0x326172a9, RZ ;  /* 0xcd9e8d57e6e67825 */ /* 0x000fe200078e00ff */
[----:B------:R-:W-:Y:S01]  /*2d40*/  ISETP.LE.U32.AND P6, PT, R226, UR22, PT ;  /* 0x00000016e2007c0c */ /* 0x000fe2000bfc3070 */
[----:B------:R-:W1:Y:S01]  /*2d50*/  MUFU.EX2 R197, R197 ;  /* 0x000000c500c57308 */ /* 0x000e620000000800 */
[----:B------:R-:W-:Y:S01]  /*2d60*/  LOP3.LUT R225, R225, 0xffff, RZ, 0xc0, !PT ;  /* 0x0000ffffe1e17812 */ /* 0x000fe200078ec0ff */
[----:B------:R-:W-:Y:S01]  /*2d70*/  FFMA.FTZ R210, R24, c[0x0][0x23c], -R249 ;  /* 0x00008f0018d27a23 */ /* 0x000fe200000108f9 */
[----:B------:R-:W-:Y:S01]  /*2d80*/  SHF.R.U32.HI R226, RZ, 0x18, R223 ;  /* 0x00000018ffe27819 */ /* 0x000fe200000116df */
[----:B------:R-:W-:Y:S01]  /*2d90*/  FFMA.FTZ R209, R23, c[0x0][0x23c], -R252 ;  /* 0x00008f0017d17a23 */ /* 0x000fe200000108fc */
[----:B-1----:R-:W-:Y:S01]  /*2da0*/  LOP3.LUT R224, R231, UR23, R222, 0x96, !PT ;  /* 0x00000017e7e07c12 */ /* 0x002fe2000f8e96de */
[----:B------:R-:W-:Y:S01]  /*2db0*/  FFMA.FTZ R222, R36, c[0x0][0x23c], -R246 ;  /* 0x00008f0024de7a23 */ /* 0x000fe200000108f6 */
[----:B------:R-:W-:Y:S01]  /*2dc0*/  ISETP.LE.U32.AND P5, PT, R225, UR22, PT ;  /* 0x00000016e1007c0c */ /* 0x000fe2000bfa3070 */
[----:B------:R-:W-:Y:S01]  /*2dd0*/  FFMA.FTZ R212, R26, c[0x0][0x23c], -R5 ;  /* 0x00008f001ad47a23 */ /* 0x000fe20000010805 */
[----:B------:R-:W-:Y:S01]  /*2de0*/  SHF.R.U32.HI R225, RZ, 0x10, R223 ;  /* 0x00000010ffe17819 */ /* 0x000fe200000116df */
[--C-:B------:R-:W-:Y:S01]  /*2df0*/  FFMA.FTZ R40, R40, c[0x0][0x23c], -R249.reuse ;  /* 0x00008f0028287a23 */ /* 0x100fe200000108f9 */
[----:B------:R-:W-:Y:S01]  /*2e00*/  LOP3.LUT R223, R230, 0xff, RZ, 0xc0, !PT ;  /* 0x000000ffe6df7812 */ /* 0x000fe200078ec0ff */
[----:B------:R-:W-:Y:S01]  /*2e10*/  @!P6 FADD.FTZ R172, -R172, -RZ ;  /* 0x800000ffacace221 */ /* 0x000fe20000010100 */
[----:B------:R-:W-:Y:S01]  /*2e20*/  LOP3.LUT R36, R224, 0xffff, RZ, 0xc0, !PT ;  /* 0x0000ffffe0247812 */ /* 0x000fe200078ec0ff */
[--C-:B------:R-:W-:Y:S01]  /*2e30*/  FFMA.FTZ R41, R41, c[0x0][0x23c], -R249.reuse ;  /* 0x00008f0029297a23 */ /* 0x100fe200000108f9 */
[----:B------:R-:W-:Y:S01]  /*2e40*/  ISETP.LE.U32.AND P1, PT, R226, UR22, PT ;  /* 0x00000016e2007c0c */ /* 0x000fe2000bf23070 */
[----:B------:R-:W-:Y:S01]  /*2e50*/  FFMA.FTZ R226, R38, c[0x0][0x23c], -R252 ;  /* 0x00008f0026e27a23 */ /* 0x000fe200000108fc */
[----:B------:R-:W-:Y:S01]  /*2e60*/  ISETP.LE.U32.AND P0, PT, R223, UR22, PT ;  /* 0x00000016df007c0c */ /* 0x000fe2000bf03070 */
[----:B------:R-:W-:Y:S01]  /*2e70*/  FFMA.FTZ R223, R37, c[0x0][0x23c], -R246 ;  /* 0x00008f0025df7a23 */ /* 0x000fe200000108f6 */
[----:B------:R-:W-:Y:S01]  /*2e80*/  LOP3.LUT R37, R224, 0xff, RZ, 0xc0, !PT ;  /* 0x000000ffe0257812 */ /* 0x000fe200078ec0ff */
[----:B------:R-:W-:Y:S01]  /*2e90*/  @!P5 FADD.FTZ R189, -R189, -RZ ;  /* 0x800000ffbdbdd221 */ /* 0x000fe20000010100 */
[----:B------:R-:W-:Y:S01]  /*2ea0*/  SHF.R.U32.HI R36, RZ, 0x8, R36 ;  /* 0x00000008ff247819 */ /* 0x000fe20000011624 */
[--C-:B------:R-:W-:Y:S01]  /*2eb0*/  FFMA.FTZ R44, R44, c[0x0][0x23c], -R249.reuse ;  /* 0x00008f002c2c7a23 */ /* 0x100fe200000108f9 */
[----:B------:R-:W-:Y:S01]  /*2ec0*/  ISETP.LE.U32.AND P6, PT, R37, UR22, PT ;  /* 0x0000001625007c0c */ /* 0x000fe2000bfc3070 */
[----:B------:R-:W-:Y:S01]  /*2ed0*/  FFMA.FTZ R228, R29, c[0x0][0x23c], -R249 ;  /* 0x00008f001de47a23 */ /* 0x000fe200000108f9 */
[----:B------:R-:W-:Y:S01]  /*2ee0*/  SHF.R.U32.HI R37, RZ, 0x10, R224 ;  /* 0x00000010ff257819 */ /* 0x000fe200000116e0 */
[--C-:B------:R-:W-:Y:S01]  /*2ef0*/  FFMA.FTZ R42, R42, c[0x0][0x23c], -R5.reuse ;  /* 0x00008f002a2a7a23 */ /* 0x100fe20000010805 */
[----:B------:R-:W-:Y:S01]  /*2f00*/  LOP3.LUT R225, R225, 0xff, RZ, 0xc0, !PT ;  /* 0x000000ffe1e17812 */ /* 0x000fe200078ec0ff */
[----:B------:R-:W-:Y:S01]  /*2f10*/  @!P1 FADD.FTZ R191, -R191, -RZ ;  /* 0x800000ffbfbf9221 */ /* 0x000fe20000010100 */
[----:B------:R-:W-:Y:S01]  /*2f20*/  LOP3.LUT R36, R36, 0xffff, RZ, 0xc0, !PT ;  /* 0x0000ffff24247812 */ /* 0x000fe200078ec0ff */
[----:B------:R-:W-:Y:S01]  /*2f30*/  FFMA.FTZ R43, R43, c[0x0][0x23c], -R5 ;  /* 0x00008f002b2b7a23 */ /* 0x000fe20000010805 */
[----:B------:R-:W-:Y:S01]  /*2f40*/  LOP3.LUT R37, R37, 0xff, RZ, 0xc0, !PT ;  /* 0x000000ff25257812 */ /* 0x000fe200078ec0ff */
[----:B------:R-:W-:Y:S01]  /*2f50*/  @!P4 FADD.FTZ R218, -R218, -RZ ;  /* 0x800000ffdadac221 */ /* 0x000fe20000010100 */
[----:B------:R-:W-:Y:S01]  /*2f60*/  ISETP.LE.U32.AND P2, PT, R225, UR22, PT ;  /* 0x00000016e1007c0c */ /* 0x000fe2000bf43070 */
[----:B------:R-:W-:Y:S01]  /*2f70*/  FFMA.FTZ R39, R39, c[0x0][0x23c], -R252 ;  /* 0x00008f0027277a23 */ /* 0x000fe200000108fc */
[----:B------:R-:W-:Y:S01]  /*2f80*/  ISETP.LE.U32.AND P5, PT, R36, UR22, PT ;  /* 0x0000001624007c0c */ /* 0x000fe2000bfa3070 */
[----:B------:R-:W-:Y:S01]  /*2f90*/  FFMA.FTZ R211, R25, c[0x0][0x23c], -R249 ;  /* 0x00008f0019d37a23 */ /* 0x000fe200000108f9 */
[----:B------:R-:W-:Y:S01]  /*2fa0*/  LOP3.LUT R36, R230, 0xffff, RZ, 0xc0, !PT ;  /* 0x0000ffffe6247812 */ /* 0x000fe200078ec0ff */
[----:B------:R-:W-:Y:S01]  /*2fb0*/  FFMA.FTZ R47, R47, c[0x0][0x23c], -R5 ;  /* 0x00008f002f2f7a23 */ /* 0x000fe20000010805 */
[----:B------:R-:W-:Y:S01]  /*2fc0*/  ISETP.LE.U32.AND P1, PT, R37, UR22, PT ;  /* 0x0000001625007c0c */ /* 0x000fe2000bf23070 */
[----:B------:R-:W1:Y:S01]  /*2fd0*/  MUFU.EX2 R196, R196 ;  /* 0x000000c400c47308 */ /* 0x000e620000000800 */
[----:B------:R-:W-:Y:S01]  /*2fe0*/  SHF.R.U32.HI R36, RZ, 0x8, R36 ;  /* 0x00000008ff247819 */ /* 0x000fe20000011624 */
[----:B------:R-:W-:Y:S01]  /*2ff0*/  FFMA.FTZ R45, R45, c[0x0][0x23c], -R249 ;  /* 0x00008f002d2d7a23 */ /* 0x000fe200000108f9 */
[----:B------:R-:W-:Y:S01]  /*3000*/  SHF.R.U32.HI R37, RZ, 0x10, R230 ;  /* 0x00000010ff257819 */ /* 0x000fe200000116e6 */
[----:B------:R-:W-:Y:S01]  /*3010*/  FFMA.FTZ R208, R22, c[0x0][0x23c], -R252 ;  /* 0x00008f0016d07a23 */ /* 0x000fe200000108fc */
[----:B------:R-:W-:Y:S01]  /*3020*/  SHF.R.U32.HI R38, RZ, 0x18, R224 ;  /* 0x00000018ff267819 */ /* 0x000fe200000116e0 */
[----:B------:R-:W-:Y:S01]  /*3030*/  @!P2 FADD.FTZ R188, -R188, -RZ ;  /* 0x800000ffbcbca221 */ /* 0x000fe20000010100 */
[----:B------:R-:W-:Y:S01]  /*3040*/  LOP3.LUT R36, R36, 0xffff, RZ, 0xc0, !PT ;  /* 0x0000ffff24247812 */ /* 0x000fe200078ec0ff */
[----:B------:R-:W-:Y:S01]  /*3050*/  @!P5 FADD.FTZ R193, -R193, -RZ ;  /* 0x800000ffc1c1d221 */ /* 0x000fe20000010100 */
[----:B------:R-:W-:Y:S01]  /*3060*/  LOP3.LUT R37, R37, 0xff, RZ, 0xc0, !PT ;  /* 0x000000ff25257812 */ /* 0x000fe200078ec0ff */
[----:B------:R-:W1:Y:S01]  /*3070*/  MUFU.EX2 R194, R194 ;  /* 0x000000c200c27308 */ /* 0x000e620000000800 */
[----:B------:R-:W-:Y:S01]  /*3080*/  ISETP.LE.U32.AND P2, PT, R38, UR22, PT ;  /* 0x0000001626007c0c */ /* 0x000fe2000bf43070 */
[----:B------:R-:W-:Y:S01]  /*3090*/  @!P1 FADD.FTZ R192, -R192, -RZ ;  /* 0x800000ffc0c09221 */ /* 0x000fe20000010100 */
[----:B------:R-:W-:Y:S01]  /*30a0*/  ISETP.LE.U32.AND P5, PT, R36, UR22, PT ;  /* 0x0000001624007c0c */ /* 0x000fe2000bfa3070 */
[----:B------:R-:W-:Y:S01]  /*30b0*/  FFMA.FTZ R46, R46, c[0x0][0x23c], -R5 ;  /* 0x00008f002e2e7a23 */ /* 0x000fe20000010805 */
[----:B------:R-:W-:Y:S01]  /*30c0*/  ISETP.LE.U32.AND P1, PT, R37, UR22, PT ;  /* 0x0000001625007c0c */ /* 0x000fe2000bf23070 */
[----:B------:R-:W-:Y:S01]  /*30d0*/  IMAD.WIDE.U32 R36, R233, -0x326172a9, RZ ;  /* 0xcd9e8d57e9247825 */ /* 0x000fe200078e00ff */
[C---:B------:R-:W-:Y:S02]  /*30e0*/  LOP3.LUT R33, R32.reuse, 0xffff, RZ, 0xc0, !PT ;  /* 0x0000ffff20217812 */ /* 0x040fe400078ec0ff */
[----:B------:R-:W-:Y:S01]  /*30f0*/  SHF.R.U32.HI R34, RZ, 0x10, R32 ;  /* 0x00000010ff227819 */ /* 0x000fe20000011620 */
[----:B------:R-:W1:Y:S01]  /*3100*/  MUFU.EX2 R198, R198 ;  /* 0x000000c600c67308 */ /* 0x000e620000000800 */
[----:B------:R-:W-:Y:S02]  /*3110*/  SHF.R.U32.HI R33, RZ, 0x8, R33 ;  /* 0x00000008ff217819 */ /* 0x000fe40000011621 */
[----:B------:R-:W-:Y:S01]  /*3120*/  LOP3.LUT R35, R32, 0xff, RZ, 0xc0, !PT ;  /* 0x000000ff20237812 */ /* 0x000fe200078ec0ff */
        /* <DEDUP_REMOVED lines=8> */
[----:B------:R-:W-:Y:S01]  /*31b0*/  SHF.R.U32.HI R230, RZ, 0x18, R230 ;  /* 0x00000018ffe67819 */ /* 0x000fe200000116e6 */
[----:B------:R-:W-:Y:S01]  /*31c0*/  @!P0 FADD.FTZ R194, -R194, -RZ ;  /* 0x800000ffc2c28221 */ /* 0x000fe20000010100 */
[----:B------:R-:W-:Y:S02]  /*31d0*/  ISETP.LE.U32.AND P1, PT, R33, UR22, PT ;  /* 0x0000001621007c0c */ /* 0x000fe4000bf23070 */
[C---:B------:R-:W-:Y:S02]  /*31e0*/  LOP3.LUT R33, R229.reuse, 0xffff, RZ, 0xc0, !PT ;  /* 0x0000ffffe5217812 */ /* 0x040fe400078ec0ff */
[----:B------:R-:W-:Y:S01]  /*31f0*/  ISETP.LE.U32.AND P0, PT, R230, UR22, PT ;  /* 0x00000016e6007c0c */ /* 0x000fe2000bf03070 */
[----:B------:R-:W1:Y:S01]  /*3200*/  MUFU.EX2 R200, R200 ;  /* 0x000000c800c87308 */ /* 0x000e620000000800 */
[----:B------:R-:W-:Y:S02]  /*3210*/  SHF.R.U32.HI R33, RZ, 0x8, R33 ;  /* 0x00000008ff217819 */ /* 0x000fe40000011621 */
[----:B------:R-:W-:Y:S01]  /*3220*/  SHF.R.U32.HI R32, RZ, 0x18, R32 ;  /* 0x00000018ff207819 */ /* 0x000fe20000011620 */
[----:B------:R-:W-:Y:S01]  /*3230*/  @!P2 FADD.FTZ R198, -R198, -RZ ;  /* 0x800000ffc6c6a221 */ /* 0x000fe20000010100 */
[----:B------:R-:W-:Y:S02]  /*3240*/  LOP3.LUT R38, R229, 0xff, RZ, 0xc0, !PT ;  /* 0x000000ffe5267812 */ /* 0x000fe400078ec0ff */
[----:B------:R-:W-:Y:S02]  /*3250*/  LOP3.LUT R33, R33, 0xffff, RZ, 0xc0, !PT ;  /* 0x0000ffff21217812 */ /* 0x000fe400078ec0ff */
[----:B------:R-:W-:Y:S01]  /*3260*/  ISETP.LE.U32.AND P2, PT, R32, UR22, PT ;  /* 0x0000001620007c0c */ /* 0x000fe2000bf43070 */
[----:B------:R-:W3:Y:S01]  /*3270*/  MUFU.EX2 R199, R199 ;  /* 0x000000c700c77308 */ /* 0x000ee20000000800 */
[--C-:B------:R-:W-:Y:S02]  /*3280*/  SHF.R.U32.HI R34, RZ, 0x18, R229.reuse ;  /* 0x00000018ff227819 */ /* 0x100fe400000116e5 */
[----:B------:R-:W-:Y:S01]  /*3290*/  LOP3.LUT R32, R232, 0xff, RZ, 0xc0, !PT ;  /* 0x000000ffe8207812 */ /* 0x000fe200078ec0ff */
[----:B-1----:R-:W-:Y:S01]  /*32a0*/  @!P6 FADD.FTZ R190, -R190, -RZ ;  /* 0x800000ffbebee221 */ /* 0x002fe20000010100 */
[----:B------:R-:W-:Y:S02]  /*32b0*/  ISETP.LE.U32.AND P6, PT, R38, UR22, PT ;  /* 0x0000001626007c0c */ /* 0x000fe4000bfc3070 */
[----:B------:R-:W-:Y:S02]  /*32c0*/  SHF.R.U32.HI R229, RZ, 0x10, R229 ;  /* 0x00000010ffe57819 */ /* 0x000fe400000116e5 */
[----:B------:R-:W-:Y:S01]  /*32d0*/  LOP3.LUT R250, R227, UR24, R250, 0x96, !PT ;  /* 0x00000018e3fa7c12 */ /* 0x000fe2000f8e96fa */
[----:B------:R-:W1:Y:S01]  /*32e0*/  MUFU.EX2 R202, R202 ;  /* 0x000000ca00ca7308 */ /* 0x000e620000000800 */
[----:B------:R-:W-:Y:S01]  /*32f0*/  LOP3.LUT R229, R229, 0xff, RZ, 0xc0, !PT ;  /* 0x000000ffe5e57812 */ /* 0x000fe200078ec0ff */
[----:B------:R-:W-:Y:S01]  /*3300*/  @!P2 FADD.FTZ R165, -R165, -RZ ;  /* 0x800000ffa5a5a221 */ /* 0x000fe20000010100 */
[----:B------:R-:W-:Y:S01]  /*3310*/  ISETP.LE.U32.AND P2, PT, R32, UR22, PT ;  /* 0x0000001620007c0c */ /* 0x000fe2000bf43070 */
[----:B------:R-:W-:Y:S01]  /*3320*/  @!P5 FADD.FTZ R200, -R200, -RZ ;  /* 0x800000ffc8c8d221 */ /* 0x000fe20000010100 */
[----:B------:R-:W-:Y:S02]  /*3330*/  ISETP.LE.U32.AND P5, PT, R33, UR22, PT ;  /* 0x0000001621007c0c */ /* 0x000fe4000bfa3070 */
[----:B------:R-:W-:Y:S02]  /*3340*/  LOP3.LUT R33, R232, 0xffff, RZ, 0xc0, !PT ;  /* 0x0000ffffe8217812 */ /* 0x000fe400078ec0ff */
[----:B------:R-:W-:Y:S01]  /*3350*/  LOP3.LUT R243, R243, 0xffff, RZ, 0xc0, !PT ;  /* 0x0000fffff3f37812 */ /* 0x000fe200078ec0ff */
[----:B------:R-:W2:Y:S01]  /*3360*/  MUFU.EX2 R203, R203 ;  /* 0x000000cb00cb7308 */ /* 0x000ea20000000800 */
[----:B------:R-:W-:Y:S02]  /*3370*/  SHF.R.U32.HI R33, RZ, 0x8, R33 ;  /* 0x00000008ff217819 */ /* 0x000fe40000011621 */
[----:B------:R-:W-:Y:S01]  /*3380*/  LOP3.LUT R237, R237, 0xff, RZ, 0xc0, !PT ;  /* 0x000000ffeded7812 */ /* 0x000fe200078ec0ff */
[----:B---3--:R-:W-:Y:S01]  /*3390*/  @!P0 FADD.FTZ R199, -R199, -RZ ;  /* 0x800000ffc7c78221 */ /* 0x008fe20000010100 */
[----:B------:R-:W-:Y:S02]  /*33a0*/  ISETP.LE.U32.AND P0, PT, R34, UR22, PT ;  /* 0x0000001622007c0c */ /* 0x000fe4000bf03070 */
[--C-:B------:R-:W-:Y:S02]  /*33b0*/  SHF.R.U32.HI R34, RZ, 0x10, R232.reuse ;  /* 0x00000010ff227819 */ /* 0x100fe400000116e8 */
[----:B------:R-:W-:Y:S01]  /*33c0*/  LOP3.LUT R33, R33, 0xffff, RZ, 0xc0, !PT ;  /* 0x0000ffff21217812 */ /* 0x000fe200078ec0ff */
[----:B------:R-:W3:Y:S01]  /*33d0*/  MUFU.EX2 R201, R201 ;  /* 0x000000c900c97308 */ /* 0x000ee20000000800 */
[----:B------:R-:W-:Y:S02]  /*33e0*/  LOP3.LUT R34, R34, 0xff, RZ, 0xc0, !PT ;  /* 0x000000ff22227812 */ /* 0x000fe400078ec0ff */
[----:B------:R-:W-:Y:S01]  /*33f0*/  SHF.R.U32.HI R232, RZ, 0x18, R232 ;  /* 0x00000018ffe87819 */ /* 0x000fe200000116e8 */
[----:B-1----:R-:W-:Y:S01]  /*3400*/  @!P6 FADD.FTZ R202, -R202, -RZ ;  /* 0x800000ffcacae221 */ /* 0x002fe20000010100 */
[----:B------:R-:W-:Y:S02]  /*3410*/  ISETP.LE.U32.AND P6, PT, R34, UR22, PT ;  /* 0x0000001622007c0c */ /* 0x000fe4000bfc3070 */
[----:B------:R-:W-:Y:S02]  /*3420*/  LOP3.LUT R38, R36, 0xffff, RZ, 0xc0, !PT ;  /* 0x0000ffff24267812 */ /* 0x000fe400078ec0ff */
[----:B------:R-:W-:Y:S01]  /*3430*/  SHF.R.U32.HI R247, RZ, 0x8, R247 ;  /* 0x00000008fff77819 */ /* 0x000fe200000116f7 */
[----:B------:R-:W1:Y:S01]  /*3440*/  MUFU.EX2 R210, R210 ;  /* 0x000000d200d27308 */ /* 0x000e620000000800 */
[----:B------:R-:W-:Y:S02]  /*3450*/  SHF.R.U32.HI R38, RZ, 0x8, R38 ;  /* 0x00000008ff267819 */ /* 0x000fe40000011626 */
[----:B------:R-:W-:Y:S01]  /*3460*/  LOP3.LUT R247, R247, 0xffff, RZ, 0xc0, !PT ;  /* 0x0000fffff7f77812 */ /* 0x000fe200078ec0ff */
[----:B--2---:R-:W-:Y:S01]  /*3470*/  @!P5 FADD.FTZ R203, -R203, -RZ ;  /* 0x800000ffcbcbd221 */ /* 0x004fe20000010100 */
[----:B------:R-:W-:Y:S02]  /*3480*/  ISETP.LE.U32.AND P5, PT, R33, UR22, PT ;  /* 0x0000001621007c0c */ /* 0x000fe4000bfa3070 */
[----:B------:R-:W-:Y:S01]  /*3490*/  LOP3.LUT R38, R38, 0xffff, RZ, 0xc0, !PT ;  /* 0x0000ffff26267812 */ /* 0x000fe200078ec0ff */
[----:B------:R-:W2:Y:S01]  /*34a0*/  LDSM.16.M88.4 R32, [R135+0x6c00] ;  /* 0x006c00008720783b */ /* 0x000ea20000000200 */
[----:B------:R-:W-:Y:S01]  /*34b0*/  SHF.R.U32.HI R251, RZ, 0x8, R251 ;  /* 0x00000008fffb7819 */ /* 0x000fe200000116fb */
[----:B------:R-:W4:Y:S01]  /*34c0*/  MUFU.EX2 R209, R209 ;  /* 0x000000d100d17308 */ /* 0x000f220000000800 */
[----:B------:R-:W-:Y:S02]  /*34d0*/  LOP3.LUT R248, R248, 0xff, RZ, 0xc0, !PT ;  /* 0x000000fff8f87812 */ /* 0x000fe400078ec0ff */
[----:B------:R-:W-:Y:S01]  /*34e0*/  LOP3.LUT R251, R251, 0xffff, RZ, 0xc0, !PT ;  /* 0x0000fffffbfb7812 */ /* 0x000fe200078ec0ff */
[----:B---3--:R-:W-:Y:S01]  /*34f0*/  @!P1 FADD.FTZ R201, -R201, -RZ ;  /* 0x800000ffc9c99221 */ /* 0x008fe20000010100 */
[----:B------:R-:W-:Y:S05]  /*3500*/  ISETP.LE.U32.AND P1, PT, R229, UR22, PT ;  /* 0x00000016e5007c0c */ /* 0x000fea000bf23070 */
[----:B------:R-:W-:Y:S01]  /*3510*/  MUFU.EX2 R224, R226 ;  /* 0x000000e200e07308 */ /* 0x000fe20000000800 */
[----:B-1----:R-:W-:Y:S01]  /*3520*/  @!P2 FADD.FTZ R210, -R210, -RZ ;  /* 0x800000ffd2d2a221 */ /* 0x002fe20000010100 */
[----:B------:R-:W-:Y:S08]  /*3530*/  ISETP.LE.U32.AND P2, PT, R245, UR22, PT ;  /* 0x00000016f5007c0c */ /* 0x000ff0000bf43070 */
[----:B------:R1:W-:Y:S01]  /*3540*/  MUFU.EX2 R226, R40 ;  /* 0x0000002800e27308 */ /* 0x0003e20000000800 */
[----:B----4-:R-:W-:Y:S01]  /*3550*/  @!P0 FADD.FTZ R209, -R209, -RZ ;  /* 0x800000ffd1d18221 */ /* 0x010fe20000010100 */
[----:B------:R-:W-:Y:S03]  /*3560*/  ISETP.LE.U32.AND P0, PT, R232, UR22, PT ;  /* 0x00000016e8007c0c */ /* 0x000fe6000bf03070 */
[----:B------:R-:W-:Y:S01]  /*3570*/  @!P2 FADD.FTZ R214, -R214, -RZ ;  /* 0x800000ffd6d6a221 */ /* 0x000fe20000010100 */
[----:B------:R-:W-:Y:S04]  /*3580*/  ISETP.LE.U32.AND P2, PT, R241, UR22, PT ;  /* 0x00000016f1007c0c */ /* 0x000fe8000bf43070 */
[----:B------:R-:W3:Y:S01]  /*3590*/  MUFU.EX2 R212, R212 ;  /* 0x000000d400d47308 */ /* 0x000ee20000000800 */
[-C--:B--2---:R-:W-:Y:S04]  /*35a0*/  HMMA.16816.F32.BF16 R52, R124, R32.reuse, R52 ;  /* 0x000000207c34723c */ /* 0x084fe80000041834 */
[----:B------:R-:W-:Y:S01]  /*35b0*/  @!P0 FADD.FTZ R213, -R213, -RZ ;  /* 0x800000ffd5d58221 */ /* 0x000fe20000010100 */
[----:B------:R-:W-:Y:S04]  /*35c0*/  ISETP.LE.U32.AND P0, PT, R239, UR22, PT ;  /* 0x00000016ef007c0c */ /* 0x000fe8000bf03070 */
[----:B------:R2:W-:Y:S03]  /*35d0*/  MUFU.EX2 R227, R41 ;  /* 0x0000002900e37308 */ /* 0x0005e60000000800 */
[----:B------:R-:W-:Y:S01]  /*35e0*/  @!P2 FADD.FTZ R216, -R216, -RZ ;  /* 0x800000ffd8d8a221 */ /* 0x000fe20000010100 */
[----:B-1----:R-:W-:Y:S02]  /*35f0*/  LOP3.LUT R40, R37, UR23, R234, 0x96, !PT ;  /* 0x0000001725287c12 */ /* 0x002fe4000f8e96ea */
[----:B------:R-:W-:Y:S01]  /*3600*/  SHF.R.U32.HI R37, RZ, 0x10, R36 ;  /* 0x00000010ff257819 */ /* 0x000fe20000011624 */
[C---:B------:R-:W-:Y:S03]  /*3610*/  HMMA.16816.F32.BF16 R56, R100.reuse, R32, R56 ;  /* 0x000000206438723c */ /* 0x040fe60000041838 */
[----:B------:R-:W-:Y:S01]  /*3620*/  LOP3.LUT R37, R37, 0xff, RZ, 0xc0, !PT ;  /* 0x000000ff25257812 */ /* 0x000fe200078ec0ff */
[----:B------:R1:W-:Y:S01]  /*3630*/  MUFU.EX2 R230, R44 ;  /* 0x0000002c00e67308 */ /* 0x0003e20000000800 */
[----:B------:R-:W-:Y:S03]  /*3640*/  @!P0 FADD.FTZ R217, -R217, -RZ ;  /* 0x800000ffd9d98221 */ /* 0x000fe60000010100 */
[-C--:B------:R-:W-:Y:S01]  /*3650*/  HMMA.16816.F32.BF16 R60, R100, R34.reuse, R60 ;  /* 0x00000022643c723c */ /* 0x080fe2000004183c */
[----:B---3--:R-:W-:Y:S01]  /*3660*/  @!P6 FADD.FTZ R212, -R212, -RZ ;  /* 0x800000ffd4d4e221 */ /* 0x008fe20000010100 */
[----:B------:R-:W-:Y:S04]  /*3670*/  ISETP.LE.U32.AND P6, PT, R243, UR22, PT ;  /* 0x00000016f3007c0c */ /* 0x000fe8000bfc3070 */
[----:B------:R-:W3:Y:S01]  /*3680*/  MUFU.EX2 R215, R228 ;  /* 0x000000e400d77308 */ /* 0x000ee20000000800 */
[----:B------:R-:W-:Y:S01]  /*3690*/  FFMA.FTZ R52, R52, c[0x0][0x23c], -R246 ;  /* 0x00008f0034347a23 */ /* 0x000fe200000108f6 */
[----:B------:R-:W-:Y:S01]  /*36a0*/  HMMA.16816.F32.BF16 R64, R124, R34, R64 ;  /* 0x000000227c40723c */ /* 0x000fe20000041840 */
[----:B------:R-:W-:Y:S03]  /*36b0*/  FFMA.FTZ R54, R54, c[0x0][0x23c], -R252 ;  /* 0x00008f0036367a23 */ /* 0x000fe600000108fc */
[----:B--2---:R-:W-:Y:S01]  /*36c0*/  SHF.R.U32.HI R41, RZ, 0x8, R235 ;  /* 0x00000008ff297819 */ /* 0x004fe200000116eb */
[----:B------:R-:W-:Y:S02]  /*36d0*/  FFMA.FTZ R53, R53, c[0x0][0x23c], -R246 ;  /* 0x00008f0035357a23 */ /* 0x000fe400000108f6 */
[----:B------:R-:W-:Y:S01]  /*36e0*/  F2FP.RELU.BF16.PACK_AB R35, R191, R188 ;  /* 0x000000bcbf23723e */ /* 0x000fe200000018ff */
[----:B------:R-:W-:Y:S01]  /*36f0*/  MUFU.EX2 R228, R42 ;  /* 0x0000002a00e47308 */ /* 0x000fe20000000800 */
[----:B------:R-:W-:Y:S03]  /*3700*/  LOP3.LUT R41, R41, 0xffff, RZ, 0xc0, !PT ;  /* 0x0000ffff29297812 */ /* 0x000fe600078ec0ff */
[----:B-1----:R-:W-:Y:S01]  /*3710*/  LOP3.LUT R44, R40, 0xff, RZ, 0xc0, !PT ;  /* 0x000000ff282c7812 */ /* 0x002fe200078ec0ff */
[----:B------:R1:W-:Y:S01]  /*3720*/  STS [R150+0x12400], R35 ;  /* 0x0124002396007388 */ /* 0x0003e20000000800 */
[----:B------:R-:W-:Y:S01]  /*3730*/  ISETP.LE.U32.AND P2, PT, R41, UR22, PT ;  /* 0x0000001629007c0c */ /* 0x000fe2000bf43070 */
[--C-:B------:R-:W-:Y:S01]  /*3740*/  FFMA.FTZ R56, R56, c[0x0][0x23c], -R249.reuse ;  /* 0x00008f0038387a23 */ /* 0x100fe200000108f9 */
[----:B------:R-:W-:Y:S01]  /*3750*/  ISETP.LE.U32.AND P4, PT, R44, UR22, PT ;  /* 0x000000162c007c0c */ /* 0x000fe2000bf83070 */
[----:B------:R-:W-:Y:S01]  /*3760*/  FFMA.FTZ R60, R60, c[0x0][0x23c], -R249 ;  /* 0x00008f003c3c7a23 */ /* 0x000fe200000108f9 */
[----:B------:R-:W-:Y:S01]  /*3770*/  SHF.R.U32.HI R44, RZ, 0x10, R40 ;  /* 0x00000010ff2c7819 */ /* 0x000fe20000011628 */
[----:B------:R2:W-:Y:S01]  /*3780*/  MUFU.EX2 R229, R43 ;  /* 0x0000002b00e57308 */ /* 0x0005e20000000800 */
[----:B------:R-:W-:Y:S01]  /*3790*/  LOP3.LUT R41, R244, 0xff, RZ, 0xc0, !PT ;  /* 0x000000fff4297812 */ /* 0x000fe200078ec0ff */
[----:B------:R-:W-:Y:S01]  /*37a0*/  FFMA.FTZ R62, R62, c[0x0][0x23c], -R5 ;  /* 0x00008f003e3e7a23 */ /* 0x000fe20000010805 */
[----:B------:R-:W-:Y:S01]  /*37b0*/  LOP3.LUT R44, R44, 0xff, RZ, 0xc0, !PT ;  /* 0x000000ff2c2c7812 */ /* 0x000fe200078ec0ff */
[----:B---3--:R-:W-:Y:S01]  /*37c0*/  @!P6 FADD.FTZ R215, -R215, -RZ ;  /* 0x800000ffd7d7e221 */ /* 0x008fe20000010100 */
[----:B------:R-:W-:Y:S01]  /*37d0*/  ISETP.LE.U32.AND P0, PT, R41, UR22, PT ;  /* 0x0000001629007c0c */ /* 0x000fe2000bf03070 */
[--C-:B------:R-:W-:Y:S01]  /*37e0*/  FFMA.FTZ R64, R64, c[0x0][0x23c], -R246.reuse ;  /* 0x00008f0040407a23 */ /* 0x100fe200000108f6 */
[----:B------:R-:W-:Y:S01]  /*37f0*/  LOP3.LUT R41, R40, 0xffff, RZ, 0xc0, !PT ;  /* 0x0000ffff28297812 */ /* 0x000fe200078ec0ff */
[----:B------:R-:W-:Y:S01]  /*3800*/  FFMA.FTZ R246, R65, c[0x0][0x23c], -R246 ;  /* 0x00008f0041f67a23 */ /* 0x000fe200000108f6 */
[----:B------:R-:W-:Y:S01]  /*3810*/  ISETP.LE.U32.AND P6, PT, R237, UR22, PT ;  /* 0x00000016ed007c0c */ /* 0x000fe2000bfc3070 */
[----:B------:R-:W3:Y:S01]  /*3820*/  MUFU.EX2 R221, R221 ;  /* 0x000000dd00dd7308 */ /* 0x000ee20000000800 */
[----:B------:R-:W-:Y:S01]  /*3830*/  SHF.R.U32.HI R41, RZ, 0x8, R41 ;  /* 0x00000008ff297819 */ /* 0x000fe20000011629 */
[----:B------:R-:W-:Y:S01]  /*3840*/  FFMA.FTZ R66, R66, c[0x0][0x23c], -R252 ;  /* 0x00008f0042427a23 */ /* 0x000fe200000108fc */
[----:B------:R-:W-:Y:S01]  /*3850*/  SHF.R.U32.HI R40, RZ, 0x18, R40 ;  /* 0x00000018ff287819 */ /* 0x000fe20000011628 */
[----:B------:R-:W-:Y:S01]  /*3860*/  @!P2 FADD.FTZ R219, -R219, -RZ ;  /* 0x800000ffdbdba221 */ /* 0x000fe20000010100 */
[----:B------:R-:W-:Y:S01]  /*3870*/  LOP3.LUT R41, R41, 0xffff, RZ, 0xc0, !PT ;  /* 0x0000ffff29297812 */ /* 0x000fe200078ec0ff */
[----:B------:R-:W-:Y:S02]  /*3880*/  FFMA.FTZ R58, R58, c[0x0][0x23c], -R5 ;  /* 0x00008f003a3a7a23 */ /* 0x000fe40000010805 */
[--C-:B------:R-:W-:Y:S01]  /*3890*/  FFMA.FTZ R55, R55, c[0x0][0x23c], -R252.reuse ;  /* 0x00008f0037377a23 */ /* 0x100fe200000108fc */
[----:B------:R-:W-:Y:S01]  /*38a0*/  ISETP.LE.U32.AND P2, PT, R41, UR22, PT ;  /* 0x0000001629007c0c */ /* 0x000fe2000bf43070 */
[----:B------:R-:W4:Y:S01]  /*38b0*/  MUFU.EX2 R222, R222 ;  /* 0x000000de00de7308 */ /* 0x000f220000000800 */
[----:B-1----:R-:W-:Y:S01]  /*38c0*/  F2FP.RELU.BF16.PACK_AB R35, R203, R202 ;  /* 0x000000cacb23723e */ /* 0x002fe200000018ff */
[--C-:B------:R-:W-:Y:S02]  /*38d0*/  FFMA.FTZ R57, R57, c[0x0][0x23c], -R249.reuse ;  /* 0x00008f0039397a23 */ /* 0x100fe400000108f9 */
[----:B--2---:R-:W-:Y:S04]  /*38e0*/  IMAD.WIDE.U32 R42, R236, -0x326172a9, RZ ;  /* 0xcd9e8d57ec2a7825 */ /* 0x004fe800078e00ff */
[----:B------:R-:W-:Y:S01]  /*38f0*/  FFMA.FTZ R252, R67, c[0x0][0x23c], -R252 ;  /* 0x00008f0043fc7a23 */ /* 0x000fe200000108fc */
[----:B------:R-:W-:Y:S01]  /*3900*/  LOP3.LUT R239, R43, UR23, R238, 0x96, !PT ;  /* 0x000000172bef7c12 */ /* 0x000fe2000f8e96ee */
[----:B------:R-:W1:Y:S01]  /*3910*/  MUFU.EX2 R220, R220 ;  /* 0x000000dc00dc7308 */ /* 0x000e620000000800 */
[----:B------:R-:W-:Y:S01]  /*3920*/  LOP3.LUT R32, R42, 0xff, RZ, 0xc0, !PT ;  /* 0x000000ff2a207812 */ /* 0x000fe200078ec0ff */
[----:B------:R-:W-:Y:S01]  /*3930*/  FFMA.FTZ R249, R61, c[0x0][0x23c], -R249 ;  /* 0x00008f003df97a23 */ /* 0x000fe200000108f9 */
[----:B------:R-:W-:Y:S01]  /*3940*/  SHF.R.U32.HI R41, RZ, 0x18, R239 ;  /* 0x00000018ff297819 */ /* 0x000fe200000116ef */
[----:B---3--:R-:W-:Y:S01]  /*3950*/  @!P3 FADD.FTZ R221, -R221, -RZ ;  /* 0x800000ffddddb221 */ /* 0x008fe20000010100 */
[----:B------:R-:W-:Y:S01]  /*3960*/  ISETP.LE.U32.AND P3, PT, R44, UR22, PT ;  /* 0x000000162c007c0c */ /* 0x000fe2000bf63070 */
[--C-:B------:R-:W-:Y:S01]  /*3970*/  FFMA.FTZ R59, R59, c[0x0][0x23c], -R5.reuse ;  /* 0x00008f003b3b7a23 */ /* 0x100fe20000010805 */
[----:B------:R-:W-:Y:S01]  /*3980*/  LOP3.LUT R44, R239, 0xff, RZ, 0xc0, !PT ;  /* 0x000000ffef2c7812 */ /* 0x000fe200078ec0ff */
[----:B------:R-:W-:Y:S01]  /*3990*/  FFMA.FTZ R5, R63, c[0x0][0x23c], -R5 ;  /* 0x00008f003f057a23 */ /* 0x000fe20000010805 */
[----:B------:R-:W-:Y:S01]  /*39a0*/  LOP3.LUT R33, R42, 0xffff, RZ, 0xc0, !PT ;  /* 0x0000ffff2a217812 */ /* 0x000fe200078ec0ff */
[----:B------:R-:W2:Y:S01]  /*39b0*/  MUFU.EX2 R223, R223 ;  /* 0x000000df00df7308 */ /* 0x000ea20000000800 */
[----:B------:R-:W-:Y:S02]  /*39c0*/  F2FP.RELU.BF16.PACK_AB R43, R213, R212 ;  /* 0x000000d4d52b723e */ /* 0x000fe400000018ff */
[----:B------:R-:W-:Y:S01]  /*39d0*/  SHF.R.U32.HI R33, RZ, 0x8, R33 ;  /* 0x00000008ff217819 */ /* 0x000fe20000011621 */
[----:B----4-:R-:W-:Y:S01]  /*39e0*/  @!P4 FADD.FTZ R222, -R222, -RZ ;  /* 0x800000ffdedec221 */ /* 0x010fe20000010100 */
[----:B------:R-:W-:Y:S02]  /*39f0*/  ISETP.LE.U32.AND P4, PT, R44, UR22, PT ;  /* 0x000000162c007c0c */ /* 0x000fe4000bf83070 */
[----:B------:R-:W-:Y:S01]  /*3a00*/  LOP3.LUT R33, R33, 0xffff, RZ, 0xc0, !PT ;  /* 0x0000ffff21217812 */ /* 0x000fe200078ec0ff */
[----:B------:R-:W-:Y:S01]  /*3a10*/  @!P3 FADD.FTZ R224, -R224, -RZ ;  /* 0x800000ffe0e0b221 */ /* 0x000fe20000010100 */
[----:B------:R-:W-:Y:S01]  /*3a20*/  F2FP.RELU.BF16.PACK_AB R44, R217, R216 ;  /* 0x000000d8d92c723e */ /* 0x000fe200000018ff */
[----:B------:R-:W3:Y:S01]  /*3a30*/  MUFU.EX2 R225, R39 ;  /* 0x0000002700e17308 */ /* 0x000ee20000000800 */
[----:B-1----:R-:W-:Y:S01]  /*3a40*/  @!P6 FADD.FTZ R220, -R220, -RZ ;  /* 0x800000ffdcdce221 */ /* 0x002fe20000010100 */
[----:B------:R-:W-:Y:S02]  /*3a50*/  ISETP.LE.U32.AND P6, PT, R40, UR22, PT ;  /* 0x0000001628007c0c */ /* 0x000fe4000bfc3070 */
[----:B------:R-:W-:Y:S04]  /*3a60*/  LOP3.LUT R40, R239, 0xffff, RZ, 0xc0, !PT ;  /* 0x0000ffffef287812 */ /* 0x000fe800078ec0ff */
[----:B------:R-:W-:Y:S01]  /*3a70*/  @!P4 FADD.FTZ R226, -R226, -RZ ;  /* 0x800000ffe2e2c221 */ /* 0x000fe20000010100 */
[----:B------:R-:W-:Y:S01]  /*3a80*/  ISETP.LE.U32.AND P4, PT, R32, UR22, PT ;  /* 0x0000001620007c0c */ /* 0x000fe2000bf83070 */
[----:B------:R-:W-:Y:S01]  /*3a90*/  MUFU.EX2 R234, R48 ;  /* 0x0000003000ea7308 */ /* 0x000fe20000000800 */
[----:B------:R-:W-:Y:S02]  /*3aa0*/  SHF.R.U32.HI R40, RZ, 0x8, R40 ;  /* 0x00000008ff287819 */ /* 0x000fe40000011628 */
[--C-:B------:R-:W-:Y:S01]  /*3ab0*/  SHF.R.U32.HI R32, RZ, 0x10, R42.reuse ;  /* 0x00000010ff207819 */ /* 0x100fe2000001162a */
[----:B--2---:R-:W-:Y:S01]  /*3ac0*/  @!P2 FADD.FTZ R223, -R223, -RZ ;  /* 0x800000ffdfdfa221 */ /* 0x004fe20000010100 */
[----:B------:R-:W-:Y:S02]  /*3ad0*/  LOP3.LUT R40, R40, 0xffff, RZ, 0xc0, !PT ;  /* 0x0000ffff28287812 */ /* 0x000fe400078ec0ff */
[----:B------:R-:W-:Y:S02]  /*3ae0*/  ISETP.LE.U32.AND P2, PT, R41, UR22, PT ;  /* 0x0000001629007c0c */ /* 0x000fe4000bf43070 */
[----:B------:R-:W-:Y:S01]  /*3af0*/  ISETP.LE.U32.AND P3, PT, R40, UR22, PT ;  /* 0x0000001628007c0c */ /* 0x000fe2000bf63070 */
[----:B------:R-:W1:Y:S01]  /*3b00*/  MUFU.EX2 R211, R211 ;  /* 0x000000d300d37308 */ /* 0x000e620000000800 */
[----:B------:R-:W-:Y:S01]  /*3b10*/  SHF.R.U32.HI R41, RZ, 0x10, R239 ;  /* 0x00000010ff297819 */ /* 0x000fe200000116ef */
[----:B------:R-:W-:Y:S01]  /*3b20*/  @!P4 FADD.FTZ R230, -R230, -RZ ;  /* 0x800000ffe6e6c221 */ /* 0x000fe20000010100 */
[----:B------:R-:W-:Y:S01]  /*3b30*/  SHF.R.U32.HI R42, RZ, 0x18, R42 ;  /* 0x00000018ff2a7819 */ /* 0x000fe2000001162a */
[----:B---3--:R-:W-:Y:S01]  /*3b40*/  @!P6 FADD.FTZ R225, -R225, -RZ ;  /* 0x800000ffe1e1e221 */ /* 0x008fe20000010100 */
[----:B------:R-:W-:Y:S02]  /*3b50*/  LOP3.LUT R40, R41, 0xff, RZ, 0xc0, !PT ;  /* 0x000000ff29287812 */ /* 0x000fe400078ec0ff */
[----:B------:R-:W-:Y:S02]  /*3b60*/  ISETP.LE.U32.AND P4, PT, R42, UR22, PT ;  /* 0x000000162a007c0c */ /* 0x000fe4000bf83070 */
[----:B------:R-:W-:Y:S01]  /*3b70*/  LOP3.LUT R39, R36, 0xff, RZ, 0xc0, !PT ;  /* 0x000000ff24277812 */ /* 0x000fe200078ec0ff */
[----:B------:R-:W2:Y:S01]  /*3b80*/  MUFU.EX2 R233, R47 ;  /* 0x0000002f00e97308 */ /* 0x000ea20000000800 */
[----:B------:R-:W-:Y:S01]  /*3b90*/  ISETP.LE.U32.AND P6, PT, R40, UR22, PT ;  /* 0x0000001628007c0c */ /* 0x000fe2000bfc3070 */
[----:B------:R-:W-:Y:S01]  /*3ba0*/  @!P2 FADD.FTZ R229, -R229, -RZ ;  /* 0x800000ffe5e5a221 */ /* 0x000fe20000010100 */
[----:B------:R-:W-:Y:S01]  /*3bb0*/  ISETP.LE.U32.AND P2, PT, R39, UR22, PT ;  /* 0x0000001627007c0c */ /* 0x000fe2000bf43070 */
[----:B------:R-:W-:Y:S01]  /*3bc0*/  @!P3 FADD.FTZ R227, -R227, -RZ ;  /* 0x800000ffe3e3b221 */ /* 0x000fe20000010100 */
[----:B------:R-:W-:Y:S02]  /*3bd0*/  ISETP.LE.U32.AND P3, PT, R33, UR22, PT ;  /* 0x0000001621007c0c */ /* 0x000fe4000bf63070 */
[----:B------:R-:W-:Y:S02]  /*3be0*/  LOP3.LUT R32, R32, 0xff, RZ, 0xc0, !PT ;  /* 0x000000ff20207812 */ /* 0x000fe400078ec0ff */
[----:B------:R-:W-:Y:S01]  /*3bf0*/  SHF.R.U32.HI R36, RZ, 0x18, R36 ;  /* 0x00000018ff247819 */ /* 0x000fe20000011624 */
[----:B------:R-:W3:Y:S01]  /*3c00*/  MUFU.EX2 R231, R45 ;  /* 0x0000002d00e77308 */ /* 0x000ee20000000800 */
[--C-:B------:R-:W-:Y:S02]  /*3c10*/  SHF.R.U32.HI R33, RZ, 0x10, R244.reuse ;  /* 0x00000010ff217819 */ /* 0x100fe400000116f4 */
[----:B------:R-:W-:Y:S01]  /*3c20*/  F2FP.RELU.BF16.PACK_AB R39, R195, R192 ;  /* 0x000000c0c327723e */ /* 0x000fe200000018ff */
[----:B-1----:R-:W-:Y:S01]  /*3c30*/  @!P5 FADD.FTZ R211, -R211, -RZ ;  /* 0x800000ffd3d3d221 */ /* 0x002fe20000010100 */
[----:B------:R-:W-:Y:S01]  /*3c40*/  ISETP.LE.U32.AND P5, PT, R240, UR22, PT ;  /* 0x00000016f0007c0c */ /* 0x000fe2000bfa3070 */
[----:B------:R-:W-:Y:S01]  /*3c50*/  @!P6 FADD.FTZ R228, -R228, -RZ ;  /* 0x800000ffe4e4e221 */ /* 0x000fe20000010100 */
[----:B------:R-:W-:Y:S01]  /*3c60*/  ISETP.LE.U32.AND P6, PT, R32, UR22, PT ;  /* 0x0000001620007c0c */ /* 0x000fe2000bfc3070 */
[----:B------:R-:W-:Y:S01]  /*3c70*/  @!P2 FADD.FTZ R234, -R234, -RZ ;  /* 0x800000ffeaeaa221 */ /* 0x000fe20000010100 */
[----:B------:R-:W-:Y:S01]  /*3c80*/  SHF.R.U32.HI R32, RZ, 0x18, R244 ;  /* 0x00000018ff207819 */ /* 0x000fe200000116f4 */
[----:B------:R-:W1:Y:S01]  /*3c90*/  MUFU.EX2 R236, R50 ;  /* 0x0000003200ec7308 */ /* 0x000e620000000800 */
[----:B------:R-:W-:Y:S02]  /*3ca0*/  ISETP.LE.U32.AND P2, PT, R36, UR22, PT ;  /* 0x0000001624007c0c */ /* 0x000fe4000bf43070 */
[----:B------:R-:W-:Y:S01]  /*3cb0*/  LOP3.LUT R33, R33, 0xff, RZ, 0xc0, !PT ;  /* 0x000000ff21217812 */ /* 0x000fe200078ec0ff */
[----:B--2---:R-:W-:Y:S01]  /*3cc0*/  @!P4 FADD.FTZ R233, -R233, -RZ ;  /* 0x800000ffe9e9c221 */ /* 0x004fe20000010100 */
[----:B------:R-:W-:Y:S02]  /*3cd0*/  ISETP.LE.U32.AND P4, PT, R37, UR22, PT ;  /* 0x0000001625007c0c */ /* 0x000fe4000bf83070 */
[----:B------:R-:W-:Y:S02]  /*3ce0*/  F2FP.RELU.BF16.PACK_AB R36, R199, R196 ;  /* 0x000000c4c724723e */ /* 0x000fe400000018ff */
[----:B------:R-:W-:Y:S01]  /*3cf0*/  F2FP.RELU.BF16.PACK_AB R37, R211, R210 ;  /* 0x000000d2d325723e */ /* 0x000fe200000018ff */
[----:B------:R-:W2:Y:S01]  /*3d00*/  MUFU.EX2 R232, R46 ;  /* 0x0000002e00e87308 */ /* 0x000ea20000000800 */
[----:B------:R-:W-:Y:S02]  /*3d10*/  F2FP.RELU.BF16.PACK_AB R41, R193, R190 ;  /* 0x000000bec129723e */ /* 0x000fe400000018ff */
[----:B------:R-:W-:Y:S01]  /*3d20*/  F2FP.RELU.BF16.PACK_AB R42, R223, R222 ;  /* 0x000000dedf2a723e */ /* 0x000fe200000018ff */
[----:B---3--:R-:W-:Y:S01]  /*3d30*/  @!P3 FADD.FTZ R231, -R231, -RZ ;  /* 0x800000ffe7e7b221 */ /* 0x008fe20000010100 */
[----:B------:R-:W-:Y:S02]  /*3d40*/  ISETP.LE.U32.AND P3, PT, R32, UR22, PT ;  /* 0x0000001620007c0c */ /* 0x000fe4000bf63070 */
[----:B------:R-:W-:Y:S02]  /*3d50*/  LOP3.LUT R32, R244, 0xffff, RZ, 0xc0, !PT ;  /* 0x0000fffff4207812 */ /* 0x000fe400078ec0ff */
[----:B------:R-:W-:Y:S01]  /*3d60*/  F2FP.RELU.BF16.PACK_AB R40, R225, R224 ;  /* 0x000000e0e128723e */ /* 0x000fe200000018ff */
[----:B------:R-:W3:Y:S01]  /*3d70*/  MUFU.EX2 R208, R208 ;  /* 0x000000d000d07308 */ /* 0x000ee20000000800 */
[----:B------:R-:W-:Y:S01]  /*3d80*/  SHF.R.U32.HI R32, RZ, 0x8, R32 ;  /* 0x00000008ff207819 */ /* 0x000fe20000011620 */
[----:B-1----:R-:W-:Y:S01]  /*3d90*/  @!P4 FADD.FTZ R236, -R236, -RZ ;  /* 0x800000ffececc221 */ /* 0x002fe20000010100 */
[----:B------:R-:W-:Y:S02]  /*3da0*/  ISETP.LE.U32.AND P4, PT, R33, UR22, PT ;  /* 0x0000001621007c0c */ /* 0x000fe4000bf83070 */
[----:B------:R-:W-:Y:S02]  /*3db0*/  LOP3.LUT R34, R32, 0xffff, RZ, 0xc0, !PT ;  /* 0x0000ffff20227812 */ /* 0x000fe400078ec0ff */
[C---:B------:R-:W-:Y:S03]  /*3dc0*/  LOP3.LUT R32, R250.reuse, 0xffff, RZ, 0xc0, !PT ;  /* 0x0000fffffa207812 */ /* 0x040fe600078ec0ff */
[----:B------:R-:W1:Y:S01]  /*3dd0*/  MUFU.EX2 R237, R51 ;  /* 0x0000003300ed7308 */ /* 0x000e620000000800 */
[----:B------:R-:W-:Y:S02]  /*3de0*/  LOP3.LUT R33, R250, 0xff, RZ, 0xc0, !PT ;  /* 0x000000fffa217812 */ /* 0x000fe400078ec0ff */
[----:B------:R-:W-:Y:S01]  /*3df0*/  SHF.R.U32.HI R32, RZ, 0x8, R32 ;  /* 0x00000008ff207819 */ /* 0x000fe20000011620 */
[----:B--2---:R-:W-:Y:S01]  /*3e00*/  @!P6 FADD.FTZ R232, -R232, -RZ ;  /* 0x800000ffe8e8e221 */ /* 0x004fe20000010100 */
[----:B------:R-:W-:Y:S02]  /*3e10*/  ISETP.LE.U32.AND P6, PT, R38, UR22, PT ;  /* 0x0000001626007c0c */ /* 0x000fe4000bfc3070 */
[----:B------:R-:W-:Y:S02]  /*3e20*/  LOP3.LUT R32, R32, 0xffff, RZ, 0xc0, !PT ;  /* 0x0000ffff20207812 */ /* 0x000fe400078ec0ff */
[----:B------:R-:W-:Y:S01]  /*3e30*/  F2FP.RELU.BF16.PACK_AB R38, R197, R194 ;  /* 0x000000c2c526723e */ /* 0x000fe200000018ff */
[----:B------:R-:W2:Y:S01]  /*3e40*/  MUFU.EX2 R238, R52 ;  /* 0x0000003400ee7308 */ /* 0x000ea20000000800 */
[----:B------:R-:W-:Y:S01]  /*3e50*/  F2FP.RELU.BF16.PACK_AB R46, R215, R214 ;  /* 0x000000d6d72e723e */ /* 0x000fe200000018ff */
[----:B---3--:R-:W-:Y:S01]  /*3e60*/  @!P1 FADD.FTZ R208, -R208, -RZ ;  /* 0x800000ffd0d09221 */ /* 0x008fe20000010100 */
[----:B------:R-:W-:Y:S07]  /*3e70*/  ISETP.LE.U32.AND P1, PT, R242, UR22, PT ;  /* 0x00000016f2007c0c */ /* 0x000fee000bf23070 */
[----:B------:R-:W3:Y:S01]  /*3e80*/  MUFU.EX2 R240, R54 ;  /* 0x0000003600f07308 */ /* 0x000ee20000000800 */
[----:B-1----:R-:W-:Y:S01]  /*3e90*/  @!P2 FADD.FTZ R237, -R237, -RZ ;  /* 0x800000ffededa221 */ /* 0x002fe20000010100 */
[----:B------:R-:W-:Y:S02]  /*3ea0*/  ISETP.LE.U32.AND P2, PT, R33, UR22, PT ;  /* 0x0000001621007c0c */ /* 0x000fe4000bf43070 */
[--C-:B------:R-:W-:Y:S02]  /*3eb0*/  SHF.R.U32.HI R33, RZ, 0x10, R250.reuse ;  /* 0x00000010ff217819 */ /* 0x100fe400000116fa */
[----:B------:R-:W-:Y:S04]  /*3ec0*/  SHF.R.U32.HI R250, RZ, 0x18, R250 ;  /* 0x00000018fffa7819 */ /* 0x000fe800000116fa */
[----:B------:R-:W1:Y:S01]  /*3ed0*/  MUFU.EX2 R235, R49 ;  /* 0x0000003100eb7308 */ /* 0x000e620000000800 */
[----:B------:R-:W-:Y:S01]  /*3ee0*/  LOP3.LUT R33, R33, 0xff, RZ, 0xc0, !PT ;  /* 0x000000ff21217812 */ /* 0x000fe200078ec0ff */
[----:B--2---:R-:W-:Y:S01]  /*3ef0*/  @!P0 FADD.FTZ R238, -R238, -RZ ;  /* 0x800000ffeeee8221 */ /* 0x004fe20000010100 */
[----:B------:R-:W-:Y:S02]  /*3f00*/  ISETP.LE.U32.AND P0, PT, R32, UR22, PT ;  /* 0x0000001620007c0c */ /* 0x000fe4000bf03070 */
[----:B------:R-:W-:Y:S05]  /*3f10*/  LOP3.LUT R32, R7, 0xff, RZ, 0xc0, !PT ;  /* 0x000000ff07207812 */ /* 0x000fea00078ec0ff */
[----:B------:R-:W2:Y:S01]  /*3f20*/  MUFU.EX2 R245, R64 ;  /* 0x0000004000f57308 */ /* 0x000ea20000000800 */
[----:B---3--:R-:W-:Y:S01]  /*3f30*/  @!P4 FADD.FTZ R240, -R240, -RZ ;  /* 0x800000fff0f0c221 */ /* 0x008fe20000010100 */
[----:B------:R-:W-:Y:S02]  /*3f40*/  ISETP.LE.U32.AND P4, PT, R33, UR22, PT ;  /* 0x0000001621007c0c */ /* 0x000fe4000bf83070 */
[----:B------:R-:W-:Y:S06]  /*3f50*/  F2FP.RELU.BF16.PACK_AB R33, R189, R172 ;  /* 0x000000acbd21723e */ /* 0x000fec00000018ff */
[----:B------:R-:W3:Y:S01]  /*3f60*/  MUFU.EX2 R242, R56 ;  /* 0x0000003800f27308 */ /* 0x000ee20000000800 */
[----:B------:R4:W-:Y:S01]  /*3f70*/  STS [R150+0x12000], R33 ;  /* 0x0120002196007388 */ /* 0x0009e20000000800 */
[----:B-1----:R-:W-:Y:S01]  /*3f80*/  @!P6 FADD.FTZ R235, -R235, -RZ ;  /* 0x800000ffebebe221 */ /* 0x002fe20000010100 */
[----:B------:R-:W-:Y:S02]  /*3f90*/  ISETP.LE.U32.AND P6, PT, R34, UR22, PT ;  /* 0x0000001622007c0c */ /* 0x000fe4000bfc3070 */
[----:B------:R-:W-:Y:S05]  /*3fa0*/  F2FP.RELU.BF16.PACK_AB R34, R201, R198 ;  /* 0x000000c6c922723e */ /* 0x000fea00000018ff */
[----:B------:R-:W1:Y:S01]  /*3fb0*/  MUFU.EX2 R246, R246 ;  /* 0x000000f600f67308 */ /* 0x000e620000000800 */
[----:B------:R1:W-:Y:S01]  /*3fc0*/  STS [R153+0x12000], R34 ;  /* 0x0120002299007388 */ /* 0x0003e20000000800 */
[----:B--2---:R-:W-:Y:S01]  /*3fd0*/  @!P1 FADD.FTZ R245, -R245, -RZ ;  /* 0x800000fff5f59221 */ /* 0x004fe20000010100 */
[----:B------:R-:W-:Y:S02]  /*3fe0*/  ISETP.LE.U32.AND P1, PT, R32, UR22, PT ;  /* 0x0000001620007c0c */ /* 0x000fe4000bf23070 */
[----:B------:R-:W-:Y:S05]  /*3ff0*/  F2FP.RELU.BF16.PACK_AB R32, R165, R200 ;  /* 0x000000c8a520723e */ /* 0x000fea00000018ff */
[----:B------:R-:W2:Y:S01]  /*4000*/  MUFU.EX2 R239, R53 ;  /* 0x0000003500ef7308 */ /* 0x000ea20000000800 */
[----:B------:R2:W-:Y:S01]  /*4010*/  STS [R153+0x12400], R32 ;  /* 0x0124002099007388 */ /* 0x0005e20000000800 */
[----:B---3--:R-:W-:Y:S01]  /*4020*/  @!P2 FADD.FTZ R242, -R242, -RZ ;  /* 0x800000fff2f2a221 */ /* 0x008fe20000010100 */
[----:B------:R-:W-:Y:S02]  /*4030*/  ISETP.LE.U32.AND P2, PT, R247, UR22, PT ;  /* 0x00000016f7007c0c */ /* 0x000fe4000bf43070 */
[----:B------:R3:W-:Y:S01]  /*4040*/  STS [R150+0x14000], R41 ;  /* 0x0140002996007388 */ /* 0x0007e20000000800 */
[----:B----4-:R-:W-:Y:S03]  /*4050*/  F2FP.RELU.BF16.PACK_AB R33, R209, R208 ;  /* 0x000000d0d121723e */ /* 0x010fe600000018ff */
[----:B------:R4:W-:Y:S01]  /*4060*/  STS [R150+0x14400], R39 ;  /* 0x0144002796007388 */ /* 0x0009e20000000800 */
[----:B------:R-:W4:Y:S03]  /*4070*/  MUFU.EX2 R244, R58 ;  /* 0x0000003a00f47308 */ /* 0x000f260000000800 */
[----:B------:R4:W-:Y:S01]  /*4080*/  STS [R153+0x14000], R38 ;  /* 0x0140002699007388 */ /* 0x0009e20000000800 */
[----:B-1----:R-:W-:Y:S03]  /*4090*/  F2FP.RELU.BF16.PACK_AB R34, R219, R218 ;  /* 0x000000dadb22723e */ /* 0x002fe600000018ff */
[----:B------:R1:W-:Y:S01]  /*40a0*/  STS [R153+0x14400], R36 ;  /* 0x0144002499007388 */ /* 0x0003e20000000800 */
[----:B------:R-:W-:Y:S01]  /*40b0*/  @!P2 FADD.FTZ R246, -R246, -RZ ;  /* 0x800000fff6f6a221 */ /* 0x000fe20000010100 */
[----:B------:R-:W-:Y:S01]  /*40c0*/  ISETP.LE.U32.AND P2, PT, R251, UR22, PT ;  /* 0x00000016fb007c0c */ /* 0x000fe2000bf43070 */
[----:B------:R-:W1:Y:S01]  /*40d0*/  MUFU.EX2 R241, R55 ;  /* 0x0000003700f17308 */ /* 0x000e620000000800 */
[----:B------:R1:W-:Y:S01]  /*40e0*/  STS [R152+0x12000], R35 ;  /* 0x0120002398007388 */ /* 0x0003e20000000800 */
[----:B--2---:R-:W-:Y:S01]  /*40f0*/  @!P6 FADD.FTZ R239, -R239, -RZ ;  /* 0x800000ffefefe221 */ /* 0x004fe20000010100 */
[----:B------:R-:W-:Y:S02]  /*4100*/  ISETP.LE.U32.AND P6, PT, R248, UR22, PT ;  /* 0x00000016f8007c0c */ /* 0x000fe4000bfc3070 */
[----:B------:R2:W-:Y:S01]  /*4110*/  STS [R152+0x12400], R33 ;  /* 0x0124002198007388 */ /* 0x0005e20000000800 */
[----:B------:R-:W-:Y:S03]  /*4120*/  F2FP.RELU.BF16.PACK_AB R32, R221, R220 ;  /* 0x000000dcdd20723e */ /* 0x000fe600000018ff */
[----:B------:R2:W-:Y:S01]  /*4130*/  STS [R159+0x12000], R34 ;  /* 0x012000229f007388 */ /* 0x0005e20000000800 */
[----:B---3--:R-:W-:Y:S01]  /*4140*/  F2FP.RELU.BF16.PACK_AB R41, R235, R234 ;  /* 0x000000eaeb29723e */ /* 0x008fe200000018ff */
[----:B------:R-:W3:Y:S02]  /*4150*/  MUFU.EX2 R243, R57 ;  /* 0x0000003900f37308 */ /* 0x000ee40000000800 */
[----:B------:R3:W-:Y:S01]  /*4160*/  STS [R159+0x12400], R32 ;  /* 0x012400209f007388 */ /* 0x0007e20000000800 */
[----:B----4-:R-:W-:Y:S01]  /*4170*/  F2FP.RELU.BF16.PACK_AB R39, R237, R236 ;  /* 0x000000eced27723e */ /* 0x010fe200000018ff */
[----:B------:R-:W-:Y:S01]  /*4180*/  @!P4 FADD.FTZ R244, -R244, -RZ ;  /* 0x800000fff4f4c221 */ /* 0x000fe20000010100 */
[----:B------:R-:W-:Y:S01]  /*4190*/  ISETP.LE.U32.AND P4, PT, R250, UR22, PT ;  /* 0x00000016fa007c0c */ /* 0x000fe2000bf83070 */
[----:B------:R4:W-:Y:S01]  /*41a0*/  STS [R152+0x14000], R37 ;  /* 0x0140002598007388 */ /* 0x0009e20000000800 */
[----:B------:R-:W-:Y:S03]  /*41b0*/  F2FP.RELU.BF16.PACK_AB R38, R227, R226 ;  /* 0x000000e2e326723e */ /* 0x000fe600000018ff */
[----:B------:R-:W-:Y:S01]  /*41c0*/  STS [R152+0x14400], R43 ;  /* 0x0144002b98007388 */ /* 0x000fe20000000800 */
[----:B-1----:R-:W-:Y:S01]  /*41d0*/  F2FP.RELU.BF16.PACK_AB R36, R229, R228 ;  /* 0x000000e4e524723e */ /* 0x002fe200000018ff */
[----:B------:R-:W1:Y:S01]  /*41e0*/  MUFU.EX2 R251, R66 ;  /* 0x0000004200fb7308 */ /* 0x000e620000000800 */
[----:B------:R-:W-:Y:S01]  /*41f0*/  @!P3 FADD.FTZ R241, -R241, -RZ ;  /* 0x800000fff1f1b221 */ /* 0x000fe20000010100 */
[----:B------:R-:W-:Y:S01]  /*4200*/  ISETP.LE.U32.AND P3, PT, R9, UR22, PT ;  /* 0x0000001609007c0c */ /* 0x000fe2000bf63070 */
[----:B------:R-:W-:Y:S01]  /*4210*/  STS [R159+0x14000], R46 ;  /* 0x0140002e9f007388 */ /* 0x000fe20000000800 */
[----:B------:R-:W-:Y:S02]  /*4220*/  F2FP.RELU.BF16.PACK_AB R35, R233, R232 ;  /* 0x000000e8e923723e */ /* 0x000fe400000018ff */
[----:B--2---:R-:W-:Y:S01]  /*4230*/  F2FP.RELU.BF16.PACK_AB R33, R246, R245 ;  /* 0x000000f5f621723e */ /* 0x004fe200000018ff */
[----:B------:R-:W-:Y:S03]  /*4240*/  STS [R159+0x14400], R44 ;  /* 0x0144002c9f007388 */ /* 0x000fe60000000800 */
[----:B------:R-:W2:Y:S01]  /*4250*/  MUFU.EX2 R252, R252 ;  /* 0x000000fc00fc7308 */ /* 0x000ea20000000800 */
[----:B------:R-:W-:Y:S01]  /*4260*/  F2FP.RELU.BF16.PACK_AB R34, R239, R238 ;  /* 0x000000eeef22723e */ /* 0x000fe200000018ff */
[----:B---3--:R-:W-:Y:S01]  /*4270*/  @!P0 FADD.FTZ R243, -R243, -RZ ;  /* 0x800000fff3f38221 */ /* 0x008fe20000010100 */
[----:B------:R-:W-:Y:S01]  /*4280*/  ISETP.LE.U32.AND P0, PT, R6, UR22, PT ;  /* 0x0000001606007c0c */ /* 0x000fe2000bf03070 */
[----:B------:R3:W-:Y:S01]  /*4290*/  STS [R151+0x12000], R42 ;  /* 0x0120002a97007388 */ /* 0x0007e20000000800 */
[----:B------:R-:W-:Y:S01]  /*42a0*/  F2FP.RELU.BF16.PACK_AB R32, R241, R240 ;  /* 0x000000f0f120723e */ /* 0x000fe200000018ff */
[----:B------:R-:W-:Y:S02]  /*42b0*/  ULDC.64 UR22, c[0x0][0x118] ;  /* 0x0000460000167ab9 */ /* 0x000fe40000000a00 */
[----:B------:R3:W-:Y:S01]  /*42c0*/  STS [R151+0x12400], R40 ;  /* 0x0124002897007388 */ /* 0x0007e20000000800 */
[----:B----4-:R-:W-:Y:S01]  /*42d0*/  F2FP.RELU.BF16.PACK_AB R37, R231, R230 ;  /* 0x000000e6e725723e */ /* 0x010fe200000018ff */
[----:B------:R-:W4:Y:S02]  /*42e0*/  MUFU.EX2 R247, R59 ;  /* 0x0000003b00f77308 */ /* 0x000f240000000800 */
[----:B------:R3:W-:Y:S01]  /*42f0*/  STS [R156+0x12000], R41 ;  /* 0x012000299c007388 */ /* 0x0007e20000000800 */
[----:B-1----:R-:W-:Y:S03]  /*4300*/  @!P6 FADD.FTZ R251, -R251, -RZ ;  /* 0x800000fffbfbe221 */ /* 0x002fe60000010100 */
[----:B------:R-:W-:Y:S04]  /*4310*/  STS [R156+0x12400], R39 ;  /* 0x012400279c007388 */ /* 0x000fe80000000800 */
[----:B------:R-:W1:Y:S01]  /*4320*/  MUFU.EX2 R248, R60 ;  /* 0x0000003c00f87308 */ /* 0x000e620000000800 */
[----:B------:R-:W-:Y:S01]  /*4330*/  STS [R151+0x14000], R38 ;  /* 0x0140002697007388 */ /* 0x000fe20000000800 */
[----:B--2---:R-:W-:Y:S03]  /*4340*/  @!P5 FADD.FTZ R252, -R252, -RZ ;  /* 0x800000fffcfcd221 */ /* 0x004fe60000010100 */
[----:B------:R-:W-:Y:S04]  /*4350*/  STS [R151+0x14400], R36 ;  /* 0x0144002497007388 */ /* 0x000fe80000000800 */
[----:B------:R-:W-:Y:S01]  /*4360*/  STS [R156+0x14000], R37 ;  /* 0x014000259c007388 */ /* 0x000fe20000000800 */
[----:B------:R-:W2:Y:S01]  /*4370*/  MUFU.EX2 R250, R62 ;  /* 0x0000003e00fa7308 */ /* 0x000ea20000000800 */
[----:B------:R-:W-:Y:S02]  /*4380*/  F2FP.RELU.BF16.PACK_AB R45, R252, R251 ;  /* 0x000000fbfc2d723e */ /* 0x000fe400000018ff */
[----:B------:R-:W-:Y:S01]  /*4390*/  STS [R156+0x14400], R35 ;  /* 0x014400239c007388 */ /* 0x000fe20000000800 */
[----:B----4-:R-:W-:Y:S01]  /*43a0*/  @!P4 FADD.FTZ R247, -R247, -RZ ;  /* 0x800000fff7f7c221 */ /* 0x010fe20000010100 */
[----:B---3--:R-:W-:Y:S02]  /*43b0*/  F2FP.RELU.BF16.PACK_AB R42, R243, R242 ;  /* 0x000000f2f32a723e */ /* 0x008fe400000018ff */
[----:B------:R-:W-:Y:S01]  /*43c0*/  STS [R155+0x12000], R34 ;  /* 0x012000229b007388 */ /* 0x000fe20000000800 */
[----:B------:R-:W-:Y:S02]  /*43d0*/  FSETP.GE.FTZ.AND P4, PT, R172, RZ, PT ;  /* 0x000000ffac00720b */ /* 0x000fe40003f96000 */
[----:B------:R-:W3:Y:S01]  /*43e0*/  MUFU.EX2 R249, R249 ;  /* 0x000000f900f97308 */ /* 0x000ee20000000800 */
[----:B------:R-:W-:Y:S01]  /*43f0*/  STS [R155+0x12400], R32 ;  /* 0x012400209b007388 */ /* 0x000fe20000000800 */
[----:B------:R-:W-:Y:S01]  /*4400*/  F2FP.RELU.BF16.PACK_AB R40, R247, R244 ;  /* 0x000000f4f728723e */ /* 0x000fe200000018ff */
[----:B-1----:R-:W-:Y:S02]  /*4410*/  @!P3 FADD.FTZ R248, -R248, -RZ ;  /* 0x800000fff8f8b221 */ /* 0x002fe40000010100 */
[----:B------:R-:W-:Y:S01]  /*4420*/  STS [R154+0x12000], R33 ;  /* 0x012000219a007388 */ /* 0x000fe20000000800 */
[----:B------:R-:W-:Y:S03]  /*4430*/  FSETP.GE.FTZ.AND P3, PT, R189, RZ, PT ;  /* 0x000000ffbd00720b */ /* 0x000fe60003f76000 */
[----:B------:R-:W-:Y:S01]  /*4440*/  STS [R154+0x12400], R45 ;  /* 0x0124002d9a007388 */ /* 0x000fe20000000800 */
[----:B------:R-:W1:Y:S03]  /*4450*/  MUFU.EX2 R129, R5 ;  /* 0x0000000500817308 */ /* 0x000e660000000800 */
[----:B------:R-:W-:Y:S01]  /*4460*/  STS [R155+0x14000], R42 ;  /* 0x0140002a9b007388 */ /* 0x000fe20000000800 */
[----:B--2---:R-:W-:Y:S01]  /*4470*/  @!P1 FADD.FTZ R250, -R250, -RZ ;  /* 0x800000fffafa9221 */ /* 0x004fe20000010100 */
[----:B------:R-:W-:Y:S02]  /*4480*/  FSETP.GE.FTZ.AND P1, PT, R201, RZ, PT ;  /* 0x000000ffc900720b */ /* 0x000fe40003f36000 */
[----:B------:R-:W-:Y:S01]  /*4490*/  STS [R155+0x14400], R40 ;  /* 0x014400289b007388 */ /* 0x000fe20000000800 */
[----:B---3--:R-:W-:Y:S01]  /*44a0*/  @!P2 FADD.FTZ R249, -R249, -RZ ;  /* 0x800000fff9f9a221 */ /* 0x008fe20000010100 */
[----:B------:R-:W-:Y:S04]  /*44b0*/  FSETP.GE.FTZ.AND P2, PT, R198, RZ, PT ;  /* 0x000000ffc600720b */ /* 0x000fe80003f56000 */
[----:B------:R-:W-:Y:S01]  /*44c0*/  F2FP.RELU.BF16.PACK_AB R43, R249, R248 ;  /* 0x000000f8f92b723e */ /* 0x000fe200000018ff */
[----:B-1----:R-:W-:Y:S04]  /*44d0*/  @!P0 FADD.FTZ R129, -R129, -RZ ;  /* 0x800000ff81818221 */ /* 0x002fe80000010100 */
[----:B------:R-:W-:Y:S01]  /*44e0*/  STS [R154+0x14000], R43 ;  /* 0x0140002b9a007388 */ /* 0x000fe20000000800 */
[C---:B------:R-:W-:Y:S02]  /*44f0*/  LEA R186, P0, R162.reuse, R186, 0x2 ;  /* 0x000000baa2ba7211 */ /* 0x040fe400078010ff */
[----:B------:R-:W-:Y:S02]  /*4500*/  F2FP.RELU.BF16.PACK_AB R41, R129, R250 ;  /* 0x000000fa8129723e */ /* 0x000fe400000018ff */
[----:B------:R-:W-:Y:S02]  /*4510*/  LEA.HI.X.SX32 R187, R162, R187, 0x2, P0 ;  /* 0x000000bba2bb7211 */ /* 0x000fe400000f16ff */
[----:B------:R-:W-:Y:S01]  /*4520*/  FSETP.GE.FTZ.AND P0, PT, R202, RZ, PT ;  /* 0x000000ffca00720b */ /* 0x000fe20003f16000 */
[----:B------:R-:W-:Y:S04]  /*4530*/  STS [R154+0x14400], R41 ;  /* 0x014400299a007388 */ /* 0x000fe80000000800 */
[----:B------:R-:W-:Y:S08]  /*4540*/  LDSM.16.M88.4 R64, [R2+0x4000] ;  /* 0x004000000240783b */ /* 0x000ff00000000200 */
[----:B------:R-:W1:Y:S08]  /*4550*/  LDSM.16.M88.4 R32, [R142+0x8000] ;  /* 0x008000008e20783b */ /* 0x000e700000000200 */
[----:B------:R-:W2:Y:S08]  /*4560*/  LDSM.16.M88.4 R60, [R2+0x5000] ;  /* 0x00500000023c783b */ /* 0x000eb00000000200 */
[----:B------:R-:W3:Y:S08]  /*4570*/  LDSM.16.M88.4 R36, [R142+0x8400] ;  /* 0x008400008e24783b */ /* 0x000ef00000000200 */
[----:B------:R-:W4:Y:S08]  /*4580*/  LDSM.16.M88.4 R48, [R142+0x8800] ;  /* 0x008800008e30783b */ /* 0x000f300000000200 */
        /* <DEDUP_REMOVED lines=9> */
[-C--:B---3--:R-:W-:Y:S07]  /*4620*/  HMMA.16816.F32.BF16 R20, R64, R36.reuse, RZ ;  /* 0x000000244014723c */ /* 0x088fee00000418ff */
[----:B------:R-:W3:Y:S01]  /*4630*/  LDSM.16.M88.4 R120, [R135+0x8800] ;  /* 0x008800008778783b */ /* 0x000ee20000000200 */
[C---:B------:R-:W-:Y:S07]  /*4640*/  HMMA.16816.F32.BF16 R24, R60.reuse, R36, RZ ;  /* 0x000000243c18723c */ /* 0x040fee00000418ff */
[----:B------:R-:W1:Y:S01]  /*4650*/  LDSM.16.M88.4 R124, [R135+0x8c00] ;  /* 0x008c0000877c783b */ /* 0x000e620000000200 */
        /* <DEDUP_REMOVED lines=16> */
[----:B------:R-:W-:Y:S01]  /*4760*/  FADD.FTZ R130, -R207, R17 ;  /* 0x00000011cf827221 */ /* 0x000fe20000010100 */
[-C--:B------:R-:W-:Y:S04]  /*4770*/  HMMA.16816.F32.BF16 R28, R112, R118.reuse, R28 ;  /* 0x00000076701c723c */ /* 0x080fe8000004181c */
[-C--:B------:R-:W-:Y:S02]  /*4780*/  FSEL R130, R130, R207.reuse, P1 ;  /* 0x000000cf82827208 */ /* 0x080fe40000800000 */
[----:B------:R-:W-:Y:S02]  /*4790*/  FSETP.GE.FTZ.AND P1, PT, R222, RZ, PT ;  /* 0x000000ffde00720b */ /* 0x000fe40003f36000 */
[C---:B------:R-:W-:Y:S01]  /*47a0*/  HMMA.16816.F32.BF16 R32, R104.reuse, R118, R32 ;  /* 0x000000766820723c */ /* 0x040fe20000041820 */
[----:B------:R-:W-:Y:S06]  /*47b0*/  FMUL.FTZ R201, R201, R130 ;  /* 0x00000082c9c97220 */ /* 0x000fec0000410000 */
[C---:B------:R-:W-:Y:S01]  /*47c0*/  FADD.FTZ R118, -R207.reuse, R4 ;  /* 0x00000004cf767221 */ /* 0x040fe20000010100 */
[-C--:B---3--:R-:W-:Y:S04]  /*47d0*/  HMMA.16816.F32.BF16 R36, R104, R120.reuse, R36 ;  /* 0x000000786824723c */ /* 0x088fe80000041824 */
[----:B------:R-:W-:Y:S01]  /*47e0*/  FSEL R17, R118, R207, P4 ;  /* 0x000000cf76117208 */ /* 0x000fe20002000000 */
[----:B------:R-:W-:Y:S01]  /*47f0*/  FADD.FTZ R118, -R207, R21 ;  /* 0x00000015cf767221 */ /* 0x000fe20000010100 */
[----:B------:R-:W-:Y:S02]  /*4800*/  FSETP.GE.FTZ.AND P4, PT, R203, RZ, PT ;  /* 0x000000ffcb00720b */ /* 0x000fe40003f96000 */
[C---:B------:R-:W-:Y:S01]  /*4810*/  HMMA.16816.F32.BF16 R40, R112.reuse, R120, R40 ;  /* 0x000000787028723c */ /* 0x040fe20000041828 */
[----:B------:R-:W-:Y:S03]  /*4820*/  FMUL.FTZ R172, R172, R17 ;  /* 0x00000011acac7220 */ /* 0x000fe60000410000 */
[-C--:B------:R-:W-:Y:S02]  /*4830*/  FSEL R118, R118, R207.reuse, P4 ;  /* 0x000000cf76767208 */ /* 0x080fe40002000000 */
[----:B------:R-:W-:Y:S02]  /*4840*/  FSETP.GE.FTZ.AND P4, PT, R240, RZ, PT ;  /* 0x000000fff000720b */ /* 0x000fe40003f96000 */
[C---:B------:R-:W-:Y:S01]  /*4850*/  FADD.FTZ R32, -R207.reuse, R32 ;  /* 0x00000020cf207221 */ /* 0x040fe20000010100 */
[-C--:B------:R-:W-:Y:S03]  /*4860*/  HMMA.16816.F32.BF16 R44, R112, R122.reuse, R44 ;  /* 0x0000007a702c723c */ /* 0x080fe6000004182c */
[C---:B------:R-:W-:Y:S02]  /*4870*/  FADD.FTZ R33, -R207.reuse, R33 ;  /* 0x00000021cf217221 */ /* 0x040fe40000010100 */
[C---:B------:R-:W-:Y:S02]  /*4880*/  FADD.FTZ R35, -R206.reuse, R35 ;  /* 0x00000023ce237221 */ /* 0x040fe40000010100 */
[C---:B------:R-:W-:Y:S01]  /*4890*/  FADD.FTZ R37, -R207.reuse, R37 ;  /* 0x00000025cf257221 */ /* 0x040fe20000010100 */
[C---:B------:R-:W-:Y:S01]  /*48a0*/  HMMA.16816.F32.BF16 R48, R104.reuse, R122, R48 ;  /* 0x0000007a6830723c */ /* 0x040fe20000041830 */
[----:B------:R-:W-:Y:S03]  /*48b0*/  FADD.FTZ R36, -R207, R36 ;  /* 0x00000024cf247221 */ /* 0x000fe60000010100 */
[----:B------:R-:W-:Y:S02]  /*48c0*/  FADD.FTZ R39, -R206, R39 ;  /* 0x00000027ce277221 */ /* 0x000fe40000010100 */
[----:B------:R-:W-:Y:S01]  /*48d0*/  FMUL.FTZ R203, R203, R118 ;  /* 0x00000076cbcb7220 */ /* 0x000fe20000410000 */
[-C--:B------:R-:W-:Y:S01]  /*48e0*/  FSEL R36, R36, R207.reuse, P1 ;  /* 0x000000cf24247208 */ /* 0x080fe20000800000 */
[C---:B------:R-:W-:Y:S01]  /*48f0*/  FADD.FTZ R122, -R207.reuse, R5 ;  /* 0x00000005cf7a7221 */ /* 0x040fe20000010100 */
[-C--:B------:R-:W-:Y:S01]  /*4900*/  HMMA.16816.F32.BF16 R52, R104, R124.reuse, R52 ;  /* 0x0000007c6834723c */ /* 0x080fe20000041834 */
[----:B------:R-:W-:Y:S02]  /*4910*/  FSETP.GE.FTZ.AND P1, PT, R234, RZ, PT ;  /* 0x000000ffea00720b */ /* 0x000fe40003f36000 */
[----:B------:R-:W-:Y:S01]  /*4920*/  FADD.FTZ R5, -R207, R20 ;  /* 0x00000014cf057221 */ /* 0x000fe20000010100 */
[-C--:B------:R-:W-:Y:S01]  /*4930*/  FSEL R122, R122, R207.reuse, P3 ;  /* 0x000000cf7a7a7208 */ /* 0x080fe20001800000 */
[----:B------:R-:W-:Y:S01]  /*4940*/  FMUL.FTZ R36, R222, R36 ;  /* 0x00000024de247220 */ /* 0x000fe20000410000 */
[----:B------:R-:W-:Y:S01]  /*4950*/  FSETP.GE.FTZ.AND P3, PT, R218, RZ, PT ;  /* 0x000000ffda00720b */ /* 0x000fe20003f76000 */
[C---:B------:R-:W-:Y:S01]  /*4960*/  FADD.FTZ R222, -R205.reuse, R25 ;  /* 0x00000019cdde7221 */ /* 0x040fe20000010100 */
[C---:B------:R-:W-:Y:S01]  /*4970*/  HMMA.16816.F32.BF16 R56, R112.reuse, R124, R56 ;  /* 0x0000007c7038723c */ /* 0x040fe20000041838 */
[C---:B------:R-:W-:Y:S03]  /*4980*/  FADD.FTZ R44, -R205.reuse, R44 ;  /* 0x0000002ccd2c7221 */ /* 0x040fe60000010100 */
[----:B------:R-:W-:Y:S01]  /*4990*/  FADD.FTZ R40, -R205, R40 ;  /* 0x00000028cd287221 */ /* 0x000fe20000010100 */
[-C--:B------:R-:W-:Y:S01]  /*49a0*/  FSEL R5, R5, R207.reuse, P0 ;  /* 0x000000cf05057208 */ /* 0x080fe20000000000 */
[----:B------:R-:W-:Y:S01]  /*49b0*/  FADD.FTZ R43, -R204, R43 ;  /* 0x0000002bcc2b7221 */ /* 0x000fe20000010100 */
[----:B------:R-:W-:Y:S01]  /*49c0*/  FSETP.GE.FTZ.AND P0, PT, R223, RZ, PT ;  /* 0x000000ffdf00720b */ /* 0x000fe20003f16000 */
        /* <DEDUP_REMOVED lines=8> */
[C---:B------:R-:W-:Y:S02]  /*4a50*/  FADD.FTZ R218, -R207.reuse, R53 ;  /* 0x00000035cfda7221 */ /* 0x040fe40000010100 */
[----:B------:R-:W-:Y:S01]  /*4a60*/  FADD.FTZ R52, -R207, R52 ;  /* 0x00000034cf347221 */ /* 0x000fe20000010100 */
[----:B------:R-:W-:Y:S03]  /*4a70*/  HMMA.16816.F32.BF16 R64, R104, R126, R64 ;  /* 0x0000007e6840723c */ /* 0x000fe60000041840 */
[C---:B------:R-:W-:Y:S02]  /*4a80*/  FADD.FTZ R53, -R206.reuse, R6 ;  /* 0x00000006ce357221 */ /* 0x040fe40000010100 */
[----:B------:R-:W-:Y:S02]  /*4a90*/  FMUL.FTZ R37, R223, R37 ;  /* 0x00000025df257220 */ /* 0x000fe40000410000 */
[----:B------:R-:W-:Y:S02]  /*4aa0*/  FADD.FTZ R126, -R207, R16 ;  /* 0x00000010cf7e7221 */ /* 0x000fe40000010100 */
[----:B------:R-:W-:Y:S03]  /*4ab0*/  FADD.FTZ R223, -R206, R19 ;  /* 0x00000013cedf7221 */ /* 0x000fe60000010100 */
[-C--:B------:R-:W-:Y:S01]  /*4ac0*/  FSEL R117, R126, R207.reuse, P2 ;  /* 0x000000cf7e757208 */ /* 0x080fe20001000000 */
[----:B------:R-:W-:Y:S01]  /*4ad0*/  FADD.FTZ R55, -R206, R55 ;  /* 0x00000037ce377221 */ /* 0x000fe20000010100 */
[----:B------:R-:W-:Y:S01]  /*4ae0*/  FSETP.GE.FTZ.AND P2, PT, R219, RZ, PT ;  /* 0x000000ffdb00720b */ /* 0x000fe20003f56000 */
[C---:B------:R-:W-:Y:S02]  /*4af0*/  FADD.FTZ R56, -R205.reuse, R56 ;  /* 0x00000038cd387221 */ /* 0x040fe40000010100 */
[----:B------:R-:W-:Y:S01]  /*4b00*/  FADD.FTZ R60, -R205, R60 ;  /* 0x0000003ccd3c7221 */ /* 0x000fe20000010100 */
[----:B------:R-:W-:Y:S01]  /*4b10*/  FSEL R33, R33, R207, P2 ;  /* 0x000000cf21217208 */ /* 0x000fe20001000000 */
[----:B------:R-:W-:Y:S01]  /*4b20*/  FADD.FTZ R47, -R204, R47 ;  /* 0x0000002fcc2f7221 */ /* 0x000fe20000010100 */
[----:B------:R-:W-:Y:S01]  /*4b30*/  FSETP.GE.FTZ.AND P2, PT, R238, RZ, PT ;  /* 0x000000ffee00720b */ /* 0x000fe20003f56000 */
[----:B------:R-:W-:Y:S02]  /*4b40*/  FADD.FTZ R59, -R204, R59 ;  /* 0x0000003bcc3b7221 */ /* 0x000fe40000010100 */
[----:B------:R-:W-:Y:S01]  /*4b50*/  FMUL.FTZ R33, R219, R33 ;  /* 0x00000021db217220 */ /* 0x000fe20000410000 */
[-C--:B------:R-:W-:Y:S01]  /*4b60*/  FSEL R219, R48, R207.reuse, P1 ;  /* 0x000000cf30db7208 */ /* 0x080fe20000800000 */
[----:B------:R-:W-:Y:S01]  /*4b70*/  FADD.FTZ R48, -R207, R49 ;  /* 0x00000031cf307221 */ /* 0x000fe20000010100 */
        /* <DEDUP_REMOVED lines=79> */
[C---:B------:R-:W-:Y:S01]  /*5070*/  FADD.FTZ R206, -R205.reuse, R13 ;  /* 0x0000000dcdce7221 */ /* 0x040fe20000010100 */
[----:B------:R-:W-:Y:S01]  /*5080*/  FSETP.GE.FTZ.AND P3, PT, R194, RZ, PT ;  /* 0x000000ffc200720b */ /* 0x000fe20003f76000 */
        /* <DEDUP_REMOVED lines=35> */
[-C--:B------:R-:W-:Y:S02]  /*52c0*/  FSEL R210, R210, R205.reuse, P1 ;  /* 0x000000cdd2d27208 */ /* 0x080fe40000800000 */
[----:B------:R-:W-:Y:S01]  /*52d0*/  FSETP.GE.FTZ.AND P3, PT, R231, RZ, PT ;  /* 0x000000ffe700720b */ /* 0x000fe20003f76000 */
[----:B------:R-:W-:Y:S01]  /*52e0*/  FMUL.FTZ R194, R215, R194 ;  /* 0x000000c2d7c27220 */ /* 0x000fe20000410000 */
[----:B------:R-:W-:Y:S01]  /*52f0*/  FSETP.GE.FTZ.AND P1, PT, R243, RZ, PT ;  /* 0x000000fff300720b */ /* 0x000fe20003f36000 */
[----:B------:R-:W-:Y:S01]  /*5300*/  FADD.FTZ R215, -R204, R15 ;  /* 0x0000000fccd77221 */ /* 0x000fe20000010100 */
[-C--:B------:R-:W-:Y:S01]  /*5310*/  FSEL R45, R56, R205.reuse, P2 ;  /* 0x000000cd382d7208 */ /* 0x080fe20001000000 */
[----:B------:R-:W-:Y:S01]  /*5320*/  FMUL.FTZ R210, R227, R210 ;  /* 0x000000d2e3d27220 */ /* 0x000fe20000410000 */
[----:B------:R-:W-:Y:S02]  /*5330*/  FSETP.GE.FTZ.AND P2, PT, R248, RZ, PT ;  /* 0x000000fff800720b */ /* 0x000fe40003f56000 */
[----:B------:R-:W-:Y:S01]  /*5340*/  FSEL R41, R190, R205, P4 ;  /* 0x000000cdbe297208 */ /* 0x000fe20002000000 */
[----:B------:R-:W-:Y:S01]  /*5350*/  FMUL.FTZ R45, R242, R45 ;  /* 0x0000002df22d7220 */ /* 0x000fe20000410000 */
[-C--:B------:R-:W-:Y:S02]  /*5360*/  FSEL R40, R40, R205.reuse, P3 ;  /* 0x000000cd28287208 */ /* 0x080fe40001800000 */
        /* <DEDUP_REMOVED lines=30> */
[-C--:B------:R-:W-:Y:S01]  /*5550*/  FSEL R190, R215, R204.reuse, P2 ;  /* 0x000000ccd7be7208 */ /* 0x080fe20001000000 */
[----:B------:R-:W-:Y:S01]  /*5560*/  FMUL.FTZ R61, R216, R61 ;  /* 0x0000003dd83d7220 */ /* 0x000fe20000410000 */
[----:B------:R-:W-:Y:S02]  /*5570*/  FSEL R223, R223, R204, P1 ;  /* 0x000000ccdfdf7208 */ /* 0x000fe40000800000 */
[----:B------:R-:W-:Y:S01]  /*5580*/  FSETP.GE.FTZ.AND P1, PT, R229, RZ, PT ;  /* 0x000000ffe500720b */ /* 0x000fe20003f36000 */
[----:B------:R-:W-:Y:S01]  /*5590*/  FMUL.FTZ R190, R199, R190 ;  /* 0x000000bec7be7220 */ /* 0x000fe20000410000 */
[----:B------:R-:W-:Y:S01]  /*55a0*/  FSETP.GE.FTZ.AND P4, PT, R233, RZ, PT ;  /* 0x000000ffe900720b */ /* 0x000fe20003f96000 */
[----:B------:R-:W-:Y:S01]  /*55b0*/  FADD.FTZ R199, -R204, R42 ;  /* 0x0000002accc77221 */ /* 0x000fe20000010100 */
[-C--:B------:R-:W-:Y:S01]  /*55c0*/  FSEL R213, R213, R204.reuse, P0 ;  /* 0x000000ccd5d57208 */ /* 0x080fe20000000000 */
[----:B------:R-:W-:Y:S01]  /*55d0*/  FMUL.FTZ R223, R212, R223 ;  /* 0x000000dfd4df7220 */ /* 0x000fe20000410000 */
[----:B------:R-:W-:Y:S02]  /*55e0*/  FSETP.GE.FTZ.AND P0, PT, R129, RZ, PT ;  /* 0x000000ff8100720b */ /* 0x000fe40003f16000 */
[-C--:B------:R-:W-:Y:S01]  /*55f0*/  FSEL R46, R43, R204.reuse, P1 ;  /* 0x000000cc2b2e7208 */ /* 0x080fe20000800000 */
[----:B------:R-:W-:Y:S01]  /*5600*/  FADD.FTZ R43, -R204, R58 ;  /* 0x0000003acc2b7221 */ /* 0x000fe20000010100 */
[----:B------:R-:W-:Y:S01]  /*5610*/  FSEL R58, R47, R204, P4 ;  /* 0x000000cc2f3a7208 */ /* 0x000fe20002000000 */
[----:B------:R-:W-:Y:S01]  /*5620*/  FMUL.FTZ R213, R232, R213 ;  /* 0x000000d5e8d57220 */ /* 0x000fe20000410000 */
[----:B------:R-:W-:Y:S01]  /*5630*/  ISETP.GE.AND P4, PT, R173, 0x1, PT ;  /* 0x00000001ad00780c */ /* 0x000fe20003f86270 */
[----:B------:R-:W-:Y:S01]  /*5640*/  FMUL.FTZ R46, R229, R46 ;  /* 0x0000002ee52e7220 */ /* 0x000fe20000410000 */
[----:B------:R-:W-:Y:S01]  /*5650*/  FSETP.GE.FTZ.AND P3, PT, R217, RZ, PT ;  /* 0x000000ffd900720b */ /* 0x000fe20003f76000 */
[----:B------:R-:W-:Y:S01]  /*5660*/  FMUL.FTZ R58, R233, R58 ;  /* 0x0000003ae93a7220 */ /* 0x000fe20000410000 */
[----:B------:R-:W-:Y:S02]  /*5670*/  FSETP.GE.FTZ.AND P2, PT, R228, RZ, PT ;  /* 0x000000ffe400720b */ /* 0x000fe40003f56000 */
[-C--:B------:R-:W-:Y:S01]  /*5680*/  FSEL R42, R195, R204.reuse, P3 ;  /* 0x000000ccc32a7208 */ /* 0x080fe20001800000 */
[----:B------:R-:W-:Y:S01]  /*5690*/  FADD.FTZ R195, -R204, R62 ;  /* 0x0000003eccc37221 */ /* 0x000fe20000010100 */
[----:B------:R-:W-:Y:S02]  /*56a0*/  FSEL R199, R199, R204, P2 ;  /* 0x000000ccc7c77208 */ /* 0x000fe40001000000 */
[----:B------:R-:W-:Y:S01]  /*56b0*/  FSETP.GE.FTZ.AND P3, PT, R244, RZ, PT ;  /* 0x000000fff400720b */ /* 0x000fe20003f76000 */
[----:B------:R-:W-:Y:S01]  /*56c0*/  FMUL.FTZ R42, R217, R42 ;  /* 0x0000002ad92a7220 */ /* 0x000fe20000410000 */
        /* <DEDUP_REMOVED lines=12> */
[----:B------:R-:W-:Y:S01]  /*5790*/  LOP3.LUT R6, R173, 0x1, RZ, 0xc0, !PT ;  /* 0x00000001ad067812 */ /* 0x000fe200078ec0ff */
[----:B------:R-:W-:Y:S02]  /*57a0*/  IMAD.MOV.U32 R5, RZ, RZ, c[0x0][0x190] ;  /* 0x00006400ff057624 */ /* 0x000fe400078e00ff */
[----:B------:R-:W-:Y:S01]  /*57b0*/  IMAD.MOV.U32 R4, RZ, RZ, -0x2000 ;  /* 0xffffe000ff047424 */ /* 0x000fe200078e00ff */
[----:B------:R-:W-:Y:S01]  /*57c0*/  ISETP.NE.U32.AND P1, PT, R6, 0x1, PT ;  /* 0x000000010600780c */ /* 0x000fe20003f25070 */
[----:B------:R-:W-:Y:S02]  /*57d0*/  IMAD.U32 R7, R5, -0x80, RZ ;  /* 0xffffff8005077824 */ /* 0x000fe400078e00ff */
[----:B------:R-:W-:Y:S01]  /*57e0*/  IMAD.MOV.U32 R6, RZ, RZ, c[0x0][0x194] ;  /* 0x00006500ff067624 */ /* 0x000fe200078e00ff */
[----:B------:R-:W-:Y:S02]  /*57f0*/  SEL R4, R4, 0x2000, !P1 ;  /* 0x0000200004047807 */ /* 0x000fe40004800000 */
[----:B------:R-:W-:Y:S03]  /*5800*/  LEA R182, P0, R7, R182, 0x1 ;  /* 0x000000b607b67211 */ /* 0x000fe600078008ff */
[--C-:B------:R-:W-:Y:S01]  /*5810*/  IMAD.IADD R171, R171, 0x1, R4.reuse ;  /* 0x00000001abab7824 */ /* 0x100fe200078e0204 */
[----:B------:R-:W-:Y:S01]  /*5820*/  LEA.HI.X.SX32 R183, R7, R183, 0x1, P0 ;  /* 0x000000b707b77211 */ /* 0x000fe200000f0eff */
[----:B------:R-:W-:Y:S01]  /*5830*/  IMAD.IADD R136, R136, 0x1, R4 ;  /* 0x0000000188887824 */ /* 0x000fe200078e0204 */
[C---:B------:R-:W-:Y:S03]  /*5840*/  LEA R8, P0, R5.reuse, R182, 0x7 ;  /* 0x000000b605087211 */ /* 0x040fe600078038ff */
[----:B------:R-:W-:Y:S01]  /*5850*/  @!PT LDS RZ, [RZ] ;  /* 0x00000000fffff984 */ /* 0x000fe20000000800 */
[----:B------:R-:W-:Y:S01]  /*5860*/  @!PT LDS RZ, [RZ] ;  /* 0x00000000fffff984 */ /* 0x000fe20000000800 */
[----:B------:R-:W-:Y:S01]  /*5870*/  @!PT LDS RZ, [RZ] ;  /* 0x00000000fffff984 */ /* 0x000fe20000000800 */
[----:B------:R1:W-:Y:S01]  /*5880*/  LDGSTS.E.BYPASS.LTC128B.128 [R171], [R182.64] ;  /* 0x00000000b6ab7fae */ /* 0x0003e2000b901d56 */
[----:B------:R-:W-:Y:S05]  /*5890*/  LEA.HI.X R9, R5, R183, R6, 0x7, P0 ;  /* 0x000000b705097211 */ /* 0x000fea00000f3c06 */
[----:B------:R1:W-:Y:S04]  /*58a0*/  LDGSTS.E.BYPASS.LTC128B.128 [R171+0x1000], [R8.64] ;  /* 0x0100000008ab7fae */ /* 0x0003e8000b901d56 */
[----:B------:R-:W0:Y:S02]  /*58b0*/  LDGDEPBAR ;  /* 0x00000000000079af */ /* 0x000e240000000000 */
.L_x_1050:
        /* <DEDUP_REMOVED lines=67> */
[----:B-1----:R-:W1:Y:S04]  /*5cf0*/  LDSM.16.MT88.4 R8, [R52+0x4000] ;  /* 0x004000003408783b */ /* 0x002e680000004200 */
        /* <DEDUP_REMOVED lines=70> */
.L_x_1051:
[----:B------:R-:W-:Y:S04]  /*6160*/  LDSM.16.M88.4 R20, [R140] ;  /* 0x000000008c14783b */ /* 0x000fe80000000200 */
        /* <DEDUP_REMOVED lines=48> */
[----:B------:R-:W-:Y:S01]  /*6470*/  @P4 IMAD.WIDE R42, R41, 0x4, R184 ;  /* 0x00000004292a4825 */ /* 0x000fe200078e02b8 */
        /* <DEDUP_REMOVED lines=78> */
[----:B------:R-:W-:Y:S01]  /*6960*/  @P4 IADD3 R164, P1, R164, -0x200, RZ ;  /* 0xfffffe00a4a44810 */ /* 0x000fe20007f3e0ff */
[----:B--2---:R-:W-:Y:S02]  /*6970*/  IMAD.U32 R29, RZ, RZ, UR10 ;  /* 0x0000000aff1d7e24 */ /* 0x004fe4000f8e00ff */
[----:B------:R-:W-:Y:S01]  /*6980*/  IMAD.U32 R11, RZ, RZ, UR9 ;  /* 0x00000009ff0b7e24 */ /* 0x000fe2000f8e00ff */
[----:B------:R-:W-:Y:S02]  /*6990*/  @P4 IADD3.X R163, R163, -0x1, RZ, P1, !PT ;  /* 0xffffffffa3a34810 */ /* 0x000fe40000ffe4ff */
[-C--:B---3--:R-:W-:Y:S02]  /*69a0*/  LEA R34, P3, R7, R186.reuse, 0x2 ;  /* 0x000000ba07227211 */ /* 0x088fe400078610ff */
[-C--:B----4-:R-:W-:Y:S02]  /*69b0*/  LEA R38, P0, R9, R186.reuse, 0x2 ;  /* 0x000000ba09267211 */ /* 0x090fe400078010ff */
[-C--:B------:R-:W-:Y:S02]  /*69c0*/  LEA.HI.X.SX32 R35, R29, R187.reuse, 0x2, P3 ;  /* 0x000000bb1d237211 */ /* 0x080fe400018f16ff */
[----:B------:R-:W-:Y:S01]  /*69d0*/  LEA R36, P2, R27, R186, 0x2 ;  /* 0x000000ba1b247211 */ /* 0x000fe200078410ff */
[----:B------:R-:W-:Y:S01]  /*69e0*/  LDSM.16.MT88.4 R28, [R141+0xe800] ;  /* 0x00e800008d1c783b */ /* 0x000fe20000004200 */
[-C--:B------:R-:W-:Y:S02]  /*69f0*/  LEA.HI.X.SX32 R39, R5, R187.reuse, 0x2, P0 ;  /* 0x000000bb05277211 */ /* 0x080fe400000f16ff */
[----:B------:R-:W-:Y:S01]  /*6a00*/  LEA.HI.X.SX32 R37, R11, R187, 0x2, P2 ;  /* 0x000000bb0b257211 */ /* 0x000fe200010f16ff */
[----:B------:R-:W-:Y:S01]  /*6a10*/  RED.E.ADD.F32.FTZ.RN.STRONG.GPU [R34.64], R12 ;  /* 0x0000000c2200798e */ /* 0x000fe2000c10e796 */
[C---:B------:R-:W-:Y:S03]  /*6a20*/  ISETP.GT.AND P3, PT, R173.reuse, RZ, PT ;  /* 0x000000ffad00720c */ /* 0x040fe60003f64270 */
[----:B------:R-:W-:Y:S04]  /*6a30*/  LDSM.16.MT88.4 R4, [R141+0xa000] ;  /* 0x00a000008d04783b */ /* 0x000fe80000004200 */
[----:B------:R-:W1:Y:S04]  /*6a40*/  LDSM.16.MT88.4 R8, [R137] ;  /* 0x000000008908783b */ /* 0x000e680000004200 */
[----:B------:R-:W-:Y:S04]  /*6a50*/  RED.E.ADD.F32.FTZ.RN.STRONG.GPU [R36.64], R13 ;  /* 0x0000000d2400798e */ /* 0x000fe8000c10e796 */
[----:B------:R-:W-:Y:S04]  /*6a60*/  RED.E.ADD.F32.FTZ.RN.STRONG.GPU [R32.64], R14 ;  /* 0x0000000e2000798e */ /* 0x000fe8000c10e796 */
[----:B------:R-:W-:Y:S04]  /*6a70*/  RED.E.ADD.F32.FTZ.RN.STRONG.GPU [R38.64], R15 ;  /* 0x0000000f2600798e */ /* 0x000fe8000c10e796 */
[----:B------:R-:W2:Y:S04]  /*6a80*/  LDSM.16.MT88.4 R24, [R137+0x400] ;  /* 0x000400008918783b */ /* 0x000ea80000004200 */
[----:B------:R-:W-:Y:S01]  /*6a90*/  LDSM.16.MT88.4 R12, [R141+0xf000] ;  /* 0x00f000008d0c783b */ /* 0x000fe20000004200 */
        /* <DEDUP_REMOVED lines=9> */
[-C--:B------:R-:W-:Y:S08]  /*6b30*/  HMMA.16816.F32.BF16 R92, R28, R26.reuse, R92 ;  /* 0x0000001a1c5c723c */ /* 0x080ff0000004185c */
[----:B------:R-:W-:Y:S01]  /*6b40*/  HMMA.16816.F32.BF16 R96, R16, R26, R96 ;  /* 0x0000001a1060723c */ /* 0x000fe20000041860 */
[----:B------:R-:W2:Y:S04]  /*6b50*/  LDSM.16.MT88.4 R16, [R141+0xb800] ;  /* 0x00b800008d10783b */ /* 0x000ea80000004200 */
[----:B------:R-:W3:Y:S03]  /*6b60*/  LDSM.16.MT88.4 R24, [R141+0xf800] ;  /* 0x00f800008d18783b */ /* 0x000ee60000004200 */
        /* <DEDUP_REMOVED lines=8> */
[C---:B---3--:R-:W-:Y:S08]  /*6bf0*/  HMMA.16816.F32.BF16 R88, R24.reuse, R20, R88 ;  /* 0x000000141858723c */ /* 0x048ff00000041858 */
        /* <DEDUP_REMOVED lines=23> */
[----:B------:R-:W-:Y:S01]  /*6d70*/  LOP3.LUT R4, R173, 0x1, RZ, 0xc0, !PT ;  /* 0x00000001ad047812 */ /* 0x000fe200078ec0ff */
[-C--:B--2---:R-:W-:Y:S05]  /*6d80*/  HMMA.16816.F32.BF16 R84, R16, R20.reuse, R84 ;  /* 0x000000141054723c */ /* 0x084fea0000041854 */
[----:B------:R-:W-:Y:S02]  /*6d90*/  ISETP.NE.U32.AND P0, PT, R4, 0x1, PT ;  /* 0x000000010400780c */ /* 0x000fe40003f05070 */
[----:B------:R-:W-:Y:S01]  /*6da0*/  @P4 IADD3 R5, P2, R184, -0x200, RZ ;  /* 0xfffffe00b8054810 */ /* 0x000fe20007f5e0ff */
[C---:B------:R-:W-:Y:S04]  /*6db0*/  HMMA.16816.F32.BF16 R88, R24.reuse, R20, R88 ;  /* 0x000000141858723c */ /* 0x040fe80000041858 */
[----:B------:R-:W-:Y:S01]  /*6dc0*/  @P4 IMAD.MOV.U32 R184, RZ, RZ, R5 ;  /* 0x000000ffffb84224 */ /* 0x000fe200078e0005 */
[----:B------:R-:W-:Y:S02]  /*6dd0*/  IADD3 R6, R137, -0x2000, RZ ;  /* 0xffffe00089067810 */ /* 0x000fe40007ffe0ff */
[----:B------:R-:W-:Y:S01]  /*6de0*/  @P4 IADD3.X R4, R185, -0x1, RZ, P2, !PT ;  /* 0xffffffffb9044810 */ /* 0x000fe200017fe4ff */
[-C--:B------:R-:W-:Y:S04]  /*6df0*/  HMMA.16816.F32.BF16 R92, R24, R22.reuse, R92 ;  /* 0x00000016185c723c */ /* 0x080fe8000004185c */
[----:B------:R-:W-:Y:S01]  /*6e00*/  @P0 IADD3 R6, R137, 0x2000, RZ ;  /* 0x0000200089060810 */ /* 0x000fe20007ffe0ff */
[----:B------:R-:W-:Y:S01]  /*6e10*/  @P4 IMAD.MOV.U32 R185, RZ, RZ, R4 ;  /* 0x000000ffffb94224 */ /* 0x000fe200078e0004 */
[----:B------:R-:W-:Y:S02]  /*6e20*/  IADD3 R173, R173, -0x1, RZ ;  /* 0xffffffffadad7810 */ /* 0x000fe40007ffe0ff */
[----:B------:R-:W-:Y:S04]  /*6e30*/  HMMA.16816.F32.BF16 R96, R16, R22, R96 ;  /* 0x000000161060723c */ /* 0x000fe80000041860 */
[----:B------:R-:W-:Y:S04]  /*6e40*/  IMAD.MOV.U32 R137, RZ, RZ, R6 ;  /* 0x000000ffff897224 */ /* 0x000fe800078e0006 */
[----:B------:R-:W-:-:S05]  /*6e50*/  @P3 BRA `(.L_x_1052) ;  /* 0xffffb07000003947 */ /* 0x000fca000383ffff */
.L_x_1049:
[----:B------:R-:W-:Y:S02]  /*6e60*/  @!UPT UIADD3 URZ, URZ, URZ, URZ ;  /* 0x0000003f3f3ff290 */ /* 0x000fe4000fffe03f */
[----:B------:R-:W2:Y:S01]  /*6e70*/  S2R R0, SR_TID.X ;  /* 0x0000000000007919 */ /* 0x000ea20000002100 */
[----:B------:R-:W-:Y:S01]  /*6e80*/  FMUL.FTZ R84, R84, c[0x0][0x2e0] ;  /* 0x0000b80054547a20 */ /* 0x000fe20000410000 */
[----:B------:R-:W-:Y:S01]  /*6e90*/  SHF.L.U32 R30, R149, 0x1, RZ ;  /* 0x00000001951e7819 */ /* 0x000fe200000006ff */
[----:B------:R-:W-:Y:S01]  /*6ea0*/  FMUL.FTZ R85, R85, c[0x0][0x2e0] ;  /* 0x0000b80055557a20 */ /* 0x000fe20000410000 */
[----:B------:R-:W-:Y:S01]  /*6eb0*/  BAR.SYNC.DEFER_BLOCKING 0x0 ;  /* 0x0000000000007b1d */ /* 0x000fe20000010000 */
[----:B------:R-:W-:-:S02]  /*6ec0*/  FMUL.FTZ R86, R86, c[0x0][0x2e0] ;  /* 0x0000b80056567a20 */ /* 0x000fc40000410000 */
[----:B------:R-:W-:Y:S01]  /*6ed0*/  FMUL.FTZ R87, R87, c[0x0][0x2e0] ;  /* 0x0000b80057577a20 */ /* 0x000fe20000410000 */
[----:B------:R-:W-:Y:S01]  /*6ee0*/  F2FP.BF16.PACK_AB R85, R85, R84 ;  /* 0x000000545555723e */ /* 0x000fe200000010ff */
[----:B------:R-:W-:Y:S01]  /*6ef0*/  FMUL.FTZ R96, R96, c[0x0][0x2e0] ;  /* 0x0000b80060607a20 */ /* 0x000fe20000410000 */
[----:B------:R-:W3:Y:S01]  /*6f00*/  S2R R2, SR_CTAID.Y ;  /* 0x0000000000027919 */ /* 0x000ee20000002600 */
        /* <DEDUP_REMOVED lines=11> */
[----:B------:R-:W-:Y:S01]  /*6fc0*/  FMUL.FTZ R92, R92, c[0x0][0x2e0] ;  /* 0x0000b8005c5c7a20 */ /* 0x000fe20000410000 */
[----:B-12---:R-:W-:Y:S01]  /*6fd0*/  SHF.R.S32.HI R5, RZ, 0x1f, R0 ;  /* 0x0000001fff057819 */ /* 0x006fe20000011400 */
        /* <DEDUP_REMOVED lines=27> */
[----:B------:R-:W-:Y:S01]  /*7190*/  LEA.HI R5, R5, R0, RZ, 0x2 ;  /* 0x0000000005057211 */ /* 0x000fe200078f10ff */
        /* <DEDUP_REMOVED lines=10> */
[C---:B------:R-:W-:Y:S01]  /*7240*/  IMAD R20, R160.reuse, c[0x0][0x3a0], RZ ;  /* 0x0000e800a0147a24 */ /* 0x040fe200078e02ff */
[----:B------:R-:W-:Y:S01]  /*7250*/  STS [R158+0x2000], R69 ;  /* 0x002000459e007388 */ /* 0x000fe20000000800 */
[----:B------:R-:W-:Y:S01]  /*7260*/  LOP3.LUT R7, R5, 0xfffffffc, RZ, 0xc0, !PT ;  /* 0xfffffffc05077812 */ /* 0x000fe200078ec0ff */
[----:B------:R-:W-:Y:S01]  /*7270*/  IMAD R160, R160, c[0x0][0x3a8], RZ ;  /* 0x0000ea00a0a07a24 */ /* 0x000fe200078e02ff */
[----:B------:R-:W-:Y:S01]  /*7280*/  F2FP.BF16.PACK_AB R78, R79, R78 ;  /* 0x0000004e4f4e723e */ /* 0x000fe200000010ff */
[----:B------:R-:W-:Y:S01]  /*7290*/  STS [R158+0x2200], R71 ;  /* 0x002200479e007388 */ /* 0x000fe20000000800 */
[----:B------:R-:W-:Y:S01]  /*72a0*/  SHF.R.S32.HI R5, RZ, 0x2, R5 ;  /* 0x00000002ff057819 */ /* 0x000fe20000011405 */
[----:B------:R-:W-:Y:S01]  /*72b0*/  IMAD R20, R161, c[0x0][0x3a4], R20 ;  /* 0x0000e900a1147a24 */ /* 0x000fe200078e0214 */
[----:B------:R-:W-:Y:S01]  /*72c0*/  IADD3 R7, -R7, R0, RZ ;  /* 0x0000000007077210 */ /* 0x000fe20007ffe1ff */
[----:B------:R-:W-:Y:S01]  /*72d0*/  STS [R157+0x2000], R80 ;  /* 0x002000509d007388 */ /* 0x000fe20000000800 */
[----:B------:R-:W-:Y:S01]  /*72e0*/  SHF.R.S32.HI R24, RZ, 0x1f, R5 ;  /* 0x0000001fff187819 */ /* 0x000fe20000011405 */
[----:B------:R-:W-:Y:S01]  /*72f0*/  IMAD.WIDE.U32 R12, R5, c[0x0][0x3a0], RZ ;  /* 0x0000e800050c7a25 */ /* 0x000fe200078e00ff */
[----:B---3--:R-:W-:Y:S01]  /*7300*/  SHF.R.S32.HI R4, RZ, 0x1f, R2 ;  /* 0x0000001fff047819 */ /* 0x008fe20000011402 */
[----:B------:R-:W-:Y:S01]  /*7310*/  STS [R157+0x2200], R82 ;  /* 0x002200529d007388 */ /* 0x000fe20000000800 */
[----:B------:R-:W-:Y:S01]  /*7320*/  SHF.L.U32 R6, R7, 0x3, RZ ;  /* 0x0000000307067819 */ /* 0x000fe200000006ff */
[----:B------:R-:W-:-:S02]  /*7330*/  IMAD R26, R24, c[0x0][0x3a0], RZ ;  /* 0x0000e800181a7a24 */ /* 0x000fc400078e02ff */
[----:B------:R-:W-:Y:S01]  /*7340*/  STS [R158+0x3000], R73 ;  /* 0x003000499e007388 */ /* 0x000fe20000000800 */
[----:B------:R-:W-:Y:S01]  /*7350*/  IMAD R24, R24, c[0x0][0x3a8], RZ ;  /* 0x0000ea0018187a24 */ /* 0x000fe200078e02ff */
[----:B------:R-:W-:Y:S01]  /*7360*/  SHF.R.S32.HI R7, RZ, 0x1f, R6 ;  /* 0x0000001fff077819 */ /* 0x000fe20000011406 */
[----:B------:R-:W-:Y:S01]  /*7370*/  IMAD R9, R4, c[0x0][0x388], RZ ;  /* 0x0000e20004097a24 */ /* 0x000fe200078e02ff */
[----:B------:R-:W-:Y:S01]  /*7380*/  STS [R158+0x3200], R75 ;  /* 0x0032004b9e007388 */ /* 0x000fe20000000800 */
[C---:B------:R-:W-:Y:S02]  /*7390*/  IMAD R26, R5.reuse, c[0x0][0x3a4], R26 ;  /* 0x0000e900051a7a24 */ /* 0x040fe400078e021a */
[C---:B------:R-:W-:Y:S01]  /*73a0*/  IMAD R24, R5.reuse, c[0x0][0x3ac], R24 ;  /* 0x0000eb0005187a24 */ /* 0x040fe200078e0218 */
[----:B------:R-:W-:Y:S01]  /*73b0*/  STS [R157+0x3000], R76 ;  /* 0x0030004c9d007388 */ /* 0x000fe20000000800 */
[----:B------:R-:W-:Y:S01]  /*73c0*/  IMAD.WIDE.U32 R10, R5, c[0x0][0x3a8], RZ ;  /* 0x0000ea00050a7a25 */ /* 0x000fe200078e00ff */
[----:B------:R-:W-:-:S02]  /*73d0*/  IADD3 R27, R13, R26, RZ ;  /* 0x0000001a0d1b7210 */ /* 0x000fc40007ffe0ff */
[----:B------:R-:W-:Y:S01]  /*73e0*/  STS [R157+0x3200], R78 ;  /* 0x0032004e9d007388 */ /* 0x000fe20000000800 */
[----:B------:R-:W-:Y:S01]  /*73f0*/  IMAD R5, R4, c[0x0][0x390], RZ ;  /* 0x0000e40004057a24 */ /* 0x000fe200078e02ff */
[----:B------:R-:W-:Y:S01]  /*7400*/  IADD3 R25, R11, R24, RZ ;  /* 0x000000180b197210 */ /* 0x000fe20007ffe0ff */
[C---:B------:R-:W-:Y:S01]  /*7410*/  IMAD R28, R2.reuse, c[0x0][0x38c], R9 ;  /* 0x0000e300021c7a24 */ /* 0x040fe200078e0209 */
[----:B------:R-:W-:Y:S01]  /*7420*/  BAR.SYNC.DEFER_BLOCKING 0x0 ;  /* 0x0000000000007b1d */ /* 0x000fe20000010000 */
[C---:B------:R-:W-:Y:S01]  /*7430*/  IMAD.WIDE.U32 R8, R2.reuse, c[0x0][0x388], R6 ;  /* 0x0000e20002087a25 */ /* 0x040fe200078e0006 */
[----:B------:R-:W-:Y:S02]  /*7440*/  MOV R26, R12 ;  /* 0x0000000c001a7202 */ /* 0x000fe40000000f00 */
[----:B------:R-:W-:Y:S01]  /*7450*/  MOV R24, R10 ;  /* 0x0000000a00187202 */ /* 0x000fe20000000f00 */
[C---:B------:R-:W-:Y:S01]  /*7460*/  IMAD R32, R2.reuse, c[0x0][0x394], R5 ;  /* 0x0000e50002207a24 */ /* 0x040fe200078e0205 */
[----:B------:R-:W1:Y:S01]  /*7470*/  S2R R0, SR_CTAID.Z ;  /* 0x0000000000007919 */ /* 0x000e620000002700 */
[----:B------:R-:W-:Y:S01]  /*7480*/  IMAD.WIDE.U32 R6, R2, c[0x0][0x390], R6 ;  /* 0x0000e40002067a25 */ /* 0x000fe200078e0006 */
[----:B------:R-:W-:-:S02]  /*7490*/  IADD3 R29, R9, R28, RZ ;  /* 0x0000001c091d7210 */ /* 0x000fc40007ffe0ff */
[----:B------:R-:W-:Y:S01]  /*74a0*/  MOV R28, R8 ;  /* 0x00000008001c7202 */ /* 0x000fe20000000f00 */
[----:B------:R-:W-:Y:S01]  /*74b0*/  IMAD.WIDE.U32 R26, R161, c[0x0][0x3a0], R26 ;  /* 0x0000e800a11a7a25 */ /* 0x000fe200078e001a */
[----:B------:R-:W-:Y:S02]  /*74c0*/  IADD3 R33, R7, R32, RZ ;  /* 0x0000002007217210 */ /* 0x000fe40007ffe0ff */
[----:B------:R-:W-:Y:S01]  /*74d0*/  MOV R32, R6 ;  /* 0x0000000600207202 */ /* 0x000fe20000000f00 */
[----:B------:R-:W-:-:S04]  /*74e0*/  IMAD.WIDE.U32 R24, R161, c[0x0][0x3a8], R24 ;  /* 0x0000ea00a1187a25 */ /* 0x000fc800078e0018 */
[----:B------:R-:W-:Y:S01]  /*74f0*/  IMAD R160, R161, c[0x0][0x3ac], R160 ;  /* 0x0000eb00a1a07a24 */ /* 0x000fe200078e02a0 */
[----:B------:R-:W2:Y:S04]  /*7500*/  LDS.128 R16, [R30+0x6000] ;  /* 0x006000001e107984 */ /* 0x000ea80000000c00 */
[----:B------:R-:W3:Y:S01]  /*7510*/  LDS.128 R12, [R30+0x7000] ;  /* 0x007000001e0c7984 */ /* 0x000ee20000000c00 */
[----:B-1----:R-:W-:Y:S01]  /*7520*/  SHF.R.S32.HI R23, RZ, 0x1f, R0 ;  /* 0x0000001fff177819 */ /* 0x002fe20000011400 */
[----:B------:R-:W-:Y:S02]  /*7530*/  IMAD.WIDE.U32 R28, R0, c[0x0][0x3b8], R28 ;  /* 0x0000ee00001c7a25 */ /* 0x000fe400078e001c */
[----:B------:R-:W1:Y:S02]  /*7540*/  LDS.128 R8, [R30+0x8000] ;  /* 0x008000001e087984 */ /* 0x000e640000000c00 */
[----:B------:R-:W-:-:S02]  /*7550*/  IMAD R21, R23, c[0x0][0x3b8], RZ ;  /* 0x0000ee0017157a24 */ /* 0x000fc400078e02ff */
[----:B------:R-:W4:Y:S01]  /*7560*/  LDS.128 R4, [R30+0x9000] ;  /* 0x009000001e047984 */ /* 0x000f220000000c00 */
[----:B------:R-:W-:Y:S02]  /*7570*/  IMAD R23, R23, c[0x0][0x3c0], RZ ;  /* 0x0000f00017177a24 */ /* 0x000fe400078e02ff */
[C---:B------:R-:W-:Y:S02]  /*7580*/  IMAD R21, R0.reuse, c[0x0][0x3bc], R21 ;  /* 0x0000ef0000157a24 */ /* 0x040fe400078e0215 */
[C---:B------:R-:W-:Y:S02]  /*7590*/  IMAD R2, R0.reuse, c[0x0][0x3c4], R23 ;  /* 0x0000f10000027a24 */ /* 0x040fe400078e0217 */
[----:B------:R-:W-:Y:S01]  /*75a0*/  IMAD.WIDE.U32 R22, R0, c[0x0][0x3c0], R32 ;  /* 0x0000f00000167a25 */ /* 0x000fe200078e0020 */
[----:B------:R-:W-:Y:S02]  /*75b0*/  IADD3 R21, R29, R21, RZ ;  /* 0x000000151d157210 */ /* 0x000fe40007ffe0ff */
[----:B------:R-:W-:-:S02]  /*75c0*/  IADD3 R0, P1, R28, R26, RZ ;  /* 0x0000001a1c007210 */ /* 0x000fc40007f3e0ff */
[----:B------:R-:W-:Y:S02]  /*75d0*/  IADD3 R23, R23, R2, RZ ;  /* 0x0000000217177210 */ /* 0x000fe40007ffe0ff */
[----:B------:R-:W-:Y:S02]  /*75e0*/  IADD3 R22, P0, R22, R24, RZ ;  /* 0x0000001816167210 */ /* 0x000fe40007f1e0ff */
[----:B------:R-:W-:Y:S02]  /*75f0*/  IADD3.X R21, R21, R27, R20, P1, !PT ;  /* 0x0000001b15157210 */ /* 0x000fe40000ffe414 */
[----:B------:R-:W-:Y:S02]  /*7600*/  LEA R24, P1, R0, c[0x0][0x340], 0x1 ;  /* 0x0000d00000187a11 */ /* 0x000fe400078208ff */
[----:B------:R-:W-:Y:S02]  /*7610*/  IADD3.X R23, R23, R25, R160, P0, !PT ;  /* 0x0000001917177210 */ /* 0x000fe400007fe4a0 */
[----:B------:R-:W-:-:S02]  /*7620*/  LEA R26, P0, R22, c[0x0][0x348], 0x1 ;  /* 0x0000d200161a7a11 */ /* 0x000fc400078008ff */
[----:B------:R-:W-:Y:S02]  /*7630*/  LEA.HI.X R25, R0, c[0x0][0x344], R21, 0x1, P1 ;  /* 0x0000d10000197a11 */ /* 0x000fe400008f0c15 */
[----:B------:R-:W-:Y:S02]  /*7640*/  MOV R0, c[0x0][0x3a0] ;  /* 0x0000e80000007a02 */ /* 0x000fe40000000f00 */
[----:B------:R-:W-:Y:S01]  /*7650*/  MOV R21, c[0x0][0x3a8] ;  /* 0x0000ea0000157a02 */ /* 0x000fe20000000f00 */
[----:B--2---:R2:W-:Y:S01]  /*7660*/  STG.E.128 [R24.64], R16 ;  /* 0x0000001018007986 */ /* 0x0045e2000c101d22 */
[----:B------:R-:W-:Y:S02]  /*7670*/  LEA.HI.X R27, R22, c[0x0][0x34c], R23, 0x1, P0 ;  /* 0x0000d300161b7a11 */ /* 0x000fe400000f0c17 */
[----:B------:R-:W-:Y:S02]  /*7680*/  MOV R23, c[0x0][0x3a4] ;  /* 0x0000e90000177a02 */ /* 0x000fe40000000f00 */
[----:B------:R-:W-:-:S02]  /*7690*/  LEA R22, P1, R0, R24, 0x7 ;  /* 0x0000001800167211 */ /* 0x000fc400078238ff */
[----:B------:R-:W-:Y:S02]  /*76a0*/  MOV R2, c[0x0][0x3ac] ;  /* 0x0000eb0000027a02 */ /* 0x000fe40000000f00 */
[C---:B------:R-:W-:Y:S02]  /*76b0*/  LEA R20, P0, R21.reuse, R26, 0x7 ;  /* 0x0000001a15147211 */ /* 0x040fe400078038ff */
[----:B------:R-:W-:Y:S02]  /*76c0*/  LEA.HI.X R23, R0, R25, R23, 0x7, P1 ;  /* 0x0000001900177211 */ /* 0x000fe400008f3c17 */
[----:B------:R-:W-:-:S03]  /*76d0*/  LEA.HI.X R21, R21, R27, R2, 0x7, P0 ;  /* 0x0000001b15157211 */ /* 0x000fc600000f3c02 */
[----:B---3--:R2:W-:Y:S04]  /*76e0*/  STG.E.128 [R22.64], R12 ;  /* 0x0000000c16007986 */ /* 0x0085e8000c101d22 */
[----:B-1----:R2:W-:Y:S04]  /*76f0*/  STG.E.128 [R26.64], R8 ;  /* 0x000000081a007986 */ /* 0x0025e8000c101d22 */
[----:B----4-:R2:W-:Y:S02]  /*7700*/  STG.E.128 [R20.64], R4 ;  /* 0x0000000414007986 */ /* 0x0105e4000c101d22 */
.L_x_1046:
        /* <DEDUP_REMOVED lines=11> */
.L_x_1053:
[----:B------:R-:W-:Y:S05]  /*77c0*/  EXIT ;  /* 0x000000000000794d */ /* 0x000fea0003800000 */
.L_x_1055:
        /* <DEDUP_REMOVED lines=11> */
.L_x_1355:


//--------------------- .text._ZN5flash44flash_bwd_dq_dk_dv_loop_seqk_parallel_kernelI23Flash_bwd_kernel_traitsILi32ELi128ELi128ELi8ELi4ELi4ELi4ELb0ELb0EN7cutlass10bfloat16_tE19Flash_kernel_traitsILi32ELi128ELi128ELi8ES3_EELb0ELb0ELb0ELb0ELb1ELb1ELb1EEEvNS_16Flash_bwd_paramsE --------------------------
	.section	.text._ZN5flash44flash_bwd_dq_dk_dv_loop_seqk_parallel_kernelI23Flash_bwd_kernel_traitsILi32ELi128ELi128ELi8ELi4ELi4ELi4ELb0ELb0EN7cutlass10bfloat16_tE19Flash_kernel_traitsILi32ELi128ELi128ELi8ES3_EELb0ELb0ELb0ELb0ELb1ELb1ELb1EEEvNS_16Flash_bwd_paramsE,"ax",@progbits
	.sectioninfo	@"SHI_REGISTERS=255"
	.align	128
        .global         _ZN5flash44flash_bwd_dq_dk_dv_loop_seqk_parallel_kernelI23Flash_bwd_kernel_traitsILi32ELi128ELi128ELi8ELi4ELi4ELi4ELb0ELb0EN7cutlass10bfloat16_tE19Flash_kernel_traitsILi32ELi128ELi128ELi8ES3_EELb0ELb0ELb0ELb0ELb1ELb1ELb1EEEvNS_16Flash_bwd_paramsE
        .type           _ZN5flash44flash_bwd_dq_dk_dv_loop_seqk_parallel_kernelI23Flash_bwd_kernel_traitsILi32ELi128ELi128ELi8ELi4ELi4ELi4ELb0ELb0EN7cutlass10bfloat16_tE19Flash_kernel_traitsILi32ELi128ELi128ELi8ES3_EELb0ELb0ELb0ELb0ELb1ELb1ELb1EEEvNS_16Flash_bwd_paramsE,@function
        .size           _ZN5flash44flash_bwd_dq_dk_dv_loop_seqk_parallel_kernelI23Flash_bwd_kernel_traitsILi32ELi128ELi128ELi8ELi4ELi4ELi4ELb0ELb0EN7cutlass10bfloat16_tE19Flash_kernel_traitsILi32ELi128ELi128ELi8ES3_EELb0ELb0ELb0ELb0ELb1ELb1ELb1EEEvNS_16Flash_bwd_paramsE,(.L_x_1356 - _ZN5flash44flash_bwd_dq_dk_dv_loop_seqk_parallel_kernelI23Flash_bwd_kernel_traitsILi32ELi128ELi128ELi8ELi4ELi4ELi4ELb0ELb0EN7cutlass10bfloat16_tE19Flash_kernel_traitsILi32ELi128ELi128ELi8ES3_EELb0ELb0ELb0ELb0ELb1ELb1ELb1EEEvNS_16Flash_bwd_paramsE)
        .other          _ZN5flash44flash_bwd_dq_dk_dv_loop_seqk_parallel_kernelI23Flash_bwd_kernel_traitsILi32ELi128ELi128ELi8ELi4ELi4ELi4ELb0ELb0EN7cutlass10bfloat16_tE19Flash_kernel_traitsILi32ELi128ELi128ELi8ES3_EELb0ELb0ELb0ELb0ELb1ELb1ELb1EEEvNS_16Flash_bwd_paramsE,@"STO_CUDA_ENTRY STV_DEFAULT"
_ZN5flash44flash_bwd_dq_dk_dv_loop_seqk_parallel_kernelI23Flash_bwd_kernel_traitsILi32ELi128ELi128ELi8ELi4ELi4ELi4ELb0ELb0EN7cutlass10bfloat16_tE19Flash_kernel_traitsILi32ELi128ELi128ELi8ES3_EELb0ELb0ELb0ELb0ELb1ELb1ELb1EEEvNS_16Flash_bwd_paramsE:
.text._ZN5flash44flash_bwd_dq_dk_dv_loop_seqk_parallel_kernelI23Flash_bwd_kernel_traitsILi32ELi128ELi128ELi8ELi4ELi4ELi4ELb0ELb0EN7cutlass10bfloat16_tE19Flash_kernel_traitsILi32ELi128ELi128ELi8ES3_EELb0ELb0ELb0ELb0ELb1ELb1ELb1EEEvNS_16Flash_bwd_paramsE:
        /* <DEDUP_REMOVED lines=30> */
[----:B------:R-:W-:Y:S01]  /*01e0*/  ULDC.64 UR4, c[0x0][0x118] ;  /* 0x0000460000047ab9 */ /* 0x000fe20000000a00 */
[CC--:B------:R-:W-:Y:S01]  /*01f0*/  LEA.HI R0, R3.reuse, R8.reuse, RZ, 0x5 ;  /* 0x0000000803007211 */ /* 0x0c0fe200078f28ff */
[----:B------:R-:W-:Y:S01]  /*0200*/  UMOV UR48, 0xffffe000 ;  /* 0xffffe00000307882 */ /* 0x000fe20000000000 */
[CC--:B------:R-:W-:Y:S01]  /*0210*/  LEA.HI R117, R3.reuse, R8.reuse, RZ, 0x3 ;  /* 0x0000000803757211 */ /* 0x0c0fe200078f18ff */
[----:B------:R-:W-:Y:S01]  /*0220*/  UIADD3 UR54, UR54, UR7, URZ ;  /* 0x0000000736367290 */ /* 0x000fe2000fffe03f */
[----:B------:R-:W-:Y:S01]  /*0230*/  LOP3.LUT R7, R2, 0xfffffffc, RZ, 0xc0, !PT ;  /* 0xfffffffc02077812 */ /* 0x000fe200078ec0ff */
[----:B------:R-:W-:Y:S01]  /*0240*/  UIMAD UR52, UR6, UR52, URZ ;  /* 0x00000034063472a4 */ /* 0x000fe2000f8e023f */
[----:B------:R-:W-:Y:S01]  /*0250*/  LOP3.LUT R5, R0, 0xffffffe0, RZ, 0xc0, !PT ;  /* 0xffffffe000057812 */ /* 0x000fe200078ec0ff */
[----:B------:R-:W-:Y:S01]  /*0260*/  USHF.L.U32 UR26, UR49, 0x3, URZ ;  /* 0x00000003311a7899 */ /* 0x000fe2000800063f */
[CC--:B------:R-:W-:Y:S01]  /*0270*/  LEA.HI R4, R3.reuse, R8.reuse, RZ, 0x4 ;  /* 0x0000000803047211 */ /* 0x0c0fe200078f20ff */
[C---:B------:R-:W-:Y:S01]  /*0280*/  IMAD.IADD R17, R8.reuse, 0x1, -R7 ;  /* 0x0000000108117824 */ /* 0x040fe200078e0a07 */
[----:B------:R-:W-:Y:S01]  /*0290*/  LEA.HI R15, R3, R8, RZ, 0x7 ;  /* 0x00000008030f7211 */ /* 0x000fe200078f38ff */
[----:B------:R-:W-:Y:S01]  /*02a0*/  IMAD.IADD R11, R8, 0x1, -R5 ;  /* 0x00000001080b7824 */ /* 0x000fe200078e0a05 */
[----:B------:R-:W-:Y:S01]  /*02b0*/  LOP3.LUT R3, R117, 0xfffffff8, RZ, 0xc0, !PT ;  /* 0xfffffff875037812 */ /* 0x000fe200078ec0ff */
[----:B------:R-:W-:Y:S01]  /*02c0*/  USHF.L.U32 UR25, UR49, 0x4, URZ ;  /* 0x0000000431197899 */ /* 0x000fe2000800063f */
[----:B------:R-:W-:Y:S01]  /*02d0*/  SHF.R.S32.HI R9, RZ, 0x3, R117 ;  /* 0x00000003ff097819 */ /* 0x000fe20000011475 */
[----:B------:R-:W-:Y:S01]  /*02e0*/  UIMAD UR24, UR49, 0x18, URZ ;  /* 0x00000018311878a4 */ /* 0x000fe2000f8e023f */
[----:B------:R-:W-:Y:S01]  /*02f0*/  LOP3.LUT R6, R4, 0xfffffff0, RZ, 0xc0, !PT ;  /* 0xfffffff004067812 */ /* 0x000fe200078ec0ff */
[C---:B------:R-:W-:Y:S01]  /*0300*/  IMAD.IADD R13, R8.reuse, 0x1, -R3 ;  /* 0x00000001080d7824 */ /* 0x040fe200078e0a03 */
[--C-:B------:R-:W-:Y:S01]  /*0310*/  SHF.R.S32.HI R7, RZ, 0x5, R0.reuse ;  /* 0x00000005ff077819 */ /* 0x100fe20000011400 */
[----:B------:R-:W-:Y:S01]  /*0320*/  IMAD.SHL.U32 R9, R9, 0x40, RZ ;  /* 0x0000004009097824 */ /* 0x000fe200078e00ff */
[----:B------:R-:W-:Y:S01]  /*0330*/  SHF.R.S32.HI R5, RZ, 0x1f, R0 ;  /* 0x0000001fff057819 */ /* 0x000fe20000011400 */
[----:B------:R-:W-:Y:S01]  /*0340*/  IMAD.IADD R6, R8, 0x1, -R6 ;  /* 0x0000000108067824 */ /* 0x000fe200078e0a06 */
[--C-:B------:R-:W-:Y:S01]  /*0350*/  SHF.R.S32.HI R0, RZ, 0x2, R2.reuse ;  /* 0x00000002ff007819 */ /* 0x100fe20000011402 */
[----:B------:R-:W-:Y:S01]  /*0360*/  USHF.L.U32 UR23, UR49, 0x5, URZ ;  /* 0x0000000531177899 */ /* 0x000fe2000800063f */
[----:B------:R-:W-:Y:S01]  /*0370*/  SHF.R.S32.HI R3, RZ, 0x1f, R2 ;  /* 0x0000001fff037819 */ /* 0x000fe20000011402 */
[----:B------:R-:W-:Y:S01]  /*0380*/  UIMAD UR22, UR49, 0x28, URZ ;  /* 0x00000028311678a4 */ /* 0x000fe2000f8e023f */
[----:B------:R-:W-:Y:S01]  /*0390*/  SHF.R.S32.HI R10, RZ, 0x4, R4 ;  /* 0x00000004ff0a7819 */ /* 0x000fe20000011404 */
[----:B------:R-:W-:Y:S01]  /*03a0*/  UIMAD UR21, UR49, 0x30, URZ ;  /* 0x00000030311578a4 */ /* 0x000fe2000f8e023f */
[-C--:B------:R-:W-:Y:S01]  /*03b0*/  LEA.HI R8, R2, R0.reuse, RZ, 0x1 ;  /* 0x0000000002087211 */ /* 0x080fe200078f08ff */
[----:B------:R-:W-:Y:S01]  /*03c0*/  UIMAD UR20, UR49, 0x38, URZ ;  /* 0x00000038311478a4 */ /* 0x000fe2000f8e023f */
[----:B------:R-:W-:Y:S01]  /*03d0*/  LEA.HI R3, R3, R0, RZ, 0x3 ;  /* 0x0000000003037211 */ /* 0x000fe200078f18ff */
[----:B------:R-:W-:Y:S01]  /*03e0*/  USHF.L.U32 UR19, UR49, 0x6, URZ ;  /* 0x0000000631137899 */ /* 0x000fe2000800063f */
        /* <DEDUP_REMOVED lines=29> */
[----:B------:R-:W-:Y:S01]  /*05c0*/  UIMAD UR12, UR49, 0x78, URZ ;  /* 0x00000078310c78a4 */ /* 0x000fe2000f8e023f */
[----:B------:R-:W-:Y:S01]  /*05d0*/  SHF.R.S32.HI R9, RZ, 0x1f, R6 ;  /* 0x0000001fff097819 */ /* 0x000fe20000011406 */
[----:B------:R1:W-:Y:S01]  /*05e0*/  STL [R1+0x10], R2 ;  /* 0x0000100201007387 */ /* 0x0003e20000100800 */
[----:B------:R-:W-:Y:S01]  /*05f0*/  IMAD.IADD R3, R13, 0x1, -R0 ;  /* 0x000000010d037824 */ /* 0x000fe200078e0a00 */
[-C--:B------:R-:W-:Y:S01]  /*0600*/  LEA.HI R0, R6, R6.reuse, RZ, 0x1 ;  /* 0x0000000606007211 */ /* 0x080fe200078f08ff */
[----:B------:R-:W-:Y:S01]  /*0610*/  IMAD R192, R11, 0x2000, R7 ;  /* 0x000020000bc07824 */ /* 0x000fe200078e0207 */
[----:B------:R-:W-:Y:S01]  /*0620*/  LEA.HI R9, R9, R6, RZ, 0x3 ;  /* 0x0000000609097211 */ /* 0x000fe200078f18ff */
[----:B------:R-:W-:Y:S01]  /*0630*/  USHF.R.S32.HI UR53, URZ, 0x1f, UR51 ;  /* 0x0000001f3f357899 */ /* 0x000fe20008011433 */
[----:B------:R-:W-:Y:S01]  /*0640*/  SHF.R.S32.HI R5, RZ, 0x1, R0 ;  /* 0x00000001ff057819 */ /* 0x000fe20000011400 */
[----:B------:R-:W-:Y:S01]  /*0650*/  ULDC.64 UR58, c[0x0][0x118] ;  /* 0x00004600003a7ab9 */ /* 0x000fe20000000a00 */
[----:B------:R-:W-:-:S02]  /*0660*/  LEA.HI R10, R4, R4, RZ, 0x1 ;  /* 0x00000004040a7211 */ /* 0x000fc400078f08ff */
        /* <DEDUP_REMOVED lines=23> */
[----:B------:R-:W-:Y:S01]  /*07e0*/  IMAD.IADD R12, R4, 0x1, -R2 ;  /* 0x00000001040c7824 */ /* 0x000fe200078e0a02 */
        /* <DEDUP_REMOVED lines=27> */
[----:B------:R-:W-:Y:S01]  /*09a0*/  IMAD.IADD R191, R192, 0x1, R187 ;  /* 0x00000001c0bf7824 */ /* 0x000fe200078e02bb */
        /* <DEDUP_REMOVED lines=55> */
.L_x_1064:
        /* <DEDUP_REMOVED lines=40> */
[----:B------:R-:W-:Y:S01]  /*0fa0*/  ULDC.U8 UR32, c[0x0][0x328] ;  /* 0x0000ca0000207ab9 */ /* 0x000fe20000000000 */
[----:B------:R-:W4:Y:S01]  /*0fb0*/  S2UR UR10, SR_CTAID.Y ;  /* 0x00000000000a79c3 */ /* 0x000f220000002600 */
[----:B------:R-:W-:-:S02]  /*0fc0*/  ULDC UR56, c[0x0][0x214] ;  /* 0x0000850000387ab9 */ /* 0x000fc40000000800 */
[----:B------:R-:W-:Y:S02]  /*0fd0*/  UISETP.NE.AND UP0, UPT, UR32, URZ, UPT ;  /* 0x0000003f2000728c */ /* 0x000fe4000bf05270 */
[----:B------:R-:W-:Y:S02]  /*0fe0*/  UISETP.NE.AND.EX UP1, UPT, URZ, UR9, UPT, UP1 ;  /* 0x000000093f00728c */ /* 0x000fe4000bf25310 */
[----:B------:R-:W-:Y:S02]  /*0ff0*/  UIADD3 UR9, UR56, 0x7f, URZ ;  /* 0x0000007f38097890 */ /* 0x000fe4000fffe03f */
[----:B------:R-:W-:Y:S01]  /*1000*/  ULDC UR11, c[0x0][0x214] ;  /* 0x00008500000b7ab9 */ /* 0x000fe20000000800 */
[----:B---3--:R-:W3:Y:S01]  /*1010*/  MUFU.RCP R4, R4 ;  /* 0x0000000400047308 */ /* 0x008ee20000001000 */
[----:B------:R-:W-:Y:S02]  /*1020*/  USHF.R.S32.HI UR8, URZ, 0x1f, UR9 ;  /* 0x0000001f3f087899 */ /* 0x000fe40008011409 */
[----:B------:R-:W-:Y:S01]  /*1030*/  ULDC UR38, c[0x0][0x234] ;  /* 0x00008d0000267ab9 */ /* 0x000fe20000000800 */
[----:B-1----:R-:W-:Y:S01]  /*1040*/  IABS R3, R3 ;  /* 0x0000000300037213 */ /* 0x002fe20000000000 */
[----:B--2---:R-:W-:-:S02]  /*1050*/  ULOP3.LUT UR7, UR46, UR7, URZ, 0x3c, !UPT ;  /* 0x000000072e077292 */ /* 0x004fc4000f8e3c3f */
[----:B------:R-:W-:Y:S02]  /*1060*/  ULEA.HI UR37, UR8, UR9, URZ, 0x7 ;  /* 0x0000000908257291 */ /* 0x000fe4000f8f383f */
[----:B------:R-:W-:Y:S02]  /*1070*/  ULDC UR34, c[0x0][0x22c] ;  /* 0x00008b0000227ab9 */ /* 0x000fe40000000800 */
[----:B------:R-:W-:Y:S01]  /*1080*/  ISETP.LE.AND P0, PT, RZ, UR7, PT ;  /* 0x00000007ff007c0c */ /* 0x000fe2000bf03270 */
[----:B------:R-:W-:Y:S02]  /*1090*/  ULDC UR9, c[0x0][0x1c0] ;  /* 0x0000700000097ab9 */ /* 0x000fe40000000800 */
[----:B----4-:R-:W-:Y:S01]  /*10a0*/  @UP0 UIMAD UR8, UR10, UR11, URZ ;  /* 0x0000000b0a0802a4 */ /* 0x010fe2000f8e023f */
[----:B---3--:R-:W-:Y:S01]  /*10b0*/  IADD3 R4, R4, 0xffffffe, RZ ;  /* 0x0ffffffe04047810 */ /* 0x008fe20007ffe0ff */
[----:B------:R-:W-:Y:S02]  /*10c0*/  @!UP0 UIMAD UR9, UR10, UR9, UR46 ;  /* 0x000000090a0982a4 */ /* 0x000fe4000f8e022e */
[----:B------:R-:W-:Y:S01]  /*10d0*/  @UP0 UIMAD UR38, UR46, UR38, UR8 ;  /* 0x000000262e2602a4 */ /* 0x000fe2000f8e0208 */
[----:B------:R-:W1:Y:S01]  /*10e0*/  F2I.FTZ.U32.TRUNC.NTZ R5, R4 ;  /* 0x0000000400057305 */ /* 0x000e62000021f000 */
[----:B------:R-:W-:-:S02]  /*10f0*/  ULOP3.LUT UR8, UR37, 0xffffff80, URZ, 0xc0, !UPT ;  /* 0xffffff8025087892 */ /* 0x000fc4000f8ec03f */
[----:B------:R-:W-:Y:S02]  /*1100*/  UIMAD.WIDE UR30, UR10, 0x80, URZ ;  /* 0x000000800a1e78a5 */ /* 0x000fe4000f8e023f */
[----:B------:R-:W-:Y:S02]  /*1110*/  UIMAD UR7, UR46, UR34, URZ ;  /* 0x000000222e0772a4 */ /* 0x000fe4000f8e023f */
[----:B------:R-:W-:Y:S02]  /*1120*/  UIADD3 UR8, UR8, -0x80, URZ ;  /* 0xffffff8008087890 */ /* 0x000fe4000fffe03f */
[----:B------:R-:W-:Y:S02]  /*1130*/  ULDC.U8 UR33, c[0x0][0x3d0] ;  /* 0x0000f40000217ab9 */ /* 0x000fe40000000000 */
[----:B------:R-:W-:Y:S01]  /*1140*/  ULDC UR47, c[0x0][0x1c0] ;  /* 0x00007000002f7ab9 */ /* 0x000fe20000000800 */
[----:B------:R-:W-:Y:S01]  /*1150*/  ISETP.NE.AND P3, PT, RZ, UR33, PT ;  /* 0x00000021ff007c0c */ /* 0x000fe2000bf65270 */
[----:B------:R-:W-:-:S02]  /*1160*/  @!UP0 UIMAD UR38, UR9, UR11, URZ ;  /* 0x0000000b092682a4 */ /* 0x000fc4000f8e023f */
[----:B------:R-:W-:Y:S01]  /*1170*/  USHF.R.S32.HI UR43, URZ, 0x1f, UR27 ;  /* 0x0000001f3f2b7899 */ /* 0x000fe2000801141b */
[--C-:B-1----:R-:W-:Y:S01]  /*1180*/  IMAD.MOV R0, RZ, RZ, -R5.reuse ;  /* 0x000000ffff007224 */ /* 0x102fe200078e0a05 */
[----:B------:R-:W-:Y:S01]  /*1190*/  USHF.R.S32.HI UR42, URZ, 0x1f, UR6 ;  /* 0x0000001f3f2a7899 */ /* 0x000fe20008011406 */
[----:B------:R-:W-:Y:S01]  /*11a0*/  IMAD.MOV.U32 R4, RZ, RZ, RZ ;  /* 0x000000ffff047224 */ /* 0x000fe200078e00ff */
[----:B------:R-:W-:Y:S01]  /*11b0*/  USEL UR35, UR30, URZ, UP1 ;  /* 0x0000003f1e237287 */ /* 0x000fe20008800000 */
[----:B------:R-:W-:Y:S01]  /*11c0*/  IMAD R0, R0, R6, RZ ;  /* 0x0000000600007224 */ /* 0x000fe200078e02ff */
[----:B------:R-:W-:Y:S02]  /*11d0*/  USEL UR39, UR31, URZ, UP1 ;  /* 0x0000003f1f277287 */ /* 0x000fe40008800000 */
[----:B------:R-:W-:Y:S01]  /*11e0*/  USHF.R.S32.HI UR41, URZ, 0x1f, UR10 ;  /* 0x0000001f3f297899 */ /* 0x000fe2000801140a */
[----:B------:R-:W-:Y:S01]  /*11f0*/  IMAD.HI.U32 R0, R5, R0, R4 ;  /* 0x0000000005007227 */ /* 0x000fe200078e0004 */
[----:B------:R-:W-:-:S02]  /*1200*/  USHF.R.S32.HI UR50, URZ, 0x1f, UR46 ;  /* 0x0000001f3f327899 */ /* 0x000fc4000801142e */
[----:B------:R-:W-:Y:S01]  /*1210*/  USHF.R.S32.HI UR47, URZ, 0x1f, UR47 ;  /* 0x0000001f3f2f7899 */ /* 0x000fe2000801142f */
        /* <DEDUP_REMOVED lines=25> */
.L_x_1057:
[----:B------:R-:W-:Y:S02]  /*13b0*/  ULDC UR11, c[0x0][0x1c0] ;  /* 0x00007000000b7ab9 */ /* 0x000fe40000000800 */
[----:B------:R-:W-:Y:S02]  /*13c0*/  UIMAD UR11, UR10, UR11, UR46 ;  /* 0x0000000b0a0b72a4 */ /* 0x000fe4000f8e022e */
[----:B------:R-:W-:Y:S02]  /*13d0*/  ULDC UR30, c[0x0][0x224] ;  /* 0x00008900001e7ab9 */ /* 0x000fe40000000800 */
[----:B------:R-:W-:Y:S02]  /*13e0*/  UIMAD UR36, UR11, UR30, URZ ;  /* 0x0000001e0b2472a4 */ /* 0x000fe4000f8e023f */
.L_x_1058:
[----:B------:R-:W2:Y:S01]  /*13f0*/  LDL R28, [R1+0x10] ;  /* 0x00001000011c7983 */ /* 0x000ea20000100800 */
[----:B------:R-:W-:-:S03]  /*1400*/  ULDC.64 UR30, c[0x0][0x368] ;  /* 0x0000da00001e7ab9 */ /* 0x000fc60000000a00 */
[----:B------:R-:W3:Y:S01]  /*1410*/  LDL R27, [R1+0x2c] ;  /* 0x00002c00011b7983 */ /* 0x000ee20000100800 */
[----:B------:R-:W-:Y:S01]  /*1420*/  IMAD.U32 R19, RZ, RZ, UR7 ;  /* 0x00000007ff137e24 */ /* 0x000fe2000f8e00ff */
[----:B------:R-:W-:Y:S01]  /*1430*/  UIMAD UR11, UR41, UR30, URZ ;  /* 0x0000001e290b72a4 */ /* 0x000fe2000f8e023f */
[----:B------:R-:W-:Y:S01]  /*1440*/  IMAD.U32 R25, RZ, RZ, UR34 ;  /* 0x00000022ff197e24 */ /* 0x000fe2000f8e00ff */
[----:B------:R-:W1:Y:S01]  /*1450*/  S2R R8, SR_TID.X ;  /* 0x0000000000087919 */ /* 0x000e620000002100 */
[----:B------:R-:W-:Y:S01]  /*1460*/  UIADD3 UR27, UP0, UR6, UR27, URZ ;  /* 0x0000001b061b7290 */ /* 0x000fe2000ff1e03f */
[----:B------:R-:W-:Y:S01]  /*1470*/  CS2R R94, SRZ ;  /* 0x00000000005e7805 */ /* 0x000fe2000001ff00 */
[----:B------:R-:W-:Y:S01]  /*1480*/  UIMAD UR33, UR10, UR31, UR11 ;  /* 0x0000001f0a2172a4 */ /* 0x000fe2000f8e020b */
[----:B------:R-:W4:Y:S01]  /*1490*/  S2R R26, SR_CTAID.Y ;  /* 0x00000000001a7919 */ /* 0x000f220000002600 */
[----:B------:R-:W-:Y:S01]  /*14a0*/  ULDC UR6, c[0x0][0x224] ;  /* 0x0000890000067ab9 */ /* 0x000fe20000000800 */
[----:B------:R-:W-:Y:S01]  /*14b0*/  CS2R R92, SRZ ;  /* 0x00000000005c7805 */ /* 0x000fe2000001ff00 */
[----:B------:R-:W-:Y:S01]  /*14c0*/  ULDC.64 UR30, c[0x0][0x180] ;  /* 0x00006000001e7ab9 */ /* 0x000fe20000000a00 */
[----:B------:R-:W-:Y:S01]  /*14d0*/  CS2R R98, SRZ ;  /* 0x0000000000627805 */ /* 0x000fe2000001ff00 */
[----:B------:R-:W-:Y:S01]  /*14e0*/  UIMAD UR11, UR41, UR30, URZ ;  /* 0x0000001e290b72a4 */ /* 0x000fe2000f8e023f */
[----:B------:R-:W-:Y:S01]  /*14f0*/  CS2R R96, SRZ ;  /* 0x0000000000607805 */ /* 0x000fe2000001ff00 */
[----:B------:R-:W-:Y:S01]  /*1500*/  UIMAD.WIDE UR6, UR10, UR6, UR8 ;  /* 0x000000060a0672a5 */ /* 0x000fe2000f8e0208 */
[----:B------:R-:W-:Y:S01]  /*1510*/  CS2R R90, SRZ ;  /* 0x00000000005a7805 */ /* 0x000fe2000001ff00 */
[----:B------:R-:W-:Y:S01]  /*1520*/  UIMAD UR32, UR10, UR31, UR11 ;  /* 0x0000001f0a2072a4 */ /* 0x000fe2000f8e020b */
[----:B------:R-:W-:Y:S01]  /*1530*/  CS2R R88, SRZ ;  /* 0x0000000000587805 */ /* 0x000fe2000001ff00 */
[----:B------:R-:W-:Y:S01]  /*1540*/  ULDC UR34, c[0x0][0x22c] ;  /* 0x00008b0000227ab9 */ /* 0x000fe20000000800 */
[----:B------:R-:W-:Y:S01]  /*1550*/  CS2R R86, SRZ ;  /* 0x0000000000567805 */ /* 0x000fe2000001ff00 */
[----:B------:R-:W-:Y:S01]  /*1560*/  ULDC.64 UR30, c[0x0][0x188] ;  /* 0x00006200001e7ab9 */ /* 0x000fe20000000a00 */
[----:B------:R-:W-:Y:S01]  /*1570*/  CS2R R84, SRZ ;  /* 0x0000000000547805 */ /* 0x000fe2000001ff00 */
[----:B------:R-:W-:Y:S01]  /*1580*/  UIMAD UR11, UR41, UR30, URZ ;  /* 0x0000001e290b72a4 */ /* 0x000fe2000f8e023f */
[----:B------:R-:W-:Y:S01]  /*1590*/  CS2R R78, SRZ ;  /* 0x00000000004e7805 */ /* 0x000fe2000001ff00 */
[----:B------:R-:W-:Y:S01]  /*15a0*/  UIADD3 UR6, UP1, UR6, UR35, URZ ;  /* 0x0000002306067290 */ /* 0x000fe2000ff3e03f */
[----:B------:R-:W-:Y:S01]  /*15b0*/  CS2R R76, SRZ ;  /* 0x00000000004c7805 */ /* 0x000fe2000001ff00 */
[----:B------:R-:W-:Y:S01]  /*15c0*/  UIMAD UR11, UR10, UR31, UR11 ;  /* 0x0000001f0a0b72a4 */ /* 0x000fe2000f8e020b */
[----:B-1----:R-:W-:Y:S01]  /*15d0*/  SHF.R.S32.HI R6, RZ, 0x1f, R8 ;  /* 0x0000001fff067819 */ /* 0x002fe20000011408 */
[----:B------:R-:W-:Y:S01]  /*15e0*/  CS2R R82, SRZ ;  /* 0x0000000000527805 */ /* 0x000fe2000001ff00 */
[----:B------:R-:W-:Y:S01]  /*15f0*/  ULDC.64 UR30, c[0x0][0x178] ;  /* 0x00005e00001e7ab9 */ /* 0x000fe20000000a00 */
[----:B------:R-:W-:Y:S01]  /*1600*/  CS2R R80, SRZ ;  /* 0x0000000000507805 */ /* 0x000fe2000001ff00 */
[CC--:B------:R-:W-:Y:S01]  /*1610*/  LEA.HI R4, R6.reuse, R8.reuse, RZ, 0x2 ;  /* 0x0000000806047211 */ /* 0x0c0fe200078f10ff */
[----:B------:R-:W-:Y:S01]  /*1620*/  UIMAD UR30, UR41, UR30, URZ ;  /* 0x0000001e291e72a4 */ /* 0x000fe2000f8e023f */
[----:B------:R-:W-:Y:S01]  /*1630*/  LEA.HI R6, R6, R8, RZ, 0x5 ;  /* 0x0000000806067211 */ /* 0x000fe200078f28ff */
[----:B------:R-:W-:Y:S01]  /*1640*/  CS2R R74, SRZ ;  /* 0x00000000004a7805 */ /* 0x000fe2000001ff00 */
[----:B------:R-:W-:Y:S01]  /*1650*/  SHF.R.S32.HI R3, RZ, 0x2, R4 ;  /* 0x00000002ff037819 */ /* 0x000fe20000011404 */
[----:B------:R-:W-:Y:S01]  /*1660*/  UIMAD UR31, UR10, UR31, UR30 ;  /* 0x0000001f0a1f72a4 */ /* 0x000fe2000f8e021e */
[----:B------:R-:W-:Y:S01]  /*1670*/  LOP3.LUT R7, R6, 0xffffffe0, RZ, 0xc0, !PT ;  /* 0xffffffe006077812 */ /* 0x000fe200078ec0ff */
[----:B------:R-:W-:Y:S01]  /*1680*/  UIADD3.X UR30, UR43, UR42, URZ, UP0, !UPT ;  /* 0x0000002a2b1e7290 */ /* 0x000fe200087fe43f */
[----:B------:R-:W-:Y:S01]  /*1690*/  SHF.R.S32.HI R6, RZ, 0x5, R6 ;  /* 0x00000005ff067819 */ /* 0x000fe20000011406 */
[----:B------:R-:W-:Y:S01]  /*16a0*/  CS2R R72, SRZ ;  /* 0x0000000000487805 */ /* 0x000fe2000001ff00 */
[----:B------:R-:W-:Y:S01]  /*16b0*/  SHF.R.S32.HI R18, RZ, 0x1f, R3 ;  /* 0x0000001fff127819 */ /* 0x000fe20000011403 */
[----:B------:R-:W-:Y:S01]  /*16c0*/  IMAD.IADD R7, R8, 0x1, -R7 ;  /* 0x0000000108077824 */ /* 0x000fe200078e0a07 */
[----:B------:R-:W-:Y:S01]  /*16d0*/  @P3 BAR.SYNC.DEFER_BLOCKING 0x0 ;  /* 0x0000000000003b1d */ /* 0x000fe20000010000 */
[C---:B------:R-:W-:Y:S01]  /*16e0*/  IADD3 R16, P0, R3.reuse, UR8, RZ ;  /* 0x0000000803107c10 */ /* 0x040fe2000ff1e0ff */
[----:B------:R-:W-:Y:S01]  /*16f0*/  CS2R R70, SRZ ;  /* 0x0000000000467805 */ /* 0x000fe2000001ff00 */
[----:B------:R-:W-:Y:S01]  /*1700*/  LOP3.LUT R4, R4, 0xfffffffc, RZ, 0xc0, !PT ;  /* 0xfffffffc04047812 */ /* 0x000fe200078ec0ff */
[----:B------:R-:W-:Y:S01]  /*1710*/  IMAD R6, R6, UR49, R7 ;  /* 0x0000003106067c24 */ /* 0x000fe2000f8e0207 */
[C---:B------:R-:W-:Y:S01]  /*1720*/  IADD3.X R22, R18.reuse, UR9, RZ, P0, !PT ;  /* 0x0000000912167c10 */ /* 0x040fe200087fe4ff */
[C---:B------:R-:W-:Y:S01]  /*1730*/  IMAD R7, R18.reuse, c[0x0][0x1a0], RZ ;  /* 0x0000680012077a24 */ /* 0x040fe200078e02ff */
[----:B------:R-:W-:Y:S01]  /*1740*/  UIMAD UR9, UR47, UR34, UR52 ;  /* 0x000000222f0972a4 */ /* 0x000fe2000f8e0234 */
[----:B------:R-:W-:Y:S01]  /*1750*/  IMAD R17, R18, c[0x0][0x198], RZ ;  /* 0x0000660012117a24 */ /* 0x000fe200078e02ff */
[----:B------:R-:W-:Y:S01]  /*1760*/  IADD3 R19, P1, P0, R6, UR51, R19 ;  /* 0x0000003306137c10 */ /* 0x000fe2000f83e013 */
[----:B------:R-:W-:Y:S01]  /*1770*/  IMAD.IADD R4, R8, 0x1, -R4 ;  /* 0x0000000108047824 */ /* 0x000fe200078e0a04 */
[----:B------:R-:W-:Y:S01]  /*1780*/  SHF.R.S32.HI R18, RZ, 0x1f, R6 ;  /* 0x0000001fff127819 */ /* 0x000fe20000011406 */
[C---:B------:R-:W-:Y:S01]  /*1790*/  IMAD R20, R3.reuse, c[0x0][0x1a4], R7 ;  /* 0x0000690003147a24 */ /* 0x040fe200078e0207 */
[----:B------:R-:W-:Y:S01]  /*17a0*/  ULDC.64 UR34, c[0x0][0x198] ;  /* 0x0000660000227ab9 */ /* 0x000fe20000000a00 */
[C---:B------:R-:W-:Y:S01]  /*17b0*/  IMAD.WIDE.U32 R8, R3.reuse, c[0x0][0x198], RZ ;  /* 0x0000660003087a25 */ /* 0x040fe200078e00ff */
[----:B------:R-:W-:Y:S01]  /*17c0*/  UIMAD UR10, UR30, UR34, URZ ;  /* 0x000000221e0a72a4 */ /* 0x000fe2000f8e023f */
[----:B------:R-:W-:Y:S01]  /*17d0*/  CS2R R68, SRZ ;  /* 0x0000000000447805 */ /* 0x000fe2000001ff00 */
[----:B------:R-:W-:Y:S01]  /*17e0*/  ULDC.64 UR42, c[0x0][0x200] ;  /* 0x00008000002a7ab9 */ /* 0x000fe20000000a00 */
[----:B------:R-:W-:-:S02]  /*17f0*/  IMAD R17, R3, c[0x0][0x19c], R17 ;  /* 0x0000670003117a24 */ /* 0x000fc400078e0211 */
[----:B------:R-:W-:Y:S01]  /*1800*/  IMAD.WIDE.U32 R6, R3, c[0x0][0x1a0], RZ ;  /* 0x0000680003067a25 */ /* 0x000fe200078e00ff */
[----:B------:R-:W-:Y:S02]  /*1810*/  IADD3.X R3, R18, UR53, R25, P1, P0 ;  /* 0x0000003512037c10 */ /* 0x000fe40008fe0419 */
[----:B------:R-:W-:Y:S01]  /*1820*/  IADD3 R18, P0, R19, R24, RZ ;  /* 0x0000001813127210 */ /* 0x000fe20007f1e0ff */
[----:B------:R-:W-:Y:S02]  /*1830*/  IMAD.SHL.U32 R4, R4, 0x8, RZ ;  /* 0x0000000804047824 */ /* 0x000fe400078e00ff */
[----:B------:R-:W-:Y:S01]  /*1840*/  IMAD.IADD R9, R9, 0x1, R17 ;  /* 0x0000000109097824 */ /* 0x000fe200078e0211 */
[----:B------:R-:W-:Y:S01]  /*1850*/  MOV R17, UR27 ;  /* 0x0000001b00117c02 */ /* 0x000fe20008000f00 */
[----:B------:R-:W-:Y:S01]  /*1860*/  IMAD.X R19, R3, 0x1, R21, P0 ;  /* 0x0000000103137824 */ /* 0x000fe200000e0615 */
[----:B------:R-:W-:Y:S01]  /*1870*/  SHF.R.S32.HI R5, RZ, 0x1f, R4 ;  /* 0x0000001fff057819 */ /* 0x000fe20000011404 */
[----:B------:R-:W-:-:S02]  /*1880*/  IMAD R3, R22, c[0x0][0x190], RZ ;  /* 0x0000640016037a24 */ /* 0x000fc400078e02ff */
[----:B------:R-:W-:Y:S02]  /*1890*/  IMAD.IADD R7, R7, 0x1, R20 ;  /* 0x0000000107077824 */ /* 0x000fe400078e0214 */
[----:B----4-:R-:W-:-:S04]  /*18a0*/  IMAD.WIDE.U32 R12, R26, c[0x0][0x368], R4 ;  /* 0x0000da001a0c7a25 */ /* 0x010fc800078e0004 */
[----:B------:R-:W-:Y:S01]  /*18b0*/  IMAD.WIDE.U32 R10, R26, c[0x0][0x180], R4 ;  /* 0x000060001a0a7a25 */ /* 0x000fe200078e0004 */
[----:B------:R-:W-:-:S03]  /*18c0*/  IADD3 R13, R13, UR33, RZ ;  /* 0x000000210d0d7c10 */ /* 0x000fc6000fffe0ff */
[----:B------:R-:W-:Y:S01]  /*18d0*/  IMAD.WIDE.U32 R14, R26, c[0x0][0x188], R4 ;  /* 0x000062001a0e7a25 */ /* 0x000fe200078e0004 */
[----:B------:R-:W-:Y:S01]  /*18e0*/  IADD3 R11, R11, UR32, RZ ;  /* 0x000000200b0b7c10 */ /* 0x000fe2000fffe0ff */
[----:B------:R-:W-:Y:S02]  /*18f0*/  ULDC.64 UR32, c[0x0][0x1a0] ;  /* 0x0000680000207ab9 */ /* 0x000fe40000000a00 */
[C---:B------:R-:W-:Y:S01]  /*1900*/  IMAD R3, R16.reuse, c[0x0][0x194], R3 ;  /* 0x0000650010037a24 */ /* 0x040fe200078e0203 */
[----:B------:R-:W-:Y:S01]  /*1910*/  IADD3 R15, R15, UR11, RZ ;  /* 0x0000000b0f0f7c10 */ /* 0x000fe2000fffe0ff */
[----:B------:R-:W-:Y:S01]  /*1920*/  IMAD.WIDE.U32 R4, R16, c[0x0][0x190], R4 ;  /* 0x0000640010047a25 */ /* 0x000fe200078e0004 */
[----:B------:R-:W-:Y:S02]  /*1930*/  UIADD3.X UR11, UR7, UR39, URZ, UP1, !UPT ;  /* 0x00000027070b7290 */ /* 0x000fe40008ffe43f */
[----:B------:R-:W-:Y:S01]  /*1940*/  UIADD3 UR7, UR45, UR9, URZ ;  /* 0x000000092d077290 */ /* 0x000fe2000fffe03f */
[----:B------:R-:W-:-:S02]  /*1950*/  IMAD.IADD R5, R5, 0x1, R3 ;  /* 0x0000000105057824 */ /* 0x000fc400078e0203 */
[----:B------:R-:W-:Y:S01]  /*1960*/  IMAD.U32 R20, RZ, RZ, UR27 ;  /* 0x0000001bff147e24 */ /* 0x000fe2000f8e00ff */
[----:B------:R-:W-:Y:S01]  /*1970*/  UIMAD UR7, UR7, UR6, URZ ;  /* 0x00000006070772a4 */ /* 0x000fe2000f8e023f */
[----:B------:R-:W-:Y:S02]  /*1980*/  IMAD R3, R22, c[0x0][0x370], RZ ;  /* 0x0000dc0016037a24 */ /* 0x000fe400078e02ff */
[----:B------:R-:W-:Y:S01]  /*1990*/  IMAD.WIDE.U32 R6, R17, c[0x0][0x1a0], R6 ;  /* 0x0000680011067a25 */ /* 0x000fe200078e0006 */
[----:B------:R-:W1:Y:S01]  /*19a0*/  S2R R22, SR_CTAID.Z ;  /* 0x0000000000167919 */ /* 0x000e620000002700 */
[----:B------:R-:W-:Y:S02]  /*19b0*/  UIMAD UR9, UR11, UR44, UR7 ;  /* 0x0000002c0b0972a4 */ /* 0x000fe4000f8e0207 */
[----:B------:R-:W-:Y:S01]  /*19c0*/  IMAD.WIDE.U32 R20, R20, c[0x0][0x198], R8 ;  /* 0x0000660014147a25 */ /* 0x000fe200078e0008 */
[----:B------:R-:W-:-:S03]  /*19d0*/  UIMAD UR7, UR27, UR35, UR10 ;  /* 0x000000231b0772a4 */ /* 0x000fc6000f8e020a */
[----:B------:R-:W-:Y:S01]  /*19e0*/  IMAD R17, R16, c[0x0][0x374], R3 ;  /* 0x0000dd0010117a24 */ /* 0x000fe200078e0203 */
[----:B------:R-:W-:Y:S01]  /*19f0*/  ULDC.64 UR10, c[0x0][0x1a8] ;  /* 0x00006a00000a7ab9 */ /* 0x000fe20000000a00 */
[----:B------:R-:W-:Y:S02]  /*1a00*/  IMAD.U32 R24, RZ, RZ, UR44 ;  /* 0x0000002cff187e24 */ /* 0x000fe4000f8e00ff */
[----:B------:R-:W-:-:S04]  /*1a10*/  IMAD.WIDE.U32 R8, R26, c[0x0][0x178], R4 ;  /* 0x00005e001a087a25 */ /* 0x000fc800078e0004 */
[----:B------:R-:W-:Y:S01]  /*1a20*/  IMAD R3, R23, c[0x0][0x1b0], RZ ;  /* 0x00006c0017037a24 */ /* 0x000fe200078e02ff */
[----:B------:R-:W-:Y:S01]  /*1a30*/  IADD3 R9, R9, UR31, RZ ;  /* 0x0000001f09097c10 */ /* 0x000fe2000fffe0ff */
[----:B------:R-:W-:Y:S02]  /*1a40*/  IMAD R4, R23, c[0x0][0x1b8], RZ ;  /* 0x00006e0017047a24 */ /* 0x000fe400078e02ff */
[----:B------:R-:W-:-:S04]  /*1a50*/  IMAD.WIDE.U32 R12, R16, c[0x0][0x370], R12 ;  /* 0x0000dc00100c7a25 */ /* 0x000fc800078e000c */
[----:B------:R-:W-:Y:S01]  /*1a60*/  IMAD.WIDE.U32 R18, R24, UR6, R18 ;  /* 0x0000000618127c25 */ /* 0x000fe2000f8e0012 */
[----:B------:R-:W-:-:S03]  /*1a70*/  UIMAD UR6, UR30, UR32, URZ ;  /* 0x000000201e0672a4 */ /* 0x000fc6000f8e023f */
[C---:B------:R-:W-:Y:S01]  /*1a80*/  IMAD R16, R0.reuse, c[0x0][0x1b4], R3 ;  /* 0x00006d0000107a24 */ /* 0x040fe200078e0203 */
[----:B------:R-:W-:Y:S01]  /*1a90*/  UIMAD UR6, UR27, UR33, UR6 ;  /* 0x000000211b0672a4 */ /* 0x000fe2000f8e0206 */
[----:B------:R-:W-:Y:S01]  /*1aa0*/  IMAD.WIDE.U32 R10, R0, c[0x0][0x1b0], R10 ;  /* 0x00006c00000a7a25 */ /* 0x000fe200078e000a */
[----:B------:R-:W-:-:S03]  /*1ab0*/  LEA R132, P2, R18, c[0x0][0x350], 0x2 ;  /* 0x0000d40012847a11 */ /* 0x000fc600078410ff */
[C---:B------:R-:W-:Y:S02]  /*1ac0*/  IMAD R3, R0.reuse, c[0x0][0x1bc], R4 ;  /* 0x00006f0000037a24 */ /* 0x040fe400078e0204 */
[----:B------:R-:W-:Y:S01]  /*1ad0*/  IMAD.WIDE.U32 R4, R0, c[0x0][0x1b8], R14 ;  /* 0x00006e0000047a25 */ /* 0x000fe200078e000e */
[----:B------:R-:W-:Y:S02]  /*1ae0*/  IADD3 R0, P1, R10, R20, RZ ;  /* 0x000000140a007210 */ /* 0x000fe40007f3e0ff */
[----:B------:R-:W-:Y:S01]  /*1af0*/  IADD3 R10, R19, UR9, RZ ;  /* 0x00000009130a7c10 */ /* 0x000fe2000fffe0ff */
[----:B------:R-:W-:Y:S02]  /*1b00*/  IMAD.IADD R16, R11, 0x1, R16 ;  /* 0x000000010b107824 */ /* 0x000fe400078e0210 */
[----:B------:R-:W-:Y:S01]  /*1b10*/  IMAD.IADD R11, R5, 0x1, R3 ;  /* 0x00000001050b7824 */ /* 0x000fe200078e0203 */
[----:B------:R-:W-:Y:S01]  /*1b20*/  IADD3 R3, P0, R4, R6, RZ ;  /* 0x0000000604037210 */ /* 0x000fe20007f1e0ff */
[----:B------:R-:W-:Y:S01]  /*1b30*/  IMAD.IADD R5, R13, 0x1, R17 ;  /* 0x000000010d057824 */ /* 0x000fe200078e0211 */
[----:B------:R-:W-:Y:S01]  /*1b40*/  IADD3.X R20, R16, UR7, R21, P1, !PT ;  /* 0x0000000710147c10 */ /* 0x000fe20008ffe415 */
[----:B------:R-:W-:Y:S01]  /*1b50*/  IMAD.MOV.U32 R16, RZ, RZ, c[0x0][0x1a4] ;  /* 0x00006900ff107624 */ /* 0x000fe200078e00ff */
[----:B------:R-:W-:Y:S01]  /*1b60*/  IADD3.X R13, R11, UR6, R7, P0, !PT ;  /* 0x000000060b0d7c10 */ /* 0x000fe200087fe407 */
[----:B------:R-:W-:Y:S01]  /*1b70*/  ULDC.64 UR6, c[0x0][0x378] ;  /* 0x0000de0000067ab9 */ /* 0x000fe20000000a00 */
[C---:B------:R-:W-:Y:S01]  /*1b80*/  LEA R6, P0, R0.reuse, c[0x0][0x168], 0x1 ;  /* 0x00005a0000067a11 */ /* 0x040fe200078008ff */
[----:B------:R-:W-:Y:S01]  /*1b90*/  UIMAD UR6, UR50, UR6, URZ ;  /* 0x00000006320672a4 */ /* 0x000fe2000f8e023f */
[----:B------:R-:W-:Y:S01]  /*1ba0*/  MOV R4, R12 ;  /* 0x0000000c00047202 */ /* 0x000fe20000000f00 */
[----:B------:R-:W-:Y:S01]  /*1bb0*/  IMAD.MOV.U32 R12, RZ, RZ, c[0x0][0x19c] ;  /* 0x00006700ff0c7624 */ /* 0x000fe200078e00ff */
[----:B------:R-:W-:Y:S01]  /*1bc0*/  LEA.HI.X R7, R0, c[0x0][0x16c], R20, 0x1, P0 ;  /* 0x00005b0000077a11 */ /* 0x000fe200000f0c14 */
[----:B------:R-:W-:Y:S01]  /*1bd0*/  UIMAD UR31, UR46, UR7, UR6 ;  /* 0x000000072e1f72a4 */ /* 0x000fe2000f8e0206 */
[----:B------:R-:W-:Y:S01]  /*1be0*/  IMAD.MOV.U32 R0, RZ, RZ, c[0x0][0x198] ;  /* 0x00006600ff007624 */ /* 0x000fe200078e00ff */
[----:B------:R-:W-:Y:S01]  /*1bf0*/  ULEA.HI.SX32 UR6, UR37, 0xffffffff, 0x19 ;  /* 0xffffffff25067891 */ /* 0x000fe2000f8fca3f */
[----:B------:R-:W-:Y:S01]  /*1c00*/  LEA.HI.X R133, R18, c[0x0][0x354], R10, 0x2, P2 ;  /* 0x0000d50012857a11 */ /* 0x000fe200010f140a */
[----:B------:R-:W-:Y:S01]  /*1c10*/  UIMAD UR7, UR50, UR10, URZ ;  /* 0x0000000a320772a4 */ /* 0x000fe2000f8e023f */
[----:B-1----:R-:W-:Y:S01]  /*1c20*/  IMAD.WIDE.U32 R10, R22, c[0x0][0x1a8], R8 ;  /* 0x00006a00160a7a25 */ /* 0x002fe200078e0008 */
[----:B------:R-:W-:Y:S01]  /*1c30*/  ULEA.HI UR9, UR6, UR6, URZ, 0x1 ;  /* 0x0000000606097291 */ /* 0x000fe2000f8f083f */
[----:B------:R-:W-:Y:S01]  /*1c40*/  LEA R14, P1, R0, R6, 0x7 ;  /* 0x00000006000e7211 */ /* 0x000fe200078238ff */
[----:B------:R-:W-:Y:S01]  /*1c50*/  UIMAD UR7, UR46, UR11, UR7 ;  /* 0x0000000b2e0772a4 */ /* 0x000fe2000f8e0207 */
[----:B------:R-:W-:Y:S01]  /*1c60*/  IMAD.WIDE.U32 R8, R22, c[0x0][0x378], R4 ;  /* 0x0000de0016087a25 */ /* 0x000fe200078e0004 */
[C---:B------:R-:W-:Y:S01]  /*1c70*/  LEA R4, P0, R3.reuse, c[0x0][0x170], 0x1 ;  /* 0x00005c0003047a11 */ /* 0x040fe200078008ff */
[----:B------:R-:W-:Y:S01]  /*1c80*/  ULOP3.LUT UR9, UR9, 0xfffffffe, URZ, 0xc0, !UPT ;  /* 0xfffffffe09097892 */ /* 0x000fe2000f8ec03f */
[----:B------:R-:W-:Y:S01]  /*1c90*/  LEA.HI.X R15, R0, R7, R12, 0x7, P1 ;  /* 0x00000007000f7211 */ /* 0x000fe200008f3c0c */
[----:B------:R-:W-:Y:S01]  /*1ca0*/  IMAD.MOV.U32 R17, RZ, RZ, c[0x0][0x374] ;  /* 0x0000dd00ff117624 */ /* 0x000fe200078e00ff */
[----:B------:R-:W-:Y:S01]  /*1cb0*/  LEA.HI.X R5, R3, c[0x0][0x174], R13, 0x1, P0 ;  /* 0x00005d0003057a11 */ /* 0x000fe200000f0c0d */
[----:B------:R-:W-:Y:S01]  /*1cc0*/  IMAD.MOV.U32 R13, RZ, RZ, c[0x0][0x1a0] ;  /* 0x00006800ff0d7624 */ /* 0x000fe200078e00ff */
[----:B------:R-:W-:Y:S01]  /*1cd0*/  IADD3 R0, R11, UR7, RZ ;  /* 0x000000070b007c10 */ /* 0x000fe2000fffe0ff */
[----:B------:R-:W-:Y:S01]  /*1ce0*/  UIADD3 UR7, UR6, -UR9, URZ ;  /* 0x8000000906077290 */ /* 0x000fe2000fffe03f */
[----:B------:R-:W-:Y:S01]  /*1cf0*/  IADD3 R3, R9, UR31, RZ ;  /* 0x0000001f09037c10 */ /* 0x000fe2000fffe0ff */
[----:B------:R-:W-:Y:S01]  /*1d00*/  IMAD.MOV.U32 R11, RZ, RZ, c[0x0][0x370] ;  /* 0x0000dc00ff0b7624 */ /* 0x000fe200078e00ff */
[C---:B------:R-:W-:Y:S01]  /*1d10*/  LEA R12, P0, R13.reuse, R4, 0x7 ;  /* 0x000000040d0c7211 */ /* 0x040fe200078038ff */
[----:B------:R-:W-:Y:S01]  /*1d20*/  UISETP.NE.AND UP0, UPT, UR7, 0x1, UPT ;  /* 0x000000010700788c */ /* 0x000fe2000bf05270 */
[----:B------:R-:W-:Y:S01]  /*1d30*/  LEA R206, P1, R8, c[0x0][0x330], 0x1 ;  /* 0x0000cc0008ce7a11 */ /* 0x000fe200078208ff */
[----:B------:R-:W-:Y:S01]  /*1d40*/  UIADD3 UR10, UR8, UR36, URZ ;  /* 0x00000024080a7290 */ /* 0x000fe2000fffe03f */
[----:B------:R-:W-:Y:S01]  /*1d50*/  LEA R208, P2, R10, c[0x0][0x160], 0x1 ;  /* 0x000058000ad07a11 */ /* 0x000fe200078408ff */
[----:B------:R-:W-:Y:S01]  /*1d60*/  UIADD3 UR8, UR8, UR38, URZ ;  /* 0x0000002608087290 */ /* 0x000fe2000fffe03f */
[----:B------:R-:W-:Y:S01]  /*1d70*/  LEA.HI.X R13, R13, R5, R16, 0x7, P0 ;  /* 0x000000050d0d7211 */ /* 0x000fe200000f3c10 */
[----:B------:R-:W-:Y:S01]  /*1d80*/  IMAD.MOV.U32 R16, RZ, RZ, c[0x0][0x194] ;  /* 0x00006500ff107624 */ /* 0x000fe200078e00ff */
[----:B------:R-:W-:Y:S01]  /*1d90*/  LEA.HI.X R207, R8, c[0x0][0x334], R3, 0x1, P1 ;  /* 0x0000cd0008cf7a11 */ /* 0x000fe200008f0c03 */
[----:B------:R-:W-:Y:S01]  /*1da0*/  UIMAD.WIDE UR8, UR8, UR57, UR42 ;  /* 0x00000039080872a5 */ /* 0x000fe2000f8e022a */
[----:B------:R-:W-:Y:S01]  /*1db0*/  PLOP3.LUT P0, PT, PT, PT, UP0, 0x80, 0x0 ;  /* 0x000000000000781c */ /* 0x000fe20003f0f008 */
[----:B------:R-:W-:Y:S01]  /*1dc0*/  UISETP.GE.AND UP0, UPT, UR56, 0x1, UPT ;  /* 0x000000013800788c */ /* 0x000fe2000bf06270 */
[----:B------:R-:W-:Y:S01]  /*1dd0*/  MOV R9, c[0x0][0x190] ;  /* 0x0000640000097a02 */ /* 0x000fe20000000f00 */
[----:B------:R-:W-:Y:S01]  /*1de0*/  IMAD.U32 R25, RZ, RZ, UR45 ;  /* 0x0000002dff197e24 */ /* 0x000fe2000f8e00ff */
[----:B------:R-:W-:Y:S01]  /*1df0*/  LEA.HI.X R209, R10, c[0x0][0x164], R0, 0x1, P2 ;  /* 0x000059000ad17a11 */ /* 0x000fe200010f0c00 */
[----:B------:R-:W-:Y:S01]  /*1e00*/  UIMAD.WIDE UR10, UR10, UR57, UR60 ;  /* 0x000000390a0a72a5 */ /* 0x000fe2000f8e023c */
[----:B------:R-:W-:Y:S01]  /*1e10*/  LEA R10, P2, R11, R206, 0x7 ;  /* 0x000000ce0b0a7211 */ /* 0x000fe200078438ff */
[----:B------:R-:W-:Y:S01]  /*1e20*/  UMOV UR7, UR9 ;  /* 0x0000000900077c82 */ /* 0x000fe20008000000 */
[----:B------:R-:W-:-:S02]  /*1e30*/  LEA R8, P1, R9, R208, 0x7 ;  /* 0x000000d009087211 */ /* 0x000fc400078238ff */
[----:B------:R-:W-:Y:S02]  /*1e40*/  LEA.HI.X R11, R11, R207, R17, 0x7, P2 ;  /* 0x000000cf0b0b7211 */ /* 0x000fe400010f3c11 */
[----:B------:R-:W-:Y:S02]  /*1e50*/  LEA.HI.X R9, R9, R209, R16, 0x7, P1 ;  /* 0x000000d109097211 */ /* 0x000fe400008f3c10 */
[----:B------:R-:W-:Y:S02]  /*1e60*/  PLOP3.LUT P1, PT, PT, PT, UP0, 0x80, 0x0 ;  /* 0x000000000000781c */ /* 0x000fe40003f2f008 */
[C---:B--2---:R-:W-:Y:S01]  /*1e70*/  IADD3 R3, R28.reuse, 0x1000, RZ ;  /* 0x000010001c037810 */ /* 0x044fe20007ffe0ff */
[----:B------:R-:W-:-:S03]  /*1e80*/  IMAD.SHL.U32 R0, R28, 0x2, RZ ;  /* 0x000000021c007824 */ /* 0x000fc600078e00ff */
[----:B------:R-:W-:Y:S02]  /*1e90*/  SEL R3, R3, R28, !P0 ;  /* 0x0000001c03037207 */ /* 0x000fe40004000000 */
[----:B------:R-:W-:Y:S01]  /*1ea0*/  @!PT LDS RZ, [RZ] ;  /* 0x00000000fffff984 */ /* 0x000fe20000000800 */
[----:B------:R-:W-:Y:S01]  /*1eb0*/  @!PT LDS RZ, [RZ] ;  /* 0x00000000fffff984 */ /* 0x000fe20000000800 */
[----:B------:R-:W-:Y:S01]  /*1ec0*/  @!PT LDS RZ, [RZ] ;  /* 0x00000000fffff984 */ /* 0x000fe20000000800 */
[----:B------:R1:W-:Y:S03]  /*1ed0*/  LDGSTS.E.BYPASS.LTC128B.128 [R0+0x4000], [R206.64] ;  /* 0x04000000ce007fae */ /* 0x0003e6000b901d5c */
[----:B------:R-:W-:Y:S01]  /*1ee0*/  IMAD.SHL.U32 R3, R3, 0x2, RZ ;  /* 0x0000000203037824 */ /* 0x000fe200078e00ff */
        /* <DEDUP_REMOVED lines=8> */
[----:B---3--:R-:W-:Y:S01]  /*1f70*/  IMAD.SHL.U32 R4, R27, 0x4, RZ ;  /* 0x000000041b047824 */ /* 0x008fe200078e00ff */
[----:B-1----:R-:W-:-:S04]  /*1f80*/  SHF.R.S32.HI R0, RZ, 0x1f, R27 ;  /* 0x0000001fff007819 */ /* 0x002fc8000001141b */
[----:B------:R-:W-:Y:S02]  /*1f90*/  IADD3 R4, P2, R4, UR8, RZ ;  /* 0x0000000804047c10 */ /* 0x000fe4000ff5e0ff */
[----:B------:R-:W-:-:S04]  /*1fa0*/  SHF.L.U64.HI R5, R27, 0x2, R0 ;  /* 0x000000021b057819 */ /* 0x000fc80000010200 */
[----:B------:R-:W-:Y:S01]  /*1fb0*/  IADD3.X R5, R5, UR7, RZ, P2, !PT ;  /* 0x0000000705057c10 */ /* 0x000fe200097fe4ff */
[----:B------:R-:W-:Y:S05]  /*1fc0*/  @!P1 BRA `(.L_x_1059) ;  /* 0x00004c3000009947 */ /* 0x000fea0003800000 */
[----:B--2---:R1:W2:Y:S04]  /*1fd0*/  LDG.E R6, [R4.64+0x120] ;  /* 0x0001201c04067981 */ /* 0x0042a8000c1e1900 */
[----:B------:R1:W3:Y:S04]  /*1fe0*/  LDG.E R7, [R4.64+0x100] ;  /* 0x0001001c04077981 */ /* 0x0002e8000c1e1900 */
[----:B------:R1:W4:Y:S04]  /*1ff0*/  LDG.E R8, [R4.64+0x20] ;  /* 0x0000201c04087981 */ /* 0x000328000c1e1900 */
[----:B------:R1:W5:Y:S01]  /*2000*/  LDG.E R9, [R4.64] ;  /* 0x0000001c04097981 */ /* 0x000362000c1e1900 */
[----:B------:R-:W-:-:S02]  /*2010*/  IMAD.MOV.U32 R226, RZ, RZ, R3 ;  /* 0x000000ffffe27224 */ /* 0x000fc400078e0003 */
[----:B------:R-:W-:Y:S01]  /*2020*/  IMAD.MOV.U32 R95, RZ, RZ, RZ ;  /* 0x000000ffff5f7224 */ /* 0x000fe200078e00ff */
[----:B------:R-:W-:Y:S01]  /*2030*/  UMOV UR9, UR11 ;  /* 0x0000000b00097c82 */ /* 0x000fe20008000000 */
[----:B-1----:R-:W-:Y:S02]  /*2040*/  IADD3 R5, R124, 0x1000, RZ ;  /* 0x000010007c057810 */ /* 0x002fe40007ffe0ff */
[----:B------:R-:W-:Y:S02]  /*2050*/  IADD3 R4, R130, 0x1000, RZ ;  /* 0x0000100082047810 */ /* 0x000fe40007ffe0ff */
[----:B------:R-:W-:Y:S02]  /*2060*/  SEL R5, R5, R124, !P0 ;  /* 0x0000007c05057207 */ /* 0x000fe40004000000 */
[----:B------:R-:W-:-:S03]  /*2070*/  SEL R4, R4, R130, !P0 ;  /* 0x0000008204047207 */ /* 0x000fc60004000000 */
[----:B------:R-:W-:Y:S02]  /*2080*/  IMAD.SHL.U32 R3, R5, 0x2, RZ ;  /* 0x0000000205037824 */ /* 0x000fe400078e00ff */
[----:B------:R-:W-:Y:S01]  /*2090*/  IMAD.SHL.U32 R118, R4, 0x2, RZ ;  /* 0x0000000204767824 */ /* 0x000fe200078e00ff */
[----:B--2---:R1:W-:Y:S04]  /*20a0*/  STL [R1], R6 ;  /* 0x0000000601007387 */ /* 0x0043e80000100800 */
[----:B---3--:R1:W-:Y:S04]  /*20b0*/  STL [R1+0x4], R7 ;  /* 0x0000040701007387 */ /* 0x0083e80000100800 */
[----:B----4-:R1:W-:Y:S04]  /*20c0*/  STL [R1+0x8], R8 ;  /* 0x0000080801007387 */ /* 0x0103e80000100800 */
[----:B-----5:R1:W-:Y:S02]  /*20d0*/  STL [R1+0xc], R9 ;  /* 0x00000c0901007387 */ /* 0x0203e40000100800 */
[C---:B------:R-:W-:Y:S01]  /*20e0*/  IADD3 R4, R27.reuse, -0x80, RZ ;  /* 0xffffff801b047810 */ /* 0x040fe20007ffe0ff */
[C---:B------:R-:W-:Y:S01]  /*20f0*/  IMAD.SHL.U32 R5, R27.reuse, 0x4, RZ ;  /* 0x000000041b057824 */ /* 0x040fe200078e00ff */
[----:B-1----:R-:W-:Y:S01]  /*2100*/  SHF.L.U64.HI R6, R27, 0x2, R0 ;  /* 0x000000021b067819 */ /* 0x002fe20000010200 */
[----:B------:R-:W-:Y:S01]  /*2110*/  IMAD.SHL.U32 R122, R130, 0x2, RZ ;  /* 0x00000002827a7824 */ /* 0x000fe200078e00ff */
[----:B------:R-:W-:-:S03]  /*2120*/  SHF.L.U32 R0, R4, 0x2, RZ ;  /* 0x0000000204007819 */ /* 0x000fc600000006ff */
[----:B------:R1:W-:Y:S01]  /*2130*/  STL [R1+0x1c], R6 ;  /* 0x00001c0601007387 */ /* 0x0003e20000100800 */
[----:B------:R-:W-:-:S03]  /*2140*/  IMAD.IADD R123, R122, 0x1, R125 ;  /* 0x000000017a7b7824 */ /* 0x000fc600078e027d */
[----:B------:R1:W-:Y:S04]  /*2150*/  STL [R1+0x18], R5 ;  /* 0x0000180501007387 */ /* 0x0003e80000100800 */
[----:B------:R1:W-:Y:S02]  /*2160*/  STL [R1+0x14], R0 ;  /* 0x0000140001007387 */ /* 0x0003e40000100800 */
.L_x_1062:
[----:B-1----:R-:W2:Y:S01]  /*2170*/  LDL R0, [R1+0xc] ;  /* 0x00000c0001007983 */ /* 0x002ea20000100800 */
[----:B------:R-:W-:Y:S01]  /*2180*/  IADD3 R112, R125, R118, RZ ;  /* 0x000000767d707210 */ /* 0x000fe20007ffe0ff */
[----:B------:R-:W-:Y:S02]  /*2190*/  UISETP.GE.AND UP2, UPT, UR6, 0x1, UPT ;  /* 0x000000010600788c */ /* 0x000fe4000bf46270 */
[----:B------:R-:W0:Y:S04]  /*21a0*/  LDGDEPBAR ;  /* 0x00000000000079af */ /* 0x000e280000000000 */
[----:B------:R-:W-:Y:S04]  /*21b0*/  PLOP3.LUT P2, PT, PT, PT, UP2, 0x80, 0x0 ;  /* 0x000000000000781c */ /* 0x000fe80003f4f028 */
[----:B------:R-:W3:Y:S04]  /*21c0*/  LDL R134, [R1+0x8] ;  /* 0x0000080001867983 */ /* 0x000ee80000100800 */
        /* <DEDUP_REMOVED lines=23> */
[----:B-1----:R-:W4:Y:S01]  /*2340*/  LDL R2, [R1] ;  /* 0x0000000001027983 */ /* 0x002f220000100800 */
        /* <DEDUP_REMOVED lines=22> */
[C---:B------:R-:W-:Y:S02]  /*24b0*/  HMMA.16816.F32.BF16 R48, R64.reuse, R50, RZ ;  /* 0x000000324030723c */ /* 0x040fe400000418ff */
[----:B--2---:R-:W-:Y:S06]  /*24c0*/  FSETP.NEU.FTZ.AND P0, PT, R0, -INF , PT ;  /* 0xff8000000000780b */ /* 0x004fec0003f1d000 */
[-C--:B------:R-:W-:Y:S08]  /*24d0*/  HMMA.16816.F32.BF16 R52, R64, R100.reuse, RZ ;  /* 0x000000644034723c */ /* 0x080ff000000418ff */
        /* <DEDUP_REMOVED lines=25> */
[----:B------:R-:W4:Y:S01]  /*2670*/  MUFU.TANH R236, R5 ;  /* 0x0000000500ec7308 */ /* 0x000f220000002400 */
[----:B------:R-:W-:Y:S02]  /*2680*/  FMUL.FTZ R11, R11, c[0x0][0x2ec] ;  /* 0x0000bb000b0b7a20 */ /* 0x000fe40000410000 */
[----:B--2---:R-:W-:Y:S05]  /*2690*/  FMUL.FTZ R10, R0, 1.4426950216293334961 ;  /* 0x3fb8aa3b000a7820 */ /* 0x004fea0000410000 */
[----:B------:R-:W-:Y:S02]  /*26a0*/  FSEL R10, R10, RZ, P0 ;  /* 0x000000ff0a0a7208 */ /* 0x000fe40000000000 */
[----:B------:R2:W-:Y:S01]  /*26b0*/  MUFU.TANH R87, R8 ;  /* 0x0000000800577308 */ /* 0x0005e20000002400 */
[----:B---3--:R-:W-:Y:S02]  /*26c0*/  FSETP.NEU.FTZ.AND P0, PT, R134, -INF , PT ;  /* 0xff8000008600780b */ /* 0x008fe40003f1d000 */
[--C-:B-1----:R-:W-:Y:S02]  /*26d0*/  FFMA.FTZ R0, R238, c[0x0][0x23c], -R10.reuse ;  /* 0x00008f00ee007a23 */ /* 0x102fe4000001080a */
[----:B------:R-:W-:Y:S05]  /*26e0*/  FMUL.FTZ R9, R134, 1.4426950216293334961 ;  /* 0x3fb8aa3b86097820 */ /* 0x000fea0000410000 */
[----:B------:R1:W-:Y:S01]  /*26f0*/  MUFU.EX2 R165, R0 ;  /* 0x0000000000a57308 */ /* 0x0003e20000000800 */
[----:B------:R-:W-:Y:S02]  /*2700*/  FSEL R9, R9, RZ, P0 ;  /* 0x000000ff09097208 */ /* 0x000fe40000000000 */
[C---:B----4-:R-:W-:Y:S07]  /*2710*/  FSETP.NEU.FTZ.AND P0, PT, R131.reuse, -INF , PT ;  /* 0xff8000008300780b */ /* 0x050fee0003f1d000 */
[----:B------:R3:W-:Y:S01]  /*2720*/  MUFU.TANH R85, R12 ;  /* 0x0000000c00557308 */ /* 0x0007e20000002400 */
[----:B--2---:R-:W-:Y:S05]  /*2730*/  FMUL.FTZ R8, R131, 1.4426950216293334961 ;  /* 0x3fb8aa3b83087820 */ /* 0x004fea0000410000 */
[----:B------:R-:W-:Y:S04]  /*2740*/  FSEL R8, R8, RZ, P0 ;  /* 0x000000ff08087208 */ /* 0x000fe80000000000 */
[----:B------:R-:W2:Y:S01]  /*2750*/  MUFU.TANH R252, R6 ;  /* 0x0000000600fc7308 */ /* 0x000ea20000002400 */
[----:B------:R-:W-:Y:S01]  /*2760*/  FSETP.NEU.FTZ.AND P0, PT, R2, -INF , PT ;  /* 0xff8000000200780b */ /* 0x000fe20003f1d000 */
[----:B-1----:R-:W-:Y:S08]  /*2770*/  FFMA.FTZ R0, R236, c[0x0][0x23c], -R10 ;  /* 0x00008f00ec007a23 */ /* 0x002ff0000001080a */
[----:B------:R1:W-:Y:S01]  /*2780*/  MUFU.TANH R84, R13 ;  /* 0x0000000d00547308 */ /* 0x0003e20000002400 */
[----:B---3--:R-:W3:Y:S09]  /*2790*/  LDL R12, [R1+0x1c] ;  /* 0x00001c00010c7983 */ /* 0x008ef20000100800 */
[----:B------:R4:W2:Y:S10]  /*27a0*/  MUFU.TANH R251, R7 ;  /* 0x0000000700fb7308 */ /* 0x0008b40000002400 */
[----:B------:R2:W-:Y:S01]  /*27b0*/  MUFU.TANH R78, R11 ;  /* 0x0000000b004e7308 */ /* 0x0005e20000002400 */
[----:B-1----:R-:W3:Y:S09]  /*27c0*/  LDL R13, [R1+0x18] ;  /* 0x00001800010d7983 */ /* 0x002ef20000100800 */
[----:B------:R1:W-:Y:S01]  /*27d0*/  MUFU.EX2 R162, R0 ;  /* 0x0000000000a27308 */ /* 0x0003e20000000800 */
[----:B----4-:R-:W4:Y:S09]  /*27e0*/  LDSM.16.M88.4 R4, [R116+0x6400] ;  /* 0x006400007404783b */ /* 0x010f320000000200 */
[----:B------:R-:W4:Y:S01]  /*27f0*/  MUFU.TANH R77, R14 ;  /* 0x0000000e004d7308 */ /* 0x000f220000002400 */
[--C-:B--2---:R-:W-:Y:S09]  /*2800*/  FFMA.FTZ R11, R86, c[0x0][0x23c], -R8.reuse ;  /* 0x00008f00560b7a23 */ /* 0x104ff20000010808 */
[----:B------:R-:W2:Y:S01]  /*2810*/  MUFU.TANH R76, R15 ;  /* 0x0000000f004c7308 */ /* 0x000ea20000002400 */
[--C-:B-1----:R-:W-:Y:S09]  /*2820*/  FFMA.FTZ R0, R252, c[0x0][0x23c], -R9.reuse ;  /* 0x00008f00fc007a23 */ /* 0x102ff20000010809 */
[----:B------:R1:W-:Y:S10]  /*2830*/  MUFU.EX2 R179, R0 ;  /* 0x0000000000b37308 */ /* 0x0003f40000000800 */
[----:B------:R-:W2:Y:S01]  /*2840*/  MUFU.TANH R230, R16 ;  /* 0x0000001000e67308 */ /* 0x000ea20000002400 */
[-C--:B----4-:R-:W-:Y:S09]  /*2850*/  HMMA.16816.F32.BF16 R20, R104, R4.reuse, R20 ;  /* 0x000000046814723c */ /* 0x090ff20000041814 */
[----:B------:R-:W4:Y:S01]  /*2860*/  MUFU.TANH R229, R17 ;  /* 0x0000001100e57308 */ /* 0x000f220000002400 */
[C---:B------:R-:W-:Y:S04]  /*2870*/  HMMA.16816.F32.BF16 R24, R112.reuse, R4, R24 ;  /* 0x000000047018723c */ /* 0x040fe80000041818 */
[--C-:B-1----:R-:W-:Y:S03]  /*2880*/  FFMA.FTZ R0, R251, c[0x0][0x23c], -R9.reuse ;  /* 0x00008f00fb007a23 */ /* 0x102fe60000010809 */
[--C-:B------:R-:W-:Y:S02]  /*2890*/  FFMA.FTZ R4, R85, c[0x0][0x23c], -R8.reuse ;  /* 0x00008f0055047a23 */ /* 0x100fe40000010808 */
        /* <DEDUP_REMOVED lines=8> */
[----:B------:R-:W4:Y:S01]  /*2920*/  MUFU.TANH R246, R18 ;  /* 0x0000001200f67308 */ /* 0x000f220000002400 */
        /* <DEDUP_REMOVED lines=8> */
[----:B--2---:R-:W-:Y:S02]  /*29b0*/  FFMA.FTZ R4, R84, c[0x0][0x23c], -R8 ;  /* 0x00008f0054047a23 */ /* 0x004fe40000010808 */
[----:B------:R-:W-:Y:S02]  /*29c0*/  FMUL.FTZ R33, R33, c[0x0][0x2ec] ;  /* 0x0000bb0021217a20 */ /* 0x000fe40000410000 */
[----:B------:R-:W-:Y:S01]  /*29d0*/  FMUL.FTZ R34, R34, c[0x0][0x2ec] ;  /* 0x0000bb0022227a20 */ /* 0x000fe20000410000 */
[----:B------:R2:W-:Y:S01]  /*29e0*/  MUFU.EX2 R194, R4 ;  /* 0x0000000400c27308 */ /* 0x0005e20000000800 */
[----:B------:R-:W-:Y:S02]  /*29f0*/  FMUL.FTZ R35, R35, c[0x0][0x2ec] ;  /* 0x0000bb0023237a20 */ /* 0x000fe40000410000 */
[----:B------:R-:W-:Y:S02]  /*2a00*/  FMUL.FTZ R27, R27, c[0x0][0x2ec] ;  /* 0x0000bb001b1b7a20 */ /* 0x000fe40000410000 */
[----:B------:R-:W-:Y:S05]  /*2a10*/  FMUL.FTZ R23, R23, c[0x0][0x2ec] ;  /* 0x0000bb0017177a20 */ /* 0x000fea0000410000 */
[----:B------:R-:W-:Y:S01]  /*2a20*/  MUFU.TANH R245, R19 ;  /* 0x0000001300f57308 */ /* 0x000fe20000002400 */
[----:B-1----:R-:W-:Y:S05]  /*2a30*/  FMUL.FTZ R0, R2, 1.4426950216293334961 ;  /* 0x3fb8aa3b02007820 */ /* 0x002fea0000410000 */
[----:B------:R-:W-:Y:S04]  /*2a40*/  FSEL R0, R0, RZ, P0 ;  /* 0x000000ff00007208 */ /* 0x000fe80000000000 */
[----:B------:R1:W-:Y:S01]  /*2a50*/  MUFU.EX2 R196, R11 ;  /* 0x0000000b00c47308 */ /* 0x0003e20000000800 */
[--C-:B--2---:R-:W-:Y:S09]  /*2a60*/  FFMA.FTZ R4, R77, c[0x0][0x23c], -R0.reuse ;  /* 0x00008f004d047a23 */ /* 0x104ff20000010800 */
[----:B------:R2:W-:Y:S10]  /*2a70*/  MUFU.EX2 R203, R4 ;  /* 0x0000000400cb7308 */ /* 0x0005f40000000800 */
[----:B------:R-:W-:Y:S01]  /*2a80*/  MUFU.TANH R228, R20 ;  /* 0x0000001400e47308 */ /* 0x000fe20000002400 */
[--C-:B-1----:R-:W-:Y:S09]  /*2a90*/  FFMA.FTZ R11, R79, c[0x0][0x23c], -R0.reuse ;  /* 0x00008f004f0b7a23 */ /* 0x102ff20000010800 */
[----:B------:R1:W-:Y:S01]  /*2aa0*/  MUFU.EX2 R205, R11 ;  /* 0x0000000b00cd7308 */ /* 0x0003e20000000800 */
[--C-:B--2---:R-:W-:Y:S09]  /*2ab0*/  FFMA.FTZ R4, R76, c[0x0][0x23c], -R0.reuse ;  /* 0x00008f004c047a23 */ /* 0x104ff20000010800 */
[----:B------:R2:W-:Y:S10]  /*2ac0*/  MUFU.EX2 R202, R4 ;  /* 0x0000000400ca7308 */ /* 0x0005f40000000800 */
[----:B------:R-:W-:Y:S01]  /*2ad0*/  MUFU.TANH R83, R5 ;  /* 0x0000000500537308 */ /* 0x000fe20000002400 */
[----:B-1----:R-:W-:Y:S09]  /*2ae0*/  FFMA.FTZ R11, R78, c[0x0][0x23c], -R0 ;  /* 0x00008f004e0b7a23 */ /* 0x002ff20000010800 */
[----:B------:R1:W-:Y:S01]  /*2af0*/  MUFU.EX2 R204, R11 ;  /* 0x0000000b00cc7308 */ /* 0x0003e20000000800 */
[--C-:B--2---:R-:W-:Y:S09]  /*2b00*/  FFMA.FTZ R4, R230, c[0x0][0x23c], -R10.reuse ;  /* 0x00008f00e6047a23 */ /* 0x104ff2000001080a */
[----:B------:R4:W-:Y:S10]  /*2b10*/  MUFU.EX2 R155, R4 ;  /* 0x00000004009b7308 */ /* 0x0009f40000000800 */
[----:B------:R-:W-:Y:S01]  /*2b20*/  MUFU.TANH R80, R29 ;  /* 0x0000001d00507308 */ /* 0x000fe20000002400 */
[----:B-1----:R-:W-:Y:S09]  /*2b30*/  FMUL.FTZ R11, R28, c[0x0][0x2ec] ;  /* 0x0000bb001c0b7a20 */ /* 0x002ff20000410000 */
[----:B------:R-:W-:Y:S01]  /*2b40*/  MUFU.TANH R81, R11 ;  /* 0x0000000b00517308 */ /* 0x000fe20000002400 */
[--C-:B----4-:R-:W-:Y:S09]  /*2b50*/  FFMA.FTZ R4, R229, c[0x0][0x23c], -R10.reuse ;  /* 0x00008f00e5047a23 */ /* 0x110ff2000001080a */
[----:B------:R1:W-:Y:S10]  /*2b60*/  MUFU.EX2 R154, R4 ;  /* 0x00000004009a7308 */ /* 0x0003f40000000800 */
[----:B------:R-:W-:Y:S10]  /*2b70*/  MUFU.TANH R73, R30 ;  /* 0x0000001e00497308 */ /* 0x000ff40000002400 */
[----:B------:R-:W2:Y:S01]  /*2b80*/  MUFU.TANH R227, R21 ;  /* 0x0000001500e37308 */ /* 0x000ea20000002400 */
[--C-:B-1----:R-:W-:Y:S09]  /*2b90*/  FFMA.FTZ R4, R246, c[0x0][0x23c], -R9.reuse ;  /* 0x00008f00f6047a23 */ /* 0x102ff20000010809 */
[----:B------:R1:W-:Y:S10]  /*2ba0*/  MUFU.EX2 R169, R4 ;  /* 0x0000000400a97308 */ /* 0x0003f40000000800 */
[----:B------:R-:W-:Y:S01]  /*2bb0*/  MUFU.TANH R72, R31 ;  /* 0x0000001f00487308 */ /* 0x000fe20000002400 */
[--C-:B--2---:R-:W-:Y:S09]  /*2bc0*/  FFMA.FTZ R11, R227, c[0x0][0x23c], -R10.reuse ;  /* 0x00008f00e30b7a23 */ /* 0x104ff2000001080a */
[----:B------:R-:W2:Y:S01]  /*2bd0*/  MUFU.TANH R242, R22 ;  /* 0x0000001600f27308 */ /* 0x000ea20000002400 */
[--C-:B-1----:R-:W-:Y:S09]  /*2be0*/  FFMA.FTZ R4, R245, c[0x0][0x23c], -R9.reuse ;  /* 0x00008f00f5047a23 */ /* 0x102ff20000010809 */
[----:B------:R1:W-:Y:S10]  /*2bf0*/  MUFU.EX2 R168, R4 ;  /* 0x0000000400a87308 */ /* 0x0003f40000000800 */
[----:B------:R2:W-:Y:S01]  /*2c00*/  MUFU.EX2 R150, R11 ;  /* 0x0000000b00967308 */ /* 0x0005e20000000800 */
[----:B---3--:R-:W-:Y:S04]  /*2c10*/  IADD3 R134, P0, R13, UR10, RZ ;  /* 0x0000000a0d867c10 */ /* 0x008fe8000ff1e0ff */
[----:B------:R-:W-:Y:S05]  /*2c20*/  IADD3.X R135, R12, UR9, RZ, P0, !PT ;  /* 0x000000090c877c10 */ /* 0x000fea00087fe4ff */
[----:B------:R-:W-:Y:S01]  /*2c30*/  MUFU.TANH R221, R32 ;  /* 0x0000002000dd7308 */ /* 0x000fe20000002400 */
[----:B-1----:R-:W-:Y:S09]  /*2c40*/  FFMA.FTZ R4, R228, c[0x0][0x23c], -R10 ;  /* 0x00008f00e4047a23 */ /* 0x002ff2000001080a */
[----:B------:R1:W-:Y:S01]  /*2c50*/  MUFU.EX2 R151, R4 ;  /* 0x0000000400977308 */ /* 0x0003e20000000800 */
[--C-:B--2---:R-:W-:Y:S09]  /*2c60*/  FFMA.FTZ R11, R242, c[0x0][0x23c], -R9.reuse ;  /* 0x00008f00f20b7a23 */ /* 0x104ff20000010809 */
[----:B------:R-:W2:Y:S10]  /*2c70*/  MUFU.TANH R241, R23 ;  /* 0x0000001700f17308 */ /* 0x000eb40000002400 */
[----:B------:R2:W-:Y:S01]  /*2c80*/  MUFU.EX2 R164, R11 ;  /* 0x0000000b00a47308 */ /* 0x0005e20000000800 */
[----:B-1----:R-:W1:Y:S09]  /*2c90*/  LDSM.16.M88.4 R4, [R116+0x6800] ;  /* 0x006800007404783b */ /* 0x002e720000000200 */
[----:B------:R-:W-:Y:S10]  /*2ca0*/  MUFU.TANH R220, R33 ;  /* 0x0000002100dc7308 */ /* 0x000ff40000002400 */
[----:B------:R-:W-:Y:S01]  /*2cb0*/  MUFU.TANH R237, R34 ;  /* 0x0000002200ed7308 */ /* 0x000fe20000002400 */
[--C-:B--2---:R-:W-:Y:S09]  /*2cc0*/  FFMA.FTZ R11, R241, c[0x0][0x23c], -R9.reuse ;  /* 0x00008f00f10b7a23 */ /* 0x104ff20000010809 */
[----:B------:R2:W-:Y:S10]  /*2cd0*/  MUFU.EX2 R163, R11 ;  /* 0x0000000b00a37308 */ /* 0x0005f40000000800 */
[----:B------:R-:W3:Y:S01]  /*2ce0*/  MUFU.TANH R82, R25 ;  /* 0x0000001900527308 */ /* 0x000ee20000002400 */
[-C--:B-1----:R-:W-:Y:S09]  /*2cf0*/  HMMA.16816.F32.BF16 R36, R104, R4.reuse, R36 ;  /* 0x000000046824723c */ /* 0x082ff20000041824 */
[----:B------:R-:W-:Y:S01]  /*2d00*/  MUFU.TANH R235, R35 ;  /* 0x0000002300eb7308 */ /* 0x000fe20000002400 */
[C---:B------:R-:W-:Y:S04]  /*2d10*/  HMMA.16816.F32.BF16 R40, R112.reuse, R4, R40 ;  /* 0x000000047028723c */ /* 0x040fe80000041828 */
[--C-:B--2---:R-:W-:Y:S03]  /*2d20*/  FFMA.FTZ R11, R83, c[0x0][0x23c], -R8.reuse ;  /* 0x00008f00530b7a23 */ /* 0x104fe60000010808 */
        /* <DEDUP_REMOVED lines=9> */
[----:B------:R-:W2:Y:S01]  /*2dc0*/  MUFU.TANH R75, R26 ;  /* 0x0000001a004b7308 */ /* 0x000ea20000002400 */
[----:B------:R-:W-:Y:S02]  /*2dd0*/  FMUL.FTZ R39, R39, c[0x0][0x2ec] ;  /* 0x0000bb0027277a20 */ /* 0x000fe40000410000 */
[----:B------:R-:W-:Y:S02]  /*2de0*/  FMUL.FTZ R41, R41, c[0x0][0x2ec] ;  /* 0x0000bb0029297a20 */ /* 0x000fe40000410000 */
[--C-:B---3--:R-:W-:Y:S02]  /*2df0*/  FFMA.FTZ R11, R82, c[0x0][0x23c], -R8.reuse ;  /* 0x00008f00520b7a23 */ /* 0x108fe40000010808 */
[----:B------:R-:W-:Y:S02]  /*2e00*/  FMUL.FTZ R45, R45, c[0x0][0x2ec] ;  /* 0x0000bb002d2d7a20 */ /* 0x000fe40000410000 */
[----:B------:R-:W-:Y:S01]  /*2e10*/  FMUL.FTZ R46, R46, c[0x0][0x2ec] ;  /* 0x0000bb002e2e7a20 */ /* 0x000fe20000410000 */
[----:B------:R-:W3:Y:S01]  /*2e20*/  MUFU.TANH R74, R27 ;  /* 0x0000001b004a7308 */ /* 0x000ee20000002400 */
[----:B------:R-:W-:Y:S02]  /*2e30*/  FMUL.FTZ R47, R47, c[0x0][0x2ec] ;  /* 0x0000bb002f2f7a20 */ /* 0x000fe40000410000 */
[----:B------:R-:W-:Y:S02]  /*2e40*/  FMUL.FTZ R48, R48, c[0x0][0x2ec] ;  /* 0x0000bb0030307a20 */ /* 0x000fe40000410000 */
[----:B-1----:R-:W-:Y:S02]  /*2e50*/  FFMA.FTZ R4, R80, c[0x0][0x23c], -R8 ;  /* 0x00008f0050047a23 */ /* 0x002fe40000010808 */
[----:B------:R-:W-:Y:S02]  /*2e60*/  FMUL.FTZ R49, R49, c[0x0][0x2ec] ;  /* 0x0000bb0031317a20 */ /* 0x000fe40000410000 */
[----:B------:R-:W-:Y:S01]  /*2e70*/  FMUL.FTZ R50, R50, c[0x0][0x2ec] ;  /* 0x0000bb0032327a20 */ /* 0x000fe20000410000 */
[----:B------:R1:W-:Y:S01]  /*2e80*/  MUFU.EX2 R176, R4 ;  /* 0x0000000400b07308 */ /* 0x0003e20000000800 */
[----:B------:R-:W-:Y:S02]  /*2e90*/  FMUL.FTZ R51, R51, c[0x0][0x2ec] ;  /* 0x0000bb0033337a20 */ /* 0x000fe40000410000 */
[----:B------:R-:W-:Y:S02]  /*2ea0*/  FMUL.FTZ R42, R42, c[0x0][0x2ec] ;  /* 0x0000bb002a2a7a20 */ /* 0x000fe40000410000 */
[----:B------:R-:W-:Y:S05]  /*2eb0*/  FMUL.FTZ R43, R43, c[0x0][0x2ec] ;  /* 0x0000bb002b2b7a20 */ /* 0x000fea0000410000 */
[----:B------:R-:W-:Y:S10]  /*2ec0*/  MUFU.TANH R248, R5 ;  /* 0x0000000500f87308 */ /* 0x000ff40000002400 */
[----:B------:R-:W-:Y:S01]  /*2ed0*/  MUFU.TANH R69, R46 ;  /* 0x0000002e00457308 */ /* 0x000fe20000002400 */
[--C-:B-1----:R-:W-:Y:S09]  /*2ee0*/  FFMA.FTZ R4, R73, c[0x0][0x23c], -R0.reuse ;  /* 0x00008f0049047a23 */ /* 0x102ff20000010800 */
        /* <DEDUP_REMOVED lines=14> */
[----:B------:R2:W-:Y:S01]  /*2fd0*/  MUFU.EX2 R180, R11 ;  /* 0x0000000b00b47308 */ /* 0x0005e20000000800 */
[--C-:B-1----:R-:W-:Y:S09]  /*2fe0*/  FFMA.FTZ R4, R237, c[0x0][0x23c], -R9.reuse ;  /* 0x00008f00ed047a23 */ /* 0x102ff20000010809 */
[----:B------:R1:W-:Y:S10]  /*2ff0*/  MUFU.EX2 R157, R4 ;  /* 0x00000004009d7308 */ /* 0x0003f40000000800 */
[----:B------:R-:W4:Y:S01]  /*3000*/  MUFU.TANH R219, R36 ;  /* 0x0000002400db7308 */ /* 0x000f220000002400 */
[--C-:B--2---:R-:W-:Y:S09]  /*3010*/  FFMA.FTZ R11, R75, c[0x0][0x23c], -R0.reuse ;  /* 0x00008f004b0b7a23 */ /* 0x104ff20000010800 */
[----:B------:R3:W-:Y:S01]  /*3020*/  MUFU.EX2 R201, R11 ;  /* 0x0000000b00c97308 */ /* 0x0007e20000000800 */
[--C-:B-1----:R-:W-:Y:S09]  /*3030*/  FFMA.FTZ R4, R235, c[0x0][0x23c], -R9.reuse ;  /* 0x00008f00eb047a23 */ /* 0x102ff20000010809 */
[----:B------:R4:W-:Y:S10]  /*3040*/  MUFU.EX2 R156, R4 ;  /* 0x00000004009c7308 */ /* 0x0009f40000000800 */
[----:B------:R-:W-:Y:S01]  /*3050*/  MUFU.TANH R243, R45 ;  /* 0x0000002d00f37308 */ /* 0x000fe20000002400 */
[----:B---3--:R-:W-:Y:S09]  /*3060*/  FFMA.FTZ R11, R74, c[0x0][0x23c], -R0 ;  /* 0x00008f004a0b7a23 */ /* 0x008ff20000010800 */
[----:B------:R1:W-:Y:S01]  /*3070*/  MUFU.EX2 R200, R11 ;  /* 0x0000000b00c87308 */ /* 0x0003e20000000800 */
[--C-:B----4-:R-:W-:Y:S09]  /*3080*/  FFMA.FTZ R4, R219, c[0x0][0x23c], -R10.reuse ;  /* 0x00008f00db047a23 */ /* 0x110ff2000001080a */
[----:B------:R2:W-:Y:S10]  /*3090*/  MUFU.EX2 R143, R4 ;  /* 0x00000004008f7308 */ /* 0x0005f40000000800 */
[----:B------:R-:W3:Y:S01]  /*30a0*/  MUFU.TANH R218, R37 ;  /* 0x0000002500da7308 */ /* 0x000ee20000002400 */
[----:B-1----:R-:W-:Y:S09]  /*30b0*/  FMUL.FTZ R11, R44, c[0x0][0x2ec] ;  /* 0x0000bb002c0b7a20 */ /* 0x002ff20000410000 */
[----:B------:R3:W-:Y:S01]  /*30c0*/  MUFU.TANH R244, R11 ;  /* 0x0000000b00f47308 */ /* 0x0007e20000002400 */
[----:B--2---:R-:W1:Y:S09]  /*30d0*/  LDSM.16.M88.4 R4, [R116+0x6c00] ;  /* 0x006c00007404783b */ /* 0x004e720000000200 */
[----:B------:R-:W2:Y:S10]  /*30e0*/  MUFU.TANH R232, R38 ;  /* 0x0000002600e87308 */ /* 0x000eb40000002400 */
[----:B------:R-:W4:Y:S01]  /*30f0*/  MUFU.TANH R231, R39 ;  /* 0x0000002700e77308 */ /* 0x000f220000002400 */
[----:B---3--:R-:W-:Y:S09]  /*3100*/  FFMA.FTZ R11, R218, c[0x0][0x23c], -R10 ;  /* 0x00008f00da0b7a23 */ /* 0x008ff2000001080a */
[----:B------:R2:W-:Y:S10]  /*3110*/  MUFU.EX2 R142, R11 ;  /* 0x0000000b008e7308 */ /* 0x0005f40000000800 */
[----:B------:R-:W-:Y:S01]  /*3120*/  MUFU.TANH R247, R41 ;  /* 0x0000002900f77308 */ /* 0x000fe20000002400 */
[-C--:B-1----:R-:W-:Y:S08]  /*3130*/  HMMA.16816.F32.BF16 R52, R104, R4.reuse, R52 ;  /* 0x000000046834723c */ /* 0x082ff00000041834 */
[C---:B------:R-:W-:Y:S04]  /*3140*/  HMMA.16816.F32.BF16 R56, R112.reuse, R4, R56 ;  /* 0x000000047038723c */ /* 0x040fe80000041838 */
[--C-:B--2---:R-:W-:Y:S03]  /*3150*/  FFMA.FTZ R11, R232, c[0x0][0x23c], -R9.reuse ;  /* 0x00008f00e80b7a23 */ /* 0x104fe60000010809 */
[--C-:B------:R-:W-:Y:S01]  /*3160*/  FFMA.FTZ R4, R244, c[0x0][0x23c], -R8.reuse ;  /* 0x00008f00f4047a23 */ /* 0x100fe20000010808 */
[-C--:B------:R-:W-:Y:S01]  /*3170*/  HMMA.16816.F32.BF16 R60, R112, R6.reuse, R60 ;  /* 0x00000006703c723c */ /* 0x080fe2000004183c */
[----:B------:R1:W2:Y:S01]  /*3180*/  LDG.E R114, [R134.64] ;  /* 0x0000001c86727981 */ /* 0x0002a2000c1e1900 */
[----:B------:R4:W-:Y:S03]  /*3190*/  MUFU.EX2 R153, R11 ;  /* 0x0000000b00997308 */ /* 0x0009e60000000800 */
[----:B------:R1:W3:Y:S03]  /*31a0*/  LDG.E R113, [R134.64+0x20] ;  /* 0x0000201c86717981 */ /* 0x0002e6000c1e1900 */
[----:B------:R-:W-:Y:S01]  /*31b0*/  FMUL.FTZ R52, R52, c[0x0][0x2ec] ;  /* 0x0000bb0034347a20 */ /* 0x000fe20000410000 */
[----:B------:R1:W2:Y:S01]  /*31c0*/  LDG.E R112, [R134.64+0x100] ;  /* 0x0001001c86707981 */ /* 0x0002a2000c1e1900 */
[----:B------:R-:W-:Y:S02]  /*31d0*/  HMMA.16816.F32.BF16 R64, R104, R6, R64 ;  /* 0x000000066840723c */ /* 0x000fe40000041840 */
[----:B------:R1:W-:Y:S02]  /*31e0*/  MUFU.EX2 R167, R4 ;  /* 0x0000000400a77308 */ /* 0x0003e40000000800 */
[----:B------:R-:W-:Y:S02]  /*31f0*/  FMUL.FTZ R53, R53, c[0x0][0x2ec] ;  /* 0x0000bb0035357a20 */ /* 0x000fe40000410000 */
[----:B------:R-:W-:Y:S01]  /*3200*/  FMUL.FTZ R54, R54, c[0x0][0x2ec] ;  /* 0x0000bb0036367a20 */ /* 0x000fe20000410000 */
[----:B------:R-:W-:Y:S01]  /*3210*/  F2FP.BF16.PACK_AB R7, R178, R179 ;  /* 0x000000b3b207723e */ /* 0x000fe200000010ff */
[----:B------:R-:W-:Y:S01]  /*3220*/  FMUL.FTZ R55, R55, c[0x0][0x2ec] ;  /* 0x0000bb0037377a20 */ /* 0x000fe20000410000 */
[----:B------:R-:W-:Y:S03]  /*3230*/  F2FP.BF16.PACK_AB R6, R196, R197 ;  /* 0x000000c5c406723e */ /* 0x000fe600000010ff */
[----:B------:R-:W-:Y:S01]  /*3240*/  FMUL.FTZ R5, R56, c[0x0][0x2ec] ;  /* 0x0000bb0038057a20 */ /* 0x000fe20000410000 */
[----:B------:R1:W-:Y:S01]  /*3250*/  STS [R192+0x12400], R7 ;  /* 0x01240007c0007388 */ /* 0x0003e20000000800 */
[----:B------:R-:W-:Y:S01]  /*3260*/  FMUL.FTZ R57, R57, c[0x0][0x2ec] ;  /* 0x0000bb0039397a20 */ /* 0x000fe20000410000 */
[----:B------:R-:W-:Y:S01]  /*3270*/  MUFU.TANH R213, R52 ;  /* 0x0000003400d57308 */ /* 0x000fe20000002400 */
[----:B------:R-:W-:Y:S02]  /*3280*/  FMUL.FTZ R58, R58, c[0x0][0x2ec] ;  /* 0x0000bb003a3a7a20 */ /* 0x000fe40000410000 */
[----:B------:R-:W-:Y:S02]  /*3290*/  FMUL.FTZ R59, R59, c[0x0][0x2ec] ;  /* 0x0000bb003b3b7a20 */ /* 0x000fe40000410000 */
[----:B------:R-:W-:Y:S02]  /*32a0*/  FMUL.FTZ R62, R62, c[0x0][0x2ec] ;  /* 0x0000bb003e3e7a20 */ /* 0x000fe40000410000 */
[--C-:B----4-:R-:W-:Y:S02]  /*32b0*/  FFMA.FTZ R11, R231, c[0x0][0x23c], -R9.reuse ;  /* 0x00008f00e70b7a23 */ /* 0x110fe40000010809 */
[----:B------:R-:W-:Y:S01]  /*32c0*/  FMUL.FTZ R66, R66, c[0x0][0x2ec] ;  /* 0x0000bb0042427a20 */ /* 0x000fe20000410000 */
[----:B------:R-:W-:Y:S01]  /*32d0*/  MUFU.TANH R3, R58 ;  /* 0x0000003a00037308 */ /* 0x000fe20000002400 */
[----:B-1----:R-:W-:Y:S02]  /*32e0*/  FFMA.FTZ R4, R243, c[0x0][0x23c], -R8 ;  /* 0x00008f00f3047a23 */ /* 0x002fe40000010808 */
[----:B------:R-:W-:Y:S02]  /*32f0*/  FMUL.FTZ R63, R63, c[0x0][0x2ec] ;  /* 0x0000bb003f3f7a20 */ /* 0x000fe40000410000 */
[----:B------:R-:W-:Y:S02]  /*3300*/  FMUL.FTZ R61, R61, c[0x0][0x2ec] ;  /* 0x0000bb003d3d7a20 */ /* 0x000fe40000410000 */
[----:B------:R-:W-:Y:S02]  /*3310*/  FMUL.FTZ R65, R65, c[0x0][0x2ec] ;  /* 0x0000bb0041417a20 */ /* 0x000fe40000410000 */
[----:B------:R-:W-:Y:S01]  /*3320*/  FMUL.FTZ R67, R67, c[0x0][0x2ec] ;  /* 0x0000bb0043437a20 */ /* 0x000fe20000410000 */
[----:B------:R1:W-:Y:S10]  /*3330*/  MUFU.EX2 R166, R4 ;  /* 0x0000000400a67308 */ /* 0x0003f40000000800 */
[----:B------:R-:W-:Y:S10]  /*3340*/  MUFU.TANH R2, R59 ;  /* 0x0000003b00027308 */ /* 0x000ff40000002400 */
[----:B------:R-:W-:Y:S01]  /*3350*/  MUFU.TANH R250, R62 ;  /* 0x0000003e00fa7308 */ /* 0x000fe20000002400 */
[--C-:B-1----:R-:W-:Y:S09]  /*3360*/  FFMA.FTZ R4, R69, c[0x0][0x23c], -R0.reuse ;  /* 0x00008f0045047a23 */ /* 0x102ff20000010800 */
[----:B------:R1:W-:Y:S10]  /*3370*/  MUFU.EX2 R183, R4 ;  /* 0x0000000400b77308 */ /* 0x0003f40000000800 */
[----:B------:R-:W4:Y:S10]  /*3380*/  MUFU.TANH R217, R66 ;  /* 0x0000004200d97308 */ /* 0x000f340000002400 */
[----:B------:R-:W-:Y:S01]  /*3390*/  MUFU.TANH R249, R63 ;  /* 0x0000003f00f97308 */ /* 0x000fe20000002400 */
[----:B-1----:R-:W-:Y:S09]  /*33a0*/  FFMA.FTZ R4, R68, c[0x0][0x23c], -R0 ;  /* 0x00008f0044047a23 */ /* 0x002ff20000010800 */
[----:B------:R1:W-:Y:S01]  /*33b0*/  MUFU.EX2 R182, R4 ;  /* 0x0000000400b67308 */ /* 0x0003e20000000800 */
[--C-:B----4-:R-:W-:Y:S09]  /*33c0*/  FFMA.FTZ R7, R217, c[0x0][0x23c], -R9.reuse ;  /* 0x00008f00d9077a23 */ /* 0x110ff20000010809 */
[----:B------:R-:W-:Y:S10]  /*33d0*/  MUFU.TANH R233, R61 ;  /* 0x0000003d00e97308 */ /* 0x000ff40000002400 */
[----:B------:R-:W-:Y:S01]  /*33e0*/  MUFU.TANH R210, R65 ;  /* 0x0000004100d27308 */ /* 0x000fe20000002400 */
[--C-:B-1----:R-:W-:Y:S09]  /*33f0*/  FFMA.FTZ R4, R215, c[0x0][0x23c], -R10.reuse ;  /* 0x00008f00d7047a23 */ /* 0x102ff2000001080a */
[----:B------:R1:W-:Y:S10]  /*3400*/  MUFU.EX2 R139, R4 ;  /* 0x00000004008b7308 */ /* 0x0003f40000000800 */
[----:B------:R-:W-:Y:S10]  /*3410*/  MUFU.TANH R216, R67 ;  /* 0x0000004300d87308 */ /* 0x000ff40000002400 */
[----:B------:R-:W4:Y:S01]  /*3420*/  MUFU.TANH R212, R53 ;  /* 0x0000003500d47308 */ /* 0x000f220000002400 */
[--C-:B-1----:R-:W-:Y:S09]  /*3430*/  FFMA.FTZ R4, R214, c[0x0][0x23c], -R10.reuse ;  /* 0x00008f00d6047a23 */ /* 0x102ff2000001080a */
[----:B------:R1:W-:Y:S10]  /*3440*/  MUFU.EX2 R138, R4 ;  /* 0x00000004008a7308 */ /* 0x0003f40000000800 */
[----:B------:R-:W2:Y:S10]  /*3450*/  MUFU.TANH R223, R54 ;  /* 0x0000003600df7308 */ /* 0x000eb40000002400 */
[----:B------:R-:W2:Y:S01]  /*3460*/  MUFU.TANH R222, R55 ;  /* 0x0000003700de7308 */ /* 0x000ea20000002400 */
[--C-:B-1----:R-:W-:Y:S09]  /*3470*/  FFMA.FTZ R4, R225, c[0x0][0x23c], -R9.reuse ;  /* 0x00008f00e1047a23 */ /* 0x102ff20000010809 */
[----:B------:R1:W-:Y:S10]  /*3480*/  MUFU.EX2 R149, R4 ;  /* 0x0000000400957308 */ /* 0x0003f40000000800 */
[----:B------:R4:W2:Y:S10]  /*3490*/  MUFU.TANH R240, R5 ;  /* 0x0000000500f07308 */ /* 0x0008b40000002400 */
[----:B------:R-:W2:Y:S01]  /*34a0*/  MUFU.TANH R239, R57 ;  /* 0x0000003900ef7308 */ /* 0x000ea20000002400 */
[--C-:B-1----:R-:W-:Y:S09]  /*34b0*/  FFMA.FTZ R4, R224, c[0x0][0x23c], -R9.reuse ;  /* 0x00008f00e0047a23 */ /* 0x102ff20000010809 */
[----:B------:R1:W-:Y:S01]  /*34c0*/  MUFU.EX2 R148, R4 ;  /* 0x0000000400947308 */ /* 0x0003e20000000800 */
[----:B----4-:R-:W-:Y:S09]  /*34d0*/  FMUL.FTZ R5, R60, c[0x0][0x2ec] ;  /* 0x0000bb003c057a20 */ /* 0x010ff20000410000 */
[----:B------:R4:W2:Y:S10]  /*34e0*/  MUFU.TANH R234, R5 ;  /* 0x0000000500ea7308 */ /* 0x0008b40000002400 */
[----:B------:R4:W-:Y:S01]  /*34f0*/  MUFU.EX2 R152, R11 ;  /* 0x0000000b00987308 */ /* 0x0009e20000000800 */
[----:B-1----:R-:W-:Y:S09]  /*3500*/  FFMA.FTZ R4, R213, c[0x0][0x23c], -R10 ;  /* 0x00008f00d5047a23 */ /* 0x002ff2000001080a */
[----:B------:R1:W-:Y:S01]  /*3510*/  MUFU.EX2 R137, R4 ;  /* 0x0000000400897308 */ /* 0x0003e20000000800 */
[----:B----4-:R-:W-:Y:S09]  /*3520*/  FMUL.FTZ R5, R64, c[0x0][0x2ec] ;  /* 0x0000bb0040057a20 */ /* 0x010ff20000410000 */
[----:B------:R4:W-:Y:S01]  /*3530*/  MUFU.EX2 R141, R7 ;  /* 0x00000007008d7308 */ /* 0x0009e20000000800 */
[----:B------:R-:W-:Y:S09]  /*3540*/  FFMA.FTZ R11, R248, c[0x0][0x23c], -R8 ;  /* 0x00008f00f80b7a23 */ /* 0x000ff20000010808 */
[----:B------:R3:W-:Y:S01]  /*3550*/  MUFU.EX2 R172, R11 ;  /* 0x0000000b00ac7308 */ /* 0x0007e20000000800 */
[----:B-1----:R-:W-:Y:S09]  /*3560*/  FFMA.FTZ R4, R212, c[0x0][0x23c], -R10 ;  /* 0x00008f00d4047a23 */ /* 0x002ff2000001080a */
[----:B------:R2:W-:Y:S01]  /*3570*/  MUFU.EX2 R136, R4 ;  /* 0x0000000400887308 */ /* 0x0005e20000000800 */
[----:B----4-:R-:W-:Y:S09]  /*3580*/  F2FP.BF16.PACK_AB R7, R200, R201 ;  /* 0x000000c9c807723e */ /* 0x010ff200000010ff */
[----:B------:R1:W4:Y:S01]  /*3590*/  MUFU.TANH R211, R5 ;  /* 0x0000000500d37308 */ /* 0x0003220000002400 */
[----:B---3--:R-:W-:Y:S09]  /*35a0*/  FFMA.FTZ R11, R247, c[0x0][0x23c], -R8 ;  /* 0x00008f00f70b7a23 */ /* 0x008ff20000010808 */
[----:B------:R3:W3:Y:S01]  /*35b0*/  MUFU.EX2 R171, R11 ;  /* 0x0000000b00ab7308 */ /* 0x0006e20000000800 */
[--C-:B--2---:R-:W-:Y:S09]  /*35c0*/  FFMA.FTZ R4, R223, c[0x0][0x23c], -R9.reuse ;  /* 0x00008f00df047a23 */ /* 0x104ff20000010809 */
[----:B------:R2:W-:Y:S01]  /*35d0*/  MUFU.EX2 R145, R4 ;  /* 0x0000000400917308 */ /* 0x0005e20000000800 */
[--C-:B-1----:R-:W-:Y:S09]  /*35e0*/  FFMA.FTZ R5, R250, c[0x0][0x23c], -R0.reuse ;  /* 0x00008f00fa057a23 */ /* 0x102ff20000010800 */
[----:B------:R1:W-:Y:S01]  /*35f0*/  MUFU.EX2 R173, R5 ;  /* 0x0000000500ad7308 */ /* 0x0003e20000000800 */
[--C-:B---3--:R-:W-:Y:S09]  /*3600*/  FFMA.FTZ R11, R71, c[0x0][0x23c], -R0.reuse ;  /* 0x00008f00470b7a23 */ /* 0x108ff20000010800 */
[----:B------:R3:W-:Y:S01]  /*3610*/  MUFU.EX2 R193, R11 ;  /* 0x0000000b00c17308 */ /* 0x0007e20000000800 */
[--C-:B--2---:R-:W-:Y:S02]  /*3620*/  FFMA.FTZ R4, R222, c[0x0][0x23c], -R9.reuse ;  /* 0x00008f00de047a23 */ /* 0x104fe40000010809 */
[----:B------:R-:W-:Y:S07]  /*3630*/  FFMA.FTZ R9, R216, c[0x0][0x23c], -R9 ;  /* 0x00008f00d8097a23 */ /* 0x000fee0000010809 */
[----:B------:R2:W-:Y:S01]  /*3640*/  MUFU.EX2 R144, R4 ;  /* 0x0000000400907308 */ /* 0x0005e20000000800 */
[----:B-1----:R-:W-:Y:S09]  /*3650*/  F2FP.BF16.PACK_AB R5, R154, R155 ;  /* 0x0000009b9a05723e */ /* 0x002ff200000010ff */
[----:B------:R-:W-:Y:S01]  /*3660*/  MUFU.EX2 R140, R9 ;  /* 0x00000009008c7308 */ /* 0x000fe20000000800 */
[----:B---3--:R-:W-:Y:S09]  /*3670*/  FFMA.FTZ R11, R70, c[0x0][0x23c], -R0 ;  /* 0x00008f00460b7a23 */ /* 0x008ff20000010800 */
[----:B------:R-:W1:Y:S01]  /*3680*/  MUFU.EX2 R184, R11 ;  /* 0x0000000b00b87308 */ /* 0x000e620000000800 */
[--C-:B--2---:R-:W-:Y:S09]  /*3690*/  FFMA.FTZ R4, R240, c[0x0][0x23c], -R8.reuse ;  /* 0x00008f00f0047a23 */ /* 0x104ff20000010808 */
[----:B------:R2:W-:Y:S02]  /*36a0*/  MUFU.EX2 R161, R4 ;  /* 0x0000000400a17308 */ /* 0x0005e40000000800 */
[----:B--2---:R-:W-:Y:S08]  /*36b0*/  FFMA.FTZ R4, R239, c[0x0][0x23c], -R8 ;  /* 0x00008f00ef047a23 */ /* 0x004ff00000010808 */
[----:B------:R2:W-:Y:S02]  /*36c0*/  MUFU.EX2 R160, R4 ;  /* 0x0000000400a07308 */ /* 0x0005e40000000800 */
[--C-:B--2---:R-:W-:Y:S08]  /*36d0*/  FFMA.FTZ R4, R3, c[0x0][0x23c], -R0.reuse ;  /* 0x00008f0003047a23 */ /* 0x104ff00000010800 */
[----:B------:R2:W-:Y:S02]  /*36e0*/  MUFU.EX2 R175, R4 ;  /* 0x0000000400af7308 */ /* 0x0005e40000000800 */
[--C-:B--2---:R-:W-:Y:S02]  /*36f0*/  FFMA.FTZ R4, R2, c[0x0][0x23c], -R0.reuse ;  /* 0x00008f0002047a23 */ /* 0x104fe40000010800 */
[----:B------:R-:W-:Y:S06]  /*3700*/  FFMA.FTZ R0, R249, c[0x0][0x23c], -R0 ;  /* 0x00008f00f9007a23 */ /* 0x000fec0000010800 */
[----:B------:R2:W-:Y:S10]  /*3710*/  MUFU.EX2 R174, R4 ;  /* 0x0000000400ae7308 */ /* 0x0005f40000000800 */
[----:B------:R3:W-:Y:S01]  /*3720*/  MUFU.EX2 R170, R0 ;  /* 0x0000000000aa7308 */ /* 0x0007e20000000800 */
[--C-:B--2---:R-:W-:Y:S02]  /*3730*/  FFMA.FTZ R4, R234, c[0x0][0x23c], -R8.reuse ;  /* 0x00008f00ea047a23 */ /* 0x104fe40000010808 */
[----:B------:R-:W-:Y:S07]  /*3740*/  FFMA.FTZ R8, R233, c[0x0][0x23c], -R8 ;  /* 0x00008f00e9087a23 */ /* 0x000fee0000010808 */
[----:B------:R2:W-:Y:S01]  /*3750*/  MUFU.EX2 R159, R4 ;  /* 0x00000004009f7308 */ /* 0x0005e20000000800 */
[----:B---3--:R-:W-:Y:S09]  /*3760*/  F2FP.BF16.PACK_AB R0, R148, R149 ;  /* 0x000000959400723e */ /* 0x008ff200000010ff */
[----:B------:R4:W-:Y:S01]  /*3770*/  MUFU.EX2 R158, R8 ;  /* 0x00000008009e7308 */ /* 0x0009e20000000800 */
[----:B--2---:R-:W-:Y:S05]  /*3780*/  F2FP.BF16.PACK_AB R4, R162, R165 ;  /* 0x000000a5a204723e */ /* 0x004fea00000010ff */
[----:B------:R2:W-:Y:S04]  /*3790*/  STS [R192+0x12000], R4 ;  /* 0x01200004c0007388 */ /* 0x0005e80000000800 */
[----:B------:R3:W-:Y:S01]  /*37a0*/  STS [R190+0x12000], R5 ;  /* 0x01200005be007388 */ /* 0x0007e20000000800 */
[--C-:B----4-:R-:W-:Y:S02]  /*37b0*/  FFMA.FTZ R8, R211, c[0x0][0x23c], -R10.reuse ;  /* 0x00008f00d3087a23 */ /* 0x110fe4000001080a */
[----:B------:R-:W-:Y:S02]  /*37c0*/  FFMA.FTZ R10, R210, c[0x0][0x23c], -R10 ;  /* 0x00008f00d20a7a23 */ /* 0x000fe4000001080a */
[----:B------:R-:W-:Y:S10]  /*37d0*/  MUFU.EX2 R131, R8 ;  /* 0x0000000800837308 */ /* 0x000ff40000000800 */
[----:B------:R-:W4:Y:S01]  /*37e0*/  MUFU.EX2 R115, R10 ;  /* 0x0000000a00737308 */ /* 0x000f220000000800 */
[----:B--2---:R-:W-:Y:S02]  /*37f0*/  F2FP.BF16.PACK_AB R4, R168, R169 ;  /* 0x000000a9a804723e */ /* 0x004fe400000010ff */
[----:B---3--:R-:W-:Y:S03]  /*3800*/  F2FP.BF16.PACK_AB R5, R204, R205 ;  /* 0x000000cdcc05723e */ /* 0x008fe600000010ff */
[----:B------:R2:W-:Y:S04]  /*3810*/  STS [R190+0x12400], R4 ;  /* 0x01240004be007388 */ /* 0x0005e80000000800 */
[----:B------:R3:W-:Y:S04]  /*3820*/  STS [R192+0x14000], R6 ;  /* 0x01400006c0007388 */ /* 0x0007e80000000800 */
[----:B------:R1:W-:Y:S01]  /*3830*/  STS [R192+0x14400], R5 ;  /* 0x01440005c0007388 */ /* 0x0003e20000000800 */
[----:B--2---:R-:W-:Y:S02]  /*3840*/  F2FP.BF16.PACK_AB R4, R194, R195 ;  /* 0x000000c3c204723e */ /* 0x004fe400000010ff */
[----:B---3--:R-:W-:Y:S03]  /*3850*/  F2FP.BF16.PACK_AB R6, R202, R203 ;  /* 0x000000cbca06723e */ /* 0x008fe600000010ff */
[----:B------:R2:W-:Y:S01]  /*3860*/  STS [R190+0x14000], R4 ;  /* 0x01400004be007388 */ /* 0x0005e20000000800 */
[----:B-1----:R-:W-:Y:S03]  /*3870*/  F2FP.BF16.PACK_AB R5, R146, R147 ;  /* 0x000000939205723e */ /* 0x002fe600000010ff */
[----:B------:R1:W-:Y:S01]  /*3880*/  STS [R190+0x14400], R6 ;  /* 0x01440006be007388 */ /* 0x0003e20000000800 */
[----:B--2---:R-:W-:Y:S02]  /*3890*/  F2FP.BF16.PACK_AB R4, R150, R151 ;  /* 0x000000979604723e */ /* 0x004fe400000010ff */
[----:B-1----:R-:W-:Y:S03]  /*38a0*/  F2FP.BF16.PACK_AB R6, R163, R164 ;  /* 0x000000a4a306723e */ /* 0x002fe600000010ff */
[----:B------:R1:W-:Y:S04]  /*38b0*/  STS [R191+0x12000], R4 ;  /* 0x01200004bf007388 */ /* 0x0003e80000000800 */
[----:B------:R2:W-:Y:S04]  /*38c0*/  STS [R191+0x12400], R6 ;  /* 0x01240006bf007388 */ /* 0x0005e80000000800 */
[----:B------:R3:W-:Y:S01]  /*38d0*/  STS [R189+0x12000], R5 ;  /* 0x01200005bd007388 */ /* 0x0007e20000000800 */
[----:B-1----:R-:W-:Y:S02]  /*38e0*/  F2FP.BF16.PACK_AB R4, R156, R157 ;  /* 0x0000009d9c04723e */ /* 0x002fe400000010ff */
        /* <DEDUP_REMOVED lines=13> */
[----:B------:R4:W-:Y:S01]  /*39c0*/  STS [R186+0x12400], R0 ;  /* 0x01240000ba007388 */ /* 0x0009e20000000800 */
[----:B-1----:R-:W-:Y:S02]  /*39d0*/  F2FP.BF16.PACK_AB R5, R184, R193 ;  /* 0x000000c1b805723e */ /* 0x002fe400000010ff */
        /* <DEDUP_REMOVED lines=33> */
[----:B------:R-:W-:Y:S01]  /*3bf0*/  LDSM.16.M88.4 R108, [R123+0x5000] ;  /* 0x005000007b6c783b */ /* 0x000fe20000000200 */
[-C--:B------:R-:W-:Y:S07]  /*3c00*/  HMMA.16816.F32.BF16 R12, R60, R18.reuse, RZ ;  /* 0x000000123c0c723c */ /* 0x080fee00000418ff */
[----:B------:R1:W2:Y:S01]  /*3c10*/  LDG.E R0, [R134.64+0x120] ;  /* 0x0001201c86007981 */ /* 0x0002a2000c1e1900 */
[C---:B------:R-:W-:Y:S08]  /*3c20*/  HMMA.16816.F32.BF16 R16, R64.reuse, R18, RZ ;  /* 0x000000124010723c */ /* 0x040ff000000418ff */
[-C--:B---3--:R-:W-:Y:S08]  /*3c30*/  HMMA.16816.F32.BF16 R20, R64, R32.reuse, RZ ;  /* 0x000000204014723c */ /* 0x088ff000000418ff */
[C---:B------:R-:W-:Y:S01]  /*3c40*/  HMMA.16816.F32.BF16 R24, R60.reuse, R32, RZ ;  /* 0x000000203c18723c */ /* 0x040fe200000418ff */
[----:B-1----:R-:W-:Y:S07]  /*3c50*/  MOV R135, c[0x0][0x22c] ;  /* 0x00008b0000877a02 */ /* 0x002fee0000000f00 */
[-C--:B------:R-:W-:Y:S01]  /*3c60*/  HMMA.16816.F32.BF16 R28, R60, R34.reuse, RZ ;  /* 0x000000223c1c723c */ /* 0x080fe200000418ff */
[----:B------:R-:W-:Y:S05]  /*3c70*/  IMAD R135, R135, c[0x0][0x1c0], RZ ;  /* 0x0000700087877a24 */ /* 0x000fea00078e02ff */
[----:B------:R-:W-:Y:S02]  /*3c80*/  LEA R135, -R135, RZ, 0x7 ;  /* 0x000000ff87877211 */ /* 0x000fe400078e39ff */
[C---:B------:R-:W-:Y:S04]  /*3c90*/  HMMA.16816.F32.BF16 R32, R64.reuse, R34, RZ ;  /* 0x000000224020723c */ /* 0x040fe800000418ff */
[C---:B------:R-:W-:Y:S04]  /*3ca0*/  LEA R132, P0, R135.reuse, R132, 0x2 ;  /* 0x0000008487847211 */ /* 0x040fe800078010ff */
[-C--:B----4-:R-:W-:Y:S01]  /*3cb0*/  HMMA.16816.F32.BF16 R36, R64, R48.reuse, RZ ;  /* 0x000000304024723c */ /* 0x090fe200000418ff */
[----:B------:R-:W-:Y:S07]  /*3cc0*/  LEA.HI.X.SX32 R133, R135, R133, 0x2, P0 ;  /* 0x0000008587857211 */ /* 0x000fee00000f16ff */
        /* <DEDUP_REMOVED lines=25> */
[C---:B------:R-:W-:Y:S02]  /*3e60*/  FADD.FTZ R33, -R114.reuse, R33 ;  /* 0x0000002172217221 */ /* 0x040fe40000010100 */
        /* <DEDUP_REMOVED lines=12> */
[----:B------:R-:W-:Y:S01]  /*3f30*/  FADD.FTZ R51, -R113, R51 ;  /* 0x0000003371337221 */ /* 0x000fe20000010100 */
[-C--:B-1----:R-:W-:Y:S08]  /*3f40*/  HMMA.16816.F32.BF16 R52, R100, R104.reuse, R52 ;  /* 0x000000686434723c */ /* 0x082ff00000041834 */
[C---:B------:R-:W-:Y:S08]  /*3f50*/  HMMA.16816.F32.BF16 R56, R108.reuse, R104, R56 ;  /* 0x000000686c38723c */ /* 0x040ff00000041838 */
[-C--:B------:R-:W-:Y:S08]  /*3f60*/  HMMA.16816.F32.BF16 R60, R108, R106.reuse, R60 ;  /* 0x0000006a6c3c723c */ /* 0x080ff0000004183c */
[----:B------:R-:W-:Y:S07]  /*3f70*/  HMMA.16816.F32.BF16 R64, R100, R106, R64 ;  /* 0x0000006a6440723c */ /* 0x000fee0000041840 */
[C---:B------:R-:W-:Y:S02]  /*3f80*/  FADD.FTZ R102, -R114.reuse, R4 ;  /* 0x0000000472667221 */ /* 0x040fe40000010100 */
        /* <DEDUP_REMOVED lines=11> */
[C---:B------:R-:W-:Y:S02]  /*4040*/  FADD.FTZ R5, -R114.reuse, R20 ;  /* 0x0000001472057221 */ /* 0x040fe40000010100 */
[----:B------:R-:W-:Y:S02]  /*4050*/  FADD.FTZ R4, -R114, R21 ;  /* 0x0000001572047221 */ /* 0x000fe40000010100 */
[----:B------:R-:W-:Y:S02]  /*4060*/  FFMA.FTZ R21, -R230, R230, 1 ;  /* 0x3f800000e6157423 */ /* 0x000fe400000101e6 */
[----:B------:R-:W-:Y:S02]  /*4070*/  FFMA.FTZ R20, -R229, R229, 1 ;  /* 0x3f800000e5147423 */ /* 0x000fe400000101e5 */
        /* <DEDUP_REMOVED lines=36> */
[----:B------:R-:W-:Y:S02]  /*42c0*/  FADD.FTZ R16, -R114, R53 ;  /* 0x0000003572107221 */ /* 0x000fe40000010100 */
[----:B------:R-:W-:Y:S02]  /*42d0*/  FMUL.FTZ R21, R21, c[0x0][0x2ec] ;  /* 0x0000bb0015157a20 */ /* 0x000fe40000410000 */
[----:B------:R-:W-:Y:S02]  /*42e0*/  FMUL.FTZ R20, R20, c[0x0][0x2ec] ;  /* 0x0000bb0014147a20 */ /* 0x000fe40000410000 */
[----:B------:R-:W-:Y:S02]  /*42f0*/  FMUL.FTZ R16, R136, R16 ;  /* 0x0000001088107220 */ /* 0x000fe40000410000 */
[C---:B------:R-:W-:Y:S02]  /*4300*/  FADD.FTZ R64, -R114.reuse, R64 ;  /* 0x0000004072407221 */ /* 0x040fe40000010100 */
[----:B------:R-:W-:Y:S02]  /*4310*/  FADD.FTZ R65, -R114, R65 ;  /* 0x0000004172417221 */ /* 0x000fe40000010100 */
[----:B------:R-:W-:Y:S02]  /*4320*/  FMUL.FTZ R136, R21, R5 ;  /* 0x0000000515887220 */ /* 0x000fe40000410000 */
[----:B------:R-:W-:Y:S02]  /*4330*/  FMUL.FTZ R135, R20, R4 ;  /* 0x0000000414877220 */ /* 0x000fe40000410000 */
[----:B------:R-:W-:Y:S02]  /*4340*/  FFMA.FTZ R21, -R211, R211, 1 ;  /* 0x3f800000d3157423 */ /* 0x000fe400000101d3 */
[----:B------:R-:W-:Y:S02]  /*4350*/  FFMA.FTZ R20, -R210, R210, 1 ;  /* 0x3f800000d2147423 */ /* 0x000fe400000101d2 */
[----:B------:R-:W-:Y:S02]  /*4360*/  FADD.FTZ R17, -R114, R52 ;  /* 0x0000003472117221 */ /* 0x000fe40000010100 */
[----:B------:R-:W-:Y:S02]  /*4370*/  FMUL.FTZ R5, R131, R64 ;  /* 0x0000004083057220 */ /* 0x000fe40000410000 */
[----:B------:R-:W-:Y:S02]  /*4380*/  FMUL.FTZ R4, R115, R65 ;  /* 0x0000004173047220 */ /* 0x000fe40000410000 */
[----:B------:R-:W-:Y:S02]  /*4390*/  FFMA.FTZ R33, -R213, R213, 1 ;  /* 0x3f800000d5217423 */ /* 0x000fe400000101d5 */
[----:B------:R-:W-:Y:S02]  /*43a0*/  FFMA.FTZ R32, -R212, R212, 1 ;  /* 0x3f800000d4207423 */ /* 0x000fe400000101d4 */
[----:B------:R-:W-:Y:S02]  /*43b0*/  FMUL.FTZ R21, R21, c[0x0][0x2ec] ;  /* 0x0000bb0015157a20 */ /* 0x000fe40000410000 */
[----:B------:R-:W-:Y:S02]  /*43c0*/  FMUL.FTZ R20, R20, c[0x0][0x2ec] ;  /* 0x0000bb0014147a20 */ /* 0x000fe40000410000 */
[----:B------:R-:W-:Y:S02]  /*43d0*/  FMUL.FTZ R17, R137, R17 ;  /* 0x0000001189117220 */ /* 0x000fe40000410000 */
        /* <DEDUP_REMOVED lines=59> */
[C---:B------:R-:W-:Y:S02]  /*4790*/  FADD.FTZ R66, -R113.reuse, R66 ;  /* 0x0000004271427221 */ /* 0x040fe40000010100 */
[----:B------:R-:W-:Y:S02]  /*47a0*/  FADD.FTZ R67, -R113, R67 ;  /* 0x0000004371437221 */ /* 0x000fe40000010100 */
[----:B------:R-:W-:Y:S02]  /*47b0*/  FMUL.FTZ R101, R17, R5 ;  /* 0x0000000511657220 */ /* 0x000fe40000410000 */
[----:B------:R-:W-:Y:S02]  /*47c0*/  FMUL.FTZ R100, R16, R4 ;  /* 0x0000000410647220 */ /* 0x000fe40000410000 */
[----:B------:R-:W-:Y:S02]  /*47d0*/  FFMA.FTZ R18, -R222, R222, 1 ;  /* 0x3f800000de127423 */ /* 0x000fe400000101de */
[----:B------:R-:W-:Y:S02]  /*47e0*/  FFMA.FTZ R17, -R217, R217, 1 ;  /* 0x3f800000d9117423 */ /* 0x000fe400000101d9 */
[----:B------:R-:W-:Y:S02]  /*47f0*/  FFMA.FTZ R16, -R216, R216, 1 ;  /* 0x3f800000d8107423 */ /* 0x000fe400000101d8 */
[----:B------:R-:W-:Y:S02]  /*4800*/  FADD.FTZ R7, -R113, R54 ;  /* 0x0000003671077221 */ /* 0x000fe40000010100 */
[----:B------:R-:W-:Y:S02]  /*4810*/  FMUL.FTZ R6, R144, R6 ;  /* 0x0000000690067220 */ /* 0x000fe40000410000 */
[----:B------:R-:W-:Y:S02]  /*4820*/  FMUL.FTZ R5, R141, R66 ;  /* 0x000000428d057220 */ /* 0x000fe40000410000 */
[----:B------:R-:W-:Y:S02]  /*4830*/  FMUL.FTZ R4, R140, R67 ;  /* 0x000000438c047220 */ /* 0x000fe40000410000 */
        /* <DEDUP_REMOVED lines=18> */
[----:B------:R-:W-:Y:S02]  /*4960*/  FMUL.FTZ R6, R196, R6 ;  /* 0x00000006c4067220 */ /* 0x000fe40000410000 */
[----:B------:R-:W-:Y:S02]  /*4970*/  FMUL.FTZ R12, R12, c[0x0][0x2ec] ;  /* 0x0000bb000c0c7a20 */ /* 0x000fe40000410000 */
[----:B------:R-:W-:Y:S02]  /*4980*/  FMUL.FTZ R7, R197, R7 ;  /* 0x00000007c5077220 */ /* 0x000fe40000410000 */
[----:B------:R-:W-:Y:S02]  /*4990*/  FFMA.FTZ R9, -R85, R85, 1 ;  /* 0x3f80000055097423 */ /* 0x000fe40000010155 */
[----:B------:R-:W-:Y:S01]  /*49a0*/  FFMA.FTZ R8, -R84, R84, 1 ;  /* 0x3f80000054087423 */ /* 0x000fe20000010154 */
[----:B------:R1:W5:Y:S01]  /*49b0*/  LDL.LU R85, [R1+0x7c] ;  /* 0x00007c0001557983 */ /* 0x0003620000300800 */
[----:B------:R-:W-:Y:S02]  /*49c0*/  FMUL.FTZ R13, R13, c[0x0][0x2ec] ;  /* 0x0000bb000d0d7a20 */ /* 0x000fe40000410000 */
[----:B------:R-:W-:Y:S01]  /*49d0*/  FMUL.FTZ R23, R12, R6 ;  /* 0x000000060c177220 */ /* 0x000fe20000410000 */
[----:B------:R1:W5:Y:S01]  /*49e0*/  LDL.LU R84, [R1+0x78] ;  /* 0x0000780001547983 */ /* 0x0003620000300800 */
[----:B------:R-:W-:Y:S02]  /*49f0*/  FADD.FTZ R6, -R112, R25 ;  /* 0x0000001970067221 */ /* 0x000fe40000010100 */
[----:B------:R-:W-:Y:S02]  /*4a00*/  FFMA.FTZ R12, -R82, R82, 1 ;  /* 0x3f800000520c7423 */ /* 0x000fe40000010152 */
[----:B------:R-:W-:Y:S02]  /*4a10*/  FMUL.FTZ R5, R195, R5 ;  /* 0x00000005c3057220 */ /* 0x000fe40000410000 */
[----:B------:R-:W-:Y:S02]  /*4a20*/  FMUL.FTZ R4, R194, R4 ;  /* 0x00000004c2047220 */ /* 0x000fe40000410000 */
[----:B------:R-:W-:Y:S02]  /*4a30*/  FMUL.FTZ R9, R9, c[0x0][0x2ec] ;  /* 0x0000bb0009097a20 */ /* 0x000fe40000410000 */
[----:B------:R-:W-:Y:S02]  /*4a40*/  FMUL.FTZ R8, R8, c[0x0][0x2ec] ;  /* 0x0000bb0008087a20 */ /* 0x000fe40000410000 */
[----:B------:R-:W-:Y:S02]  /*4a50*/  FMUL.FTZ R55, R13, R7 ;  /* 0x000000070d377220 */ /* 0x000fe40000410000 */
[----:B------:R-:W-:Y:S02]  /*4a60*/  FADD.FTZ R7, -R112, R24 ;  /* 0x0000001870077221 */ /* 0x000fe40000010100 */
[----:B------:R-:W-:Y:S02]  /*4a70*/  FMUL.FTZ R6, R180, R6 ;  /* 0x00000006b4067220 */ /* 0x000fe40000410000 */
[----:B------:R-:W-:Y:S02]  /*4a80*/  FFMA.FTZ R13, -R83, R83, 1 ;  /* 0x3f800000530d7423 */ /* 0x000fe40000010153 */
[----:B------:R-:W-:Y:S01]  /*4a90*/  FMUL.FTZ R12, R12, c[0x0][0x2ec] ;  /* 0x0000bb000c0c7a20 */ /* 0x000fe20000410000 */
[----:B------:R1:W5:Y:S01]  /*4aa0*/  LDL.LU R83, [R1+0x74] ;  /* 0x0000740001537983 */ /* 0x0003620000300800 */
[----:B------:R-:W-:Y:S02]  /*4ab0*/  FMUL.FTZ R20, R9, R5 ;  /* 0x0000000509147220 */ /* 0x000fe40000410000 */
[----:B------:R-:W-:Y:S01]  /*4ac0*/  FMUL.FTZ R19, R8, R4 ;  /* 0x0000000408137220 */ /* 0x000fe20000410000 */
[----:B------:R1:W5:Y:S01]  /*4ad0*/  LDL.LU R82, [R1+0x70] ;  /* 0x0000700001527983 */ /* 0x0003620000300800 */
[C---:B------:R-:W-:Y:S02]  /*4ae0*/  FADD.FTZ R5, -R112.reuse, R28 ;  /* 0x0000001c70057221 */ /* 0x040fe40000010100 */
[----:B------:R-:W-:Y:S02]  /*4af0*/  FADD.FTZ R4, -R112, R29 ;  /* 0x0000001d70047221 */ /* 0x000fe40000010100 */
        /* <DEDUP_REMOVED lines=17> */
[----:B------:R-:W-:Y:S02]  /*4c10*/  FMUL.FTZ R12, R12, c[0x0][0x2ec] ;  /* 0x0000bb000c0c7a20 */ /* 0x000fe40000410000 */
[----:B------:R-:W-:Y:S02]  /*4c20*/  FMUL.FTZ R53, R9, R5 ;  /* 0x0000000509357220 */ /* 0x000fe40000410000 */
[----:B------:R-:W-:Y:S02]  /*4c30*/  FMUL.FTZ R52, R8, R4 ;  /* 0x0000000408347220 */ /* 0x000fe40000410000 */
        /* <DEDUP_REMOVED lines=27> */
[----:B--2---:R-:W-:Y:S02]  /*4df0*/  FADD.FTZ R6, -R0, R11 ;  /* 0x0000000b00067221 */ /* 0x004fe40000010100 */
        /* <DEDUP_REMOVED lines=12> */
[----:B------:R-:W-:Y:S02]  /*4ec0*/  FADD.FTZ R4, -R0, R15 ;  /* 0x0000000f00047221 */ /* 0x000fe40000010100 */
[----:B------:R-:W-:Y:S02]  /*4ed0*/  FFMA.FTZ R9, -R77, R77, 1 ;  /* 0x3f8000004d097423 */ /* 0x000fe4000001014d */
[----:B------:R-:W-:Y:S01]  /*4ee0*/  FFMA.FTZ R8, -R76, R76, 1 ;  /* 0x3f8000004c087423 */ /* 0x000fe2000001014c */
[----:B------:R1:W5:Y:S01]  /*4ef0*/  LDL.LU R77, [R1+0x5c] ;  /* 0x00005c00014d7983 */ /* 0x0003620000300800 */
[----:B------:R-:W-:Y:S02]  /*4f00*/  FMUL.FTZ R4, R202, R4 ;  /* 0x00000004ca047220 */ /* 0x000fe40000410000 */
[----:B------:R-:W-:Y:S01]  /*4f10*/  FMUL.FTZ R8, R8, c[0x0][0x2ec] ;  /* 0x0000bb0008087a20 */ /* 0x000fe20000410000 */
[----:B------:R1:W5:Y:S01]  /*4f20*/  LDL.LU R76, [R1+0x58] ;  /* 0x00005800014c7983 */ /* 0x0003620000300800 */
[----:B------:R-:W-:Y:S02]  /*4f30*/  FADD.FTZ R5, -R0, R14 ;  /* 0x0000000e00057221 */ /* 0x000fe40000010100 */
        /* <DEDUP_REMOVED lines=22> */
[----:B------:R-:W-:Y:S02]  /*50a0*/  FMUL.FTZ R8, R12, c[0x0][0x2ec] ;  /* 0x0000bb000c087a20 */ /* 0x000fe40000410000 */
[C---:B------:R-:W-:Y:S02]  /*50b0*/  FADD.FTZ R7, -R0.reuse, R26 ;  /* 0x0000001a00077221 */ /* 0x040fe40000010100 */
[----:B------:R-:W-:Y:S02]  /*50c0*/  FADD.FTZ R5, -R0, R30 ;  /* 0x0000001e00057221 */ /* 0x000fe40000010100 */
[----:B------:R-:W-:Y:S02]  /*50d0*/  FMUL.FTZ R6, R200, R6 ;  /* 0x00000006c8067220 */ /* 0x000fe40000410000 */
[----:B------:R-:W-:Y:S02]  /*50e0*/  FMUL.FTZ R10, R10, c[0x0][0x2ec] ;  /* 0x0000bb000a0a7a20 */ /* 0x000fe40000410000 */
[----:B------:R-:W-:Y:S02]  /*50f0*/  FMUL.FTZ R17, R8, R4 ;  /* 0x0000000408117220 */ /* 0x000fe40000410000 */
[----:B------:R-:W-:Y:S02]  /*5100*/  FFMA.FTZ R8, -R71, R71, 1 ;  /* 0x3f80000047087423 */ /* 0x000fe40000010147 */
[----:B------:R-:W-:Y:S01]  /*5110*/  FMUL.FTZ R7, R201, R7 ;  /* 0x00000007c9077220 */ /* 0x000fe20000410000 */
[----:B------:R1:W5:Y:S01]  /*5120*/  LDL.LU R71, [R1+0x44] ;  /* 0x0000440001477983 */ /* 0x0003620000300800 */
[----:B------:R-:W-:Y:S02]  /*5130*/  FMUL.FTZ R5, R199, R5 ;  /* 0x00000005c7057220 */ /* 0x000fe40000410000 */
[----:B------:R-:W-:Y:S02]  /*5140*/  FMUL.FTZ R9, R9, c[0x0][0x2ec] ;  /* 0x0000bb0009097a20 */ /* 0x000fe40000410000 */
[----:B------:R-:W-:Y:S02]  /*5150*/  FMUL.FTZ R21, R10, R6 ;  /* 0x000000060a157220 */ /* 0x000fe40000410000 */
[----:B------:R-:W-:Y:S02]  /*5160*/  FFMA.FTZ R10, -R70, R70, 1 ;  /* 0x3f800000460a7423 */ /* 0x000fe40000010146 */
[----:B------:R-:W-:Y:S01]  /*5170*/  FMUL.FTZ R15, R11, R7 ;  /* 0x000000070b0f7220 */ /* 0x000fe20000410000 */
[----:B------:R1:W5:Y:S01]  /*5180*/  LDL.LU R70, [R1+0x40] ;  /* 0x0000400001467983 */ /* 0x0003620000300800 */
[----:B------:R-:W-:Y:S02]  /*5190*/  FMUL.FTZ R14, R9, R5 ;  /* 0x00000005090e7220 */ /* 0x000fe40000410000 */
[C---:B------:R-:W-:Y:S02]  /*51a0*/  FADD.FTZ R7, -R0.reuse, R42 ;  /* 0x0000002a00077221 */ /* 0x040fe40000010100 */
[----:B------:R-:W-:Y:S02]  /*51b0*/  FFMA.FTZ R9, -R69, R69, 1 ;  /* 0x3f80000045097423 */ /* 0x000fe40000010145 */
[----:B------:R-:W-:Y:S01]  /*51c0*/  FADD.FTZ R5, -R0, R46 ;  /* 0x0000002e00057221 */ /* 0x000fe20000010100 */
[----:B------:R1:W5:Y:S01]  /*51d0*/  LDL.LU R69, [R1+0x3c] ;  /* 0x00003c0001457983 */ /* 0x0003620000300800 */
[----:B------:R-:W-:Y:S02]  /*51e0*/  FMUL.FTZ R7, R193, R7 ;  /* 0x00000007c1077220 */ /* 0x000fe40000410000 */
        /* <DEDUP_REMOVED lines=14> */
[----:B------:R-:W-:Y:S02]  /*52d0*/  FMUL.FTZ R4, R182, R4 ;  /* 0x00000004b6047220 */ /* 0x000fe40000410000 */
[----:B------:R-:W-:Y:S02]  /*52e0*/  FMUL.FTZ R10, R10, c[0x0][0x2ec] ;  /* 0x0000bb000a0a7a20 */ /* 0x000fe40000410000 */
[----:B------:R-:W-:Y:S02]  /*52f0*/  FMUL.FTZ R8, R12, c[0x0][0x2ec] ;  /* 0x0000bb000c087a20 */ /* 0x000fe40000410000 */
        /* <DEDUP_REMOVED lines=41> */
.L_x_1060:
        /* <DEDUP_REMOVED lines=141> */
.L_x_1061:
[----:B------:R-:W2:Y:S01]  /*5e60*/  LDL R57, [R1+0x14] ;  /* 0x0000140001397983 */ /* 0x000ea20000100800 */
[----:B------:R-:W-:Y:S03]  /*5e70*/  ULOP3.LUT UR11, UR6, 0x1, URZ, 0xc0, !UPT ;  /* 0x00000001060b7892 */ /* 0x000fe6000f8ec03f */
[----:B------:R-:W3:Y:S01]  /*5e80*/  LDL R56, [R1+0x20] ;  /* 0x0000200001387983 */ /* 0x000ee20000100800 */
[----:B------:R-:W-:Y:S02]  /*5e90*/  UISETP.NE.U32.AND UP0, UPT, UR11, 0x1, UPT ;  /* 0x000000010b00788c */ /* 0x000fe4000bf05070 */
[----:B------:R-:W-:Y:S01]  /*5ea0*/  UIADD3 UR11, UR6, -0x1, URZ ;  /* 0xffffffff060b7890 */ /* 0x000fe2000fffe03f */
[----:B------:R4:W5:Y:S04]  /*5eb0*/  LDL R52, [R1] ;  /* 0x0000000001347983 */ /* 0x0009680000100800 */
        /* <DEDUP_REMOVED lines=98> */
[----:B--2---:R-:W-:Y:S04]  /*64e0*/  @P2 STL [R1], R52 ;  /* 0x0000003401002387 */ /* 0x004fe80000100800 */
        /* <DEDUP_REMOVED lines=113> */
.L_x_1059:
[----:B--2---:R-:W2:Y:S04]  /*6c00*/  LDL R13, [R1+0x24] ;  /* 0x00002400010d7983 */ /* 0x004ea80000100800 */
[----:B------:R-:W3:Y:S04]  /*6c10*/  LDL R16, [R1+0x28] ;  /* 0x0000280001107983 */ /* 0x000ee80000100800 */
[----:B------:R-:W4:Y:S04]  /*6c20*/  LDL R15, [R1+0x10] ;  /* 0x00001000010f7983 */ /* 0x000f280000100800 */
[----:B------:R-:W1:Y:S01]  /*6c30*/  S2R R11, SR_TID.X ;  /* 0x00000000000b7919 */ /* 0x000e620000002100 */
[----:B------:R-:W-:Y:S01]  /*6c40*/  FMUL.FTZ R84, R84, c[0x0][0x2e0] ;  /* 0x0000b80054547a20 */ /* 0x000fe20000410000 */
[----:B------:R-:W-:Y:S01]  /*6c50*/  F2FP.BF16.PACK_AB R68, R69, R68 ;  /* 0x000000444544723e */ /* 0x000fe200000010ff */
[----:B------:R-:W-:-:S02]  /*6c60*/  FMUL.FTZ R7, R85, c[0x0][0x2e0] ;  /* 0x0000b80055077a20 */ /* 0x000fc40000410000 */
[----:B------:R-:W-:Y:S02]  /*6c70*/  FMUL.FTZ R86, R86, c[0x0][0x2e0] ;  /* 0x0000b80056567a20 */ /* 0x000fe40000410000 */
[----:B------:R-:W-:Y:S02]  /*6c80*/  FMUL.FTZ R6, R87, c[0x0][0x2e0] ;  /* 0x0000b80057067a20 */ /* 0x000fe40000410000 */
[----:B------:R-:W-:Y:S02]  /*6c90*/  FMUL.FTZ R96, R96, c[0x0][0x2e0] ;  /* 0x0000b80060607a20 */ /* 0x000fe40000410000 */
[----:B------:R-:W-:Y:S01]  /*6ca0*/  FMUL.FTZ R3, R97, c[0x0][0x2e0] ;  /* 0x0000b80061037a20 */ /* 0x000fe20000410000 */
[----:B------:R-:W5:Y:S01]  /*6cb0*/  S2R R12, SR_CTAID.Y ;  /* 0x00000000000c7919 */ /* 0x000f620000002600 */
        /* <DEDUP_REMOVED lines=36> */
[----:B---3--:R2:W-:Y:S04]  /*6f00*/  STS [R16], R3 ;  /* 0x0000000310007388 */ /* 0x0085e80000000800 */
[----:B------:R3:W-:Y:S04]  /*6f10*/  STS [R16+0x200], R0 ;  /* 0x0002000010007388 */ /* 0x0007e80000000800 */
[----:B------:R1:W-:Y:S04]  /*6f20*/  STS [R13+0x1000], R5 ;  /* 0x001000050d007388 */ /* 0x0003e80000000800 */
[----:B------:R4:W-:Y:S04]  /*6f30*/  STS [R13+0x1200], R4 ;  /* 0x001200040d007388 */ /* 0x0009e80000000800 */
[----:B------:R-:W-:Y:S04]  /*6f40*/  STS [R16+0x1000], R9 ;  /* 0x0010000910007388 */ /* 0x000fe80000000800 */
[----:B------:R5:W-:Y:S01]  /*6f50*/  STS [R16+0x1200], R8 ;  /* 0x0012000810007388 */ /* 0x000be20000000800 */
[----:B--2---:R-:W-:-:S02]  /*6f60*/  LOP3.LUT R3, R10, 0xfffffffc, RZ, 0xc0, !PT ;  /* 0xfffffffc0a037812 */ /* 0x004fc400078ec0ff */
[----:B---3--:R-:W-:Y:S01]  /*6f70*/  SHF.R.S32.HI R0, RZ, 0x2, R10 ;  /* 0x00000002ff007819 */ /* 0x008fe2000001140a */
[----:B------:R-:W-:Y:S03]  /*6f80*/  STS [R13+0x2000], R68 ;  /* 0x002000440d007388 */ /* 0x000fe60000000800 */
[----:B-1----:R-:W-:Y:S01]  /*6f90*/  SHF.R.S32.HI R5, RZ, 0x1f, R0 ;  /* 0x0000001fff057819 */ /* 0x002fe20000011400 */
[----:B------:R-:W-:Y:S01]  /*6fa0*/  STS [R13+0x2200], R70 ;  /* 0x002200460d007388 */ /* 0x000fe20000000800 */
[----:B----4-:R-:W-:-:S03]  /*6fb0*/  IADD3 R4, -R3, R11, RZ ;  /* 0x0000000b03047210 */ /* 0x010fc60007ffe1ff */
[----:B------:R-:W-:Y:S01]  /*6fc0*/  STS [R16+0x2000], R80 ;  /* 0x0020005010007388 */ /* 0x000fe20000000800 */
[----:B------:R-:W-:-:S03]  /*6fd0*/  IMAD R3, R5, c[0x0][0x3a0], RZ ;  /* 0x0000e80005037a24 */ /* 0x000fc600078e02ff */
[----:B------:R-:W-:Y:S01]  /*6fe0*/  STS [R16+0x2200], R82 ;  /* 0x0022005210007388 */ /* 0x000fe20000000800 */
[----:B------:R-:W-:-:S03]  /*6ff0*/  IMAD R3, R0, c[0x0][0x3a4], R3 ;  /* 0x0000e90000037a24 */ /* 0x000fc600078e0203 */
[----:B------:R-:W-:Y:S01]  /*7000*/  STS [R13+0x3000], R72 ;  /* 0x003000480d007388 */ /* 0x000fe20000000800 */
[----:B-----5:R-:W-:-:S03]  /*7010*/  IMAD.WIDE.U32 R8, R0, c[0x0][0x3a0], RZ ;  /* 0x0000e80000087a25 */ /* 0x020fc600078e00ff */
        /* <DEDUP_REMOVED lines=32> */
[----:B------:R4:W5:Y:S01]  /*7220*/  LDS.128 R16, [R0+0x9000] ;  /* 0x0090000000107984 */ /* 0x0009620000000c00 */
        /* <DEDUP_REMOVED lines=25> */
[----:B-----5:R1:W-:Y:S02]  /*73c0*/  STG.E.128 [R8.64], R16 ;  /* 0x0000001008007986 */ /* 0x0203e4000c101d3a */
.L_x_1056:
        /* <DEDUP_REMOVED lines=11> */
.L_x_1063:
[----:B------:R-:W-:Y:S05]  /*7480*/  EXIT ;  /* 0x000000000000794d */ /* 0x000fea0003800000 */
.L_x_1065:
        /* <DEDUP_REMOVED lines=15> */
.L_x_1356:


//--------------------- .text._ZN5flash44flash_bwd_dq_dk_dv_loop_seqk_parallel_kernelI23Flash_bwd_kernel_traitsILi32ELi128ELi128ELi8ELi4ELi4ELi4ELb0ELb0EN7cutlass10bfloat16_tE19Flash_kernel_traitsILi32ELi128ELi128ELi8ES3_EELb1ELb0ELb0ELb1ELb0ELb0ELb0EEEvNS_16Flash_bwd_paramsE --------------------------
	.section	.text._ZN5flash44flash_bwd_dq_dk_dv_loop_seqk_parallel_kernelI23Flash_bwd_kernel_traitsILi32ELi128ELi128ELi8ELi4ELi4ELi4ELb0ELb0EN7cutlass10bfloat16_tE19Flash_kernel_traitsILi32ELi128ELi128ELi8ES3_EELb1ELb0ELb0ELb1ELb0ELb0ELb0EEEvNS_16Flash_bwd_paramsE,"ax",@progbits
	.sectioninfo	@"SHI_REGISTERS=255"
	.align	128
        .global         _ZN5flash44flash_bwd_dq_dk_dv_loop_seqk_parallel_kernelI23Flash_bwd_kernel_traitsILi32ELi128ELi128ELi8ELi4ELi4ELi4ELb0ELb0EN7cutlass10bfloat16_tE19Flash_kernel_traitsILi32ELi128ELi128ELi8ES3_EELb1ELb0ELb0ELb1ELb0ELb0ELb0EEEvNS_16Flash_bwd_paramsE
        .type           _ZN5flash44flash_bwd_dq_dk_dv_loop_seqk_parallel_kernelI23Flash_bwd_kernel_traitsILi32ELi128ELi128ELi8ELi4ELi4ELi4ELb0ELb0EN7cutlass10bfloat16_tE19Flash_kernel_traitsILi32ELi128ELi128ELi8ES3_EELb1ELb0ELb0ELb1ELb0ELb0ELb0EEEvNS_16Flash_bwd_paramsE,@function
        .size           _ZN5flash44flash_bwd_dq_dk_dv_loop_seqk_parallel_kernelI23Flash_bwd_kernel_traitsILi32ELi128ELi128ELi8ELi4ELi4ELi4ELb0ELb0EN7cutlass10bfloat16_tE19Flash_kernel_traitsILi32ELi128ELi128ELi8ES3_EELb1ELb0ELb0ELb1ELb0ELb0ELb0EEEvNS_16Flash_bwd_paramsE,(.L_x_1357 - _ZN5flash44flash_bwd_dq_dk_dv_loop_seqk_parallel_kernelI23Flash_bwd_kernel_traitsILi32ELi128ELi128ELi8ELi4ELi4ELi4ELb0ELb0EN7cutlass10bfloat16_tE19Flash_kernel_traitsILi32ELi128ELi128ELi8ES3_EELb1ELb0ELb0ELb1ELb0ELb0ELb0EEEvNS_16Flash_bwd_paramsE)
        .other          _ZN5flash44flash_bwd_dq_dk_dv_loop_seqk_parallel_kernelI23Flash_bwd_kernel_traitsILi32ELi128ELi128ELi8ELi4ELi4ELi4ELb0ELb0EN7cutlass10bfloat16_tE19Flash_kernel_traitsILi32ELi128ELi128ELi8ES3_EELb1ELb0ELb0ELb1ELb0ELb0ELb0EEEvNS_16Flash_bwd_paramsE,@"STO_CUDA_ENTRY STV_DEFAULT"
_ZN5flash44flash_bwd_dq_dk_dv_loop_seqk_parallel_kernelI23Flash_bwd_kernel_traitsILi32ELi128ELi128ELi8ELi4ELi4ELi4ELb0ELb0EN7cutlass10bfloat16_tE19Flash_kernel_traitsILi32ELi128ELi128ELi8ES3_EELb1ELb0ELb0ELb1ELb0ELb0ELb0EEEvNS_16Flash_bwd_paramsE:
.text._ZN5flash44flash_bwd_dq_dk_dv_loop_seqk_parallel_kernelI23Flash_bwd_kernel_traitsILi32ELi128ELi128ELi8ELi4ELi4ELi4ELb0ELb0EN7cutlass10bfloat16_tE19Flash_kernel_traitsILi32ELi128ELi128ELi8ES3_EELb1ELb0ELb0ELb1ELb0ELb0ELb0EEEvNS_16Flash_bwd_paramsE:
        /* <DEDUP_REMOVED lines=27> */
[----:B------:R-:W-:Y:S02]  /*01b0*/  ULDC UR15, c[0x0][0x1c8] ;  /* 0x00007200000f7ab9 */ /* 0x000fe40000000800 */
[----:B------:R-:W-:Y:S02]  /*01c0*/  ULDC.U8 UR9, c[0x0][0x328] ;  /* 0x0000ca0000097ab9 */ /* 0x000fe40000000000 */
[----:B------:R-:W-:Y:S01]  /*01d0*/  ULDC UR21, c[0x0][0x224] ;  /* 0x0000890000157ab9 */ /* 0x000fe20000000800 */
[----:B-1----:R-:W-:Y:S01]  /*01e0*/  SHF.R.S32.HI R6, RZ, 0x1f, R11 ;  /* 0x0000001fff067819 */ /* 0x002fe2000001140b */
[----:B------:R-:W-:-:S02]  /*01f0*/  UIMAD.WIDE UR54, UR60, UR54, URZ ;  /* 0x000000363c3672a5 */ /* 0x000fc4000f8e023f */
[----:B--2---:R-:W-:Y:S01]  /*0200*/  UIMAD UR20, UR52, UR60, URZ ;  /* 0x0000003c341472a4 */ /* 0x004fe2000f8e023f */
[CC--:B------:R-:W-:Y:S01]  /*0210*/  LEA.HI R7, R6.reuse, R11.reuse, RZ, 0x2 ;  /* 0x0000000b06077211 */ /* 0x0c0fe200078f10ff */
[----:B------:R-:W-:Y:S01]  /*0220*/  UIMAD UR60, UR60, UR14, URZ ;  /* 0x0000000e3c3c72a4 */ /* 0x000fe2000f8e023f */
[CC--:B------:R-:W-:Y:S01]  /*0230*/  LEA.HI R5, R6.reuse, R11.reuse, RZ, 0x5 ;  /* 0x0000000b06057211 */ /* 0x0c0fe200078f28ff */
[----:B------:R-:W-:Y:S01]  /*0240*/  ULOP3.LUT UR4, UR52, UR15, URZ, 0x3c, !UPT ;  /* 0x0000000f34047292 */ /* 0x000fe2000f8e3c3f */
[--C-:B------:R-:W-:Y:S01]  /*0250*/  SHF.R.S32.HI R2, RZ, 0x1f, R7.reuse ;  /* 0x0000001fff027819 */ /* 0x100fe20000011407 */
[----:B------:R-:W-:Y:S01]  /*0260*/  UISETP.NE.AND UP2, UPT, UR9, URZ, UPT ;  /* 0x0000003f0900728c */ /* 0x000fe2000bf45270 */
[CC--:B------:R-:W-:Y:S01]  /*0270*/  LEA.HI R240, R6.reuse, R11.reuse, RZ, 0x7 ;  /* 0x0000000b06f07211 */ /* 0x0c0fe200078f38ff */
[----:B---3--:R-:W-:Y:S01]  /*0280*/  UIMAD UR5, UR50, UR8, UR52 ;  /* 0x00000008320572a4 */ /* 0x008fe2000f8e0234 */
[CC--:B------:R-:W-:Y:S01]  /*0290*/  LEA.HI R128, R6.reuse, R11.reuse, RZ, 0x3 ;  /* 0x0000000b06807211 */ /* 0x0c0fe200078f18ff */
[----:B------:R-:W-:Y:S01]  /*02a0*/  USHF.R.S32.HI UR8, URZ, 0x1f, UR52 ;  /* 0x0000001f3f087899 */ /* 0x000fe20008011434 */
[----:B------:R-:W-:Y:S01]  /*02b0*/  LEA.HI R6, R6, R11, RZ, 0x4 ;  /* 0x0000000b06067211 */ /* 0x000fe200078f20ff */
[----:B------:R-:W-:Y:S01]  /*02c0*/  UIMAD.WIDE.U32 UR14, UR50, UR21, URZ ;  /* 0x00000015320e72a5 */ /* 0x000fe2000f8e003f */
[----:B------:R-:W-:Y:S01]  /*02d0*/  LOP3.LUT R3, R7, 0xfffffffc, RZ, 0xc0, !PT ;  /* 0xfffffffc07037812 */ /* 0x000fe200078ec0ff */
[----:B------:R-:W-:Y:S01]  /*02e0*/  USHF.L.U32 UR9, UR50, 0x7, URZ ;  /* 0x0000000732097899 */ /* 0x000fe2000800063f */
        /* <DEDUP_REMOVED lines=13> */
[----:B------:R-:W-:Y:S01]  /*03c0*/  UISETP.NE.AND UP3, UPT, UR13, URZ, UPT ;  /* 0x0000003f0d00728c */ /* 0x000fe2000bf65270 */
[----:B------:R-:W-:Y:S01]  /*03d0*/  LOP3.LUT R3, R7, 0x7fffffe, RZ, 0xc0, !PT ;  /* 0x07fffffe07037812 */ /* 0x000fe200078ec0ff */
[C---:B------:R-:W-:Y:S01]  /*03e0*/  IMAD.IADD R7, R0.reuse, 0x1, -R2 ;  /* 0x0000000100077824 */ /* 0x040fe200078e0a02 */
[----:B------:R-:W-:Y:S01]  /*03f0*/  SHF.R.S32.HI R2, RZ, 0x4, R6 ;  /* 0x00000004ff027819 */ /* 0x000fe20000011406 */
[----:B------:R-:W-:Y:S01]  /*0400*/  IMAD.IADD R11, R11, 0x1, -R9 ;  /* 0x000000010b0b7824 */ /* 0x000fe200078e0a09 */
[----:B------:R-:W-:Y:S01]  /*0410*/  SHF.R.S32.HI R10, RZ, 0x1f, R4 ;  /* 0x0000001fff0a7819 */ /* 0x000fe20000011404 */
[----:B------:R-:W-:Y:S01]  /*0420*/  IMAD.IADD R9, R0, 0x1, -R3 ;  /* 0x0000000100097824 */ /* 0x000fe200078e0a03 */
[--C-:B------:R-:W-:Y:S01]  /*0430*/  SHF.R.S32.HI R0, RZ, 0x5, R5.reuse ;  /* 0x00000005ff007819 */ /* 0x100fe20000011405 */
[----:B------:R-:W-:Y:S01]  /*0440*/  @UP2 UIMAD UR13, UR50, UR17, URZ ;  /* 0x00000011320d22a4 */ /* 0x000fe2000f8e023f */
[----:B------:R-:W-:Y:S01]  /*0450*/  SHF.R.S32.HI R3, RZ, 0x1f, R5 ;  /* 0x0000001fff037819 */ /* 0x000fe20000011405 */
[----:B------:R-:W-:Y:S01]  /*0460*/  USHF.R.S32.HI UR7, URZ, 0x1f, UR21 ;  /* 0x0000001f3f077899 */ /* 0x000fe20008011415 */
[----:B------:R-:W-:Y:S01]  /*0470*/  LEA.HI R5, R6, R2, RZ, 0x1 ;  /* 0x0000000206057211 */ /* 0x000fe200078f08ff */
[----:B------:R-:W-:Y:S01]  /*0480*/  IMAD.U32 R6, RZ, RZ, UR4 ;  /* 0x00000004ff067e24 */ /* 0x000fe2000f8e00ff */
[----:B------:R-:W-:Y:S01]  /*0490*/  LEA.HI R238, R10, R4, RZ, 0x2 ;  /* 0x000000040aee7211 */ /* 0x000fe200078f10ff */
[----:B------:R-:W-:Y:S01]  /*04a0*/  ULDC UR19, c[0x0][0x224] ;  /* 0x0000890000137ab9 */ /* 0x000fe20000000800 */
        /* <DEDUP_REMOVED lines=16> */
[----:B------:R-:W-:Y:S01]  /*05b0*/  LEA.HI R10, R10, R8, RZ, 0x3 ;  /* 0x000000080a0a7211 */ /* 0x000fe200078f18ff */
[----:B------:R-:W-:Y:S01]  /*05c0*/  USHF.L.U32 UR4, UR4, 0x5, URZ ;  /* 0x0000000504047899 */ /* 0x000fe2000800063f */
[----:B------:R-:W-:Y:S01]  /*05d0*/  LOP3.LUT P4, RZ, R7, 0x4, RZ, 0xc0, !PT ;  /* 0x0000000407ff7812 */ /* 0x000fe2000788c0ff */
[----:B------:R-:W-:Y:S01]  /*05e0*/  USHF.L.U32 UR61, UR60, 0x7, URZ ;  /* 0x000000073c3d7899 */ /* 0x000fe2000800063f */
[----:B------:R1:W-:Y:S01]  /*05f0*/  STL [R1+0x8], R0 ;  /* 0x0000080001007387 */ /* 0x0003e20000100800 */
[----:B------:R-:W-:Y:S01]  /*0600*/  SEL R217, R137, 0xffffffe0, !P5 ;  /* 0xffffffe089d97807 */ /* 0x000fe20006800000 */
[----:B------:R-:W-:Y:S01]  /*0610*/  ULDC.U8 UR6, c[0x0][0x2d8] ;  /* 0x0000b60000067ab9 */ /* 0x000fe20000000000 */
[----:B------:R-:W-:Y:S01]  /*0620*/  IMAD.U32 R247, RZ, RZ, UR4 ;  /* 0x00000004fff77e24 */ /* 0x000fe2000f8e00ff */
[----:B------:R2:W-:Y:S01]  /*0630*/  STL [R1+0x4], R6 ;  /* 0x0000040601007387 */ /* 0x0005e20000100800 */
[----:B------:R-:W-:-:S02]  /*0640*/  USHF.R.S32.HI UR4, URZ, 0x1f, UR4 ;  /* 0x0000001f3f047899 */ /* 0x000fc40008011404 */
[----:B------:R-:W-:Y:S02]  /*0650*/  ULDC.64 UR10, c[0x0][0x118] ;  /* 0x00004600000a7ab9 */ /* 0x000fe40000000a00 */
[----:B------:R-:W-:Y:S02]  /*0660*/  UIMAD.WIDE.U32 UR58, UR54, UR14, URZ ;  /* 0x0000000e363a72a5 */ /* 0x000fe4000f8e003f */
[----:B------:R-:W-:Y:S01]  /*0670*/  IMAD.U32 R249, RZ, RZ, UR4 ;  /* 0x00000004fff97e24 */ /* 0x000fe2000f8e00ff */
[----:B------:R-:W-:Y:S02]  /*0680*/  USHF.L.U32 UR44, UR60, 0x3, URZ ;  /* 0x000000033c2c7899 */ /* 0x000fe4000800063f */
[----:B------:R-:W-:Y:S02]  /*0690*/  USHF.L.U32 UR43, UR60, 0x4, URZ ;  /* 0x000000043c2b7899 */ /* 0x000fe4000800063f */
[----:B------:R-:W-:Y:S02]  /*06a0*/  UIMAD UR42, UR60, 0x18, URZ ;  /* 0x000000183c2a78a4 */ /* 0x000fe4000f8e023f */
[----:B------:R-:W-:-:S02]  /*06b0*/  USHF.L.U32 UR41, UR60, 0x5, URZ ;  /* 0x000000053c297899 */ /* 0x000fc4000800063f */
[----:B------:R-:W-:Y:S02]  /*06c0*/  UIMAD UR40, UR60, 0x28, URZ ;  /* 0x000000283c2878a4 */ /* 0x000fe4000f8e023f */
[----:B------:R-:W-:Y:S02]  /*06d0*/  UIMAD UR39, UR60, 0x30, URZ ;  /* 0x000000303c2778a4 */ /* 0x000fe4000f8e023f */
[----:B------:R-:W-:Y:S01]  /*06e0*/  UIMAD UR38, UR60, 0x38, URZ ;  /* 0x000000383c2678a4 */ /* 0x000fe2000f8e023f */
[----:B-1----:R-:W-:Y:S01]  /*06f0*/  LOP3.LUT R0, R2, 0xc0, RZ, 0xc0, !PT ;  /* 0x000000c002007812 */ /* 0x002fe200078ec0ff */
[----:B------:R-:W-:Y:S01]  /*0700*/  USHF.L.U32 UR37, UR60, 0x6, URZ ;  /* 0x000000063c257899 */ /* 0x000fe2000800063f */
        /* <DEDUP_REMOVED lines=14> */
[----:B------:R-:W-:Y:S01]  /*07f0*/  LOP3.LUT R2, R10, 0xfffffff8, RZ, 0xc0, !PT ;  /* 0xfffffff80a027812 */ /* 0x000fe200078ec0ff */
[----:B------:R-:W-:Y:S01]  /*0800*/  IMAD.U32 R5, RZ, RZ, UR8 ;  /* 0x00000008ff057e24 */ /* 0x000fe2000f8e00ff */
[----:B------:R-:W-:Y:S01]  /*0810*/  LOP3.LUT R4, R0, 0x7fffffe, RZ, 0xc0, !PT ;  /* 0x07fffffe00047812 */ /* 0x000fe200078ec0ff */
[----:B------:R-:W-:Y:S01]  /*0820*/  USHF.R.S32.HI UR8, URZ, 0x1f, UR50 ;  /* 0x0000001f3f087899 */ /* 0x000fe20008011432 */
[----:B------:R-:W-:Y:S01]  /*0830*/  SHF.R.S32.HI R3, RZ, 0x1, R0 ;  /* 0x00000001ff037819 */ /* 0x000fe20000011400 */
[C---:B------:R-:W-:Y:S01]  /*0840*/  IMAD.IADD R15, R8.reuse, 0x1, -R2 ;  /* 0x00000001080f7824 */ /* 0x040fe200078e0a02 */
[----:B------:R-:W-:Y:S01]  /*0850*/  SHF.R.S32.HI R0, RZ, 0x1f, R0 ;  /* 0x0000001fff007819 */ /* 0x000fe20000011400 */
[----:B------:R-:W-:Y:S01]  /*0860*/  IMAD.IADD R16, R8, 0x1, -R4 ;  /* 0x0000000108107824 */ /* 0x000fe200078e0a04 */
[----:B------:R-:W-:Y:S01]  /*0870*/  LOP3.LUT R2, R7, 0x1, RZ, 0xc0, !PT ;  /* 0x0000000107027812 */ /* 0x000fe200078ec0ff */
[----:B------:R-:W-:Y:S01]  /*0880*/  IMAD.U32 R4, RZ, RZ, UR14 ;  /* 0x0000000eff047e24 */ /* 0x000fe2000f8e00ff */
[----:B------:R-:W-:Y:S01]  /*0890*/  LEA.HI R0, R0, R3, RZ, 0x2 ;  /* 0x0000000300007211 */ /* 0x000fe200078f10ff */
[----:B------:R-:W-:Y:S01]  /*08a0*/  IMAD.U32 R4, RZ, RZ, UR9 ;  /* 0x00000009ff047e24 */ /* 0x000fe2000f8e00ff */
[----:B------:R-:W-:Y:S01]  /*08b0*/  USHF.R.S32.HI UR9, URZ, 0x1f, UR52 ;  /* 0x0000001f3f097899 */ /* 0x000fe20008011434 */
[----:B------:R-:W-:Y:S01]  /*08c0*/  ISETP.NE.U32.AND P6, PT, R2, 0x1, PT ;  /* 0x000000010200780c */ /* 0x000fe20003fc5070 */
[----:B------:R-:W-:Y:S01]  /*08d0*/  IMAD.U32 R5, RZ, RZ, UR15 ;  /* 0x0000000fff057e24 */ /* 0x000fe2000f8e00ff */
[----:B------:R-:W-:Y:S01]  /*08e0*/  LOP3.LUT R0, R0, 0xfffffffc, RZ, 0xc0, !PT ;  /* 0xfffffffc00007812 */ /* 0x000fe200078ec0ff */
[----:B------:R-:W-:Y:S01]  /*08f0*/  IMAD.U32 R4, RZ, RZ, UR8 ;  /* 0x00000008ff047e24 */ /* 0x000fe2000f8e00ff */
[----:B------:R-:W-:Y:S01]  /*0900*/  SEL R216, R216, 0x10, !P6 ;  /* 0x00000010d8d87807 */ /* 0x000fe20007000000 */
[----:B------:R-:W-:Y:S01]  /*0910*/  IMAD.U32 R2, RZ, RZ, UR9 ;  /* 0x00000009ff027e24 */ /* 0x000fe2000f8e00ff */
[----:B------:R-:W-:Y:S01]  /*0920*/  UIMAD UR33, UR60, 0x60, URZ ;  /* 0x000000603c2178a4 */ /* 0x000fe2000f8e023f */
[----:B------:R-:W-:Y:S01]  /*0930*/  IMAD.IADD R14, R3, 0x1, -R0 ;  /* 0x00000001030e7824 */ /* 0x000fe200078e0a00 */
[----:B------:R-:W-:Y:S01]  /*0940*/  UIMAD UR32, UR60, 0x68, URZ ;  /* 0x000000683c2078a4 */ /* 0x000fe2000f8e023f */
[----:B------:R-:W-:Y:S01]  /*0950*/  IMAD.U32 R0, RZ, RZ, UR8 ;  /* 0x00000008ff007e24 */ /* 0x000fe2000f8e00ff */
[----:B------:R-:W-:Y:S01]  /*0960*/  SHF.R.S32.HI R0, RZ, 0x1, R9 ;  /* 0x00000001ff007819 */ /* 0x000fe20000011409 */
[----:B------:R-:W-:Y:S01]  /*0970*/  IMAD.SHL.U32 R2, R11, 0x40, RZ ;  /* 0x000000400b027824 */ /* 0x000fe200078e00ff */
[C---:B------:R-:W-:Y:S01]  /*0980*/  LEA.HI R9, R7.reuse, R7, RZ, 0x1 ;  /* 0x0000000707097211 */ /* 0x040fe200078f08ff */
[----:B------:R-:W-:Y:S01]  /*0990*/  IMAD.SHL.U32 R4, R7, 0x40, RZ ;  /* 0x0000004007047824 */ /* 0x000fe200078e00ff */
[C---:B------:R-:W-:Y:S01]  /*09a0*/  LOP3.LUT P0, RZ, R0.reuse, 0x2, RZ, 0xc0, !PT ;  /* 0x0000000200ff7812 */ /* 0x040fe2000780c0ff */
[----:B------:R-:W-:Y:S01]  /*09b0*/  IMAD.SHL.U32 R11, R0, 0x40, RZ ;  /* 0x00000040000b7824 */ /* 0x000fe200078e00ff */
[----:B------:R-:W-:Y:S01]  /*09c0*/  LOP3.LUT R8, R2, 0x1c0, RZ, 0xc0, !PT ;  /* 0x000001c002087812 */ /* 0x000fe200078ec0ff */
[----:B------:R-:W-:Y:S01]  /*09d0*/  IMAD.SHL.U32 R0, R243, 0x10, RZ ;  /* 0x00000010f3007824 */ /* 0x000fe200078e00ff */
[----:B------:R-:W-:Y:S01]  /*09e0*/  LOP3.LUT R2, R9, 0x3fffffe, RZ, 0xc0, !PT ;  /* 0x03fffffe09027812 */ /* 0x000fe200078ec0ff */
[----:B------:R-:W-:Y:S01]  /*09f0*/  IMAD.U32 R3, RZ, RZ, UR9 ;  /* 0x00000009ff037e24 */ /* 0x000fe2000f8e00ff */
[----:B------:R-:W-:Y:S01]  /*0a00*/  LOP3.LUT R4, R4, 0x1c0, RZ, 0xc0, !PT ;  /* 0x000001c004047812 */ /* 0x000fe200078ec0ff */
[----:B------:R-:W-:Y:S01]  /*0a10*/  UIMAD UR9, UR5, UR19, URZ ;  /* 0x00000013050972a4 */ /* 0x000fe2000f8e023f */
[----:B------:R-:W-:Y:S01]  /*0a20*/  LEA.HI.SX32 R238, R238, R0, 0x1e ;  /* 0x00000000eeee7211 */ /* 0x000fe200078ff2ff */
[----:B------:R-:W-:Y:S01]  /*0a30*/  IMAD.IADD R13, R7, 0x1, -R2 ;  /* 0x00000001070d7824 */ /* 0x000fe200078e0a02 */
[----:B------:R-:W-:Y:S01]  /*0a40*/  LOP3.LUT R5, R8, 0x30, R0, 0xf8, !PT ;  /* 0x0000003008057812 */ /* 0x000fe200078ef800 */
[----:B------:R-:W-:Y:S01]  /*0a50*/  IMAD.SHL.U32 R2, R243, 0x400, RZ ;  /* 0x00000400f3027824 */ /* 0x000fe200078e00ff */
[----:B------:R-:W-:Y:S01]  /*0a60*/  LOP3.LUT R0, R11, 0xc0, RZ, 0xc0, !PT ;  /* 0x000000c00b007812 */ /* 0x000fe200078ec0ff */
[----:B------:R-:W-:Y:S01]  /*0a70*/  UIMAD UR5, UR7, UR50, URZ ;  /* 0x00000032070572a4 */ /* 0x000fe2000f8e023f */
[--C-:B------:R-:W-:Y:S01]  /*0a80*/  LOP3.LUT R5, R5, 0x8, R128.reuse, 0xf8, !PT ;  /* 0x0000000805057812 */ /* 0x100fe200078ef880 */
[----:B------:R-:W-:Y:S01]  /*0a90*/  @!UP2 UIMAD UR8, UR50, UR18, UR52 ;  /* 0x000000123208a2a4 */ /* 0x000fe2000f8e0234 */
[----:B------:R-:W-:Y:S01]  /*0aa0*/  LOP3.LUT R128, R0, 0x8, R128, 0xf8, !PT ;  /* 0x0000000800807812 */ /* 0x000fe200078ef880 */
[----:B------:R-:W-:Y:S01]  /*0ab0*/  IMAD.U32 R252, RZ, RZ, UR9 ;  /* 0x00000009fffc7e24 */ /* 0x000fe2000f8e00ff */
[----:B------:R-:W-:Y:S01]  /*0ac0*/  SHF.R.U32.HI R0, RZ, 0x3, R0 ;  /* 0x00000003ff007819 */ /* 0x000fe20000011600 */
[----:B------:R-:W-:Y:S01]  /*0ad0*/  IMAD.U32 R248, RZ, RZ, UR5 ;  /* 0x00000005fff87e24 */ /* 0x000fe2000f8e00ff */
[----:B------:R-:W-:Y:S01]  /*0ae0*/  SHF.R.S32.HI R3, RZ, 0x3, R10 ;  /* 0x00000003ff037819 */ /* 0x000fe2000001140a */
[----:B------:R-:W-:Y:S01]  /*0af0*/  UIMAD UR5, UR55, UR14, URZ ;  /* 0x0000000e370572a4 */ /* 0x000fe2000f8e023f */
[----:B------:R-:W-:Y:S01]  /*0b00*/  LOP3.LUT R128, R128, R0, RZ, 0x3c, !PT ;  /* 0x0000000080807212 */ /* 0x000fe200078e3cff */
[----:B------:R-:W-:Y:S01]  /*0b10*/  IMAD.U32 R0, RZ, RZ, UR13 ;  /* 0x0000000dff007e24 */ /* 0x000fe2000f8e00ff */
[----:B------:R-:W-:Y:S01]  /*0b20*/  LEA.HI R4, R4, R4, RZ, 0x1d ;  /* 0x0000000404047211 */ /* 0x000fe200078fe8ff */
[C---:B------:R-:W-:Y:S01]  /*0b30*/  IMAD R131, R3.reuse, 0x200, R2 ;  /* 0x0000020003837824 */ /* 0x040fe200078e0202 */
[----:B------:R-:W-:Y:S01]  /*0b40*/  @!UP2 UIMAD UR7, UR8, UR17, URZ ;  /* 0x000000110807a2a4 */ /* 0x000fe2000f8e023f */
[----:B------:R-:W-:Y:S01]  /*0b50*/  IMAD R16, R3, 0x8, R16 ;  /* 0x0000000803107824 */ /* 0x000fe200078e0210 */
[----:B------:R1:W-:Y:S01]  /*0b60*/  STL [R1], R0 ;  /* 0x0000000001007387 */ /* 0x0003e20000100800 */
[----:B------:R-:W-:Y:S01]  /*0b70*/  IADD3 R220, R4, R220, R2 ;  /* 0x000000dc04dc7210 */ /* 0x000fe20007ffe002 */
[----:B------:R-:W-:Y:S01]  /*0b80*/  IMAD.SHL.U32 R4, R12, 0x10, RZ ;  /* 0x000000100c047824 */ /* 0x000fe200078e00ff */
[----:B------:R-:W-:Y:S01]  /*0b90*/  SHF.R.U32.HI R2, RZ, 0x3, R8 ;  /* 0x00000003ff027819 */ /* 0x000fe20000011608 */
[----:B------:R-:W-:Y:S01]  /*0ba0*/  IMAD.U32 R246, RZ, RZ, UR5 ;  /* 0x00000005fff67e24 */ /* 0x000fe2000f8e00ff */
[----:B------:R-:W-:Y:S01]  /*0bb0*/  USHF.R.S32.HI UR5, URZ, 0x1f, UR20 ;  /* 0x0000001f3f057899 */ /* 0x000fe20008011414 */
[----:B------:R-:W-:Y:S01]  /*0bc0*/  IMAD.SHL.U32 R220, R220, 0x2, RZ ;  /* 0x00000002dcdc7824 */ /* 0x000fe200078e00ff */
[----:B------:R-:W-:Y:S01]  /*0bd0*/  LOP3.LUT R5, R5, R2, RZ, 0x3c, !PT ;  /* 0x0000000205057212 */ /* 0x000fe200078e3cff */
[----:B------:R-:W-:Y:S01]  /*0be0*/  IMAD.SHL.U32 R2, R240, 0x8, RZ ;  /* 0x00000008f0027824 */ /* 0x000fe200078e00ff */
[----:B------:R-:W-:Y:S01]  /*0bf0*/  SEL R129, R137, 0xffffffe0, !P0 ;  /* 0xffffffe089817807 */ /* 0x000fe20004000000 */
[----:B------:R-:W-:Y:S01]  /*0c00*/  IMAD.U32 R128, R17, 0x20, R128 ;  /* 0x0000002011807824 */ /* 0x000fe200078e0080 */
[----:B------:R-:W-:Y:S01]  /*0c10*/  IADD3 R215, R220, 0x40, RZ ;  /* 0x00000040dcd77810 */ /* 0x000fe20007ffe0ff */
[----:B------:R-:W-:Y:S01]  /*0c20*/  IMAD.U32 R251, RZ, RZ, UR5 ;  /* 0x00000005fffb7e24 */ /* 0x000fe2000f8e00ff */
[----:B------:R-:W-:Y:S01]  /*0c30*/  LOP3.LUT R2, R2, 0x8, RZ, 0xc0, !PT ;  /* 0x0000000802027812 */ /* 0x000fe200078ec0ff */
[----:B------:R-:W-:Y:S01]  /*0c40*/  USHF.R.S32.HI UR5, URZ, 0x1f, UR61 ;  /* 0x0000001f3f057899 */ /* 0x000fe2000801143d */
[C---:B------:R-:W-:Y:S01]  /*0c50*/  @P4 IADD3 R215, R220.reuse, -0x40, RZ ;  /* 0xffffffc0dcd74810 */ /* 0x040fe20007ffe0ff */
[----:B------:R-:W-:Y:S01]  /*0c60*/  IMAD.IADD R221, R220, 0x1, R216 ;  /* 0x00000001dcdd7824 */ /* 0x000fe200078e02d8 */
[----:B------:R-:W-:Y:S01]  /*0c70*/  LOP3.LUT R7, R2, 0x10, R4, 0xf8, !PT ;  /* 0x0000001002077812 */ /* 0x000fe200078ef804 */
[----:B------:R-:W-:Y:S01]  /*0c80*/  IMAD.SHL.U32 R128, R128, 0x2, RZ ;  /* 0x0000000280807824 */ /* 0x000fe200078e00ff */
[----:B------:R-:W-:Y:S01]  /*0c90*/  UIMAD UR31, UR60, 0x70, URZ ;  /* 0x000000703c1f78a4 */ /* 0x000fe2000f8e023f */
[----:B------:R-:W-:Y:S01]  /*0ca0*/  IMAD.IADD R216, R216, 0x1, R215 ;  /* 0x00000001d8d87824 */ /* 0x000fe200078e02d7 */
[----:B------:R-:W-:Y:S01]  /*0cb0*/  UIMAD UR30, UR60, 0x78, URZ ;  /* 0x000000783c1e78a4 */ /* 0x000fe2000f8e023f */
[--C-:B------:R-:W-:Y:S01]  /*0cc0*/  IMAD.IADD R222, R220, 0x1, R217.reuse ;  /* 0x00000001dcde7824 */ /* 0x100fe200078e02d9 */
[----:B------:R-:W-:Y:S01]  /*0cd0*/  UIADD3 UR29, -UR61, URZ, URZ ;  /* 0x0000003f3d1d7290 */ /* 0x000fe2000fffe13f */
[----:B------:R-:W-:Y:S01]  /*0ce0*/  IMAD.IADD R219, R221, 0x1, R217 ;  /* 0x00000001dddb7824 */ /* 0x000fe200078e02d9 */
[----:B------:R-:W-:Y:S01]  /*0cf0*/  UMOV UR57, 0xffffe000 ;  /* 0xffffe00000397882 */ /* 0x000fe20000000000 */
[----:B-1----:R-:W-:-:S02]  /*0d00*/  IMAD R0, R243, 0x200, R6 ;  /* 0x00000200f3007824 */ /* 0x002fc400078e0206 */
[----:B------:R-:W-:Y:S02]  /*0d10*/  IMAD.IADD R218, R217, 0x1, R215 ;  /* 0x00000001d9da7824 */ /* 0x000fe400078e02d7 */
[----:B------:R-:W-:Y:S01]  /*0d20*/  IMAD R13, R13, 0x20, R0 ;  /* 0x000000200d0d7824 */ /* 0x000fe200078e0200 */
[----:B------:R-:W-:Y:S01]  /*0d30*/  SHF.R.S32.HI R0, RZ, 0x1, R9 ;  /* 0x00000001ff007819 */ /* 0x000fe20000011409 */
[----:B------:R-:W-:Y:S02]  /*0d40*/  IMAD.U32 R250, RZ, RZ, UR7 ;  /* 0x00000007fffa7e24 */ /* 0x000fe4000f8e00ff */
[----:B------:R-:W-:Y:S01]  /*0d50*/  IMAD.IADD R129, R128, 0x1, R129 ;  /* 0x0000000180817824 */ /* 0x000fe200078e0281 */
[C---:B------:R-:W-:Y:S01]  /*0d60*/  LOP3.LUT P3, RZ, R0.reuse, 0x2, RZ, 0xc0, !PT ;  /* 0x0000000200ff7812 */ /* 0x040fe2000786c0ff */
[----:B------:R-:W-:Y:S02]  /*0d70*/  IMAD.SHL.U32 R0, R0, 0x40, RZ ;  /* 0x0000004000007824 */ /* 0x000fe400078e00ff */
[----:B------:R-:W-:Y:S01]  /*0d80*/  IMAD.IADD R217, R217, 0x1, R216 ;  /* 0x00000001d9d97824 */ /* 0x000fe200078e02d8 */
[----:B------:R-:W-:-:S02]  /*0d90*/  R2P PR, R15, 0x6 ;  /* 0x000000060f007804 */ /* 0x000fc40000000000 */
[----:B------:R-:W-:Y:S02]  /*0da0*/  LOP3.LUT R0, R0, 0xc0, RZ, 0xc0, !PT ;  /* 0x000000c000007812 */ /* 0x000fe400078ec0ff */
[----:B------:R-:W-:Y:S02]  /*0db0*/  LOP3.LUT P0, RZ, R14, 0x2, RZ, 0xc0, !PT ;  /* 0x000000020eff7812 */ /* 0x000fe4000780c0ff */
[----:B------:R-:W-:Y:S02]  /*0dc0*/  SHF.R.U32.HI R3, RZ, 0x3, R0 ;  /* 0x00000003ff037819 */ /* 0x000fe40000011600 */
[----:B------:R-:W-:Y:S02]  /*0dd0*/  SEL R132, R132, 0xffffffc0, !P2 ;  /* 0xffffffc084847807 */ /* 0x000fe40005000000 */
[----:B------:R-:W-:Y:S01]  /*0de0*/  LOP3.LUT R8, R3, R0, R2, 0x1e, !PT ;  /* 0x0000000003087212 */ /* 0x000fe200078e1e02 */
[----:B------:R-:W-:Y:S01]  /*0df0*/  IMAD.SHL.U32 R0, R15, 0x40, RZ ;  /* 0x000000400f007824 */ /* 0x000fe200078e00ff */
[----:B------:R-:W-:Y:S01]  /*0e00*/  SEL R137, R137, 0xffffffe0, !P0 ;  /* 0xffffffe089897807 */ /* 0x000fe20004000000 */
[----:B------:R-:W-:-:S02]  /*0e10*/  IMAD R3, R12, 0x200, R5 ;  /* 0x000002000c037824 */ /* 0x000fc400078e0205 */
[----:B------:R-:W-:Y:S01]  /*0e20*/  IMAD.SHL.U32 R5, R12, 0x8, RZ ;  /* 0x000000080c057824 */ /* 0x000fe200078e00ff */
[----:B------:R-:W-:Y:S01]  /*0e30*/  LOP3.LUT R0, R0, 0x1c0, RZ, 0xc0, !PT ;  /* 0x000001c000007812 */ /* 0x000fe200078ec0ff */
[----:B------:R-:W-:Y:S02]  /*0e40*/  IMAD.SHL.U32 R2, R14, 0x40, RZ ;  /* 0x000000400e027824 */ /* 0x000fe400078e00ff */
[----:B------:R-:W-:Y:S01]  /*0e50*/  IMAD.IADD R8, R8, 0x1, R13 ;  /* 0x0000000108087824 */ /* 0x000fe200078e020d */
[----:B------:R-:W-:Y:S02]  /*0e60*/  LOP3.LUT R5, R5, 0x8, RZ, 0xc0, !PT ;  /* 0x0000000805057812 */ /* 0x000fe400078ec0ff */
[----:B------:R-:W-:Y:S02]  /*0e70*/  SHF.R.U32.HI R6, RZ, 0x3, R0 ;  /* 0x00000003ff067819 */ /* 0x000fe40000011600 */
[----:B------:R-:W-:Y:S02]  /*0e80*/  LOP3.LUT R2, R2, 0xc0, RZ, 0xc0, !PT ;  /* 0x000000c002027812 */ /* 0x000fe400078ec0ff */
[----:B------:R-:W-:Y:S01]  /*0e90*/  LOP3.LUT R6, R6, R0, R5, 0x1e, !PT ;  /* 0x0000000006067212 */ /* 0x000fe200078e1e05 */
[----:B------:R-:W-:Y:S01]  /*0ea0*/  IMAD.SHL.U32 R0, R16, 0x20, RZ ;  /* 0x0000002010007824 */ /* 0x000fe200078e00ff */
[----:B------:R-:W-:-:S02]  /*0eb0*/  SHF.R.U32.HI R4, RZ, 0x3, R2 ;  /* 0x00000003ff047819 */ /* 0x000fc40000011602 */
[----:B------:R-:W-:Y:S01]  /*0ec0*/  LEA R244, R8, 0x6000, 0x1 ;  /* 0x0000600008f47811 */ /* 0x000fe200078e08ff */
[----:B------:R-:W-:Y:S01]  /*0ed0*/  IMAD.IADD R131, R131, 0x1, R6 ;  /* 0x0000000183837824 */ /* 0x000fe200078e0206 */
[C---:B------:R-:W-:Y:S01]  /*0ee0*/  LOP3.LUT R5, R4.reuse, R2, R5, 0x1e, !PT ;  /* 0x0000000204057212 */ /* 0x040fe200078e1e05 */
[----:B------:R-:W-:Y:S01]  /*0ef0*/  IMAD R142, R243, 0x200, R0 ;  /* 0x00000200f38e7824 */ /* 0x000fe200078e0200 */
[----:B------:R-:W-:Y:S02]  /*0f00*/  LOP3.LUT R2, R4, R7, R2, 0x1e, !PT ;  /* 0x0000000704027212 */ /* 0x000fe400078e1e02 */
[----:B------:R-:W-:Y:S01]  /*0f10*/  LEA R131, R131, 0xa000, 0x1 ;  /* 0x0000a00083837811 */ /* 0x000fe200078e08ff */
[----:B------:R-:W-:Y:S01]  /*0f20*/  IMAD.IADD R142, R142, 0x1, R5 ;  /* 0x000000018e8e7824 */ /* 0x000fe200078e0205 */
[----:B------:R-:W-:Y:S01]  /*0f30*/  IADD3 R245, R244, 0x20, RZ ;  /* 0x00000020f4f57810 */ /* 0x000fe20007ffe0ff */
[----:B------:R-:W-:Y:S01]  /*0f40*/  IMAD.IADD R136, R0, 0x1, R2 ;  /* 0x0000000100887824 */ /* 0x000fe200078e0202 */
[C---:B------:R-:W-:Y:S01]  /*0f50*/  IADD3 R138, R131.reuse, 0x20, RZ ;  /* 0x00000020838a7810 */ /* 0x040fe20007ffe0ff */
[C---:B------:R-:W-:Y:S01]  /*0f60*/  IMAD.IADD R133, R131.reuse, 0x1, R132 ;  /* 0x0000000183857824 */ /* 0x040fe200078e0284 */
[----:B------:R-:W-:Y:S01]  /*0f70*/  @P1 IADD3 R138, R131, -0x20, RZ ;  /* 0xffffffe0838a1810 */ /* 0x000fe20007ffe0ff */
[----:B------:R-:W-:Y:S01]  /*0f80*/  IMAD.U32 R0, RZ, RZ, UR5 ;  /* 0x00000005ff007e24 */ /* 0x000fe2000f8e00ff */
[----:B------:R-:W-:Y:S01]  /*0f90*/  @P3 IADD3 R245, R244, -0x20, RZ ;  /* 0xffffffe0f4f53810 */ /* 0x000fe20007ffe0ff */
[----:B------:R-:W-:Y:S01]  /*0fa0*/  IMAD.SHL.U32 R2, R3, 0x2, RZ ;  /* 0x0000000203027824 */ /* 0x000fe200078e00ff */
[----:B------:R-:W-:Y:S01]  /*0fb0*/  IADD3 R141, R138, 0x2000, RZ ;  /* 0x000020008a8d7810 */ /* 0x000fe20007ffe0ff */
[----:B------:R-:W-:Y:S01]  /*0fc0*/  IMAD.IADD R132, R132, 0x1, R138 ;  /* 0x0000000184847824 */ /* 0x000fe200078e028a */
[----:B------:R-:W-:-:S02]  /*0fd0*/  IADD3 R140, R138, 0x4000, RZ ;  /* 0x000040008a8c7810 */ /* 0x000fc40007ffe0ff */
[----:B------:R-:W-:Y:S02]  /*0fe0*/  IADD3 R139, R138, 0x6000, RZ ;  /* 0x000060008a8b7810 */ /* 0x000fe40007ffe0ff */
.L_x_1110:
        /* <DEDUP_REMOVED lines=54> */
.L_x_1066:
        /* <DEDUP_REMOVED lines=58> */
.L_x_1068:
        /* <DEDUP_REMOVED lines=18> */
.L_x_1069:
[----:B------:R-:W2:Y:S01]  /*1810*/  LDL R0, [R1] ;  /* 0x0000000001007983 */ /* 0x000ea20000100800 */
[----:B------:R-:W-:-:S03]  /*1820*/  ULDC.64 UR14, c[0x0][0x370] ;  /* 0x0000dc00000e7ab9 */ /* 0x000fc60000000a00 */
[----:B------:R-:W3:Y:S01]  /*1830*/  LDL R3, [R1+0x4] ;  /* 0x0000040001037983 */ /* 0x000ee20000100800 */
[----:B------:R-:W1:Y:S01]  /*1840*/  R2UR UR23, R248 ;  /* 0x00000000f81773c2 */ /* 0x000e6200000e0000 */
[----:B------:R-:W-:-:S04]  /*1850*/  @UP1 UIMAD.WIDE.U32 UR8, UR4, UR14, URZ ;  /* 0x0000000e040812a5 */ /* 0x000fc8000f8e003f */
[----:B------:R-:W-:-:S03]  /*1860*/  @UP1 UIMAD UR27, UR4, UR15, UR9 ;  /* 0x0000000f041b12a4 */ /* 0x000fc6000f8e0209 */
[----:B------:R-:W-:Y:S02]  /*1870*/  @UP1 UMOV UR25, UR8 ;  /* 0x0000000800191c82 */ /* 0x000fe40008000000 */
[----:B------:R-:W-:Y:S02]  /*1880*/  ULDC.64 UR8, c[0x0][0x368] ;  /* 0x0000da0000087ab9 */ /* 0x000fe40000000a00 */
[----:B------:R-:W-:Y:S01]  /*1890*/  @!UP1 UIMAD UR13, UR56, UR8, URZ ;  /* 0x00000008380d92a4 */ /* 0x000fe2000f8e023f */
[----:B------:R-:W4:Y:S03]  /*18a0*/  R2UR UR16, R246 ;  /* 0x00000000f61073c2 */ /* 0x000f2600000e0000 */
[----:B------:R-:W-:Y:S02]  /*18b0*/  @!UP1 UIMAD UR13, UR50, UR9, UR13 ;  /* 0x00000009320d92a4 */ /* 0x000fe4000f8e020d */
[----:B------:R-:W-:-:S02]  /*18c0*/  @!UP1 UIMAD.WIDE.U32 UR8, UR50, UR8, URZ ;  /* 0x00000008320892a5 */ /* 0x000fc4000f8e003f */
[----:B------:R-:W-:Y:S01]  /*18d0*/  ULDC UR17, c[0x0][0x224] ;  /* 0x0000890000117ab9 */ /* 0x000fe20000000800 */
[----:B------:R-:W-:Y:S01]  /*18e0*/  IABS R6, c[0x0][0x1c8] ;  /* 0x0000720000067a13 */ /* 0x000fe20000000000 */
[----:B------:R-:W-:-:S03]  /*18f0*/  UIMAD.WIDE.U32 UR14, UR50, UR17, URZ ;  /* 0x00000011320e72a5 */ /* 0x000fc6000f8e003f */
[----:B------:R-:W-:Y:S02]  /*1900*/  @!UP1 UMOV UR25, UR8 ;  /* 0x0000000800199c82 */ /* 0x000fe40008000000 */
[----:B-1----:R-:W-:Y:S01]  /*1910*/  UIMAD UR8, UR56, UR17, UR23 ;  /* 0x00000011380872a4 */ /* 0x002fe2000f8e0217 */
[----:B------:R-:W1:Y:S01]  /*1920*/  S2UR UR17, SR_CTAID.X ;  /* 0x00000000001179c3 */ /* 0x000e620000002500 */
[----:B------:R-:W5:Y:S02]  /*1930*/  I2F.RP R4, R6 ;  /* 0x0000000600047306 */ /* 0x000f640000209400 */
[----:B------:R-:W-:Y:S02]  /*1940*/  UIADD3 UR8, UR15, UR8, URZ ;  /* 0x000000080f087290 */ /* 0x000fe4000fffe03f */
[----:B------:R-:W-:Y:S02]  /*1950*/  @!UP1 UIADD3 UR27, UR9, UR13, URZ ;  /* 0x0000000d091b9290 */ /* 0x000fe4000fffe03f */
[----:B------:R-:W-:-:S02]  /*1960*/  ULDC.64 UR14, c[0x0][0x3d8] ;  /* 0x0000f600000e7ab9 */ /* 0x000fc40000000a00 */
[----:B----4-:R-:W-:Y:S02]  /*1970*/  UIMAD UR8, UR54, UR8, UR16 ;  /* 0x00000008360872a4 */ /* 0x010fe4000f8e0210 */
[----:B------:R-:W-:Y:S02]  /*1980*/  UIMAD UR13, UR55, UR4, URZ ;  /* 0x00000004370d72a4 */ /* 0x000fe4000f8e023f */
[----:B------:R-:W-:Y:S02]  /*1990*/  UIADD3 UR16, UR59, UR8, URZ ;  /* 0x000000083b107290 */ /* 0x000fe4000fffe03f */
[----:B------:R-:W-:Y:S01]  /*19a0*/  UIMAD.WIDE.U32 UR8, UR54, UR4, URZ ;  /* 0x00000004360872a5 */ /* 0x000fe2000f8e003f */
[----:B-----5:R-:W4:Y:S03]  /*19b0*/  MUFU.RCP R4, R4 ;  /* 0x0000000400047308 */ /* 0x020f260000001000 */
[----:B------:R-:W-:-:S02]  /*19c0*/  @UP1 UIADD3 UR16, UR9, UR13, URZ ;  /* 0x0000000d09101290 */ /* 0x000fc4000fffe03f */
[----:B------:R-:W-:Y:S02]  /*19d0*/  USEL UR26, UR58, UR8, !UP1 ;  /* 0x000000083a1a7287 */ /* 0x000fe4000c800000 */
[----:B-1----:R-:W-:-:S04]  /*19e0*/  UIMAD.WIDE.U32 UR8, UR17, UR14, URZ ;  /* 0x0000000e110872a5 */ /* 0x002fc8000f8e003f */
[----:B------:R-:W-:Y:S02]  /*19f0*/  USEL UR23, UR8, URZ, UP3 ;  /* 0x0000003f08177287 */ /* 0x000fe40009800000 */
[----:B------:R-:W-:Y:S02]  /*1a00*/  UIMAD UR15, UR17, UR15, UR9 ;  /* 0x0000000f110f72a4 */ /* 0x000fe4000f8e0209 */
[----:B------:R-:W-:Y:S02]  /*1a10*/  USHF.L.U64.HI UR8, UR50, 0x7, UR56 ;  /* 0x0000000732087899 */ /* 0x000fe40008010238 */
[----:B------:R-:W-:Y:S02]  /*1a20*/  USHF.L.U32 UR17, UR50, 0x7, URZ ;  /* 0x0000000732117899 */ /* 0x000fe4000800063f */
[----:B------:R-:W-:Y:S01]  /*1a30*/  USEL UR9, UR8, URZ, UP6 ;  /* 0x0000003f08097287 */ /* 0x000fe2000b000000 */
[----:B----4-:R-:W-:Y:S01]  /*1a40*/  IADD3 R4, R4, 0xffffffe, RZ ;  /* 0x0ffffffe04047810 */ /* 0x010fe20007ffe0ff */
[----:B------:R-:W-:-:S03]  /*1a50*/  USEL UR8, UR17, URZ, UP6 ;  /* 0x0000003f11087287 */ /* 0x000fc6000b000000 */
[----:B------:R1:W4:Y:S01]  /*1a60*/  F2I.FTZ.U32.TRUNC.NTZ R5, R4 ;  /* 0x0000000400057305 */ /* 0x000322000021f000 */
[----:B------:R-:W-:-:S04]  /*1a70*/  UIADD3 UR8, UP0, UR7, UR8, URZ ;  /* 0x0000000807087290 */ /* 0x000fc8000ff1e03f */
[----:B------:R-:W-:Y:S02]  /*1a80*/  UIADD3.X UR13, UR28, UR9, URZ, UP0, !UPT ;  /* 0x000000091c0d7290 */ /* 0x000fe400087fe43f */
[----:B------:R-:W-:-:S04]  /*1a90*/  UIMAD UR9, UR55, UR8, URZ ;  /* 0x00000008370972a4 */ /* 0x000fc8000f8e023f */
[----:B------:R-:W-:Y:S01]  /*1aa0*/  UIMAD UR13, UR54, UR13, UR9 ;  /* 0x0000000d360d72a4 */ /* 0x000fe2000f8e0209 */
[----:B-1----:R-:W-:Y:S01]  /*1ab0*/  IMAD.MOV.U32 R4, RZ, RZ, RZ ;  /* 0x000000ffff047224 */ /* 0x002fe200078e00ff */
[----:B------:R-:W1:Y:S01]  /*1ac0*/  R2UR UR17, R250 ;  /* 0x00000000fa1173c2 */ /* 0x000e6200000e0000 */
[----:B------:R-:W-:-:S07]  /*1ad0*/  ISETP.NE.AND P1, PT, RZ, c[0x0][0x1c8], PT ;  /* 0x00007200ff007a0c */ /* 0x000fce0003f25270 */
[----:B--2---:R4:W2:Y:S08]  /*1ae0*/  R2UR UR9, R0 ;  /* 0x00000000000973c2 */ /* 0x0048b000000e0000 */
[----:B---3--:R3:W5:Y:S01]  /*1af0*/  R2UR UR14, R3 ;  /* 0x00000000030e73c2 */ /* 0x00876200000e0000 */
[----:B----4-:R-:W-:-:S04]  /*1b00*/  IMAD.MOV R0, RZ, RZ, -R5 ;  /* 0x000000ffff007224 */ /* 0x010fc800078e0a05 */
[----:B------:R-:W-:-:S04]  /*1b10*/  IMAD R0, R0, R6, RZ ;  /* 0x0000000600007224 */ /* 0x000fc800078e02ff */
[----:B------:R-:W-:Y:S01]  /*1b20*/  IMAD.HI.U32 R0, R5, R0, R4 ;  /* 0x0000000005007227 */ /* 0x000fe200078e0004 */
[----:B---3--:R-:W-:-:S05]  /*1b30*/  IABS R3, UR52 ;  /* 0x0000003400037c13 */ /* 0x008fca0008000000 */
[----:B------:R-:W-:-:S04]  /*1b40*/  IMAD.HI.U32 R0, R0, R3, RZ ;  /* 0x0000000300007227 */ /* 0x000fc800078e00ff */
[----:B------:R-:W-:-:S04]  /*1b50*/  IMAD.MOV R4, RZ, RZ, -R0 ;  /* 0x000000ffff047224 */ /* 0x000fc800078e0a00 */
[----:B------:R-:W-:-:S05]  /*1b60*/  IMAD R3, R6, R4, R3 ;  /* 0x0000000406037224 */ /* 0x000fca00078e0203 */
[----:B------:R-:W-:-:S13]  /*1b70*/  ISETP.GT.U32.AND P0, PT, R6, R3, PT ;  /* 0x000000030600720c */ /* 0x000fda0003f04070 */
[----:B------:R-:W-:-:S05]  /*1b80*/  @!P0 IMAD.IADD R3, R3, 0x1, -R6 ;  /* 0x0000000103038824 */ /* 0x000fca00078e0a06 */
[----:B------:R-:W-:Y:S02]  /*1b90*/  ISETP.GE.U32.AND P2, PT, R3, R6, PT ;  /* 0x000000060300720c */ /* 0x000fe40003f46070 */
[----:B------:R-:W-:Y:S02]  /*1ba0*/  @!P0 IADD3 R0, R0, 0x1, RZ ;  /* 0x0000000100008810 */ /* 0x000fe40007ffe0ff */
[----:B-----5:R-:W-:Y:S01]  /*1bb0*/  ISETP.LE.AND P0, PT, RZ, UR14, PT ;  /* 0x0000000eff007c0c */ /* 0x020fe2000bf03270 */
[----:B--2---:R-:W-:-:S08]  /*1bc0*/  @UP2 USEL UR9, UR9, UR4, !UP1 ;  /* 0x0000000409092287 */ /* 0x004fd0000c800000 */
[----:B------:R-:W-:-:S05]  /*1bd0*/  @P2 IADD3 R0, R0, 0x1, RZ ;  /* 0x0000000100002810 */ /* 0x000fca0007ffe0ff */
[----:B------:R-:W-:Y:S01]  /*1be0*/  IMAD.MOV.U32 R10, RZ, RZ, R0 ;  /* 0x000000ffff0a7224 */ /* 0x000fe200078e0000 */
[----:B------:R-:W-:-:S03]  /*1bf0*/  ULDC UR14, c[0x0][0x234] ;  /* 0x00008d00000e7ab9 */ /* 0x000fc60000000800 */
[----:B------:R-:W-:Y:S01]  /*1c00*/  @!P0 IMAD.MOV R10, RZ, RZ, -R10 ;  /* 0x000000ffff0a8224 */ /* 0x000fe200078e0a0a */
[----:B------:R-:W-:Y:S01]  /*1c10*/  PLOP3.LUT P0, PT, PT, PT, UP2, 0x80, 0x0 ;  /* 0x000000000000781c */ /* 0x000fe20003f0f028 */
[----:B------:R-:W-:Y:S02]  /*1c20*/  @UP2 UIMAD UR14, UR52, UR14, UR9 ;  /* 0x0000000e340e22a4 */ /* 0x000fe4000f8e0209 */
[----:B------:R-:W-:Y:S01]  /*1c30*/  UIMAD.WIDE.U32 UR8, UR54, UR8, URZ ;  /* 0x00000008360872a5 */ /* 0x000fe2000f8e003f */
[----:B------:R-:W-:-:S04]  /*1c40*/  @!P1 LOP3.LUT R10, RZ, c[0x0][0x1c8], RZ, 0x33, !PT ;  /* 0x00007200ff0a9a12 */ /* 0x000fc800078e33ff */
[----:B-1----:R-:W-:Y:S02]  /*1c50*/  @!UP2 UMOV UR14, UR17 ;  /* 0x00000011000eac82 */ /* 0x002fe40008000000 */
[----:B------:R-:W-:Y:S02]  /*1c60*/  USEL UR17, UR15, URZ, UP3 ;  /* 0x0000003f0f117287 */ /* 0x000fe40009800000 */
[----:B------:R-:W-:Y:S02]  /*1c70*/  UIADD3 UR15, UR9, UR13, URZ ;  /* 0x0000000d090f7290 */ /* 0x000fe4000fffe03f */
[----:B------:R-:W-:Y:S01]  /*1c80*/  USHF.R.S32.HI UR13, URZ, 0x1f, UR18 ;  /* 0x0000001f3f0d7899 */ /* 0x000fe20008011412 */
[----:B------:R-:W-:Y:S01]  /*1c90*/  SHF.R.S32.HI R16, RZ, 0x1f, R10 ;  /* 0x0000001fff107819 */ /* 0x000fe2000001140a */
[----:B------:R-:W-:Y:S05]  /*1ca0*/  @!P0 BRA `(.L_x_1070) ;  /* 0x0000009000008947 */ /* 0x000fea0003800000 */
[----:B------:R-:W2:Y:S01]  /*1cb0*/  LDL R7, [R1+0xc] ;  /* 0x00000c0001077983 */ /* 0x000ea20000100800 */
[----:B------:R-:W-:Y:S02]  /*1cc0*/  ULDC UR52, c[0x0][0x224] ;  /* 0x0000890000347ab9 */ /* 0x000fe40000000800 */
[----:B------:R-:W-:-:S02]  /*1cd0*/  @!UP1 UIMAD UR4, UR50, UR52, URZ ;  /* 0x00000034320492a4 */ /* 0x000fc4000f8e023f */
[----:B------:R-:W1:Y:S02]  /*1ce0*/  S2UR UR52, SR_CTAID.Z ;  /* 0x00000000003479c3 */ /* 0x000e640000002700 */
[----:B------:R-:W-:-:S06]  /*1cf0*/  ULEA UR4, UR50, UR4, 0x7 ;  /* 0x0000000432047291 */ /* 0x000fcc000f8e383f */
[----:B--2---:R-:W1:Y:S02]  /*1d00*/  R2UR UR6, R7 ;  /* 0x00000000070673c2 */ /* 0x004e6400000e0000 */
[----:B-1----:R-:W-:-:S03]  /*1d10*/  UIMAD UR4, UR6, UR52, UR4 ;  /* 0x00000034060472a4 */ /* 0x002fc6000f8e0204 */
[----:B------:R-:W-:Y:S01]  /*1d20*/  ULDC.U8 UR6, c[0x0][0x2d8] ;  /* 0x0000b60000067ab9 */ /* 0x000fe20000000000 */
[----:B------:R-:W-:Y:S05]  /*1d30*/  BRA `(.L_x_1071) ;  /* 0x0000002000007947 */ /* 0x000fea0003800000 */
.L_x_1070:
[----:B------:R1:W2:Y:S01]  /*1d40*/  R2UR UR4, R252 ;  /* 0x00000000fc0473c2 */ /* 0x0002a200000e0000 */
[----:B------:R-:W-:-:S07]  /*1d50*/  DEPBAR.LE SB1, 0x0, {2} ;  /* 0x000090040000791a */ /* 0x000fce0000000000 */
.L_x_1071:
[----:B------:R-:W2:Y:S01]  /*1d60*/  LDL R0, [R1+0x8] ;  /* 0x0000080001007983 */ /* 0x000ea20000100800 */
[----:B------:R-:W-:Y:S01]  /*1d70*/  USHF.R.S32.HI UR9, URZ, 0x1f, UR61 ;  /* 0x0000001f3f097899 */ /* 0x000fe2000801143d */
[----:B------:R-:W-:Y:S01]  /*1d80*/  SHF.R.S32.HI R231, RZ, 0x1f, R230 ;  /* 0x0000001fffe77819 */ /* 0x000fe200000114e6 */
[----:B------:R-:W-:Y:S01]  /*1d90*/  IMAD.U32 R8, RZ, RZ, UR7 ;  /* 0x00000007ff087e24 */ /* 0x000fe2000f8e00ff */
[----:B------:R-:W1:Y:S01]  /*1da0*/  S2R R15, SR_TID.X ;  /* 0x00000000000f7919 */ /* 0x000e620000002100 */
[----:B------:R-:W-:Y:S01]  /*1db0*/  BSSY B1, `(.L_x_1067) ;  /* 0x0000969000017945 */ /* 0x000fe20003800000 */
[----:B-1----:R-:W-:-:S04]  /*1dc0*/  SHF.R.S32.HI R9, RZ, 0x1f, R15 ;  /* 0x0000001fff097819 */ /* 0x002fc8000001140f */
[----:B------:R-:W-:-:S04]  /*1dd0*/  LEA.HI R3, R9, R15, RZ, 0x2 ;  /* 0x0000000f09037211 */ /* 0x000fc800078f10ff */
[----:B------:R-:W-:-:S04]  /*1de0*/  SHF.R.S32.HI R3, RZ, 0x2, R3 ;  /* 0x00000002ff037819 */ /* 0x000fc80000011403 */
[----:B------:R-:W-:Y:S01]  /*1df0*/  SHF.R.S32.HI R17, RZ, 0x1f, R3 ;  /* 0x0000001fff117819 */ /* 0x000fe20000011403 */
[----:B--2---:R1:W2:Y:S02]  /*1e00*/  R2UR UR6, R0 ;  /* 0x00000000000673c2 */ /* 0x0042a400000e0000 */
[----:B-1----:R-:W-:Y:S01]  /*1e10*/  IADD3 R0, P0, R3, UR7, RZ ;  /* 0x0000000703007c10 */ /* 0x002fe2000ff1e0ff */
[----:B--2---:R-:W-:-:S03]  /*1e20*/  UIADD3 UR8, UP5, UP4, UR8, UR61, UR6 ;  /* 0x0000003d08087290 */ /* 0x004fc6000fcbe006 */
[----:B------:R-:W-:Y:S01]  /*1e30*/  IADD3.X R7, R17, UR28, RZ, P0, !PT ;  /* 0x0000001c11077c10 */ /* 0x000fe200087fe4ff */
[----:B------:R-:W-:Y:S01]  /*1e40*/  UIADD3 UR23, UP1, UP0, UR23, UR8, UR26 ;  /* 0x0000000817177290 */ /* 0x000fe2000f83e01a */
[----:B------:R-:W-:Y:S01]  /*1e50*/  IMAD.WIDE.U32 R4, R0, c[0x0][0x190], R230 ;  /* 0x0000640000047a25 */ /* 0x000fe200078e00e6 */
[----:B------:R-:W-:Y:S02]  /*1e60*/  USHF.R.S32.HI UR26, URZ, 0x1f, UR52 ;  /* 0x0000001f3f1a7899 */ /* 0x000fe40008011434 */
[----:B------:R-:W-:Y:S01]  /*1e70*/  ULDC.U8 UR6, c[0x0][0x2d8] ;  /* 0x0000b60000067ab9 */ /* 0x000fe20000000000 */
[----:B------:R-:W-:Y:S01]  /*1e80*/  IMAD R7, R7, c[0x0][0x190], RZ ;  /* 0x0000640007077a24 */ /* 0x000fe200078e02ff */
[----:B------:R-:W-:Y:S01]  /*1e90*/  IADD3 R6, P0, R4, UR53, RZ ;  /* 0x0000003504067c10 */ /* 0x000fe2000ff1e0ff */
[----:B------:R-:W1:Y:S02]  /*1ea0*/  R2UR UR8, R251 ;  /* 0x00000000fb0873c2 */ /* 0x000e6400000e0000 */
[----:B------:R-:W-:-:S05]  /*1eb0*/  IMAD R0, R0, c[0x0][0x194], R7 ;  /* 0x0000650000007a24 */ /* 0x000fca00078e0207 */
[----:B------:R-:W-:Y:S02]  /*1ec0*/  IADD3.X R7, R5, UR51, R0, P0, !PT ;  /* 0x0000003305077c10 */ /* 0x000fe400087fe400 */
[----:B------:R-:W-:Y:S02]  /*1ed0*/  LEA.HI R0, R9, R15, RZ, 0x5 ;  /* 0x0000000f09007211 */ /* 0x000fe400078f28ff */
[----:B------:R-:W-:Y:S02]  /*1ee0*/  IADD3 R4, P0, R230, UR25, RZ ;  /* 0x00000019e6047c10 */ /* 0x000fe4000ff1e0ff */
[----:B------:R-:W-:Y:S02]  /*1ef0*/  LOP3.LUT R9, R0, 0xffffffe0, RZ, 0xc0, !PT ;  /* 0xffffffe000097812 */ /* 0x000fe400078ec0ff */
[----:B------:R-:W-:Y:S02]  /*1f00*/  SHF.R.S32.HI R0, RZ, 0x5, R0 ;  /* 0x00000005ff007819 */ /* 0x000fe40000011400 */
[----:B------:R-:W-:Y:S01]  /*1f10*/  IADD3.X R5, R231, UR27, RZ, P0, !PT ;  /* 0x0000001be7057c10 */ /* 0x000fe200087fe4ff */
[----:B------:R-:W-:-:S04]  /*1f20*/  IMAD.IADD R15, R15, 0x1, -R9 ;  /* 0x000000010f0f7824 */ /* 0x000fc800078e0a09 */
[----:B------:R-:W-:Y:S01]  /*1f30*/  IMAD R0, R0, UR60, R15 ;  /* 0x0000003c00007c24 */ /* 0x000fe2000f8e020f */
[----:B-1----:R-:W-:Y:S01]  /*1f40*/  UIADD3.X UR8, UR15, UR9, UR8, UP5, UP4 ;  /* 0x000000090f087290 */ /* 0x002fe2000afe8408 */
[----:B------:R-:W-:-:S03]  /*1f50*/  IMAD.WIDE.U32 R4, R8, c[0x0][0x370], R4 ;  /* 0x0000dc0008047a25 */ /* 0x000fc600078e0004 */
[C---:B------:R-:W-:Y:S01]  /*1f60*/  IADD3 R11, P0, R0.reuse, UR23, RZ ;  /* 0x00000017000b7c10 */ /* 0x040fe2000ff1e0ff */
[----:B------:R-:W-:Y:S02]  /*1f70*/  UIADD3.X UR17, UR17, UR8, UR16, UP1, UP0 ;  /* 0x0000000811117290 */ /* 0x000fe40008fe0410 */
[----:B------:R-:W-:Y:S02]  /*1f80*/  UISETP.GE.AND UP0, UPT, UR20, 0x1, UPT ;  /* 0x000000011400788c */ /* 0x000fe4000bf06270 */
[----:B------:R-:W-:Y:S02]  /*1f90*/  ULDC.64 UR8, c[0x0][0x1a8] ;  /* 0x00006a0000087ab9 */ /* 0x000fe40000000a00 */
[----:B------:R-:W-:Y:S01]  /*1fa0*/  UIMAD UR8, UR26, UR8, URZ ;  /* 0x000000081a0872a4 */ /* 0x000fe2000f8e023f */
[----:B------:R-:W-:Y:S01]  /*1fb0*/  LEA.HI.X.SX32 R14, R0, UR17, 0x1, P0 ;  /* 0x00000011000e7c11 */ /* 0x000fe200080f0eff */
[----:B------:R-:W-:Y:S02]  /*1fc0*/  IMAD.U32 R0, RZ, RZ, UR52 ;  /* 0x00000034ff007e24 */ /* 0x000fe4000f8e00ff */
[----:B------:R-:W-:-:S02]  /*1fd0*/  UIMAD UR16, UR52, UR9, UR8 ;  /* 0x00000009341072a4 */ /* 0x000fc4000f8e0208 */
[----:B------:R-:W-:Y:S01]  /*1fe0*/  IMAD.WIDE.U32 R6, R0, c[0x0][0x1a8], R6 ;  /* 0x00006a0000067a25 */ /* 0x000fe200078e0006 */
[----:B------:R-:W-:Y:S02]  /*1ff0*/  ULDC.64 UR8, c[0x0][0x378] ;  /* 0x0000de0000087ab9 */ /* 0x000fe40000000a00 */
[----:B------:R-:W-:Y:S02]  /*2000*/  UIMAD UR8, UR26, UR8, URZ ;  /* 0x000000081a0872a4 */ /* 0x000fe4000f8e023f */
[----:B------:R-:W-:Y:S01]  /*2010*/  IADD3 R7, R7, UR16, RZ ;  /* 0x0000001007077c10 */ /* 0x000fe2000fffe0ff */
[----:B------:R-:W-:Y:S01]  /*2020*/  UMOV UR26, 0x4 ;  /* 0x00000004001a7882 */ /* 0x000fe20000000000 */
[C---:B------:R-:W-:Y:S01]  /*2030*/  LEA R12, P2, R6.reuse, c[0x0][0x160], 0x1 ;  /* 0x00005800060c7a11 */ /* 0x040fe200078408ff */
[----:B------:R-:W-:Y:S02]  /*2040*/  UIMAD UR15, UR52, UR9, UR8 ;  /* 0x00000009340f72a4 */ /* 0x000fe4000f8e0208 */
[----:B------:R-:W-:Y:S01]  /*2050*/  ULDC.64 UR16, c[0x0][0x3c8] ;  /* 0x0000f20000107ab9 */ /* 0x000fe20000000a00 */
[----:B------:R-:W-:Y:S01]  /*2060*/  LEA.HI.X R13, R6, c[0x0][0x164], R7, 0x1, P2 ;  /* 0x00005900060d7a11 */ /* 0x000fe200010f0c07 */
[----:B------:R-:W-:-:S02]  /*2070*/  ULDC.64 UR8, c[0x0][0x370] ;  /* 0x0000dc0000087ab9 */ /* 0x000fc40000000a00 */
[----:B------:R-:W-:-:S04]  /*2080*/  UIMAD UR8, UR28, UR8, URZ ;  /* 0x000000081c0872a4 */ /* 0x000fc8000f8e023f */
[----:B------:R-:W-:Y:S02]  /*2090*/  UIMAD UR9, UR7, UR9, UR8 ;  /* 0x00000009070972a4 */ /* 0x000fe4000f8e0208 */
[----:B------:R-:W-:Y:S02]  /*20a0*/  UIADD3 UR8, UR7, UR4, URZ ;  /* 0x0000000407087290 */ /* 0x000fe4000fffe03f */
[----:B------:R-:W-:Y:S02]  /*20b0*/  UIADD3 UR4, UR7, UR14, URZ ;  /* 0x0000000e07047290 */ /* 0x000fe4000fffe03f */
[----:B------:R-:W-:Y:S01]  /*20c0*/  IADD3 R5, R5, UR9, RZ ;  /* 0x0000000905057c10 */ /* 0x000fe2000fffe0ff */
[----:B------:R-:W-:Y:S02]  /*20d0*/  ULEA.HI.SX32 UR7, UR46, 0xffffffff, 0x19 ;  /* 0xffffffff2e077891 */ /* 0x000fe4000f8fca3f */
[----:B------:R-:W-:Y:S02]  /*20e0*/  UIMAD.WIDE UR8, UR8, UR26, UR16 ;  /* 0x0000001a080872a5 */ /* 0x000fe4000f8e0210 */
[----:B------:R-:W-:-:S04]  /*20f0*/  IMAD.WIDE.U32 R4, R0, c[0x0][0x378], R4 ;  /* 0x0000de0000047a25 */ /* 0x000fc800078e0004 */
[----:B------:R-:W-:Y:S01]  /*2100*/  IMAD R0, R17, c[0x0][0x370], RZ ;  /* 0x0000dc0011007a24 */ /* 0x000fe200078e02ff */
[----:B------:R-:W-:Y:S01]  /*2110*/  IADD3 R5, R5, UR15, RZ ;  /* 0x0000000f05057c10 */ /* 0x000fe2000fffe0ff */
[----:B------:R-:W-:Y:S02]  /*2120*/  ULDC.64 UR14, c[0x0][0x200] ;  /* 0x00008000000e7ab9 */ /* 0x000fe40000000a00 */
[C---:B------:R-:W-:Y:S01]  /*2130*/  IMAD R0, R3.reuse, c[0x0][0x374], R0 ;  /* 0x0000dd0003007a24 */ /* 0x040fe200078e0200 */
[----:B------:R-:W-:Y:S01]  /*2140*/  UIMAD.WIDE UR14, UR4, UR26, UR14 ;  /* 0x0000001a040e72a5 */ /* 0x000fe2000f8e020e */
        /* <DEDUP_REMOVED lines=9> */
[----:B------:R-:W-:Y:S01]  /*21e0*/  ULEA.HI UR4, UR7, UR7, URZ, 0x1 ;  /* 0x0000000707047291 */ /* 0x000fe2000f8f083f */
[----:B------:R-:W-:Y:S01]  /*21f0*/  IMAD.SHL.U32 R0, R242, 0x2, RZ ;  /* 0x00000002f2007824 */ /* 0x000fe200078e00ff */
[----:B------:R-:W-:Y:S01]  /*2200*/  UMOV UR26, UR8 ;  /* 0x00000008001a7c82 */ /* 0x000fe20008000000 */
[----:B------:R-:W-:Y:S01]  /*2210*/  BSSY B0, `(.L_x_1073) ;  /* 0x000001d000007945 */ /* 0x000fe20003800000 */
[----:B------:R-:W-:Y:S01]  /*2220*/  ULOP3.LUT UR4, UR4, 0xfffffffe, URZ, 0xc0, !UPT ;  /* 0xfffffffe04047892 */ /* 0x000fe2000f8ec03f */
[----:B------:R-:W-:Y:S01]  /*2230*/  MOV R226, R12 ;  /* 0x0000000c00e27202 */ /* 0x000fe20000000f00 */
[----:B------:R-:W-:Y:S01]  /*2240*/  UMOV UR25, UR9 ;  /* 0x0000000900197c82 */ /* 0x000fe20008000000 */
[----:B------:R-:W-:Y:S01]  /*2250*/  IMAD.MOV.U32 R227, RZ, RZ, R13 ;  /* 0x000000ffffe37224 */ /* 0x000fe200078e000d */
[----:B------:R-:W-:Y:S01]  /*2260*/  UIADD3 UR4, UR7, -UR4, URZ ;  /* 0x8000000407047290 */ /* 0x000fe2000fffe03f */
[----:B------:R-:W-:Y:S01]  /*2270*/  MOV R224, R8 ;  /* 0x0000000800e07202 */ /* 0x000fe20000000f00 */
[----:B------:R-:W-:Y:S01]  /*2280*/  UMOV UR8, UR14 ;  /* 0x0000000e00087c82 */ /* 0x000fe20008000000 */
[----:B------:R-:W-:Y:S01]  /*2290*/  IMAD.MOV.U32 R225, RZ, RZ, R9 ;  /* 0x000000ffffe17224 */ /* 0x000fe200078e0009 */
[----:B------:R-:W-:Y:S01]  /*22a0*/  @P0 BAR.SYNC.DEFER_BLOCKING 0x0 ;  /* 0x0000000000000b1d */ /* 0x000fe20000010000 */
[----:B------:R-:W-:Y:S01]  /*22b0*/  UISETP.NE.AND UP0, UPT, UR4, 0x1, UPT ;  /* 0x000000010400788c */ /* 0x000fe2000bf05270 */
[----:B------:R-:W-:Y:S01]  /*22c0*/  MOV R228, R5 ;  /* 0x0000000500e47202 */ /* 0x000fe20000000f00 */
[----:B------:R-:W-:Y:S01]  /*22d0*/  UIMAD UR4, UR7, -0x80, UR20 ;  /* 0xffffff80070478a4 */ /* 0x000fe2000f8e0214 */
[----:B------:R-:W-:-:S02]  /*22e0*/  IMAD.MOV.U32 R223, RZ, RZ, R4 ;  /* 0x000000ffffdf7224 */ /* 0x000fc400078e0004 */
[----:B------:R-:W-:-:S03]  /*22f0*/  UMOV UR9, UR15 ;  /* 0x0000000f00097c82 */ /* 0x000fc60008000000 */
        /* <DEDUP_REMOVED lines=14> */
.L_x_1074:
[----:B------:R-:W-:Y:S05]  /*23e0*/  BSYNC B0 ;  /* 0x0000000000007941 */ /* 0x000fea0003800000 */
.L_x_1073:
        /* <DEDUP_REMOVED lines=16> */
.L_x_1076:
[----:B------:R-:W-:Y:S05]  /*24f0*/  BSYNC B0 ;  /* 0x0000000000007941 */ /* 0x000fea0003800000 */
.L_x_1075:
        /* <DEDUP_REMOVED lines=20> */
.L_x_1078:
[----:B------:R-:W-:Y:S05]  /*2640*/  BSYNC B0 ;  /* 0x0000000000007941 */ /* 0x000fea0003800000 */
.L_x_1077:
        /* <DEDUP_REMOVED lines=20> */
.L_x_1080:
[----:B------:R-:W-:Y:S05]  /*2790*/  BSYNC B0 ;  /* 0x0000000000007941 */ /* 0x000fea0003800000 */
.L_x_1079:
        /* <DEDUP_REMOVED lines=55> */
.L_x_1082:
[----:B------:R-:W-:Y:S05]  /*2b10*/  BSYNC B0 ;  /* 0x0000000000007941 */ /* 0x000fea0003800000 */
.L_x_1081:
        /* <DEDUP_REMOVED lines=21> */
.L_x_1084:
[----:B------:R-:W-:Y:S05]  /*2c70*/  BSYNC B0 ;  /* 0x0000000000007941 */ /* 0x000fea0003800000 */
.L_x_1083:
        /* <DEDUP_REMOVED lines=33> */
.L_x_1086:
[----:B------:R-:W-:Y:S05]  /*2e90*/  BSYNC B0 ;  /* 0x0000000000007941 */ /* 0x000fea0003800000 */
.L_x_1085:
        /* <DEDUP_REMOVED lines=19> */
.L_x_1088:
[----:B------:R-:W-:Y:S05]  /*2fd0*/  BSYNC B0 ;  /* 0x0000000000007941 */ /* 0x000fea0003800000 */
.L_x_1087:
[----:B------:R-:W-:Y:S01]  /*2fe0*/  ULDC.64 UR16, c[0x0][0x318] ;  /* 0x0000c60000107ab9 */ /* 0x000fe20000000a00 */
[----:B------:R-:W1:Y:S01]  /*2ff0*/  S2R R3, SR_TID.X ;  /* 0x0000000000037919 */ /* 0x000e620000002100 */
[----:B------:R-:W-:Y:S01]  /*3000*/  UISETP.NE.U32.AND UP1, UPT, URZ, UR16, UPT ;  /* 0x000000103f00728c */ /* 0x000fe2000bf25070 */
[----:B-1234-:R-:W-:Y:S01]  /*3010*/  IMAD.U32 R0, RZ, RZ, UR12 ;  /* 0x0000000cff007e24 */ /* 0x01efe2000f8e00ff */
[----:B------:R-:W-:Y:S01]  /*3020*/  USHF.R.S32.HI UR13, URZ, 0x1f, UR52 ;  /* 0x0000001f3f0d7899 */ /* 0x000fe20008011434 */
[----:B------:R-:W1:Y:S01]  /*3030*/  R2UR UR22, R247 ;  /* 0x00000000f71673c2 */ /* 0x000e6200000e0000 */
[----:B------:R-:W-:Y:S02]  /*3040*/  UISETP.NE.AND.EX UP1, UPT, URZ, UR17, UPT, UP1 ;  /* 0x000000113f00728c */ /* 0x000fe4000bf25310 */
[----:B------:R-:W-:Y:S01]  /*3050*/  ULDC.64 UR18, c[0x0][0x320] ;  /* 0x0000c80000127ab9 */ /* 0x000fe20000000a00 */
[----:B------:R-:W-:Y:S01]  /*3060*/  IMAD.MOV.U32 R6, RZ, RZ, c[0x0][0x308] ;  /* 0x0000c200ff067624 */ /* 0x000fe200078e00ff */
[----:B------:R-:W0:Y:S02]  /*3070*/  LDGDEPBAR ;  /* 0x00000000000079af */ /* 0x000e240000000000 */
[----:B------:R-:W-:Y:S01]  /*3080*/  PLOP3.LUT P1, PT, PT, PT, UP1, 0x80, 0x0 ;  /* 0x000000000000781c */ /* 0x000fe20003f2f018 */
[----:B------:R-:W2:Y:S04]  /*3090*/  R2UR UR21, R249 ;  /* 0x00000000f91573c2 */ /* 0x000ea800000e0000 */
[----:B------:R-:W-:-:S02]  /*30a0*/  @UP1 UIMAD UR4, UR56, UR18, URZ ;  /* 0x00000012380412a4 */ /* 0x000fc4000f8e023f */
[----:B------:R-:W-:Y:S02]  /*30b0*/  @UP1 UMOV UR14, UR52 ;  /* 0x00000034000e1c82 */ /* 0x000fe40008000000 */
[----:B------:R-:W-:Y:S02]  /*30c0*/  @UP1 UMOV UR15, UR13 ;  /* 0x0000000d000f1c82 */ /* 0x000fe40008000000 */
[----:B------:R-:W-:Y:S02]  /*30d0*/  @UP1 UIMAD.WIDE.U32 UR14, UR50, UR18, UR14 ;  /* 0x00000012320e12a5 */ /* 0x000fe4000f8e000e */
[----:B------:R-:W-:Y:S01]  /*30e0*/  @UP1 UIMAD UR19, UR50, UR19, UR4 ;  /* 0x00000013321312a4 */ /* 0x000fe2000f8e0204 */
[----:B------:R-:W-:Y:S01]  /*30f0*/  IMAD.SHL.U32 R3, R3, 0x2, RZ ;  /* 0x0000000203037824 */ /* 0x000fe200078e00ff */
[----:B------:R-:W-:Y:S02]  /*3100*/  @UP1 ULEA UR16, UP0, UR14, UR16, 0x2 ;  /* 0x000000100e101291 */ /* 0x000fe4000f80103f */
[----:B------:R-:W-:-:S02]  /*3110*/  @UP1 UIADD3 UR19, UR15, UR19, URZ ;  /* 0x000000130f131290 */ /* 0x000fc4000fffe03f */
[----:B------:R-:W-:Y:S02]  /*3120*/  LOP3.LUT R3, R3, 0x6, RZ, 0xc0, !PT ;  /* 0x0000000603037812 */ /* 0x000fe400078ec0ff */
[----:B------:R-:W-:Y:S01]  /*3130*/  @UP1 ULEA.HI.X UR17, UR14, UR17, UR19, 0x2, UP0 ;  /* 0x000000110e111291 */ /* 0x000fe200080f1413 */
[----:B------:R-:W-:Y:S01]  /*3140*/  IMAD.U32 R4, RZ, RZ, UR16 ;  /* 0x00000010ff047e24 */ /* 0x000fe2000f8e00ff */
[----:B------:R-:W-:-:S04]  /*3150*/  LEA R3, R240, R3, 0x6 ;  /* 0x00000003f0037211 */ /* 0x000fc800078e30ff */
[----:B------:R-:W-:Y:S02]  /*3160*/  IMAD.U32 R5, RZ, RZ, UR17 ;  /* 0x00000011ff057e24 */ /* 0x000fe4000f8e00ff */
[----:B------:R-:W-:-:S03]  /*3170*/  IMAD R0, R0, 0x80, R3 ;  /* 0x0000008000007824 */ /* 0x000fc600078e0203 */
[----:B------:R-:W3:Y:S02]  /*3180*/  @P1 LDG.E R4, [R4.64] ;  /* 0x0000003004041981 */ /* 0x000ee4000c1e1900 */
[----:B------:R-:W-:Y:S02]  /*3190*/  IADD3 R8, R238, -UR20, -R0 ;  /* 0x80000014ee087c10 */ /* 0x000fe4000fffe800 */
[----:B------:R-:W3:Y:S01]  /*31a0*/  @P1 MUFU.RCP R0, c[0x0][0x238] ;  /* 0x00008e0000001b08 */ /* 0x000ee20000001000 */
[----:B------:R-:W-:Y:S02]  /*31b0*/  IMAD.MOV.U32 R7, RZ, RZ, c[0x0][0x30c] ;  /* 0x0000c300ff077624 */ /* 0x000fe400078e00ff */
[----:B---3--:R-:W-:-:S04]  /*31c0*/  @P1 FMUL.FTZ R4, R4, R0 ;  /* 0x0000000004041220 */ /* 0x008fc80000410000 */
[----:B------:R3:W4:Y:S02]  /*31d0*/  @P1 R2UR UR13, R4 ;  /* 0x00000000040d13c2 */ /* 0x00072400000e0000 */
[----:B---3--:R3:W1:Y:S04]  /*31e0*/  LDG.E.64 R4, [R6.64+0x8] ;  /* 0x0000083006047981 */ /* 0x008668000c1e1b00 */
[----:B---3--:R-:W3:Y:S01]  /*31f0*/  LDG.E.64 R6, [R6.64] ;  /* 0x0000003006067981 */ /* 0x008ee2000c1e1b00 */
[----:B------:R-:W-:Y:S02]  /*3200*/  SHF.R.S32.HI R0, RZ, 0x1f, R15 ;  /* 0x0000001fff007819 */ /* 0x000fe4000001140f */
[C---:B------:R-:W-:Y:S02]  /*3210*/  IADD3 R3, R142.reuse, 0x1000, RZ ;  /* 0x000010008e037810 */ /* 0x040fe40007ffe0ff */
[----:B------:R-:W-:-:S02]  /*3220*/  SHF.L.U32 R134, R142, 0x1, RZ ;  /* 0x000000018e867819 */ /* 0x000fc400000006ff */
[----:B------:R-:W-:Y:S01]  /*3230*/  SEL R130, R3, R142, !P0 ;  /* 0x0000008e03827207 */ /* 0x000fe20004000000 */
[----:B------:R-:W-:Y:S01]  /*3240*/  CS2R R94, SRZ ;  /* 0x00000000005e7805 */ /* 0x000fe2000001ff00 */
[----:B------:R-:W-:Y:S01]  /*3250*/  MOV R229, R212 ;  /* 0x000000d400e57202 */ /* 0x000fe20000000f00 */
        /* <DEDUP_REMOVED lines=16> */
[----:B------:R-:W-:Y:S01]  /*3360*/  IADD3 R241, R8, UR5, RZ ;  /* 0x0000000508f17c10 */ /* 0x000fe2000fffe0ff */
[----:B------:R-:W-:Y:S01]  /*3370*/  IMAD.IADD R135, R134, 0x1, R137 ;  /* 0x0000000186877824 */ /* 0x000fe200078e0289 */
[----:B------:R-:W-:-:S02]  /*3380*/  UMOV UR4, URZ ;  /* 0x0000003f00047c82 */ /* 0x000fc40008000000 */
[----:B----4-:R-:W-:Y:S01]  /*3390*/  @UP1 UMOV UR4, UR13 ;  /* 0x0000000d00041c82 */ /* 0x010fe20008000000 */
[----:B-1----:R-:W-:-:S04]  /*33a0*/  IADD3 R232, P2, P1, R4, UR22, R15 ;  /* 0x0000001604e87c10 */ /* 0x002fc8000f95e00f */
[----:B--2---:R-:W-:Y:S02]  /*33b0*/  IADD3.X R4, R5, UR21, R0, P2, P1 ;  /* 0x0000001505047c10 */ /* 0x004fe400097e2400 */
[----:B------:R-:W-:Y:S01]  /*33c0*/  IADD3 R0, R136, 0x1000, RZ ;  /* 0x0000100088007810 */ /* 0x000fe20007ffe0ff */
[----:B---3--:R-:W1:Y:S08]  /*33d0*/  R2UR UR14, R6 ;  /* 0x00000000060e73c2 */ /* 0x008e7000000e0000 */
[----:B------:R-:W2:Y:S01]  /*33e0*/  R2UR UR28, R7 ;  /* 0x00000000071c73c2 */ /* 0x000ea200000e0000 */
[----:B------:R-:W-:Y:S01]  /*33f0*/  SEL R0, R0, R136, !P0 ;  /* 0x0000008800007207 */ /* 0x000fe20004000000 */
[----:B------:R-:W-:-:S04]  /*3400*/  IMAD.WIDE.U32 R232, R232, -0x2daee0ad, RZ ;  /* 0xd2511f53e8e87825 */ /* 0x000fc800078e00ff */
        /* <DEDUP_REMOVED lines=14> */
.L_x_1091:
[----:B------:R-:W-:Y:S01]  /*34f0*/  LOP3.LUT R120, R232, UR46, RZ, 0x3c, !PT ;  /* 0x0000002ee8787c12 */ /* 0x000fe2000f8e3cff */
[----:B------:R-:W-:Y:S01]  /*3500*/  IMAD.U32 R0, RZ, RZ, UR7 ;  /* 0x00000007ff007e24 */ /* 0x000fe2000f8e00ff */
[----:B------:R-:W0:Y:S01]  /*3510*/  LDGDEPBAR ;  /* 0x00000000000079af */ /* 0x000e220000000000 */
[----:B------:R-:W-:Y:S01]  /*3520*/  IMAD.IADD R112, R137, 0x1, R130 ;  /* 0x0000000189707824 */ /* 0x000fe200078e0282 */
[----:B------:R-:W-:Y:S01]  /*3530*/  USHF.L.U32 UR24, UR12, 0x7, URZ ;  /* 0x000000070c187899 */ /* 0x000fe2000800063f */
[----:B------:R-:W-:Y:S01]  /*3540*/  IMAD R0, R0, 0x80, R241 ;  /* 0x0000008000007824 */ /* 0x000fe200078e02f1 */
[----:B------:R-:W-:Y:S02]  /*3550*/  UISETP.GE.AND UP1, UPT, UR7, 0x1, UPT ;  /* 0x000000010700788c */ /* 0x000fe4000bf26270 */
[----:B------:R-:W-:Y:S02]  /*3560*/  UIADD3 UR24, UR24, 0x80, URZ ;  /* 0x0000008018187890 */ /* 0x000fe4000fffe03f */
[----:B------:R-:W-:Y:S02]  /*3570*/  IADD3 R4, R0, 0x48, RZ ;  /* 0x0000004800047810 */ /* 0x000fe40007ffe0ff */
[----:B------:R-:W-:Y:S01]  /*3580*/  IABS R5, R0 ;  /* 0x0000000000057213 */ /* 0x000fe20000000000 */
[----:B------:R-:W-:Y:S01]  /*3590*/  UISETP.GE.AND UP0, UPT, UR24, UR5, UPT ;  /* 0x000000051800728c */ /* 0x000fe2000bf06270 */
[----:B------:R-:W-:Y:S02]  /*35a0*/  ISETP.GE.AND P0, PT, R4, RZ, PT ;  /* 0x000000ff0400720c */ /* 0x000fe40003f06270 */
[C---:B------:R-:W-:Y:S01]  /*35b0*/  IADD3 R8, R0.reuse, 0x47, RZ ;  /* 0x0000004700087810 */ /* 0x040fe20007ffe0ff */
[----:B------:R-:W-:Y:S01]  /*35c0*/  IMAD.MOV.U32 R6, RZ, RZ, R5 ;  /* 0x000000ffff067224 */ /* 0x000fe200078e0005 */
[C---:B------:R-:W-:Y:S02]  /*35d0*/  IADD3 R5, R0.reuse, 0x8, RZ ;  /* 0x0000000800057810 */ /* 0x040fe40007ffe0ff */
[C---:B------:R-:W-:Y:S01]  /*35e0*/  IADD3 R9, R0.reuse, 0x3f, RZ ;  /* 0x0000003f00097810 */ /* 0x040fe20007ffe0ff */
[----:B------:R1:W-:Y:S01]  /*35f0*/  I2F R164, R6 ;  /* 0x0000000600a47306 */ /* 0x0003e20000201400 */
[----:B------:R-:W-:Y:S02]  /*3600*/  ISETP.GE.AND P1, PT, R5, RZ, PT ;  /* 0x000000ff0500720c */ /* 0x000fe40003f26270 */
[----:B------:R-:W-:Y:S02]  /*3610*/  ISETP.GE.AND P2, PT, R9, RZ, PT ;  /* 0x000000ff0900720c */ /* 0x000fe40003f46270 */
[C---:B------:R-:W-:Y:S02]  /*3620*/  IADD3 R7, R0.reuse, 0x7, RZ ;  /* 0x0000000700077810 */ /* 0x040fe40007ffe0ff */
[C---:B------:R-:W-:Y:S02]  /*3630*/  IADD3 R12, R0.reuse, 0x38, RZ ;  /* 0x00000038000c7810 */ /* 0x040fe40007ffe0ff */
[C---:B------:R-:W-:Y:S02]  /*3640*/  @!P0 IADD3 R4, -R0.reuse, -0x48, RZ ;  /* 0xffffffb800048810 */ /* 0x040fe40007ffe1ff */
[C---:B------:R-:W-:Y:S02]  /*3650*/  IADD3 R20, R0.reuse, -0x8, RZ ;  /* 0xfffffff800147810 */ /* 0x040fe40007ffe0ff */
[C---:B------:R-:W-:Y:S01]  /*3660*/  IADD3 R24, R0.reuse, 0x37, RZ ;  /* 0x0000003700187810 */ /* 0x040fe20007ffe0ff */
[----:B------:R2:W-:Y:S01]  /*3670*/  I2F R161, R4 ;  /* 0x0000000400a17306 */ /* 0x0005e20000201400 */
[C---:B------:R-:W-:Y:S02]  /*3680*/  @!P1 IADD3 R5, -R0.reuse, -0x8, RZ ;  /* 0xfffffff800059810 */ /* 0x040fe40007ffe1ff */
[----:B------:R-:W-:Y:S02]  /*3690*/  @!P2 IADD3 R9, -R0, -0x3f, RZ ;  /* 0xffffffc10009a810 */ /* 0x000fe40007ffe1ff */
[----:B------:R-:W-:Y:S02]  /*36a0*/  ISETP.GE.AND P2, PT, R20, RZ, PT ;  /* 0x000000ff1400720c */ /* 0x000fe40003f46270 */
[C---:B------:R-:W-:Y:S02]  /*36b0*/  IADD3 R28, R0.reuse, -0x9, RZ ;  /* 0xfffffff7001c7810 */ /* 0x040fe40007ffe0ff */
[C---:B------:R-:W-:Y:S01]  /*36c0*/  IADD3 R36, R0.reuse, -0x10, RZ ;  /* 0xfffffff000247810 */ /* 0x040fe20007ffe0ff */
[----:B------:R3:W2:Y:S01]  /*36d0*/  I2F R213, R5 ;  /* 0x0000000500d57306 */ /* 0x0006a20000201400 */
[C---:B-1----:R-:W-:Y:S02]  /*36e0*/  IADD3 R6, R0.reuse, -0x1, RZ ;  /* 0xffffffff00067810 */ /* 0x042fe40007ffe0ff */
[----:B------:R-:W-:Y:S02]  /*36f0*/  IADD3 R37, R0, 0x30, RZ ;  /* 0x0000003000257810 */ /* 0x000fe40007ffe0ff */
[----:B------:R-:W-:Y:S02]  /*3700*/  ISETP.GE.AND P1, PT, R6, RZ, PT ;  /* 0x000000ff0600720c */ /* 0x000fe40003f26270 */
[----:B------:R-:W-:Y:S02]  /*3710*/  ISETP.GE.AND P5, PT, R37, RZ, PT ;  /* 0x000000ff2500720c */ /* 0x000fe40003fa6270 */
[----:B------:R-:W-:Y:S01]  /*3720*/  @!P2 IADD3 R20, -R0, 0x8, RZ ;  /* 0x000000080014a810 */ /* 0x000fe20007ffe1ff */
[----:B------:R-:W-:Y:S01]  /*3730*/  I2F R162, R9 ;  /* 0x0000000900a27306 */ /* 0x000fe20000201400 */
[----:B------:R-:W-:Y:S02]  /*3740*/  ISETP.GE.AND P2, PT, R36, RZ, PT ;  /* 0x000000ff2400720c */ /* 0x000fe40003f46270 */
[C---:B------:R-:W-:Y:S02]  /*3750*/  IADD3 R44, R0.reuse, -0x11, RZ ;  /* 0xffffffef002c7810 */ /* 0x040fe40007ffe0ff */
[----:B--2---:R-:W-:Y:S02]  /*3760*/  IADD3 R4, R0, 0x40, RZ ;  /* 0x0000004000047810 */ /* 0x004fe40007ffe0ff */
[----:B------:R-:W-:Y:S02]  /*3770*/  ISETP.GE.AND P4, PT, R44, RZ, PT ;  /* 0x000000ff2c00720c */ /* 0x000fe40003f86270 */
[----:B------:R-:W-:Y:S01]  /*3780*/  ISETP.GE.AND P0, PT, R4, RZ, PT ;  /* 0x000000ff0400720c */ /* 0x000fe20003f06270 */
[----:B------:R-:W-:Y:S01]  /*3790*/  I2F R165, R20 ;  /* 0x0000001400a57306 */ /* 0x000fe20000201400 */
[----:B------:R-:W-:Y:S02]  /*37a0*/  @!P1 IADD3 R6, -R0, 0x1, RZ ;  /* 0x0000000100069810 */ /* 0x000fe40007ffe1ff */
[----:B------:R-:W-:Y:S01]  /*37b0*/  ISETP.GE.AND P1, PT, R8, RZ, PT ;  /* 0x000000ff0800720c */ /* 0x000fe20003f26270 */
[----:B---3--:R-:W-:Y:S01]  /*37c0*/  IMAD.U32 R5, RZ, RZ, UR25 ;  /* 0x00000019ff057e24 */ /* 0x008fe2000f8e00ff */
[C---:B------:R-:W-:Y:S02]  /*37d0*/  @!P2 IADD3 R36, -R0.reuse, 0x10, RZ ;  /* 0x000000100024a810 */ /* 0x040fe40007ffe1ff */
[C---:B------:R-:W-:Y:S02]  /*37e0*/  @!P5 IADD3 R37, -R0.reuse, -0x30, RZ ;  /* 0xffffffd00025d810 */ /* 0x040fe40007ffe1ff */
[C---:B------:R-:W-:Y:S01]  /*37f0*/  IADD3 R52, R0.reuse, 0x2f, RZ ;  /* 0x0000002f00347810 */ /* 0x040fe20007ffe0ff */
[----:B------:R-:W-:Y:S01]  /*3800*/  I2F R174, R36 ;  /* 0x0000002400ae7306 */ /* 0x000fe20000201400 */
[C---:B------:R-:W-:Y:S02]  /*3810*/  @!P4 IADD3 R44, -R0.reuse, 0x11, RZ ;  /* 0x00000011002cc810 */ /* 0x040fe40007ffe1ff */
[C---:B------:R-:W-:Y:S02]  /*3820*/  @!P0 IADD3 R4, -R0.reuse, -0x40, RZ ;  /* 0xffffffc000048810 */ /* 0x040fe40007ffe1ff */
[C---:B------:R-:W-:Y:S02]  /*3830*/  IADD3 R113, R0.reuse, 0x27, RZ ;  /* 0x0000002700717810 */ /* 0x040fe40007ffe0ff */
[----:B------:R-:W-:Y:S02]  /*3840*/  ISETP.GE.AND P0, PT, R7, RZ, PT ;  /* 0x000000ff0700720c */ /* 0x000fe40003f06270 */
[----:B------:R-:W-:Y:S01]  /*3850*/  @!P1 IADD3 R8, -R0, -0x47, RZ ;  /* 0xffffffb900089810 */ /* 0x000fe20007ffe1ff */
[----:B------:R1:W2:Y:S01]  /*3860*/  I2F R163, R4 ;  /* 0x0000000400a37306 */ /* 0x0002a20000201400 */
[----:B------:R-:W-:Y:S02]  /*3870*/  ISETP.GE.AND P1, PT, R24, RZ, PT ;  /* 0x000000ff1800720c */ /* 0x000fe40003f26270 */
[C---:B------:R-:W-:Y:S02]  /*3880*/  IADD3 R56, R0.reuse, 0x28, RZ ;  /* 0x0000002800387810 */ /* 0x040fe40007ffe0ff */
[----:B------:R-:W-:Y:S02]  /*3890*/  IADD3 R126, R0, 0x18, RZ ;  /* 0x00000018007e7810 */ /* 0x000fe40007ffe0ff */
[----:B------:R-:W-:Y:S02]  /*38a0*/  ISETP.GE.AND P3, PT, R56, RZ, PT ;  /* 0x000000ff3800720c */ /* 0x000fe40003f66270 */
[C---:B------:R-:W-:Y:S01]  /*38b0*/  IADD3 R116, R0.reuse, -0x18, RZ ;  /* 0xffffffe800747810 */ /* 0x040fe20007ffe0ff */
[----:B------:R-:W3:Y:S01]  /*38c0*/  I2F R166, R6 ;  /* 0x0000000600a67306 */ /* 0x000ee20000201400 */
[C---:B------:R-:W-:Y:S02]  /*38d0*/  @!P0 IADD3 R7, -R0.reuse, -0x7, RZ ;  /* 0xfffffff900078810 */ /* 0x040fe40007ffe1ff */
[C---:B------:R-:W-:Y:S02]  /*38e0*/  IADD3 R117, R0.reuse, -0x19, RZ ;  /* 0xffffffe700757810 */ /* 0x040fe40007ffe0ff */
[----:B------:R-:W-:Y:S02]  /*38f0*/  @!P1 IADD3 R24, -R0, -0x37, RZ ;  /* 0xffffffc900189810 */ /* 0x000fe40007ffe1ff */
[----:B------:R-:W-:Y:S02]  /*3900*/  ISETP.GE.AND P1, PT, R52, RZ, PT ;  /* 0x000000ff3400720c */ /* 0x000fe40003f26270 */
[----:B------:R-:W-:Y:S01]  /*3910*/  ISETP.GE.AND P6, PT, R116, RZ, PT ;  /* 0x000000ff7400720c */ /* 0x000fe20003fc6270 */
[----:B------:R-:W2:Y:S01]  /*3920*/  I2F R214, R7 ;  /* 0x0000000700d67306 */ /* 0x000ea20000201400 */
[----:B------:R-:W-:Y:S02]  /*3930*/  ISETP.GE.AND P2, PT, R117, RZ, PT ;  /* 0x000000ff7500720c */ /* 0x000fe40003f46270 */
[C---:B------:R-:W-:Y:S01]  /*3940*/  @!P3 IADD3 R56, -R0.reuse, -0x28, RZ ;  /* 0xffffffd80038b810 */ /* 0x040fe20007ffe1ff */
[----:B-1----:R-:W-:Y:S01]  /*3950*/  IMAD.U32 R4, RZ, RZ, UR26 ;  /* 0x0000001aff047e24 */ /* 0x002fe2000f8e00ff */
[C---:B------:R-:W-:Y:S02]  /*3960*/  IADD3 R152, R0.reuse, 0xf, RZ ;  /* 0x0000000f00987810 */ /* 0x040fe40007ffe0ff */
[----:B------:R-:W-:Y:S02]  /*3970*/  IADD3 R118, R0, -0x20, RZ ;  /* 0xffffffe000767810 */ /* 0x000fe40007ffe0ff */
[----:B------:R-:W-:Y:S01]  /*3980*/  LEA R114, P0, R238, R4, 0x2 ;  /* 0x00000004ee727211 */ /* 0x000fe200078010ff */
[----:B------:R-:W1:Y:S01]  /*3990*/  I2F R182, R8 ;  /* 0x0000000800b67306 */ /* 0x000e620000201400 */
[----:B------:R-:W-:Y:S02]  /*39a0*/  @!P1 IADD3 R52, -R0, -0x2f, RZ ;  /* 0xffffffd100349810 */ /* 0x000fe40007ffe1ff */
[----:B------:R-:W-:Y:S02]  /*39b0*/  LEA.HI.X.SX32 R115, R238, R5, 0x2, P0 ;  /* 0x00000005ee737211 */ /* 0x000fe400000f16ff */
[----:B------:R-:W-:Y:S02]  /*39c0*/  ISETP.GE.AND P0, PT, R12, RZ, PT ;  /* 0x000000ff0c00720c */ /* 0x000fe40003f06270 */
[C---:B------:R-:W-:Y:S02]  /*39d0*/  IADD3 R119, R0.reuse, -0x21, RZ ;  /* 0xffffffdf00777810 */ /* 0x040fe40007ffe0ff */
[C---:B------:R-:W-:Y:S01]  /*39e0*/  IADD3 R125, R0.reuse, 0x20, RZ ;  /* 0x00000020007d7810 */ /* 0x040fe20007ffe0ff */
[----:B------:R-:W-:Y:S01]  /*39f0*/  I2F R172, R52 ;  /* 0x0000003400ac7306 */ /* 0x000fe20000201400 */
[C---:B------:R-:W-:Y:S02]  /*3a00*/  IADD3 R124, R0.reuse, 0x1f, RZ ;  /* 0x0000001f007c7810 */ /* 0x040fe40007ffe0ff */
[C---:B------:R-:W-:Y:S02]  /*3a10*/  IADD3 R147, R0.reuse, -0x28, RZ ;  /* 0xffffffd800937810 */ /* 0x040fe40007ffe0ff */
[----:B------:R-:W-:Y:S02]  /*3a20*/  IADD3 R148, R0, 0x17, RZ ;  /* 0x0000001700947810 */ /* 0x000fe40007ffe0ff */
[----:B------:R-:W-:Y:S02]  /*3a30*/  ISETP.GE.AND P5, PT, R118, RZ, PT ;  /* 0x000000ff7600720c */ /* 0x000fe40003fa6270 */
[----:B------:R-:W-:Y:S01]  /*3a40*/  @!P0 IADD3 R12, -R0, -0x38, RZ ;  /* 0xffffffc8000c8810 */ /* 0x000fe20007ffe1ff */
[----:B------:R-:W-:Y:S01]  /*3a50*/  I2F R171, R24 ;  /* 0x0000001800ab7306 */ /* 0x000fe20000201400 */
[----:B------:R-:W-:Y:S02]  /*3a60*/  ISETP.GE.AND P0, PT, R28, RZ, PT ;  /* 0x000000ff1c00720c */ /* 0x000fe40003f06270 */
[----:B------:R-:W-:Y:S02]  /*3a70*/  ISETP.GE.AND P4, PT, R119, RZ, PT ;  /* 0x000000ff7700720c */ /* 0x000fe40003f86270 */
[----:B------:R-:W-:Y:S02]  /*3a80*/  ISETP.GE.AND P1, PT, R125, RZ, PT ;  /* 0x000000ff7d00720c */ /* 0x000fe40003f26270 */
[----:B------:R-:W-:Y:S02]  /*3a90*/  ISETP.GE.AND P3, PT, R124, RZ, PT ;  /* 0x000000ff7c00720c */ /* 0x000fe40003f66270 */
[C---:B------:R-:W-:Y:S01]  /*3aa0*/  @!P6 IADD3 R116, -R0.reuse, 0x18, RZ ;  /* 0x000000180074e810 */ /* 0x040fe20007ffe1ff */
[----:B------:R-:W1:Y:S01]  /*3ab0*/  I2F R167, R12 ;  /* 0x0000000c00a77306 */ /* 0x000e620000201400 */
[----:B------:R-:W-:Y:S02]  /*3ac0*/  ISETP.GE.AND P6, PT, R147, RZ, PT ;  /* 0x000000ff9300720c */ /* 0x000fe40003fc6270 */
[C---:B------:R-:W-:Y:S02]  /*3ad0*/  @!P2 IADD3 R117, -R0.reuse, 0x19, RZ ;  /* 0x000000190075a810 */ /* 0x040fe40007ffe1ff */
[----:B------:R-:W-:Y:S02]  /*3ae0*/  @!P0 IADD3 R28, -R0, 0x9, RZ ;  /* 0x00000009001c8810 */ /* 0x000fe40007ffe1ff */
[----:B------:R-:W-:Y:S02]  /*3af0*/  ISETP.GE.AND P0, PT, R113, RZ, PT ;  /* 0x000000ff7100720c */ /* 0x000fe40003f06270 */
[----:B------:R-:W-:Y:S01]  /*3b00*/  ISETP.GE.AND P2, PT, R148, RZ, PT ;  /* 0x000000ff9400720c */ /* 0x000fe20003f46270 */
[----:B------:R-:W1:Y:S01]  /*3b10*/  I2F R168, R28 ;  /* 0x0000001c00a87306 */ /* 0x000e620000201400 */
[C---:B------:R-:W-:Y:S02]  /*3b20*/  IADD3 R127, R0.reuse, -0x29, RZ ;  /* 0xffffffd7007f7810 */ /* 0x040fe40007ffe0ff */
[C---:B------:R-:W-:Y:S02]  /*3b30*/  IADD3 R149, R0.reuse, -0x30, RZ ;  /* 0xffffffd000957810 */ /* 0x040fe40007ffe0ff */
[C---:B------:R-:W-:Y:S02]  /*3b40*/  IADD3 R150, R0.reuse, 0x10, RZ ;  /* 0x0000001000967810 */ /* 0x040fe40007ffe0ff */
[C---:B------:R-:W-:Y:S02]  /*3b50*/  IADD3 R151, R0.reuse, -0x31, RZ ;  /* 0xffffffcf00977810 */ /* 0x040fe40007ffe0ff */
[C---:B------:R-:W-:Y:S01]  /*3b60*/  IADD3 R153, R0.reuse, -0x38, RZ ;  /* 0xffffffc800997810 */ /* 0x040fe20007ffe0ff */
[----:B------:R-:W-:Y:S01]  /*3b70*/  I2F R173, R37 ;  /* 0x0000002500ad7306 */ /* 0x000fe20000201400 */
[----:B------:R-:W-:Y:S02]  /*3b80*/  @!P0 IADD3 R113, -R0, -0x27, RZ ;  /* 0xffffffd900718810 */ /* 0x000fe40007ffe1ff */
[----:B------:R-:W-:Y:S02]  /*3b90*/  ISETP.GE.AND P0, PT, R126, RZ, PT ;  /* 0x000000ff7e00720c */ /* 0x000fe40003f06270 */
[C---:B------:R-:W-:Y:S02]  /*3ba0*/  IADD3 R154, R0.reuse, -0x39, RZ ;  /* 0xffffffc7009a7810 */ /* 0x040fe40007ffe0ff */
[C---:B------:R-:W-:Y:S02]  /*3bb0*/  @!P5 IADD3 R118, -R0.reuse, 0x20, RZ ;  /* 0x000000200076d810 */ /* 0x040fe40007ffe1ff */
[----:B------:R-:W-:Y:S01]  /*3bc0*/  ISETP.GE.AND P5, PT, R127, RZ, PT ;  /* 0x000000ff7f00720c */ /* 0x000fe20003fa6270 */
[----:B------:R-:W1:Y:S01]  /*3bd0*/  I2F R175, R44 ;  /* 0x0000002c00af7306 */ /* 0x000e620000201400 */
[C---:B------:R-:W-:Y:S02]  /*3be0*/  @!P4 IADD3 R119, -R0.reuse, 0x21, RZ ;  /* 0x000000210077c810 */ /* 0x040fe40007ffe1ff */
[----:B------:R-:W-:Y:S02]  /*3bf0*/  ISETP.GE.AND P4, PT, R149, RZ, PT ;  /* 0x000000ff9500720c */ /* 0x000fe40003f86270 */
[C---:B------:R-:W-:Y:S02]  /*3c00*/  @!P1 IADD3 R125, -R0.reuse, -0x20, RZ ;  /* 0xffffffe0007d9810 */ /* 0x040fe40007ffe1ff */
[----:B------:R-:W-:Y:S02]  /*3c10*/  @!P0 IADD3 R126, -R0, -0x18, RZ ;  /* 0xffffffe8007e8810 */ /* 0x000fe40007ffe1ff */
[----:B------:R-:W-:Y:S01]  /*3c20*/  ISETP.GE.AND P0, PT, R152, RZ, PT ;  /* 0x000000ff9800720c */ /* 0x000fe20003f06270 */
[----:B------:R-:W-:Y:S01]  /*3c30*/  I2F R177, R56 ;  /* 0x0000003800b17306 */ /* 0x000fe20000201400 */
[----:B------:R-:W-:Y:S02]  /*3c40*/  ISETP.GE.AND P1, PT, R150, RZ, PT ;  /* 0x000000ff9600720c */ /* 0x000fe40003f26270 */
[C---:B------:R-:W-:Y:S02]  /*3c50*/  @!P3 IADD3 R124, -R0.reuse, -0x1f, RZ ;  /* 0xffffffe1007cb810 */ /* 0x040fe40007ffe1ff */
[----:B------:R-:W-:Y:S02]  /*3c60*/  ISETP.GE.AND P3, PT, R151, RZ, PT ;  /* 0x000000ff9700720c */ /* 0x000fe40003f66270 */
[C---:B------:R-:W-:Y:S02]  /*3c70*/  @!P6 IADD3 R147, -R0.reuse, 0x28, RZ ;  /* 0x000000280093e810 */ /* 0x040fe40007ffe1ff */
[----:B------:R-:W-:Y:S01]  /*3c80*/  ISETP.GE.AND P6, PT, R153, RZ, PT ;  /* 0x000000ff9900720c */ /* 0x000fe20003fc6270 */
[----:B------:R-:W1:Y:S01]  /*3c90*/  I2F R176, R113 ;  /* 0x0000007100b07306 */ /* 0x000e620000201400 */
[C---:B------:R-:W-:Y:S02]  /*3ca0*/  @!P2 IADD3 R148, -R0.reuse, -0x17, RZ ;  /* 0xffffffe90094a810 */ /* 0x040fe40007ffe1ff */
[----:B------:R-:W-:Y:S02]  /*3cb0*/  @!P0 IADD3 R152, -R0, -0xf, RZ ;  /* 0xfffffff100988810 */ /* 0x000fe40007ffe1ff */
[----:B------:R-:W-:Y:S02]  /*3cc0*/  PLOP3.LUT P0, PT, PT, PT, UP0, 0x80, 0x0 ;  /* 0x000000000000781c */ /* 0x000fe40003f0f008 */
[----:B------:R-:W-:Y:S02]  /*3cd0*/  ISETP.GE.AND P2, PT, R154, RZ, PT ;  /* 0x000000ff9a00720c */ /* 0x000fe40003f46270 */
[C---:B------:R-:W-:Y:S01]  /*3ce0*/  @!P5 IADD3 R127, -R0.reuse, 0x29, RZ ;  /* 0x00000029007fd810 */ /* 0x040fe20007ffe1ff */
[----:B------:R1:W1:Y:S01]  /*3cf0*/  I2F R170, R116 ;  /* 0x0000007400aa7306 */ /* 0x0002620000201400 */
[C---:B------:R-:W-:Y:S02]  /*3d00*/  @!P4 IADD3 R149, -R0.reuse, 0x30, RZ ;  /* 0x000000300095c810 */ /* 0x040fe40007ffe1ff */
[C---:B------:R-:W-:Y:S02]  /*3d10*/  @!P1 IADD3 R150, -R0.reuse, -0x10, RZ ;  /* 0xfffffff000969810 */ /* 0x040fe40007ffe1ff */
[C---:B------:R-:W-:Y:S02]  /*3d20*/  @!P3 IADD3 R151, -R0.reuse, 0x31, RZ ;  /* 0x000000310097b810 */ /* 0x040fe40007ffe1ff */
[C---:B------:R-:W-:Y:S01]  /*3d30*/  @!P6 IADD3 R153, -R0.reuse, 0x38, RZ ;  /* 0x000000380099e810 */ /* 0x040fe20007ffe1ff */
[----:B------:R-:W2:Y:S01]  /*3d40*/  @P0 S2R R155, SR_TID.X ;  /* 0x00000000009b0919 */ /* 0x000ea20000002100 */
[----:B------:R-:W-:Y:S01]  /*3d50*/  PLOP3.LUT P3, PT, PT, PT, UP0, 0x80, 0x0 ;  /* 0x000000000000781c */ /* 0x000fe20003f6f008 */
[----:B------:R-:W-:Y:S01]  /*3d60*/  I2F R188, R126 ;  /* 0x0000007e00bc7306 */ /* 0x000fe20000201400 */
[----:B------:R-:W-:Y:S01]  /*3d70*/  @!P2 IADD3 R154, -R0, 0x39, RZ ;  /* 0x00000039009aa810 */ /* 0x000fe20007ffe1ff */
[----:B------:R-:W-:Y:S01]  /*3d80*/  IMAD.U32 R0, RZ, RZ, UR12 ;  /* 0x0000000cff007e24 */ /* 0x000fe2000f8e00ff */
[----:B------:R-:W-:Y:S02]  /*3d90*/  PLOP3.LUT P2, PT, PT, PT, UP0, 0x80, 0x0 ;  /* 0x000000000000781c */ /* 0x000fe40003f4f008 */
[----:B------:R-:W-:Y:S01]  /*3da0*/  PLOP3.LUT P1, PT, PT, PT, UP0, 0x80, 0x0 ;  /* 0x000000000000781c */ /* 0x000fe20003f2f008 */
[----:B------:R-:W-:Y:S01]  /*3db0*/  IMAD R0, R0, 0x2, R240 ;  /* 0x0000000200007824 */ /* 0x000fe200078e02f0 */
[----:B------:R-:W-:Y:S02]  /*3dc0*/  PLOP3.LUT P0, PT, PT, PT, UP0, 0x80, 0x0 ;  /* 0x000000000000781c */ /* 0x000fe40003f0f008 */
[----:B------:R-:W-:Y:S01]  /*3dd0*/  PLOP3.LUT P5, PT, PT, PT, UP0, 0x80, 0x0 ;  /* 0x000000000000781c */ /* 0x000fe20003faf008 */
[----:B------:R2:W2:Y:S01]  /*3de0*/  I2F R169, R117 ;  /* 0x0000007500a97306 */ /* 0x0004a20000201400 */
[----:B------:R-:W-:Y:S01]  /*3df0*/  PLOP3.LUT P6, PT, PT, PT, UP0, 0x80, 0x0 ;  /* 0x000000000000781c */ /* 0x000fe20003fcf008 */
[----:B------:R-:W-:Y:S01]  /*3e00*/  IMAD.SHL.U32 R0, R0, 0x2, RZ ;  /* 0x0000000200007824 */ /* 0x000fe200078e00ff */
[----:B------:R-:W-:Y:S04]  /*3e10*/  PLOP3.LUT P4, PT, PT, PT, UP0, 0x80, 0x0 ;  /* 0x000000000000781c */ /* 0x000fe80003f8f008 */
[----:B-1----:R-:W-:Y:S02]  /*3e20*/  IADD3 R116, R0, 0x1, RZ ;  /* 0x0000000100747810 */ /* 0x002fe40007ffe0ff */
[C---:B------:R-:W-:Y:S01]  /*3e30*/  LOP3.LUT R121, R233.reuse, UR28, R0, 0x96, !PT ;  /* 0x0000001ce9797c12 */ /* 0x040fe2000f8e9600 */
[----:B------:R1:W-:Y:S01]  /*3e40*/  I2F R183, R118 ;  /* 0x0000007600b77306 */ /* 0x0003e20000201400 */
[----:B------:R-:W-:Y:S03]  /*3e50*/  LOP3.LUT R0, R233, UR28, R116, 0x96, !PT ;  /* 0x0000001ce9007c12 */ /* 0x000fe6000f8e9674 */
[----:B------:R-:W-:Y:S04]  /*3e60*/  IMAD.WIDE.U32 R178, R121, -0x326172a9, RZ ;  /* 0xcd9e8d5779b27825 */ /* 0x000fe800078e00ff */
[----:B------:R-:W-:Y:S02]  /*3e70*/  IMAD.WIDE.U32 R180, R0, -0x326172a9, RZ ;  /* 0xcd9e8d5700b47825 */ /* 0x000fe400078e00ff */
[----:B------:R1:W-:Y:S10]  /*3e80*/  I2F R191, R119 ;  /* 0x0000007700bf7306 */ /* 0x0003f40000201400 */
[----:B------:R-:W1:Y:S10]  /*3e90*/  I2F R147, R147 ;  /* 0x0000009300937306 */ /* 0x000e740000201400 */
[----:B------:R-:W-:Y:S10]  /*3ea0*/  I2F R150, R150 ;  /* 0x0000009600967306 */ /* 0x000ff40000201400 */
[----:B------:R-:W-:Y:S10]  /*3eb0*/  I2F R152, R152 ;  /* 0x0000009800987306 */ /* 0x000ff40000201400 */
[----:B------:R-:W-:Y:S10]  /*3ec0*/  I2F R154, R154 ;  /* 0x0000009a009a7306 */ /* 0x000ff40000201400 */
[----:B------:R-:W-:Y:S10]  /*3ed0*/  I2F R211, R148 ;  /* 0x0000009400d37306 */ /* 0x000ff40000201400 */
[----:B------:R-:W-:Y:S10]  /*3ee0*/  I2F R151, R151 ;  /* 0x0000009700977306 */ /* 0x000ff40000201400 */
[----:B------:R-:W-:Y:S01]  /*3ef0*/  I2F R153, R153 ;  /* 0x0000009900997306 */ /* 0x000fe20000201400 */
[----:B------:R-:W-:Y:S04]  /*3f00*/  DEPBAR.LE SB0, 0x0 ;  /* 0x000080000000791a */ /* 0x000fe80000000000 */
[----:B------:R-:W-:Y:S01]  /*3f10*/  BAR.SYNC.DEFER_BLOCKING 0x0 ;  /* 0x0000000000007b1d */ /* 0x000fe20000010000 */
[----:B--2---:R-:W-:Y:S01]  /*3f20*/  @P3 IMAD.SHL.U32 R0, R155, 0x2, RZ ;  /* 0x000000029b003824 */ /* 0x004fe200078e00ff */
[----:B------:R-:W-:Y:S04]  /*3f30*/  PLOP3.LUT P3, PT, PT, PT, UP0, 0x80, 0x0 ;  /* 0x000000000000781c */ /* 0x000fe80003f6f008 */
[----:B------:R-:W-:Y:S02]  /*3f40*/  @P2 LOP3.LUT R0, R0, 0x6, RZ, 0xc0, !PT ;  /* 0x0000000600002812 */ /* 0x000fe400078ec0ff */
[----:B------:R-:W-:Y:S01]  /*3f50*/  PLOP3.LUT P2, PT, PT, PT, UP0, 0x80, 0x0 ;  /* 0x000000000000781c */ /* 0x000fe20003f4f008 */
[----:B------:R-:W-:Y:S01]  /*3f60*/  LDSM.16.M88.4 R64, [R130] ;  /* 0x000000008240783b */ /* 0x000fe20000000200 */
[----:B------:R-:W2:Y:S07]  /*3f70*/  I2F R155, R125 ;  /* 0x0000007d009b7306 */ /* 0x000eae0000201400 */
[----:B------:R-:W1:Y:S08]  /*3f80*/  LDSM.16.M88.4 R16, [R128+0x6000] ;  /* 0x006000008010783b */ /* 0x000e700000000200 */
[----:B------:R-:W2:Y:S08]  /*3f90*/  LDSM.16.M88.4 R60, [R130+0x1000] ;  /* 0x00100000823c783b */ /* 0x000eb00000000200 */
[----:B------:R-:W3:Y:S08]  /*3fa0*/  LDSM.16.M88.4 R32, [R128+0x6400] ;  /* 0x006400008020783b */ /* 0x000ef00000000200 */
[----:B------:R-:W3:Y:S08]  /*3fb0*/  LDSM.16.M88.4 R48, [R128+0x6800] ;  /* 0x006800008030783b */ /* 0x000ef00000000200 */
[----:B------:R-:W3:Y:S01]  /*3fc0*/  LDSM.16.M88.4 R100, [R128+0x6c00] ;  /* 0x006c00008064783b */ /* 0x000ee20000000200 */
[-C--:B-1----:R-:W-:Y:S07]  /*3fd0*/  HMMA.16816.F32.BF16 R4, R64, R16.reuse, RZ ;  /* 0x000000104004723c */ /* 0x082fee00000418ff */
[----:B------:R1:W4:Y:S04]  /*3fe0*/  LDG.E R146, [R114.64] ;  /* 0x0000003072927981 */ /* 0x000328000c1e1900 */
[----:B------:R1:W4:Y:S01]  /*3ff0*/  LDG.E R145, [R114.64+0x20] ;  /* 0x0000203072917981 */ /* 0x000322000c1e1900 */
[C---:B--2---:R-:W-:Y:S03]  /*4000*/  HMMA.16816.F32.BF16 R8, R60.reuse, R16, RZ ;  /* 0x000000103c08723c */ /* 0x044fe600000418ff */
[----:B------:R1:W2:Y:S04]  /*4010*/  LDG.E R144, [R114.64+0x100] ;  /* 0x0001003072907981 */ /* 0x0002a8000c1e1900 */
[----:B------:R1:W2:Y:S01]  /*4020*/  LDG.E R143, [R114.64+0x120] ;  /* 0x00012030728f7981 */ /* 0x0002a2000c1e1900 */
[-C--:B------:R-:W-:Y:S03]  /*4030*/  HMMA.16816.F32.BF16 R12, R60, R18.reuse, RZ ;  /* 0x000000123c0c723c */ /* 0x080fe600000418ff */
[----:B------:R-:W-:Y:S05]  /*4040*/  LDSM.16.M88.4 R104, [R112] ;  /* 0x000000007068783b */ /* 0x000fea0000000200 */
[C---:B------:R-:W-:Y:S03]  /*4050*/  HMMA.16816.F32.BF16 R16, R64.reuse, R18, RZ ;  /* 0x000000124010723c */ /* 0x040fe600000418ff */
[----:B------:R-:W1:Y:S05]  /*4060*/  LDSM.16.M88.4 R108, [R129+0x6000] ;  /* 0x00600000816c783b */ /* 0x000e6a0000000200 */
[-C--:B---3--:R-:W-:Y:S03]  /*4070*/  HMMA.16816.F32.BF16 R20, R64, R32.reuse, RZ ;  /* 0x000000204014723c */ /* 0x088fe600000418ff */
[----:B-1----:R-:W1:Y:S05]  /*4080*/  LDSM.16.M88.4 R112, [R112+0x1000] ;  /* 0x001000007070783b */ /* 0x002e6a0000000200 */
        /* <DEDUP_REMOVED lines=9> */
[----:B------:R-:W-:Y:S01]  /*4120*/  IMAD.U32 R100, RZ, RZ, UR7 ;  /* 0x00000007ff647e24 */ /* 0x000fe2000f8e00ff */
[-C--:B------:R-:W-:Y:S04]  /*4130*/  HMMA.16816.F32.BF16 R60, R60, R102.reuse, RZ ;  /* 0x000000663c3c723c */ /* 0x080fe800000418ff */
[----:B------:R-:W-:Y:S04]  /*4140*/  IMAD R100, R100, 0x8, R243 ;  /* 0x0000000864647824 */ /* 0x000fe800078e02f3 */
[----:B------:R-:W-:Y:S07]  /*4150*/  HMMA.16816.F32.BF16 R64, R64, R102, RZ ;  /* 0x000000664040723c */ /* 0x000fee00000418ff */
[C---:B------:R-:W-:Y:S01]  /*4160*/  IADD3 R102, R100.reuse, 0x4, RZ ;  /* 0x0000000464667810 */ /* 0x040fe20007ffe0ff */
[-C--:B------:R-:W-:Y:S01]  /*4170*/  HMMA.16816.F32.BF16 R4, R104, R108.reuse, R4 ;  /* 0x0000006c6804723c */ /* 0x080fe20000041804 */
[----:B------:R-:W-:Y:S04]  /*4180*/  IMAD.WIDE.U32 R100, R100, -0x326172a9, RZ ;  /* 0xcd9e8d5764647825 */ /* 0x000fe800078e00ff */
[----:B------:R-:W-:Y:S01]  /*4190*/  IMAD.WIDE.U32 R102, R102, -0x326172a9, RZ ;  /* 0xcd9e8d5766667825 */ /* 0x000fe200078e00ff */
[-C--:B------:R-:W-:Y:S02]  /*41a0*/  LOP3.LUT R122, R101, R239.reuse, RZ, 0x3c, !PT ;  /* 0x000000ef657a7212 */ /* 0x080fe400078e3cff */
[--C-:B------:R-:W-:Y:S01]  /*41b0*/  LOP3.LUT R101, R179, UR23, R100.reuse, 0x96, !PT ;  /* 0x00000017b3657c12 */ /* 0x100fe2000f8e9664 */
[C---:B-1----:R-:W-:Y:S03]  /*41c0*/  HMMA.16816.F32.BF16 R8, R112.reuse, R108, R8 ;  /* 0x0000006c7008723c */ /* 0x042fe60000041808 */
[----:B------:R-:W-:Y:S01]  /*41d0*/  LOP3.LUT R116, R103, R239, RZ, 0x3c, !PT ;  /* 0x000000ef67747212 */ /* 0x000fe200078e3cff */
[----:B------:R-:W-:Y:S01]  /*41e0*/  IMAD.WIDE.U32 R122, R122, -0x2daee0ad, RZ ;  /* 0xd2511f537a7a7825 */ /* 0x000fe200078e00ff */
[----:B------:R-:W-:Y:S02]  /*41f0*/  LOP3.LUT R156, R181, UR23, R100, 0x96, !PT ;  /* 0x00000017b59c7c12 */ /* 0x000fe4000f8e9664 */
[--C-:B------:R-:W-:Y:S01]  /*4200*/  LOP3.LUT R158, R179, UR23, R102.reuse, 0x96, !PT ;  /* 0x00000017b39e7c12 */ /* 0x100fe2000f8e9666 */
[----:B------:R-:W-:Y:S01]  /*4210*/  IMAD.WIDE.U32 R116, R116, -0x2daee0ad, RZ ;  /* 0xd2511f5374747825 */ /* 0x000fe200078e00ff */
[C---:B------:R-:W-:Y:S01]  /*4220*/  LOP3.LUT R121, R120.reuse, R123, RZ, 0x3c, !PT ;  /* 0x0000007b78797212 */ /* 0x040fe200078e3cff */
[-C--:B------:R-:W-:Y:S02]  /*4230*/  HMMA.16816.F32.BF16 R12, R112, R110.reuse, R12 ;  /* 0x0000006e700c723c */ /* 0x080fe4000004180c */
[----:B------:R-:W-:Y:S01]  /*4240*/  LOP3.LUT R123, R181, UR23, R102, 0x96, !PT ;  /* 0x00000017b57b7c12 */ /* 0x000fe2000f8e9666 */
[----:B------:R-:W-:Y:S01]  /*4250*/  IMAD.U32 R100, RZ, RZ, UR12 ;  /* 0x0000000cff647e24 */ /* 0x000fe2000f8e00ff */
[----:B------:R-:W-:Y:S01]  /*4260*/  LOP3.LUT R118, R120, R117, RZ, 0x3c, !PT ;  /* 0x0000007578767212 */ /* 0x000fe200078e3cff */
[----:B------:R-:W-:Y:S01]  /*4270*/  @P1 IMAD R117, R240, 0x40, R0 ;  /* 0x00000040f0751824 */ /* 0x000fe200078e0200 */
[----:B------:R-:W-:Y:S01]  /*4280*/  PLOP3.LUT P1, PT, PT, PT, UP0, 0x80, 0x0 ;  /* 0x000000000000781c */ /* 0x000fe20003f2f008 */
[----:B------:R-:W-:Y:S01]  /*4290*/  FFMA.FTZ R6, R213, -UR4, R6 ;  /* 0x80000004d5067c23 */ /* 0x000fe20008010006 */
[C---:B------:R-:W-:Y:S01]  /*42a0*/  HMMA.16816.F32.BF16 R16, R104.reuse, R110, R16 ;  /* 0x0000006e6810723c */ /* 0x040fe20000041810 */
[----:B------:R-:W-:Y:S01]  /*42b0*/  @P0 IMAD R117, R100, 0x80, R117 ;  /* 0x0000008064750824 */ /* 0x000fe200078e0275 */
[----:B------:R-:W-:Y:S01]  /*42c0*/  PLOP3.LUT P0, PT, PT, PT, UP0, 0x80, 0x0 ;  /* 0x000000000000781c */ /* 0x000fe20003f0f008 */
[----:B------:R1:W3:Y:S01]  /*42d0*/  I2F R181, R124 ;  /* 0x0000007c00b57306 */ /* 0x0002e20000201400 */
[----:B------:R-:W-:Y:S02]  /*42e0*/  IMAD.WIDE.U32 R108, R101, -0x2daee0ad, RZ ;  /* 0xd2511f53656c7825 */ /* 0x000fe400078e00ff */
[----:B------:R-:W-:Y:S01]  /*42f0*/  @P5 ISETP.GE.AND P5, PT, R117, UR5, PT ;  /* 0x0000000575005c0c */ /* 0x000fe2000bfa6270 */
[----:B------:R-:W1:Y:S01]  /*4300*/  LDSM.16.M88.4 R100, [R129+0x6400] ;  /* 0x006400008164783b */ /* 0x000e620000000200 */
[----:B------:R-:W-:Y:S01]  /*4310*/  FFMA.FTZ R8, R163, -UR4, R8 ;  /* 0x80000004a3087c23 */ /* 0x000fe20008010008 */
[----:B------:R-:W-:Y:S03]  /*4320*/  LOP3.LUT R179, R109, UR21, R122, 0x96, !PT ;  /* 0x000000156db37c12 */ /* 0x000fe6000f8e967a */
[----:B------:R-:W-:Y:S02]  /*4330*/  FFMA.FTZ R4, R164, -UR4, R4 ;  /* 0x80000004a4047c23 */ /* 0x000fe40008010004 */
[----:B------:R-:W-:Y:S01]  /*4340*/  IMAD.WIDE.U32 R120, R121, -0x326172a9, RZ ;  /* 0xcd9e8d5779787825 */ /* 0x000fe200078e00ff */
[----:B------:R-:W-:Y:S02]  /*4350*/  @P0 IADD3 R0, R117, 0x1, RZ ;  /* 0x0000000175000810 */ /* 0x000fe40007ffe0ff */
[----:B------:R-:W-:Y:S01]  /*4360*/  PLOP3.LUT P0, PT, PT, PT, UP0, 0x80, 0x0 ;  /* 0x000000000000781c */ /* 0x000fe20003f0f008 */
[----:B------:R-:W-:Y:S01]  /*4370*/  FFMA.FTZ R14, R163, -UR4, R14 ;  /* 0x80000004a30e7c23 */ /* 0x000fe2000801000e */
[----:B------:R-:W-:Y:S01]  /*4380*/  @P3 FSEL R6, R6, -INF , !P5 ;  /* 0xff80000006063808 */ /* 0x000fe20006800000 */
[----:B------:R-:W-:Y:S01]  /*4390*/  IMAD.WIDE.U32 R118, R118, -0x326172a9, RZ ;  /* 0xcd9e8d5776767825 */ /* 0x000fe200078e00ff */
[----:B------:R-:W-:Y:S02]  /*43a0*/  PLOP3.LUT P3, PT, PT, PT, UP0, 0x80, 0x0 ;  /* 0x000000000000781c */ /* 0x000fe40003f6f008 */
[----:B------:R-:W-:Y:S01]  /*43b0*/  @P6 ISETP.GE.AND P6, PT, R0, UR5, PT ;  /* 0x0000000500006c0c */ /* 0x000fe2000bfc6270 */
[----:B------:R-:W-:Y:S01]  /*43c0*/  FFMA.FTZ R10, R161, -UR4, R10 ;  /* 0x80000004a10a7c23 */ /* 0x000fe2000801000a */
[----:B------:R-:W-:Y:S01]  /*43d0*/  @P2 FSEL R8, R8, -INF , !P5 ;  /* 0xff80000008082808 */ /* 0x000fe20006800000 */
[----:B------:R-:W-:Y:S01]  /*43e0*/  FFMA.FTZ R18, R164, -UR4, R18 ;  /* 0x80000004a4127c23 */ /* 0x000fe20008010012 */
[----:B------:R-:W-:Y:S01]  /*43f0*/  PLOP3.LUT P2, PT, PT, PT, UP0, 0x80, 0x0 ;  /* 0x000000000000781c */ /* 0x000fe20003f4f008 */
[----:B------:R-:W-:Y:S01]  /*4400*/  IMAD.WIDE.U32 R156, R156, -0x2daee0ad, RZ ;  /* 0xd2511f539c9c7825 */ /* 0x000fe200078e00ff */
[----:B------:R-:W-:Y:S02]  /*4410*/  @P1 FSEL R4, R4, -INF , !P5 ;  /* 0xff80000004041808 */ /* 0x000fe40006800000 */
[----:B------:R-:W-:Y:S01]  /*4420*/  @P0 FSEL R10, R10, -INF , !P5 ;  /* 0xff8000000a0a0808 */ /* 0x000fe20006800000 */
[----:B------:R-:W-:Y:S01]  /*4430*/  IMAD.WIDE.U32 R158, R158, -0x2daee0ad, RZ ;  /* 0xd2511f539e9e7825 */ /* 0x000fe200078e00ff */
[----:B------:R-:W-:Y:S02]  /*4440*/  PLOP3.LUT P5, PT, PT, PT, UP0, 0x80, 0x0 ;  /* 0x000000000000781c */ /* 0x000fe40003faf008 */
[----:B------:R-:W-:Y:S01]  /*4450*/  PLOP3.LUT P0, PT, PT, PT, UP0, 0x80, 0x0 ;  /* 0x000000000000781c */ /* 0x000fe20003f0f008 */
[----:B------:R-:W-:Y:S01]  /*4460*/  FFMA.FTZ R5, R166, -UR4, R5 ;  /* 0x80000004a6057c23 */ /* 0x000fe20008010005 */
[C---:B------:R-:W-:Y:S01]  /*4470*/  @P3 IADD3 R109, R117.reuse, 0x10, RZ ;  /* 0x00000010756d3810 */ /* 0x040fe20007ffe0ff */
[----:B------:R-:W-:Y:S01]  /*4480*/  FFMA.FTZ R7, R214, -UR4, R7 ;  /* 0x80000004d6077c23 */ /* 0x000fe20008010007 */
[----:B------:R-:W-:Y:S01]  /*4490*/  PLOP3.LUT P3, PT, PT, PT, UP0, 0x80, 0x0 ;  /* 0x000000000000781c */ /* 0x000fe20003f6f008 */
[----:B------:R-:W-:Y:S01]  /*44a0*/  FFMA.FTZ R9, R162, -UR4, R9 ;  /* 0x80000004a2097c23 */ /* 0x000fe20008010009 */
[----:B------:R-:W-:Y:S01]  /*44b0*/  PLOP3.LUT P1, PT, PT, PT, UP0, 0x80, 0x0 ;  /* 0x000000000000781c */ /* 0x000fe20003f2f008 */
[----:B------:R-:W-:Y:S01]  /*44c0*/  FFMA.FTZ R11, R182, -UR4, R11 ;  /* 0x80000004b60b7c23 */ /* 0x000fe2000801000b */
[----:B------:R-:W-:Y:S01]  /*44d0*/  @P4 IADD3 R0, R117, 0x8, RZ ;  /* 0x0000000875004810 */ /* 0x000fe20007ffe0ff */
[----:B------:R3:W-:Y:S01]  /*44e0*/  I2F R182, R149 ;  /* 0x0000009500b67306 */ /* 0x0007e20000201400 */
[----:B------:R-:W-:Y:S01]  /*44f0*/  @P2 FSEL R5, R5, -INF , !P6 ;  /* 0xff80000005052808 */ /* 0x000fe20007000000 */
[----:B------:R-:W-:Y:S01]  /*4500*/  FFMA.FTZ R12, R167, -UR4, R12 ;  /* 0x80000004a70c7c23 */ /* 0x000fe2000801000c */
[----:B------:R-:W-:Y:S01]  /*4510*/  PLOP3.LUT P2, PT, PT, PT, UP0, 0x80, 0x0 ;  /* 0x000000000000781c */ /* 0x000fe20003f4f008 */
[-C--:B-1----:R-:W-:Y:S01]  /*4520*/  HMMA.16816.F32.BF16 R20, R104, R100.reuse, R20 ;  /* 0x000000646814723c */ /* 0x082fe20000041814 */
[----:B------:R-:W-:Y:S01]  /*4530*/  PLOP3.LUT P4, PT, PT, PT, UP0, 0x80, 0x0 ;  /* 0x000000000000781c */ /* 0x000fe20003f8f008 */
[----:B------:R-:W-:Y:S01]  /*4540*/  FFMA.FTZ R16, R165, -UR4, R16 ;  /* 0x80000004a5107c23 */ /* 0x000fe20008010010 */
[----:B------:R-:W-:Y:S01]  /*4550*/  @P5 ISETP.GE.AND P5, PT, R0, UR5, PT ;  /* 0x0000000500005c0c */ /* 0x000fe2000bfa6270 */
[----:B------:R-:W-:Y:S01]  /*4560*/  FFMA.FTZ R13, R171, -UR4, R13 ;  /* 0x80000004ab0d7c23 */ /* 0x000fe2000801000d */
[----:B------:R-:W-:Y:S01]  /*4570*/  @P0 FSEL R7, R7, -INF , !P6 ;  /* 0xff80000007070808 */ /* 0x000fe20007000000 */
[----:B------:R-:W-:Y:S01]  /*4580*/  FFMA.FTZ R15, R162, -UR4, R15 ;  /* 0x80000004a20f7c23 */ /* 0x000fe2000801000f */
[----:B------:R-:W-:Y:S01]  /*4590*/  PLOP3.LUT P0, PT, PT, PT, UP0, 0x80, 0x0 ;  /* 0x000000000000781c */ /* 0x000fe20003f0f008 */
[C---:B------:R-:W-:Y:S01]  /*45a0*/  HMMA.16816.F32.BF16 R24, R112.reuse, R100, R24 ;  /* 0x000000647018723c */ /* 0x040fe20000041818 */
[----:B------:R-:W-:Y:S02]  /*45b0*/  @P3 FSEL R9, R9, -INF , !P6 ;  /* 0xff80000009093808 */ /* 0x000fe40007000000 */
[----:B------:R-:W-:Y:S01]  /*45c0*/  PLOP3.LUT P3, PT, PT, PT, UP0, 0x80, 0x0 ;  /* 0x000000000000781c */ /* 0x000fe20003f6f008 */
[----:B------:R-:W-:Y:S01]  /*45d0*/  FFMA.FTZ R17, R168, -UR4, R17 ;  /* 0x80000004a8117c23 */ /* 0x000fe20008010011 */
[----:B------:R-:W-:Y:S01]  /*45e0*/  @P1 IADD3 R110, R117, 0x9, RZ ;  /* 0x00000009756e1810 */ /* 0x000fe20007ffe0ff */
[----:B------:R-:W-:Y:S01]  /*45f0*/  FFMA.FTZ R19, R166, -UR4, R19 ;  /* 0x80000004a6137c23 */ /* 0x000fe20008010013 */
[----:B------:R-:W-:Y:S01]  /*4600*/  @P2 FSEL R11, R11, -INF , !P6 ;  /* 0xff8000000b0b2808 */ /* 0x000fe20007000000 */
[-C--:B------:R-:W-:Y:S01]  /*4610*/  HMMA.16816.F32.BF16 R28, R112, R102.reuse, R28 ;  /* 0x00000066701c723c */ /* 0x080fe2000004181c */
[----:B------:R-:W-:Y:S02]  /*4620*/  PLOP3.LUT P6, PT, PT, PT, UP0, 0x80, 0x0 ;  /* 0x000000000000781c */ /* 0x000fe40003fcf008 */
[----:B------:R-:W-:Y:S02]  /*4630*/  @P4 ISETP.GE.AND P4, PT, R110, UR5, PT ;  /* 0x000000056e004c0c */ /* 0x000fe4000bf86270 */
[----:B------:R-:W-:Y:S02]  /*4640*/  @P0 FSEL R12, R12, -INF , !P5 ;  /* 0xff8000000c0c0808 */ /* 0x000fe40006800000 */
[----:B------:R-:W-:Y:S01]  /*4650*/  PLOP3.LUT P0, PT, PT, PT, UP0, 0x80, 0x0 ;  /* 0x000000000000781c */ /* 0x000fe20003f0f008 */
[C---:B------:R-:W-:Y:S01]  /*4660*/  HMMA.16816.F32.BF16 R32, R104.reuse, R102, R32 ;  /* 0x000000666820723c */ /* 0x040fe20000041820 */
[----:B------:R-:W-:Y:S02]  /*4670*/  PLOP3.LUT P2, PT, PT, PT, UP0, 0x80, 0x0 ;  /* 0x000000000000781c */ /* 0x000fe40003f4f008 */
[----:B------:R-:W-:Y:S01]  /*4680*/  PLOP3.LUT P1, PT, PT, PT, UP0, 0x80, 0x0 ;  /* 0x000000000000781c */ /* 0x000fe20003f2f008 */
[----:B------:R-:W-:Y:S01]  /*4690*/  FFMA.FTZ R20, R174, -UR4, R20 ;  /* 0x80000004ae147c23 */ /* 0x000fe20008010014 */
[----:B------:R-:W-:Y:S01]  /*46a0*/  @P3 FSEL R14, R14, -INF , !P5 ;  /* 0xff8000000e0e3808 */ /* 0x000fe20006800000 */
[----:B------:R-:W-:Y:S01]  /*46b0*/  FFMA.FTZ R21, R175, -UR4, R21 ;  /* 0x80000004af157c23 */ /* 0x000fe20008010015 */
[----:B------:R-:W-:Y:S01]  /*46c0*/  PLOP3.LUT P3, PT, PT, PT, UP0, 0x80, 0x0 ;  /* 0x000000000000781c */ /* 0x000fe20003f6f008 */
[----:B------:R-:W-:Y:S01]  /*46d0*/  FFMA.FTZ R25, R172, -UR4, R25 ;  /* 0x80000004ac197c23 */ /* 0x000fe20008010019 */
[----:B------:R-:W-:Y:S02]  /*46e0*/  @P6 FSEL R16, R16, -INF , !P5 ;  /* 0xff80000010106808 */ /* 0x000fe40006800000 */
        /* <DEDUP_REMOVED lines=24> */
[----:B------:R-:W-:Y:S01]  /*4870*/  LOP3.LUT R160, R121, UR22, R178, 0x96, !PT ;  /* 0x0000001679a07c12 */ /* 0x000fe2000f8e96b2 */
[----:B------:R-:W-:Y:S01]  /*4880*/  FFMA.FTZ R30, R173, -UR4, R30 ;  /* 0x80000004ad1e7c23 */ /* 0x000fe2000801001e */
[----:B------:R-:W-:Y:S01]  /*4890*/  LOP3.LUT R157, R157, UR21, R122, 0x96, !PT ;  /* 0x000000159d9d7c12 */ /* 0x000fe2000f8e967a */
[----:B------:R-:W-:Y:S01]  /*48a0*/  IMAD.WIDE.U32 R122, R123, -0x2daee0ad, RZ ;  /* 0xd2511f537b7a7825 */ /* 0x000fe200078e00ff */
[----:B------:R-:W-:Y:S02]  /*48b0*/  @P2 FSEL R19, R19, -INF , !P4 ;  /* 0xff80000013132808 */ /* 0x000fe40006000000 */
[----:B------:R-:W-:Y:S01]  /*48c0*/  PLOP3.LUT P4, PT, PT, PT, UP0, 0x80, 0x0 ;  /* 0x000000000000781c */ /* 0x000fe20003f8f008 */
[----:B------:R-:W-:Y:S01]  /*48d0*/  IMAD.WIDE.U32 R160, R160, -0x2daee0ad, RZ ;  /* 0xd2511f53a0a07825 */ /* 0x000fe200078e00ff */
[----:B------:R-:W-:Y:S02]  /*48e0*/  @P3 IADD3 R101, R117, 0x18, RZ ;  /* 0x0000001875653810 */ /* 0x000fe40007ffe0ff */
[----:B------:R-:W-:Y:S02]  /*48f0*/  PLOP3.LUT P3, PT, PT, PT, UP0, 0x80, 0x0 ;  /* 0x000000000000781c */ /* 0x000fe40003f6f008 */
[----:B------:R-:W-:Y:S02]  /*4900*/  LOP3.LUT R178, R119, UR22, R178, 0x96, !PT ;  /* 0x0000001677b27c12 */ /* 0x000fe4000f8e96b2 */
[--C-:B------:R-:W-:Y:S02]  /*4910*/  LOP3.LUT R121, R121, UR22, R180.reuse, 0x96, !PT ;  /* 0x0000001679797c12 */ /* 0x100fe4000f8e96b4 */
[----:B------:R-:W-:Y:S01]  /*4920*/  LOP3.LUT R119, R119, UR22, R180, 0x96, !PT ;  /* 0x0000001677777c12 */ /* 0x000fe2000f8e96b4 */
[----:B------:R-:W-:Y:S01]  /*4930*/  IMAD.WIDE.U32 R124, R178, -0x2daee0ad, RZ ;  /* 0xd2511f53b27c7825 */ /* 0x000fe200078e00ff */
[--C-:B------:R-:W-:Y:S02]  /*4940*/  LOP3.LUT R180, R159, UR21, R116.reuse, 0x96, !PT ;  /* 0x000000159fb47c12 */ /* 0x100fe4000f8e9674 */
[----:B------:R-:W-:Y:S01]  /*4950*/  LOP3.LUT R159, R123, UR21, R116, 0x96, !PT ;  /* 0x000000157b9f7c12 */ /* 0x000fe2000f8e9674 */
[C---:B-----5:R-:W-:Y:S01]  /*4960*/  FMUL.FTZ R116, R236.reuse, 1.4426950216293334961 ;  /* 0x3fb8aa3bec747820 */ /* 0x060fe20000410000 */
[----:B------:R-:W-:Y:S01]  /*4970*/  FSETP.NEU.FTZ.AND P5, PT, R236, -INF , PT ;  /* 0xff800000ec00780b */ /* 0x000fe20003fbd000 */
[----:B---3--:R-:W-:Y:S01]  /*4980*/  IMAD.WIDE.U32 R148, R121, -0x2daee0ad, RZ ;  /* 0xd2511f5379947825 */ /* 0x008fe200078e00ff */
[----:B------:R-:W-:Y:S02]  /*4990*/  PLOP3.LUT P2, PT, PT, PT, UP0, 0x80, 0x0 ;  /* 0x000000000000781c */ /* 0x000fe40003f4f008 */
[----:B------:R-:W-:Y:S01]  /*49a0*/  LOP3.LUT R184, R161, UR19, R108, 0x96, !PT ;  /* 0x00000013a1b87c12 */ /* 0x000fe2000f8e966c */
[----:B------:R-:W-:Y:S01]  /*49b0*/  IMAD.WIDE.U32 R102, R159, -0x326172a9, RZ ;  /* 0xcd9e8d579f667825 */ /* 0x000fe200078e00ff */
[----:B------:R-:W-:Y:S01]  /*49c0*/  FSEL R116, R116, RZ, P5 ;  /* 0x000000ff74747208 */ /* 0x000fe20002800000 */
[----:B------:R1:W3:Y:S01]  /*49d0*/  I2F R161, R127 ;  /* 0x0000007f00a17306 */ /* 0x0002e20000201400 */
        /* <DEDUP_REMOVED lines=9> */
[C---:B------:R-:W-:Y:S01]  /*4a70*/  @P4 IADD3 R109, R117.reuse, 0x21, RZ ;  /* 0x00000021756d4810 */ /* 0x040fe20007ffe0ff */
[----:B------:R-:W2:Y:S01]  /*4a80*/  MUFU.EX2 R203, R4 ;  /* 0x0000000400cb7308 */ /* 0x000ea20000000800 */
[----:B------:R-:W-:Y:S02]  /*4a90*/  PLOP3.LUT P4, PT, PT, PT, UP0, 0x80, 0x0 ;  /* 0x000000000000781c */ /* 0x000fe40003f8f008 */
[----:B------:R-:W-:Y:S02]  /*4aa0*/  @P3 FSEL R24, R24, -INF , !P1 ;  /* 0xff80000018183808 */ /* 0x000fe40004800000 */
[----:B------:R-:W-:Y:S02]  /*4ab0*/  PLOP3.LUT P3, PT, PT, PT, UP0, 0x80, 0x0 ;  /* 0x000000000000781c */ /* 0x000fe40003f6f008 */
[----:B------:R-:W-:Y:S02]  /*4ac0*/  @P2 IADD3 R0, R117, 0x20, RZ ;  /* 0x0000002075002810 */ /* 0x000fe40007ffe0ff */
[----:B------:R-:W-:Y:S01]  /*4ad0*/  PLOP3.LUT P2, PT, PT, PT, UP0, 0x80, 0x0 ;  /* 0x000000000000781c */ /* 0x000fe20003f4f008 */
[----:B------:R2:W-:Y:S01]  /*4ae0*/  MUFU.EX2 R200, R5 ;  /* 0x0000000500c87308 */ /* 0x0005e20000000800 */
[----:B------:R-:W-:Y:S01]  /*4af0*/  @P5 FSEL R20, R20, -INF , !P1 ;  /* 0xff80000014145808 */ /* 0x000fe20004800000 */
[----:B-1----:R-:W-:Y:S01]  /*4b00*/  IMAD.WIDE.U32 R126, R119, -0x2daee0ad, RZ ;  /* 0xd2511f53777e7825 */ /* 0x002fe200078e00ff */
[----:B------:R-:W-:Y:S02]  /*4b10*/  PLOP3.LUT P5, PT, PT, PT, UP0, 0x80, 0x0 ;  /* 0x000000000000781c */ /* 0x000fe40003faf008 */
[----:B------:R-:W-:Y:S01]  /*4b20*/  @P6 ISETP.GE.AND P6, PT, R100, UR5, PT ;  /* 0x0000000564006c0c */ /* 0x000fe2000bfc6270 */
[----:B------:R-:W-:Y:S01]  /*4b30*/  FMUL.FTZ R100, R234, 1.4426950216293334961 ;  /* 0x3fb8aa3bea647820 */ /* 0x000fe20000410000 */
[----:B------:R-:W-:Y:S01]  /*4b40*/  @P0 FSEL R26, R26, -INF , !P1 ;  /* 0xff8000001a1a0808 */ /* 0x000fe20004800000 */
[----:B------:R-:W-:Y:S01]  /*4b50*/  FFMA.FTZ R20, R20, c[0x0][0x23c], -R116 ;  /* 0x00008f0014147a23 */ /* 0x000fe20000010874 */
[----:B------:R-:W-:Y:S01]  /*4b60*/  FSETP.NEU.FTZ.AND P0, PT, R234, -INF , PT ;  /* 0xff800000ea00780b */ /* 0x000fe20003f1d000 */
[----:B------:R-:W-:Y:S01]  /*4b70*/  MUFU.EX2 R194, R16 ;  /* 0x0000001000c27308 */ /* 0x000fe20000000800 */
[----:B------:R-:W-:Y:S02]  /*4b80*/  @P4 ISETP.GE.AND P4, PT, R108, UR5, PT ;  /* 0x000000056c004c0c */ /* 0x000fe4000bf86270 */
[----:B------:R-:W-:Y:S02]  /*4b90*/  @P3 ISETP.GE.AND P3, PT, R109, UR5, PT ;  /* 0x000000056d003c0c */ /* 0x000fe4000bf66270 */
[----:B------:R-:W-:Y:S01]  /*4ba0*/  FSEL R100, R100, RZ, P0 ;  /* 0x000000ff64647208 */ /* 0x000fe20000000000 */
[----:B------:R-:W1:Y:S01]  /*4bb0*/  LDSM.16.M88.4 R108, [R129+0x6800] ;  /* 0x00680000816c783b */ /* 0x000e620000000200 */
        /* <DEDUP_REMOVED lines=20> */
[----:B--2---:R-:W-:Y:S01]  /*4d00*/  IMAD.WIDE.U32 R4, R179, -0x326172a9, RZ ;  /* 0xcd9e8d57b3047825 */ /* 0x004fe200078e00ff */
[----:B------:R-:W-:Y:S01]  /*4d10*/  LOP3.LUT R158, R125, UR19, R158, 0x96, !PT ;  /* 0x000000137d9e7c12 */ /* 0x000fe2000f8e969e */
[----:B------:R-:W-:Y:S01]  /*4d20*/  MUFU.EX2 R201, R12 ;  /* 0x0000000c00c97308 */ /* 0x000fe20000000800 */
[----:B------:R-:W-:Y:S01]  /*4d30*/  LOP3.LUT R156, R149, UR19, R156, 0x96, !PT ;  /* 0x00000013959c7c12 */ /* 0x000fe2000f8e969c */
[----:B------:R-:W-:Y:S01]  /*4d40*/  IMAD.WIDE.U32 R122, R157, -0x326172a9, RZ ;  /* 0xcd9e8d579d7a7825 */ /* 0x000fe200078e00ff */
[----:B------:R-:W-:Y:S03]  /*4d50*/  LOP3.LUT R125, R5, UR20, R120, 0x96, !PT ;  /* 0x00000014057d7c12 */ /* 0x000fe6000f8e9678 */
[----:B------:R-:W-:Y:S01]  /*4d60*/  @P1 FSEL R23, R23, -INF , !P6 ;  /* 0xff80000017171808 */ /* 0x000fe20007000000 */
[--C-:B------:R-:W-:Y:S01]  /*4d70*/  FFMA.FTZ R10, R10, c[0x0][0x23c], -R0.reuse ;  /* 0x00008f000a0a7a23 */ /* 0x100fe20000010800 */
[----:B------:R-:W-:Y:S01]  /*4d80*/  PLOP3.LUT P1, PT, PT, PT, UP0, 0x80, 0x0 ;  /* 0x000000000000781c */ /* 0x000fe20003f2f008 */
[----:B------:R-:W-:Y:S01]  /*4d90*/  FFMA.FTZ R11, R11, c[0x0][0x23c], -R0 ;  /* 0x00008f000b0b7a23 */ /* 0x000fe20000010800 */
[----:B------:R-:W-:Y:S01]  /*4da0*/  @P0 FSEL R25, R25, -INF , !P6 ;  /* 0xff80000019190808 */ /* 0x000fe20007000000 */
[----:B------:R2:W-:Y:S01]  /*4db0*/  MUFU.EX2 R199, R13 ;  /* 0x0000000d00c77308 */ /* 0x0005e20000000800 */
[----:B------:R-:W-:Y:S01]  /*4dc0*/  PLOP3.LUT P0, PT, PT, PT, UP0, 0x80, 0x0 ;  /* 0x000000000000781c */ /* 0x000fe20003f0f008 */
[--C-:B------:R-:W-:Y:S01]  /*4dd0*/  FFMA.FTZ R18, R18, c[0x0][0x23c], -R101.reuse ;  /* 0x00008f0012127a23 */ /* 0x100fe20000010865 */
[----:B------:R-:W-:Y:S01]  /*4de0*/  LOP3.LUT R123, R123, UR20, R120, 0x96, !PT ;  /* 0x000000147b7b7c12 */ /* 0x000fe2000f8e9678 */
[----:B------:R-:W-:Y:S01]  /*4df0*/  IMAD.WIDE.U32 R120, R180, -0x326172a9, RZ ;  /* 0xcd9e8d57b4787825 */ /* 0x000fe200078e00ff */
[-C--:B-1----:R-:W-:Y:S03]  /*4e00*/  HMMA.16816.F32.BF16 R36, R104, R108.reuse, R36 ;  /* 0x0000006c6824723c */ /* 0x082fe60000041824 */
[--C-:B------:R-:W-:Y:S01]  /*4e10*/  FFMA.FTZ R19, R19, c[0x0][0x23c], -R101.reuse ;  /* 0x00008f0013137a23 */ /* 0x100fe20000010865 */
[----:B------:R-:W-:Y:S01]  /*4e20*/  LOP3.LUT R119, R121, UR20, R118, 0x96, !PT ;  /* 0x0000001479777c12 */ /* 0x000fe2000f8e9676 */
[----:B------:R-:W-:Y:S01]  /*4e30*/  MUFU.EX2 R187, R20 ;  /* 0x0000001400bb7308 */ /* 0x000fe20000000800 */
[----:B------:R-:W-:Y:S01]  /*4e40*/  @P1 FSEL R27, R27, -INF , !P6 ;  /* 0xff8000001b1b1808 */ /* 0x000fe20007000000 */
[----:B------:R-:W-:Y:S01]  /*4e50*/  FFMA.FTZ R15, R15, c[0x0][0x23c], -R0 ;  /* 0x00008f000f0f7a23 */ /* 0x000fe20000010800 */
[----:B------:R-:W-:Y:S01]  /*4e60*/  PLOP3.LUT P1, PT, PT, PT, UP0, 0x80, 0x0 ;  /* 0x000000000000781c */ /* 0x000fe20003f2f008 */
[C---:B------:R-:W-:Y:S01]  /*4e70*/  HMMA.16816.F32.BF16 R40, R112.reuse, R108, R40 ;  /* 0x0000006c7028723c */ /* 0x040fe20000041828 */
[----:B------:R-:W-:Y:S02]  /*4e80*/  PLOP3.LUT P6, PT, PT, PT, UP0, 0x80, 0x0 ;  /* 0x000000000000781c */ /* 0x000fe40003fcf008 */
[----:B------:R-:W-:Y:S01]  /*4e90*/  @P0 FSEL R28, R28, -INF , !P2 ;  /* 0xff8000001c1c0808 */ /* 0x000fe20005000000 */
[--C-:B------:R-:W-:Y:S01]  /*4ea0*/  FFMA.FTZ R22, R22, c[0x0][0x23c], -R101.reuse ;  /* 0x00008f0016167a23 */ /* 0x100fe20000010865 */
[----:B------:R-:W-:Y:S01]  /*4eb0*/  PLOP3.LUT P0, PT, PT, PT, UP0, 0x80, 0x0 ;  /* 0x000000000000781c */ /* 0x000fe20003f0f008 */
[----:B------:R-:W-:Y:S01]  /*4ec0*/  FFMA.FTZ R24, R24, c[0x0][0x23c], -R100 ;  /* 0x00008f0018187a23 */ /* 0x000fe20000010864 */
[----:B------:R-:W-:Y:S01]  /*4ed0*/  LOP3.LUT R121, R103, UR20, R118, 0x96, !PT ;  /* 0x0000001467797c12 */ /* 0x000fe2000f8e9676 */
[-C--:B------:R-:W-:Y:S01]  /*4ee0*/  HMMA.16816.F32.BF16 R44, R112, R110.reuse, R44 ;  /* 0x0000006e702c723c */ /* 0x080fe2000004182c */
[----:B------:R-:W-:Y:S01]  /*4ef0*/  FFMA.FTZ R25, R25, c[0x0][0x23c], -R100 ;  /* 0x00008f0019197a23 */ /* 0x000fe20000010864 */
[----:B------:R1:W1:Y:S02]  /*4f00*/  MUFU.EX2 R202, R7 ;  /* 0x0000000700ca7308 */ /* 0x0002640000000800 */
[----:B------:R-:W-:Y:S01]  /*4f10*/  @P1 FSEL R30, R30, -INF , !P2 ;  /* 0xff8000001e1e1808 */ /* 0x000fe20005000000 */
[----:B--2---:R-:W-:Y:S01]  /*4f20*/  IMAD.WIDE.U32 R12, R125, -0x2daee0ad, RZ ;  /* 0xd2511f537d0c7825 */ /* 0x004fe200078e00ff */
[----:B------:R-:W-:Y:S02]  /*4f30*/  PLOP3.LUT P1, PT, PT, PT, UP0, 0x80, 0x0 ;  /* 0x000000000000781c */ /* 0x000fe40003f2f008 */
[----:B------:R-:W-:Y:S01]  /*4f40*/  @P6 FSEL R32, R32, -INF , !P2 ;  /* 0xff80000020206808 */ /* 0x000fe20005000000 */
[C---:B------:R-:W-:Y:S01]  /*4f50*/  HMMA.16816.F32.BF16 R48, R104.reuse, R110, R48 ;  /* 0x0000006e6830723c */ /* 0x040fe20000041830 */
[----:B------:R-:W-:Y:S02]  /*4f60*/  PLOP3.LUT P6, PT, PT, PT, UP0, 0x80, 0x0 ;  /* 0x000000000000781c */ /* 0x000fe40003fcf008 */
[----:B------:R-:W-:Y:S01]  /*4f70*/  @P0 FSEL R34, R34, -INF , !P2 ;  /* 0xff80000022220808 */ /* 0x000fe20005000000 */
[----:B------:R-:W-:Y:S01]  /*4f80*/  FFMA.FTZ R32, R32, c[0x0][0x23c], -R116 ;  /* 0x00008f0020207a23 */ /* 0x000fe20000010874 */
[----:B------:R-:W-:Y:S01]  /*4f90*/  PLOP3.LUT P2, PT, PT, PT, UP0, 0x80, 0x0 ;  /* 0x000000000000781c */ /* 0x000fe20003f4f008 */
[----:B------:R-:W-:Y:S01]  /*4fa0*/  IMAD.WIDE.U32 R108, R156, -0x326172a9, RZ ;  /* 0xcd9e8d579c6c7825 */ /* 0x000fe200078e00ff */
[----:B------:R-:W-:Y:S01]  /*4fb0*/  PLOP3.LUT P0, PT, PT, PT, UP0, 0x80, 0x0 ;  /* 0x000000000000781c */ /* 0x000fe20003f0f008 */
[----:B------:R-:W-:Y:S04]  /*4fc0*/  MUFU.EX2 R174, R32 ;  /* 0x0000002000ae7308 */ /* 0x000fe80000000800 */
[----:B------:R-:W-:Y:S01]  /*4fd0*/  @P1 FSEL R29, R29, -INF , !P4 ;  /* 0xff8000001d1d1808 */ /* 0x000fe20006000000 */
[----:B------:R-:W-:Y:S01]  /*4fe0*/  FFMA.FTZ R34, R34, c[0x0][0x23c], -R101 ;  /* 0x00008f0022227a23 */ /* 0x000fe20000010865 */
[----:B------:R-:W-:Y:S01]  /*4ff0*/  @P6 FSEL R31, R31, -INF , !P4 ;  /* 0xff8000001f1f6808 */ /* 0x000fe20006000000 */
[----:B------:R-:W-:Y:S01]  /*5000*/  FFMA.FTZ R43, R176, -UR4, R43 ;  /* 0x80000004b02b7c23 */ /* 0x000fe2000801002b */
[----:B------:R-:W-:Y:S01]  /*5010*/  PLOP3.LUT P1, PT, PT, PT, UP0, 0x80, 0x0 ;  /* 0x000000000000781c */ /* 0x000fe20003f2f008 */
[--C-:B------:R-:W-:Y:S01]  /*5020*/  FFMA.FTZ R23, R23, c[0x0][0x23c], -R101.reuse ;  /* 0x00008f0017177a23 */ /* 0x100fe20000010865 */
[----:B------:R-:W-:Y:S01]  /*5030*/  @P2 FSEL R33, R33, -INF , !P4 ;  /* 0xff80000021212808 */ /* 0x000fe20006000000 */
[----:B------:R-:W-:Y:S01]  /*5040*/  MUFU.EX2 R178, R34 ;  /* 0x0000002200b27308 */ /* 0x000fe20000000800 */
[----:B------:R-:W-:Y:S01]  /*5050*/  PLOP3.LUT P2, PT, PT, PT, UP0, 0x80, 0x0 ;  /* 0x000000000000781c */ /* 0x000fe20003f4f008 */
[----:B------:R-:W-:Y:S01]  /*5060*/  FFMA.FTZ R26, R26, c[0x0][0x23c], -R0 ;  /* 0x00008f001a1a7a23 */ /* 0x000fe20000010800 */
[----:B------:R-:W-:Y:S01]  /*5070*/  @P0 FSEL R35, R35, -INF , !P4 ;  /* 0xff80000023230808 */ /* 0x000fe20006000000 */
[----:B------:R-:W-:Y:S01]  /*5080*/  FFMA.FTZ R33, R33, c[0x0][0x23c], -R116 ;  /* 0x00008f0021217a23 */ /* 0x000fe20000010874 */
[----:B------:R-:W-:Y:S01]  /*5090*/  PLOP3.LUT P4, PT, PT, PT, UP0, 0x80, 0x0 ;  /* 0x000000000000781c */ /* 0x000fe20003f8f008 */
[----:B------:R-:W-:Y:S01]  /*50a0*/  FFMA.FTZ R48, R147, -UR4, R48 ;  /* 0x8000000493307c23 */ /* 0x000fe20008010030 */
[----:B------:R-:W-:Y:S01]  /*50b0*/  PLOP3.LUT P6, PT, PT, PT, UP0, 0x80, 0x0 ;  /* 0x000000000000781c */ /* 0x000fe20003fcf008 */
[----:B------:R-:W-:Y:S01]  /*50c0*/  FFMA.FTZ R40, R155, -UR4, R40 ;  /* 0x800000049b287c23 */ /* 0x000fe20008010028 */
[----:B------:R-:W-:Y:S01]  /*50d0*/  PLOP3.LUT P0, PT, PT, PT, UP0, 0x80, 0x0 ;  /* 0x000000000000781c */ /* 0x000fe20003f0f008 */
[----:B------:R-:W-:Y:S01]  /*50e0*/  FFMA.FTZ R42, R177, -UR4, R42 ;  /* 0x80000004b12a7c23 */ /* 0x000fe2000801002a */
[----:B------:R-:W-:Y:S01]  /*50f0*/  LOP3.LUT R122, R109, UR18, R122, 0x96, !PT ;  /* 0x000000126d7a7c12 */ /* 0x000fe2000f8e967a */
[----:B------:R2:W1:Y:S01]  /*5100*/  MUFU.EX2 R204, R6 ;  /* 0x0000000600cc7308 */ /* 0x0004620000000800 */
[----:B------:R-:W-:Y:S01]  /*5110*/  FFMA.FTZ R35, R35, c[0x0][0x23c], -R101 ;  /* 0x00008f0023237a23 */ /* 0x000fe20000010865 */
[----:B------:R-:W-:Y:S01]  /*5120*/  @P2 FSEL R40, R40, -INF , !P5 ;  /* 0xff80000028282808 */ /* 0x000fe20006800000 */
[----:B------:R-:W-:Y:S01]  /*5130*/  FFMA.FTZ R28, R28, c[0x0][0x23c], -R100 ;  /* 0x00008f001c1c7a23 */ /* 0x000fe20000010864 */
[----:B------:R-:W-:Y:S01]  /*5140*/  PLOP3.LUT P2, PT, PT, PT, UP0, 0x80, 0x0 ;  /* 0x000000000000781c */ /* 0x000fe20003f4f008 */
[----:B------:R-:W-:Y:S01]  /*5150*/  FFMA.FTZ R27, R27, c[0x0][0x23c], -R0 ;  /* 0x00008f001b1b7a23 */ /* 0x000fe20000010800 */
[----:B------:R-:W-:Y:S01]  /*5160*/  @P4 FSEL R42, R42, -INF , !P5 ;  /* 0xff8000002a2a4808 */ /* 0x000fe20006800000 */
[----:B------:R-:W-:Y:S01]  /*5170*/  FFMA.FTZ R29, R29, c[0x0][0x23c], -R100 ;  /* 0x00008f001d1d7a23 */ /* 0x000fe20000010864 */
[----:B------:R-:W-:Y:S01]  /*5180*/  PLOP3.LUT P4, PT, PT, PT, UP0, 0x80, 0x0 ;  /* 0x000000000000781c */ /* 0x000fe20003f8f008 */
[----:B------:R-:W-:Y:S01]  /*5190*/  FFMA.FTZ R38, R170, -UR4, R38 ;  /* 0x80000004aa267c23 */ /* 0x000fe20008010026 */
[----:B------:R-:W-:Y:S01]  /*51a0*/  MUFU.EX2 R172, R33 ;  /* 0x0000002100ac7308 */ /* 0x000fe20000000800 */
[----:B------:R-:W-:Y:S02]  /*51b0*/  FFMA.FTZ R36, R183, -UR4, R36 ;  /* 0x80000004b7247c23 */ /* 0x000fe40008010024 */
[----:B------:R-:W-:Y:S01]  /*51c0*/  FFMA.FTZ R37, R191, -UR4, R37 ;  /* 0x80000004bf257c23 */ /* 0x000fe20008010025 */
[----:B------:R-:W-:Y:S01]  /*51d0*/  @P6 FSEL R38, R38, -INF , !P5 ;  /* 0xff80000026266808 */ /* 0x000fe20006800000 */
[--C-:B------:R-:W-:Y:S01]  /*51e0*/  FFMA.FTZ R30, R30, c[0x0][0x23c], -R0.reuse ;  /* 0x00008f001e1e7a23 */ /* 0x100fe20000010800 */
[----:B------:R-:W-:Y:S01]  /*51f0*/  @P1 FSEL R36, R36, -INF , !P5 ;  /* 0xff80000024241808 */ /* 0x000fe20006800000 */
[----:B------:R-:W-:Y:S01]  /*5200*/  FFMA.FTZ R31, R31, c[0x0][0x23c], -R0 ;  /* 0x00008f001f1f7a23 */ /* 0x000fe20000010800 */
[----:B------:R-:W-:Y:S01]  /*5210*/  PLOP3.LUT P1, PT, PT, PT, UP0, 0x80, 0x0 ;  /* 0x000000000000781c */ /* 0x000fe20003f2f008 */
[----:B------:R-:W-:Y:S01]  /*5220*/  FFMA.FTZ R38, R38, c[0x0][0x23c], -R101 ;  /* 0x00008f0026267a23 */ /* 0x000fe20000010865 */
[----:B------:R-:W-:Y:S01]  /*5230*/  PLOP3.LUT P6, PT, PT, PT, UP0, 0x80, 0x0 ;  /* 0x000000000000781c */ /* 0x000fe20003fcf008 */
[----:B------:R-:W-:Y:S01]  /*5240*/  MUFU.EX2 R176, R35 ;  /* 0x0000002300b07308 */ /* 0x000fe20000000800 */
[----:B------:R-:W-:Y:S01]  /*5250*/  @P0 FSEL R37, R37, -INF , !P3 ;  /* 0xff80000025250808 */ /* 0x000fe20005800000 */
[----:B------:R-:W-:Y:S01]  /*5260*/  FFMA.FTZ R36, R36, c[0x0][0x23c], -R116 ;  /* 0x00008f0024247a23 */ /* 0x000fe20000010874 */
[----:B------:R-:W-:Y:S01]  /*5270*/  PLOP3.LUT P0, PT, PT, PT, UP0, 0x80, 0x0 ;  /* 0x000000000000781c */ /* 0x000fe20003f0f008 */
[----:B------:R-:W-:Y:S01]  /*5280*/  FFMA.FTZ R40, R40, c[0x0][0x23c], -R100 ;  /* 0x00008f0028287a23 */ /* 0x000fe20000010864 */
[----:B------:R-:W-:Y:S01]  /*5290*/  @P2 FSEL R43, R43, -INF , !P3 ;  /* 0xff8000002b2b2808 */ /* 0x000fe20005800000 */
[----:B------:R-:W-:Y:S01]  /*52a0*/  FFMA.FTZ R37, R37, c[0x0][0x23c], -R116 ;  /* 0x00008f0025257a23 */ /* 0x000fe20000010874 */
[----:B------:R-:W-:Y:S01]  /*52b0*/  PLOP3.LUT P2, PT, PT, PT, UP0, 0x80, 0x0 ;  /* 0x000000000000781c */ /* 0x000fe20003f4f008 */
[--C-:B------:R-:W-:Y:S01]  /*52c0*/  FFMA.FTZ R42, R42, c[0x0][0x23c], -R0.reuse ;  /* 0x00008f002a2a7a23 */ /* 0x100fe20000010800 */
[----:B-1----:R-:W-:Y:S01]  /*52d0*/  @P4 IADD3 R7, R117, 0x28, RZ ;  /* 0x0000002875074810 */ /* 0x002fe20007ffe0ff */
[----:B------:R1:W-:Y:S01]  /*52e0*/  MUFU.EX2 R207, R14 ;  /* 0x0000000e00cf7308 */ /* 0x0003e20000000800 */
[----:B------:R-:W-:Y:S01]  /*52f0*/  PLOP3.LUT P4, PT, PT, PT, UP0, 0x80, 0x0 ;  /* 0x000000000000781c */ /* 0x000fe20003f8f008 */
[----:B------:R-:W-:Y:S01]  /*5300*/  FFMA.FTZ R39, R169, -UR4, R39 ;  /* 0x80000004a9277c23 */ /* 0x000fe20008010027 */
[----:B------:R-:W-:Y:S01]  /*5310*/  PLOP3.LUT P5, PT, PT, PT, UP0, 0x80, 0x0 ;  /* 0x000000000000781c */ /* 0x000fe20003faf008 */
[----:B------:R-:W-:Y:S02]  /*5320*/  FFMA.FTZ R41, R181, -UR4, R41 ;  /* 0x80000004b5297c23 */ /* 0x000fe40008010029 */
[----:B--2---:R-:W-:Y:S01]  /*5330*/  @P0 IADD3 R6, R117, 0x30, RZ ;  /* 0x0000003075060810 */ /* 0x004fe20007ffe0ff */
[----:B------:R-:W-:Y:S01]  /*5340*/  FFMA.FTZ R43, R43, c[0x0][0x23c], -R0 ;  /* 0x00008f002b2b7a23 */ /* 0x000fe20000010800 */
[----:B------:R-:W-:Y:S01]  /*5350*/  @P1 FSEL R39, R39, -INF , !P3 ;  /* 0xff80000027271808 */ /* 0x000fe20005800000 */
[----:B------:R-:W-:Y:S01]  /*5360*/  FFMA.FTZ R46, R155, -UR4, R46 ;  /* 0x800000049b2e7c23 */ /* 0x000fe2000801002e */
[----:B------:R-:W-:Y:S01]  /*5370*/  @P6 FSEL R41, R41, -INF , !P3 ;  /* 0xff80000029296808 */ /* 0x000fe20005800000 */
[----:B------:R2:W-:Y:S01]  /*5380*/  MUFU.EX2 R205, R8 ;  /* 0x0000000800cd7308 */ /* 0x0005e20000000800 */
[----:B------:R-:W-:Y:S01]  /*5390*/  PLOP3.LUT P3, PT, PT, PT, UP0, 0x80, 0x0 ;  /* 0x000000000000781c */ /* 0x000fe20003f6f008 */
[----:B------:R-:W-:Y:S01]  /*53a0*/  FFMA.FTZ R39, R39, c[0x0][0x23c], -R101 ;  /* 0x00008f0027277a23 */ /* 0x000fe20000010865 */
[----:B------:R-:W-:Y:S01]  /*53b0*/  @P2 ISETP.GE.AND P2, PT, R7, UR5, PT ;  /* 0x0000000507002c0c */ /* 0x000fe2000bf46270 */
[----:B------:R-:W-:Y:S01]  /*53c0*/  FFMA.FTZ R41, R41, c[0x0][0x23c], -R100 ;  /* 0x00008f0029297a23 */ /* 0x000fe20000010864 */
[----:B------:R-:W-:Y:S01]  /*53d0*/  @P4 ISETP.GE.AND P4, PT, R6, UR5, PT ;  /* 0x0000000506004c0c */ /* 0x000fe2000bf86270 */
[----:B------:R-:W-:Y:S01]  /*53e0*/  IMAD.WIDE.U32 R6, R184, -0x326172a9, RZ ;  /* 0xcd9e8d57b8067825 */ /* 0x000fe200078e00ff */
[----:B------:R-:W-:Y:S02]  /*53f0*/  @P5 IADD3 R5, R117, 0x29, RZ ;  /* 0x0000002975055810 */ /* 0x000fe40007ffe0ff */
[----:B------:R-:W-:Y:S01]  /*5400*/  PLOP3.LUT P1, PT, PT, PT, UP0, 0x80, 0x0 ;  /* 0x000000000000781c */ /* 0x000fe20003f2f008 */
[----:B------:R4:W4:Y:S01]  /*5410*/  MUFU.EX2 R208, R9 ;  /* 0x0000000900d07308 */ /* 0x0009220000000800 */
[----:B------:R-:W-:Y:S01]  /*5420*/  PLOP3.LUT P6, PT, PT, PT, UP0, 0x80, 0x0 ;  /* 0x000000000000781c */ /* 0x000fe20003fcf008 */
[----:B------:R-:W-:Y:S01]  /*5430*/  FFMA.FTZ R50, R183, -UR4, R50 ;  /* 0x80000004b7327c23 */ /* 0x000fe20008010032 */
[----:B------:R-:W-:Y:S01]  /*5440*/  PLOP3.LUT P0, PT, PT, PT, UP0, 0x80, 0x0 ;  /* 0x000000000000781c */ /* 0x000fe20003f0f008 */
[----:B---3--:R-:W-:Y:S01]  /*5450*/  FFMA.FTZ R49, R161, -UR4, R49 ;  /* 0x80000004a1317c23 */ /* 0x008fe20008010031 */
[----:B------:R-:W-:Y:S01]  /*5460*/  @P3 ISETP.GE.AND P3, PT, R5, UR5, PT ;  /* 0x0000000505003c0c */ /* 0x000fe2000bf66270 */
[----:B------:R-:W-:Y:S01]  /*5470*/  FFMA.FTZ R51, R191, -UR4, R51 ;  /* 0x80000004bf337c23 */ /* 0x000fe20008010033 */
[----:B------:R-:W-:Y:S01]  /*5480*/  LOP3.LUT R103, R7, UR18, R4, 0x96, !PT ;  /* 0x0000001207677c12 */ /* 0x000fe2000f8e9604 */
[----:B------:R-:W-:Y:S01]  /*5490*/  IMAD.WIDE.U32 R4, R158, -0x326172a9, RZ ;  /* 0xcd9e8d579e047825 */ /* 0x000fe200078e00ff */
[----:B------:R-:W-:Y:S01]  /*54a0*/  PLOP3.LUT P5, PT, PT, PT, UP0, 0x80, 0x0 ;  /* 0x000000000000781c */ /* 0x000fe20003faf008 */
[----:B------:R3:W-:Y:S02]  /*54b0*/  MUFU.EX2 R193, R17 ;  /* 0x0000001100c17308 */ /* 0x0007e40000000800 */
[----:B------:R-:W-:Y:S01]  /*54c0*/  FFMA.FTZ R44, R188, -UR4, R44 ;  /* 0x80000004bc2c7c23 */ /* 0x000fe2000801002c */
[----:B-1----:R-:W-:Y:S01]  /*54d0*/  LOP3.LUT R14, R5, UR18, R120, 0x96, !PT ;  /* 0x00000012050e7c12 */ /* 0x002fe2000f8e9678 */
[----:B------:R-:W-:Y:S01]  /*54e0*/  FFMA.FTZ R5, R21, c[0x0][0x23c], -R116 ;  /* 0x00008f0015057a23 */ /* 0x000fe20000010874 */
[----:B--2---:R-:W-:Y:S01]  /*54f0*/  @P1 IADD3 R8, R117, 0x31, RZ ;  /* 0x0000003175081810 */ /* 0x004fe20007ffe0ff */
[----:B------:R-:W-:Y:S01]  /*5500*/  FFMA.FTZ R45, R211, -UR4, R45 ;  /* 0x80000004d32d7c23 */ /* 0x000fe2000801002d */
[----:B------:R-:W-:Y:S01]  /*5510*/  PLOP3.LUT P1, PT, PT, PT, UP0, 0x80, 0x0 ;  /* 0x000000000000781c */ /* 0x000fe20003f2f008 */
[----:B------:R-:W-:Y:S02]  /*5520*/  FFMA.FTZ R47, R181, -UR4, R47 ;  /* 0x80000004b52f7c23 */ /* 0x000fe4000801002f */
[----:B------:R1:W-:Y:S02]  /*5530*/  MUFU.EX2 R210, R10 ;  /* 0x0000000a00d27308 */ /* 0x0003e40000000800 */
[----:B------:R-:W-:Y:S02]  /*5540*/  @P5 ISETP.GE.AND P5, PT, R8, UR5, PT ;  /* 0x0000000508005c0c */ /* 0x000fe4000bfa6270 */
[C---:B----4-:R-:W-:Y:S02]  /*5550*/  @P6 IADD3 R9, R117.reuse, 0x38, RZ ;  /* 0x0000003875096810 */ /* 0x050fe40007ffe0ff */
[----:B------:R-:W-:Y:S02]  /*5560*/  @P0 IADD3 R117, R117, 0x39, RZ ;  /* 0x0000003975750810 */ /* 0x000fe40007ffe0ff */
[----:B------:R-:W-:Y:S02]  /*5570*/  PLOP3.LUT P0, PT, PT, PT, UP0, 0x80, 0x0 ;  /* 0x000000000000781c */ /* 0x000fe40003f0f008 */
[----:B------:R-:W-:Y:S01]  /*5580*/  @P1 ISETP.GE.AND P1, PT, R9, UR5, PT ;  /* 0x0000000509001c0c */ /* 0x000fe2000bf26270 */
[----:B------:R2:W4:Y:S01]  /*5590*/  MUFU.EX2 R209, R11 ;  /* 0x0000000b00d17308 */ /* 0x0005220000000800 */
[----:B------:R-:W-:Y:S01]  /*55a0*/  PLOP3.LUT P6, PT, PT, PT, UP0, 0x80, 0x0 ;  /* 0x000000000000781c */ /* 0x000fe20003fcf008 */
[----:B------:R-:W-:Y:S04]  /*55b0*/  IMAD.WIDE.U32 R8, R121, -0x2daee0ad, RZ ;  /* 0xd2511f5379087825 */ /* 0x000fe800078e00ff */
[----:B---3--:R-:W-:Y:S04]  /*55c0*/  IMAD.WIDE.U32 R16, R119, -0x2daee0ad, RZ ;  /* 0xd2511f5377107825 */ /* 0x008fe800078e00ff */
[----:B------:R-:W-:Y:S01]  /*55d0*/  @P0 FSEL R44, R44, -INF , !P2 ;  /* 0xff8000002c2c0808 */ /* 0x000fe20005000000 */
[----:B------:R-:W-:Y:S01]  /*55e0*/  MUFU.EX2 R198, R18 ;  /* 0x0000001200c67308 */ /* 0x000fe20000000800 */
[----:B------:R-:W-:Y:S01]  /*55f0*/  LOP3.LUT R124, R17, UR17, R124, 0x96, !PT ;  /* 0x00000011117c7c12 */ /* 0x000fe2000f8e967c */
[----:B------:R-:W-:Y:S01]  /*5600*/  IMAD.WIDE.U32 R118, R127, -0x326172a9, RZ ;  /* 0xcd9e8d577f767825 */ /* 0x000fe200078e00ff */
[----:B-1----:R-:W-:Y:S02]  /*5610*/  LOP3.LUT R10, R13, UR17, R160, 0x96, !PT ;  /* 0x000000110d0a7c12 */ /* 0x002fe4000f8e96a0 */
[----:B------:R-:W-:Y:S01]  /*5620*/  PLOP3.LUT P0, PT, PT, PT, UP0, 0x80, 0x0 ;  /* 0x000000000000781c */ /* 0x000fe20003f0f008 */
[----:B------:R-:W-:Y:S01]  /*5630*/  IMAD.WIDE.U32 R20, R124, -0x326172a9, RZ ;  /* 0xcd9e8d577c147825 */ /* 0x000fe200078e00ff */
[----:B------:R-:W-:Y:S02]  /*5640*/  LOP3.LUT R7, R119, UR18, R102, 0x96, !PT ;  /* 0x0000001277077c12 */ /* 0x000fe4000f8e9666 */
[----:B------:R-:W-:Y:S01]  /*5650*/  @P6 ISETP.GE.AND P6, PT, R117, UR5, PT ;  /* 0x0000000575006c0c */ /* 0x000fe2000bfc6270 */
[----:B------:R1:W-:Y:S01]  /*5660*/  MUFU.EX2 R196, R19 ;  /* 0x0000001300c47308 */ /* 0x0003e20000000800 */
[----:B------:R-:W-:Y:S04]  /*5670*/  IMAD.WIDE.U32 R102, R103, -0x2daee0ad, RZ ;  /* 0xd2511f5367667825 */ /* 0x000fe800078e00ff */
[----:B--2---:R-:W-:Y:S03]  /*5680*/  IMAD.WIDE.U32 R10, R10, -0x326172a9, RZ ;  /* 0xcd9e8d570a0a7825 */ /* 0x004fe600078e00ff */
[----:B------:R-:W-:Y:S01]  /*5690*/  @P0 FSEL R46, R46, -INF , !P2 ;  /* 0xff8000002e2e0808 */ /* 0x000fe20005000000 */
[----:B------:R-:W-:Y:S01]  /*56a0*/  IMAD.WIDE.U32 R110, R7, -0x2daee0ad, RZ ;  /* 0xd2511f53076e7825 */ /* 0x000fe200078e00ff */
[----:B------:R-:W-:Y:S01]  /*56b0*/  LOP3.LUT R11, R11, UR16, R6, 0x96, !PT ;  /* 0x000000100b0b7c12 */ /* 0x000fe2000f8e9606 */
[----:B------:R2:W-:Y:S01]  /*56c0*/  MUFU.EX2 R185, R5 ;  /* 0x0000000500b97308 */ /* 0x0005e20000000800 */
[----:B------:R-:W-:Y:S01]  /*56d0*/  PLOP3.LUT P0, PT, PT, PT, UP0, 0x80, 0x0 ;  /* 0x000000000000781c */ /* 0x000fe20003f0f008 */
[----:B------:R-:W-:Y:S01]  /*56e0*/  FFMA.FTZ R46, R46, c[0x0][0x23c], -R0 ;  /* 0x00008f002e2e7a23 */ /* 0x000fe20000010800 */
[----:B------:R-:W-:Y:S01]  /*56f0*/  LOP3.LUT R109, R111, UR15, R8, 0x96, !PT ;  /* 0x0000000f6f6d7c12 */ /* 0x000fe2000f8e9608 */
[----:B------:R-:W-:Y:S06]  /*5700*/  FFMA.FTZ R44, R44, c[0x0][0x23c], -R100 ;  /* 0x00008f002c2c7a23 */ /* 0x000fec0000010864 */
[----:B------:R3:W3:Y:S01]  /*5710*/  MUFU.EX2 R206, R15 ;  /* 0x0000000f00ce7308 */ /* 0x0006e20000000800 */
[----:B-1----:R-:W-:Y:S03]  /*5720*/  IMAD.WIDE.U32 R18, R123, -0x2daee0ad, RZ ;  /* 0xd2511f537b127825 */ /* 0x002fe600078e00ff */
[----:B------:R-:W-:Y:S02]  /*5730*/  @P0 FSEL R48, R48, -INF , !P2 ;  /* 0xff80000030300808 */ /* 0x000fe40005000000 */
[----:B------:R-:W-:Y:S01]  /*5740*/  PLOP3.LUT P0, PT, PT, PT, UP0, 0x80, 0x0 ;  /* 0x000000000000781c */ /* 0x000fe20003f0f008 */
[----:B------:R-:W-:Y:S01]  /*5750*/  IMAD.WIDE.U32 R122, R122, -0x2daee0ad, RZ ;  /* 0xd2511f537a7a7825 */ /* 0x000fe200078e00ff */
[----:B------:R-:W-:Y:S02]  /*5760*/  LOP3.LUT R17, R19, UR17, R148, 0x96, !PT ;  /* 0x0000001113117c12 */ /* 0x000fe4000f8e9694 */
[----:B------:R-:W-:Y:S01]  /*5770*/  LOP3.LUT R19, R9, UR17, R126, 0x96, !PT ;  /* 0x0000001109137c12 */ /* 0x000fe2000f8e967e */
[----:B------:R-:W-:Y:S01]  /*5780*/  FFMA.FTZ R48, R48, c[0x0][0x23c], -R116 ;  /* 0x00008f0030307a23 */ /* 0x000fe20000010874 */
[----:B------:R-:W-:Y:S01]  /*5790*/  LOP3.LUT R9, R103, UR15, R12, 0x96, !PT ;  /* 0x0000000f67097c12 */ /* 0x000fe2000f8e960c */
[----:B------:R1:W-:Y:S01]  /*57a0*/  MUFU.EX2 R189, R22 ;  /* 0x0000001600bd7308 */ /* 0x0003e20000000800 */
[----:B------:R-:W-:Y:S02]  /*57b0*/  LOP3.LUT R12, R21, UR16, R4, 0x96, !PT ;  /* 0x00000010150c7c12 */ /* 0x000fe4000f8e9604 */
[----:B------:R-:W-:Y:S01]  /*57c0*/  LOP3.LUT R21, R123, UR15, R18, 0x96, !PT ;  /* 0x0000000f7b157c12 */ /* 0x000fe2000f8e9612 */
[----:B--2---:R-:W2:Y:S01]  /*57d0*/  LDSM.16.M88.4 R4, [R129+0x6c00] ;  /* 0x006c00008104783b */ /* 0x004ea20000000200 */
[----:B------:R-:W-:Y:S01]  /*57e0*/  IMAD.WIDE.U32 R18, R19, -0x326172a9, RZ ;  /* 0xcd9e8d5713127825 */ /* 0x000fe200078e00ff */
[----:B------:R-:W-:Y:S02]  /*57f0*/  @P0 FSEL R50, R50, -INF , !P2 ;  /* 0xff80000032320808 */ /* 0x000fe40005000000 */
[----:B------:R-:W-:Y:S01]  /*5800*/  PLOP3.LUT P0, PT, PT, PT, UP0, 0x80, 0x0 ;  /* 0x000000000000781c */ /* 0x000fe20003f0f008 */
[----:B------:R-:W-:Y:S01]  /*5810*/  IMAD.WIDE.U32 R8, R9, -0x326172a9, RZ ;  /* 0xcd9e8d5709087825 */ /* 0x000fe200078e00ff */
[----:B------:R-:W-:Y:S01]  /*5820*/  PLOP3.LUT P2, PT, PT, PT, UP0, 0x80, 0x0 ;  /* 0x000000000000781c */ /* 0x000fe20003f4f008 */
[----:B------:R-:W-:Y:S01]  /*5830*/  MUFU.EX2 R159, R48 ;  /* 0x00000030009f7308 */ /* 0x000fe20000000800 */
[----:B------:R-:W-:Y:S01]  /*5840*/  LOP3.LUT R120, R19, UR16, R118, 0x96, !PT ;  /* 0x0000001013787c12 */ /* 0x000fe2000f8e9676 */
[--C-:B------:R-:W-:Y:S01]  /*5850*/  FFMA.FTZ R50, R50, c[0x0][0x23c], -R101.reuse ;  /* 0x00008f0032327a23 */ /* 0x100fe20000010865 */
[----:B------:R-:W-:Y:S01]  /*5860*/  LOP3.LUT R13, R9, UR14, R10, 0x96, !PT ;  /* 0x0000000e090d7c12 */ /* 0x000fe2000f8e960a */
[----:B------:R-:W-:Y:S01]  /*5870*/  IMAD.WIDE.U32 R10, R11, -0x2daee0ad, RZ ;  /* 0xd2511f530b0a7825 */ /* 0x000fe200078e00ff */
[----:B------:R-:W-:Y:S02]  /*5880*/  SHF.R.U32.HI R19, RZ, 0x18, R8 ;  /* 0x00000018ff137819 */ /* 0x000fe40000011608 */
[----:B------:R-:W-:Y:S01]  /*5890*/  LOP3.LUT R103, R8, 0xffff, RZ, 0xc0, !PT ;  /* 0x0000ffff08677812 */ /* 0x000fe200078ec0ff */
[----:B---3--:R-:W-:Y:S01]  /*58a0*/  IMAD.WIDE.U32 R14, R14, -0x2daee0ad, RZ ;  /* 0xd2511f530e0e7825 */ /* 0x008fe200078e00ff */
[----:B------:R-:W-:Y:S01]  /*58b0*/  LOP3.LUT R111, R10, 0xffff, RZ, 0xc0, !PT ;  /* 0x0000ffff0a6f7812 */ /* 0x000fe200078ec0ff */
[----:B------:R-:W-:Y:S01]  /*58c0*/  MUFU.EX2 R164, R50 ;  /* 0x0000003200a47308 */ /* 0x000fe20000000800 */
[----:B------:R-:W-:Y:S02]  /*58d0*/  @P0 FSEL R45, R45, -INF , !P3 ;  /* 0xff8000002d2d0808 */ /* 0x000fe40005800000 */
[----:B------:R-:W-:Y:S02]  /*58e0*/  PLOP3.LUT P0, PT, PT, PT, UP0, 0x80, 0x0 ;  /* 0x000000000000781c */ /* 0x000fe40003f0f008 */
[----:B------:R-:W-:Y:S01]  /*58f0*/  @P2 FSEL R47, R47, -INF , !P3 ;  /* 0xff8000002f2f2808 */ /* 0x000fe20005800000 */
[----:B------:R-:W-:Y:S01]  /*5900*/  FFMA.FTZ R45, R45, c[0x0][0x23c], -R100 ;  /* 0x00008f002d2d7a23 */ /* 0x000fe20000010864 */
[----:B------:R-:W-:Y:S02]  /*5910*/  PLOP3.LUT P2, PT, PT, PT, UP0, 0x80, 0x0 ;  /* 0x000000000000781c */ /* 0x000fe40003f4f008 */
[----:B-1----:R-:W-:Y:S01]  /*5920*/  LOP3.LUT R22, R15, UR15, R16, 0x96, !PT ;  /* 0x0000000f0f167c12 */ /* 0x002fe2000f8e9610 */
[----:B------:R-:W-:Y:S01]  /*5930*/  IMAD.WIDE.U32 R16, R17, -0x326172a9, RZ ;  /* 0xcd9e8d5711107825 */ /* 0x000fe200078e00ff */
[----:B------:R-:W-:Y:S01]  /*5940*/  SHF.R.U32.HI R118, RZ, 0x10, R10 ;  /* 0x00000010ff767819 */ /* 0x000fe2000001160a */
[----:B------:R1:W-:Y:S02]  /*5950*/  MUFU.EX2 R192, R24 ;  /* 0x0000001800c07308 */ /* 0x0003e40000000800 */
[----:B------:R-:W-:Y:S01]  /*5960*/  FFMA.FTZ R47, R47, c[0x0][0x23c], -R0 ;  /* 0x00008f002f2f7a23 */ /* 0x000fe20000010800 */
[----:B------:R-:W-:Y:S02]  /*5970*/  LOP3.LUT R119, R17, UR16, R108, 0x96, !PT ;  /* 0x0000001011777c12 */ /* 0x000fe4000f8e966c */
[----:B------:R-:W-:Y:S02]  /*5980*/  @P0 FSEL R49, R49, -INF , !P3 ;  /* 0xff80000031310808 */ /* 0x000fe40005800000 */
[----:B------:R-:W-:Y:S02]  /*5990*/  PLOP3.LUT P0, PT, PT, PT, UP0, 0x80, 0x0 ;  /* 0x000000000000781c */ /* 0x000fe40003f0f008 */
[----:B------:R-:W-:Y:S01]  /*59a0*/  @P2 FSEL R51, R51, -INF , !P3 ;  /* 0xff80000033332808 */ /* 0x000fe20005800000 */
[----:B------:R-:W-:Y:S01]  /*59b0*/  FFMA.FTZ R49, R49, c[0x0][0x23c], -R116 ;  /* 0x00008f0031317a23 */ /* 0x000fe20000010874 */
[----:B------:R-:W-:Y:S01]  /*59c0*/  PLOP3.LUT P2, PT, PT, PT, UP0, 0x80, 0x0 ;  /* 0x000000000000781c */ /* 0x000fe20003f4f008 */
[-C--:B--2---:R-:W-:Y:S01]  /*59d0*/  HMMA.16816.F32.BF16 R52, R104, R4.reuse, R52 ;  /* 0x000000046834723c */ /* 0x084fe20000041834 */
[----:B------:R-:W-:Y:S01]  /*59e0*/  PLOP3.LUT P3, PT, PT, PT, UP0, 0x80, 0x0 ;  /* 0x000000000000781c */ /* 0x000fe20003f6f008 */
[----:B------:R2:W-:Y:S01]  /*59f0*/  MUFU.EX2 R190, R25 ;  /* 0x0000001900be7308 */ /* 0x0005e20000000800 */
[----:B------:R-:W-:Y:S01]  /*5a00*/  LOP3.LUT R17, R8, 0xff, RZ, 0xc0, !PT ;  /* 0x000000ff08117812 */ /* 0x000fe200078ec0ff */
[----:B------:R-:W-:Y:S01]  /*5a10*/  FFMA.FTZ R51, R51, c[0x0][0x23c], -R101 ;  /* 0x00008f0033337a23 */ /* 0x000fe20000010865 */
[----:B------:R-:W-:Y:S01]  /*5a20*/  SHF.R.U32.HI R108, RZ, 0x10, R8 ;  /* 0x00000010ff6c7819 */ /* 0x000fe20000011608 */
[----:B------:R-:W-:Y:S01]  /*5a30*/  IMAD.WIDE.U32 R8, R12, -0x2daee0ad, RZ ;  /* 0xd2511f530c087825 */ /* 0x000fe200078e00ff */
[----:B------:R-:W-:Y:S01]  /*5a40*/  LOP3.LUT R12, R11, UR13, R102, 0x96, !PT ;  /* 0x0000000d0b0c7c12 */ /* 0x000fe2000f8e9666 */
[C---:B------:R-:W-:Y:S04]  /*5a50*/  HMMA.16816.F32.BF16 R56, R112.reuse, R4, R56 ;  /* 0x000000047038723c */ /* 0x040fe80000041838 */
[----:B------:R-:W-:Y:S01]  /*5a60*/  LOP3.LUT R14, R9, UR13, R14, 0x96, !PT ;  /* 0x0000000d090e7c12 */ /* 0x000fe2000f8e960e */
[----:B------:R3:W3:Y:S01]  /*5a70*/  MUFU.EX2 R186, R23 ;  /* 0x0000001700ba7308 */ /* 0x0006e20000000800 */
[----:B-1----:R-:W-:Y:S01]  /*5a80*/  LOP3.LUT R24, R8, 0xff, RZ, 0xc0, !PT ;  /* 0x000000ff08187812 */ /* 0x002fe200078ec0ff */
[----:B------:R-:W-:Y:S01]  /*5a90*/  IMAD.WIDE.U32 R4, R22, -0x326172a9, RZ ;  /* 0xcd9e8d5716047825 */ /* 0x000fe200078e00ff */
[----:B------:R-:W-:Y:S01]  /*5aa0*/  LOP3.LUT R102, R8, 0xffff, RZ, 0xc0, !PT ;  /* 0x0000ffff08667812 */ /* 0x000fe200078ec0ff */
[-C--:B------:R-:W-:Y:S03]  /*5ab0*/  HMMA.16816.F32.BF16 R60, R112, R6.reuse, R60 ;  /* 0x00000006703c723c */ /* 0x080fe6000004183c */
[----:B------:R-:W-:Y:S02]  /*5ac0*/  SHF.R.U32.HI R117, RZ, 0x10, R8 ;  /* 0x00000010ff757819 */ /* 0x000fe40000011608 */
[----:B------:R-:W-:Y:S01]  /*5ad0*/  SHF.R.U32.HI R11, RZ, 0x10, R4 ;  /* 0x00000010ff0b7819 */ /* 0x000fe20000011604 */
[----:B------:R1:W-:Y:S01]  /*5ae0*/  MUFU.EX2 R197, R26 ;  /* 0x0000001a00c57308 */ /* 0x0003e20000000800 */
[----:B------:R-:W-:Y:S01]  /*5af0*/  FFMA.FTZ R52, R182, -UR4, R52 ;  /* 0x80000004b6347c23 */ /* 0x000fe20008010034 */
[----:B------:R-:W-:Y:S01]  /*5b00*/  HMMA.16816.F32.BF16 R64, R104, R6, R64 ;  /* 0x000000066840723c */ /* 0x000fe20000041840 */
[----:B--2---:R-:W-:Y:S03]  /*5b10*/  SHF.R.U32.HI R25, RZ, 0x18, R8 ;  /* 0x00000018ff197819 */ /* 0x004fe60000011608 */
[----:B------:R-:W-:Y:S01]  /*5b20*/  @P0 FSEL R52, R52, -INF , !P4 ;  /* 0xff80000034340808 */ /* 0x000fe20006000000 */
[----:B------:R-:W-:Y:S01]  /*5b30*/  FFMA.FTZ R54, R147, -UR4, R54 ;  /* 0x8000000493367c23 */ /* 0x000fe20008010036 */
[----:B------:R-:W-:Y:S01]  /*5b40*/  PLOP3.LUT P0, PT, PT, PT, UP0, 0x80, 0x0 ;  /* 0x000000000000781c */ /* 0x000fe20003f0f008 */
[----:B------:R-:W-:Y:S01]  /*5b50*/  FFMA.FTZ R56, R150, -UR4, R56 ;  /* 0x8000000496387c23 */ /* 0x000fe20008010038 */
[----:B------:R-:W-:Y:S01]  /*5b60*/  MUFU.EX2 R157, R49 ;  /* 0x00000031009d7308 */ /* 0x000fe20000000800 */
[----:B------:R-:W-:Y:S03]  /*5b70*/  FFMA.FTZ R58, R188, -UR4, R58 ;  /* 0x80000004bc3a7c23 */ /* 0x000fe6000801003a */
[----:B------:R-:W-:Y:S01]  /*5b80*/  @P2 FSEL R54, R54, -INF , !P4 ;  /* 0xff80000036362808 */ /* 0x000fe20006000000 */
[----:B------:R-:W-:Y:S01]  /*5b90*/  FFMA.FTZ R57, R152, -UR4, R57 ;  /* 0x8000000498397c23 */ /* 0x000fe20008010039 */
[----:B------:R-:W-:Y:S01]  /*5ba0*/  PLOP3.LUT P2, PT, PT, PT, UP0, 0x80, 0x0 ;  /* 0x000000000000781c */ /* 0x000fe20003f4f008 */
[----:B------:R-:W-:Y:S01]  /*5bb0*/  IMAD.WIDE.U32 R8, R21, -0x326172a9, RZ ;  /* 0xcd9e8d5715087825 */ /* 0x000fe200078e00ff */
[----:B------:R-:W-:Y:S02]  /*5bc0*/  @P3 FSEL R56, R56, -INF , !P4 ;  /* 0xff80000038383808 */ /* 0x000fe40006000000 */
        /* <DEDUP_REMOVED lines=8> */
[----:B---3--:R-:W-:Y:S01]  /*5c50*/  LOP3.LUT R23, R10, 0xff, RZ, 0xc0, !PT ;  /* 0x000000ff0a177812 */ /* 0x008fe200078ec0ff */
[----:B------:R-:W-:Y:S01]  /*5c60*/  FFMA.FTZ R55, R161, -UR4, R55 ;  /* 0x80000004a1377c23 */ /* 0x000fe20008010037 */
[----:B-1----:R-:W-:Y:S01]  /*5c70*/  SHF.R.U32.HI R26, RZ, 0x18, R10 ;  /* 0x00000018ff1a7819 */ /* 0x002fe2000001160a */
[----:B------:R-:W-:Y:S01]  /*5c80*/  FFMA.FTZ R59, R211, -UR4, R59 ;  /* 0x80000004d33b7c23 */ /* 0x000fe2000801003b */
[----:B------:R-:W-:Y:S01]  /*5c90*/  @P2 FSEL R53, R53, -INF , !P5 ;  /* 0xff80000035352808 */ /* 0x000fe20006800000 */
[----:B------:R1:W2:Y:S01]  /*5ca0*/  MUFU.EX2 R184, R28 ;  /* 0x0000001c00b87308 */ /* 0x0002a20000000800 */
[----:B------:R-:W-:Y:S01]  /*5cb0*/  PLOP3.LUT P2, PT, PT, PT, UP0, 0x80, 0x0 ;  /* 0x000000000000781c */ /* 0x000fe20003f4f008 */
[----:B------:R-:W-:Y:S01]  /*5cc0*/  FFMA.FTZ R61, R214, -UR4, R61 ;  /* 0x80000004d63d7c23 */ /* 0x000fe2000801003d */
[----:B------:R-:W-:Y:S01]  /*5cd0*/  @P3 FSEL R55, R55, -INF , !P5 ;  /* 0xff80000037373808 */ /* 0x000fe20006800000 */
[----:B------:R-:W-:Y:S01]  /*5ce0*/  FFMA.FTZ R65, R154, -UR4, R65 ;  /* 0x800000049a417c23 */ /* 0x000fe20008010041 */
[----:B------:R-:W-:Y:S01]  /*5cf0*/  @P4 FSEL R57, R57, -INF , !P5 ;  /* 0xff80000039394808 */ /* 0x000fe20006800000 */
[----:B------:R-:W-:Y:S01]  /*5d00*/  FFMA.FTZ R67, R151, -UR4, R67 ;  /* 0x8000000497437c23 */ /* 0x000fe20008010043 */
[----:B------:R-:W-:Y:S01]  /*5d10*/  PLOP3.LUT P4, PT, PT, PT, UP0, 0x80, 0x0 ;  /* 0x000000000000781c */ /* 0x000fe20003f8f008 */
[--C-:B------:R-:W-:Y:S01]  /*5d20*/  FFMA.FTZ R52, R52, c[0x0][0x23c], -R116.reuse ;  /* 0x00008f0034347a23 */ /* 0x100fe20000010874 */
[----:B------:R-:W-:Y:S01]  /*5d30*/  @P0 FSEL R59, R59, -INF , !P5 ;  /* 0xff8000003b3b0808 */ /* 0x000fe20006800000 */
[----:B------:R-:W-:Y:S01]  /*5d40*/  FFMA.FTZ R53, R53, c[0x0][0x23c], -R116 ;  /* 0x00008f0035357a23 */ /* 0x000fe20000010874 */
[----:B------:R-:W-:Y:S01]  /*5d50*/  PLOP3.LUT P5, PT, PT, PT, UP0, 0x80, 0x0 ;  /* 0x000000000000781c */ /* 0x000fe20003faf008 */
[--C-:B------:R-:W-:Y:S01]  /*5d60*/  FFMA.FTZ R54, R54, c[0x0][0x23c], -R101.reuse ;  /* 0x00008f0036367a23 */ /* 0x100fe20000010865 */
[----:B------:R-:W-:Y:S01]  /*5d70*/  PLOP3.LUT P0, PT, PT, PT, UP0, 0x80, 0x0 ;  /* 0x000000000000781c */ /* 0x000fe20003f0f008 */
[----:B------:R3:W2:Y:S01]  /*5d80*/  MUFU.EX2 R195, R27 ;  /* 0x0000001b00c37308 */ /* 0x0006a20000000800 */
[----:B------:R-:W-:Y:S01]  /*5d90*/  LOP3.LUT R15, R9, UR14, R16, 0x96, !PT ;  /* 0x0000000e090f7c12 */ /* 0x000fe2000f8e9610 */
[----:B------:R-:W-:Y:S01]  /*5da0*/  FFMA.FTZ R60, R213, -UR4, R60 ;  /* 0x80000004d53c7c23 */ /* 0x000fe2000801003c */
[----:B------:R-:W-:Y:S01]  /*5db0*/  LOP3.LUT R16, R4, 0xff, RZ, 0xc0, !PT ;  /* 0x000000ff04107812 */ /* 0x000fe200078ec0ff */
[----:B------:R-:W-:Y:S01]  /*5dc0*/  FFMA.FTZ R64, R153, -UR4, R64 ;  /* 0x8000000499407c23 */ /* 0x000fe20008010040 */
[----:B------:R-:W-:Y:S01]  /*5dd0*/  SHF.R.U32.HI R10, RZ, 0x18, R4 ;  /* 0x00000018ff0a7819 */ /* 0x000fe20000011604 */
[----:B------:R-:W-:Y:S01]  /*5de0*/  FFMA.FTZ R66, R182, -UR4, R66 ;  /* 0x80000004b6427c23 */ /* 0x000fe20008010042 */
[----:B------:R-:W-:Y:S01]  /*5df0*/  @P2 FSEL R60, R60, -INF , !P1 ;  /* 0xff8000003c3c2808 */ /* 0x000fe20004800000 */
[----:B------:R-:W-:Y:S01]  /*5e00*/  FFMA.FTZ R56, R56, c[0x0][0x23c], -R100 ;  /* 0x00008f0038387a23 */ /* 0x000fe20000010864 */
[----:B------:R-:W-:Y:S01]  /*5e10*/  @P4 FSEL R62, R62, -INF , !P1 ;  /* 0xff8000003e3e4808 */ /* 0x000fe20004800000 */
[----:B------:R-:W-:Y:S01]  /*5e20*/  FFMA.FTZ R58, R58, c[0x0][0x23c], -R0 ;  /* 0x00008f003a3a7a23 */ /* 0x000fe20000010800 */
[----:B------:R-:W-:Y:S01]  /*5e30*/  @P5 FSEL R64, R64, -INF , !P1 ;  /* 0xff80000040405808 */ /* 0x000fe20004800000 */
[----:B------:R-:W-:Y:S01]  /*5e40*/  FFMA.FTZ R60, R60, c[0x0][0x23c], -R100 ;  /* 0x00008f003c3c7a23 */ /* 0x000fe20000010864 */
[----:B------:R-:W-:Y:S01]  /*5e50*/  @P0 FSEL R66, R66, -INF , !P1 ;  /* 0xff80000042420808 */ /* 0x000fe20004800000 */
[----:B------:R-:W-:Y:S01]  /*5e60*/  FFMA.FTZ R62, R62, c[0x0][0x23c], -R0 ;  /* 0x00008f003e3e7a23 */ /* 0x000fe20000010800 */
[----:B------:R-:W-:Y:S01]  /*5e70*/  PLOP3.LUT P1, PT, PT, PT, UP0, 0x80, 0x0 ;  /* 0x000000000000781c */ /* 0x000fe20003f2f008 */
[----:B------:R-:W-:Y:S01]  /*5e80*/  FFMA.FTZ R64, R64, c[0x0][0x23c], -R116 ;  /* 0x00008f0040407a23 */ /* 0x000fe20000010874 */
[----:B------:R-:W-:Y:S01]  /*5e90*/  PLOP3.LUT P4, PT, PT, PT, UP0, 0x80, 0x0 ;  /* 0x000000000000781c */ /* 0x000fe20003f8f008 */
[--C-:B------:R-:W-:Y:S01]  /*5ea0*/  FFMA.FTZ R66, R66, c[0x0][0x23c], -R101.reuse ;  /* 0x00008f0042427a23 */ /* 0x100fe20000010865 */
[----:B-1----:R-:W-:Y:S01]  /*5eb0*/  LOP3.LUT R28, R8, 0xffff, RZ, 0xc0, !PT ;  /* 0x0000ffff081c7812 */ /* 0x002fe200078ec0ff */
[----:B------:R-:W-:Y:S01]  /*5ec0*/  MUFU.EX2 R150, R64 ;  /* 0x0000004000967308 */ /* 0x000fe20000000800 */
[----:B------:R-:W-:Y:S01]  /*5ed0*/  LOP3.LUT R9, R4, 0xffff, RZ, 0xc0, !PT ;  /* 0x0000ffff04097812 */ /* 0x000fe200078ec0ff */
[----:B------:R-:W-:Y:S01]  /*5ee0*/  FFMA.FTZ R57, R57, c[0x0][0x23c], -R100 ;  /* 0x00008f0039397a23 */ /* 0x000fe20000010864 */
[----:B------:R-:W-:Y:S01]  /*5ef0*/  LOP3.LUT R4, R13, 0xff, RZ, 0xc0, !PT ;  /* 0x000000ff0d047812 */ /* 0x000fe200078ec0ff */
[--C-:B------:R-:W-:Y:S01]  /*5f00*/  FFMA.FTZ R59, R59, c[0x0][0x23c], -R0.reuse ;  /* 0x00008f003b3b7a23 */ /* 0x100fe20000010800 */
[----:B------:R-:W-:Y:S01]  /*5f10*/  PLOP3.LUT P0, PT, PT, PT, UP0, 0x80, 0x0 ;  /* 0x000000000000781c */ /* 0x000fe20003f0f008 */
[----:B------:R-:W-:Y:S01]  /*5f20*/  FFMA.FTZ R55, R55, c[0x0][0x23c], -R101 ;  /* 0x00008f0037377a23 */ /* 0x000fe20000010865 */
[----:B------:R-:W-:Y:S02]  /*5f30*/  ISETP.LE.U32.AND P5, PT, R4, UR6, PT ;  /* 0x0000000604007c0c */ /* 0x000fe4000bfa3070 */
[----:B------:R-:W-:Y:S01]  /*5f40*/  LOP3.LUT R4, R13, 0xffff, RZ, 0xc0, !PT ;  /* 0x0000ffff0d047812 */ /* 0x000fe200078ec0ff */
[----:B------:R-:W-:Y:S01]  /*5f50*/  MUFU.EX2 R148, R66 ;  /* 0x0000004200947308 */ /* 0x000fe20000000800 */
[----:B------:R-:W-:Y:S02]  /*5f60*/  @P1 FSEL R63, R63, -INF , !P6 ;  /* 0xff8000003f3f1808 */ /* 0x000fe40007000000 */
[----:B------:R-:W-:Y:S02]  /*5f70*/  PLOP3.LUT P1, PT, PT, PT, UP0, 0x80, 0x0 ;  /* 0x000000000000781c */ /* 0x000fe40003f2f008 */
[----:B------:R-:W-:Y:S01]  /*5f80*/  LOP3.LUT R21, R8, 0xff, RZ, 0xc0, !PT ;  /* 0x000000ff08157812 */ /* 0x000fe200078ec0ff */
[----:B------:R-:W-:Y:S01]  /*5f90*/  FFMA.FTZ R0, R63, c[0x0][0x23c], -R0 ;  /* 0x00008f003f007a23 */ /* 0x000fe20000010800 */
[--C-:B---3--:R-:W-:Y:S02]  /*5fa0*/  SHF.R.U32.HI R27, RZ, 0x18, R8.reuse ;  /* 0x00000018ff1b7819 */ /* 0x108fe40000011608 */
[----:B------:R-:W-:Y:S01]  /*5fb0*/  SHF.R.U32.HI R121, RZ, 0x10, R8 ;  /* 0x00000010ff797819 */ /* 0x000fe20000011608 */
[----:B------:R-:W-:Y:S01]  /*5fc0*/  MUFU.EX2 R154, R60 ;  /* 0x0000003c009a7308 */ /* 0x000fe20000000800 */
[----:B------:R-:W-:Y:S01]  /*5fd0*/  LOP3.LUT R8, R5, UR14, R20, 0x96, !PT ;  /* 0x0000000e05087c12 */ /* 0x000fe2000f8e9614 */
[----:B------:R-:W-:Y:S01]  /*5fe0*/  @!P5 FADD.FTZ R203, -R203, -RZ ;  /* 0x800000ffcbcbd221 */ /* 0x000fe20000010100 */
[--C-:B------:R-:W-:Y:S02]  /*5ff0*/  SHF.R.U32.HI R5, RZ, 0x18, R13.reuse ;  /* 0x00000018ff057819 */ /* 0x100fe4000001160d */
[----:B------:R-:W-:Y:S02]  /*6000*/  SHF.R.U32.HI R4, RZ, 0x8, R4 ;  /* 0x00000008ff047819 */ /* 0x000fe40000011604 */
[----:B------:R-:W-:Y:S02]  /*6010*/  @P4 FSEL R61, R61, -INF , !P6 ;  /* 0xff8000003d3d4808 */ /* 0x000fe40007000000 */
[----:B------:R-:W-:Y:S01]  /*6020*/  ISETP.LE.U32.AND P4, PT, R5, UR6, PT ;  /* 0x0000000605007c0c */ /* 0x000fe2000bf83070 */
[----:B------:R-:W-:Y:S01]  /*6030*/  MUFU.EX2 R160, R62 ;  /* 0x0000003e00a07308 */ /* 0x000fe20000000800 */
[----:B------:R-:W-:Y:S01]  /*6040*/  SHF.R.U32.HI R5, RZ, 0x10, R13 ;  /* 0x00000010ff057819 */ /* 0x000fe2000001160d */
[----:B------:R-:W-:Y:S01]  /*6050*/  FFMA.FTZ R100, R61, c[0x0][0x23c], -R100 ;  /* 0x00008f003d647a23 */ /* 0x000fe20000010864 */
[----:B------:R-:W-:Y:S02]  /*6060*/  LOP3.LUT R4, R4, 0xffff, RZ, 0xc0, !PT ;  /* 0x0000ffff04047812 */ /* 0x000fe400078ec0ff */
[----:B------:R-:W-:Y:S02]  /*6070*/  LOP3.LUT R5, R5, 0xff, RZ, 0xc0, !PT ;  /* 0x000000ff05057812 */ /* 0x000fe400078ec0ff */
[----:B------:R-:W-:Y:S02]  /*6080*/  @P0 FSEL R65, R65, -INF , !P6 ;  /* 0xff80000041410808 */ /* 0x000fe40007000000 */
[----:B------:R-:W-:Y:S01]  /*6090*/  ISETP.LE.U32.AND P0, PT, R4, UR6, PT ;  /* 0x0000000604007c0c */ /* 0x000fe2000bf03070 */
[----:B------:R-:W-:Y:S01]  /*60a0*/  MUFU.EX2 R152, R100 ;  /* 0x0000006400987308 */ /* 0x000fe20000000800 */
        /* <DEDUP_REMOVED lines=8> */
[----:B------:R-:W-:Y:S01]  /*6130*/  MUFU.EX2 R149, R116 ;  /* 0x0000007400957308 */ /* 0x000fe20000000800 */
[----:B------:R-:W-:Y:S01]  /*6140*/  LOP3.LUT R4, R4, 0xffff, RZ, 0xc0, !PT ;  /* 0x0000ffff04047812 */ /* 0x000fe200078ec0ff */
[----:B------:R-:W-:Y:S01]  /*6150*/  @!P0 FADD.FTZ R200, -R200, -RZ ;  /* 0x800000ffc8c88221 */ /* 0x000fe20000010100 */
[--C-:B------:R-:W-:Y:S02]  /*6160*/  SHF.R.U32.HI R6, RZ, 0x10, R8.reuse ;  /* 0x00000010ff067819 */ /* 0x100fe40000011608 */
[----:B------:R-:W-:Y:S02]  /*6170*/  SHF.R.U32.HI R8, RZ, 0x18, R8 ;  /* 0x00000018ff087819 */ /* 0x000fe40000011608 */
[----:B------:R-:W-:Y:S01]  /*6180*/  ISETP.LE.U32.AND P0, PT, R4, UR6, PT ;  /* 0x0000000604007c0c */ /* 0x000fe2000bf03070 */
[----:B------:R-:W-:Y:S01]  /*6190*/  @!P6 FADD.FTZ R204, -R204, -RZ ;  /* 0x800000ffcccce221 */ /* 0x000fe20000010100 */
[----:B------:R-:W-:Y:S01]  /*61a0*/  ISETP.LE.U32.AND P6, PT, R8, UR6, PT ;  /* 0x0000000608007c0c */ /* 0x000fe2000bfc3070 */
[----:B------:R-:W-:Y:S01]  /*61b0*/  MUFU.EX2 R147, R101 ;  /* 0x0000006500937308 */ /* 0x000fe20000000800 */
[----:B------:R-:W-:Y:S02]  /*61c0*/  ISETP.LE.U32.AND P1, PT, R7, UR6, PT ;  /* 0x0000000607007c0c */ /* 0x000fe4000bf23070 */
[----:B------:R-:W-:Y:S02]  /*61d0*/  LOP3.LUT R5, R6, 0xff, RZ, 0xc0, !PT ;  /* 0x000000ff06057812 */ /* 0x000fe400078ec0ff */
[----:B------:R-:W-:Y:S02]  /*61e0*/  SHF.R.U32.HI R4, RZ, 0x8, R9 ;  /* 0x00000008ff047819 */ /* 0x000fe40000011609 */
[----:B------:R-:W-:Y:S02]  /*61f0*/  ISETP.LE.U32.AND P5, PT, R5, UR6, PT ;  /* 0x0000000605007c0c */ /* 0x000fe4000bfa3070 */
[----:B------:R-:W-:Y:S01]  /*6200*/  LOP3.LUT R5, R11, 0xff, RZ, 0xc0, !PT ;  /* 0x000000ff0b057812 */ /* 0x000fe200078ec0ff */
[----:B------:R-:W-:Y:S01]  /*6210*/  @!P0 FADD.FTZ R208, -R208, -RZ ;  /* 0x800000ffd0d08221 */ /* 0x000fe20000010100 */
[----:B------:R-:W-:Y:S01]  /*6220*/  LOP3.LUT R4, R4, 0xffff, RZ, 0xc0, !PT ;  /* 0x0000ffff04047812 */ /* 0x000fe200078ec0ff */
[----:B----4-:R-:W-:Y:S01]  /*6230*/  @!P6 FADD.FTZ R209, -R209, -RZ ;  /* 0x800000ffd1d1e221 */ /* 0x010fe20000010100 */
[----:B------:R-:W-:Y:S01]  /*6240*/  ISETP.LE.U32.AND P0, PT, R5, UR6, PT ;  /* 0x0000000605007c0c */ /* 0x000fe2000bf03070 */
[----:B------:R-:W-:Y:S01]  /*6250*/  @!P1 FADD.FTZ R205, -R205, -RZ ;  /* 0x800000ffcdcd9221 */ /* 0x000fe20000010100 */
[----:B------:R-:W-:Y:S01]  /*6260*/  ISETP.LE.U32.AND P6, PT, R10, UR6, PT ;  /* 0x000000060a007c0c */ /* 0x000fe2000bfc3070 */
[----:B------:R-:W-:Y:S01]  /*6270*/  MUFU.EX2 R155, R0 ;  /* 0x00000000009b7308 */ /* 0x000fe20000000800 */
[----:B------:R-:W-:Y:S02]  /*6280*/  ISETP.LE.U32.AND P1, PT, R4, UR6, PT ;  /* 0x0000000604007c0c */ /* 0x000fe4000bf23070 */
[----:B------:R-:W-:Y:S01]  /*6290*/  SHF.R.U32.HI R4, RZ, 0x8, R103 ;  /* 0x00000008ff047819 */ /* 0x000fe20000011667 */
[----:B------:R-:W-:Y:S01]  /*62a0*/  @!P5 FADD.FTZ R210, -R210, -RZ ;  /* 0x800000ffd2d2d221 */ /* 0x000fe20000010100 */
[----:B------:R-:W-:Y:S02]  /*62b0*/  LOP3.LUT R6, R108, 0xff, RZ, 0xc0, !PT ;  /* 0x000000ff6c067812 */ /* 0x000fe400078ec0ff */
[----:B------:R-:W-:Y:S02]  /*62c0*/  LOP3.LUT R4, R4, 0xffff, RZ, 0xc0, !PT ;  /* 0x0000ffff04047812 */ /* 0x000fe400078ec0ff */
[----:B------:R-:W-:Y:S01]  /*62d0*/  ISETP.LE.U32.AND P3, PT, R17, UR6, PT ;  /* 0x0000000611007c0c */ /* 0x000fe2000bf63070 */
[----:B------:R-:W-:Y:S01]  /*62e0*/  @!P0 FADD.FTZ R207, -R207, -RZ ;  /* 0x800000ffcfcf8221 */ /* 0x000fe20000010100 */
[----:B------:R-:W-:Y:S01]  /*62f0*/  ISETP.LE.U32.AND P0, PT, R4, UR6, PT ;  /* 0x0000000604007c0c */ /* 0x000fe2000bf03070 */
[----:B------:R-:W-:Y:S01]  /*6300*/  @!P6 FADD.FTZ R206, -R206, -RZ ;  /* 0x800000ffcecee221 */ /* 0x000fe20000010100 */
[----:B------:R-:W-:Y:S01]  /*6310*/  ISETP.LE.U32.AND P6, PT, R6, UR6, PT ;  /* 0x0000000606007c0c */ /* 0x000fe2000bfc3070 */
[----:B------:R-:W-:Y:S01]  /*6320*/  IMAD.WIDE.U32 R4, R109, -0x326172a9, RZ ;  /* 0xcd9e8d576d047825 */ /* 0x000fe200078e00ff */
[----:B------:R-:W-:Y:S01]  /*6330*/  LOP3.LUT R6, R12, 0xffff, RZ, 0xc0, !PT ;  /* 0x0000ffff0c067812 */ /* 0x000fe200078ec0ff */
[----:B------:R-:W1:Y:S01]  /*6340*/  MUFU.EX2 R183, R29 ;  /* 0x0000001d00b77308 */ /* 0x000e620000000800 */
[----:B------:R-:W-:Y:S01]  /*6350*/  LOP3.LUT R8, R14, 0xff, RZ, 0xc0, !PT ;  /* 0x000000ff0e087812 */ /* 0x000fe200078ec0ff */
[----:B------:R-:W-:Y:S01]  /*6360*/  @!P1 FADD.FTZ R199, -R199, -RZ ;  /* 0x800000ffc7c79221 */ /* 0x000fe20000010100 */
[----:B------:R-:W-:Y:S02]  /*6370*/  SHF.R.U32.HI R6, RZ, 0x8, R6 ;  /* 0x00000008ff067819 */ /* 0x000fe40000011606 */
[----:B------:R-:W-:Y:S01]  /*6380*/  ISETP.LE.U32.AND P2, PT, R19, UR6, PT ;  /* 0x0000000613007c0c */ /* 0x000fe2000bf43070 */
[----:B------:R-:W-:Y:S01]  /*6390*/  @!P3 FADD.FTZ R194, -R194, -RZ ;  /* 0x800000ffc2c2b221 */ /* 0x000fe20000010100 */
[----:B------:R-:W-:Y:S01]  /*63a0*/  LOP3.LUT R6, R6, 0xffff, RZ, 0xc0, !PT ;  /* 0x0000ffff06067812 */ /* 0x000fe200078ec0ff */
[----:B------:R-:W-:Y:S01]  /*63b0*/  @!P0 FADD.FTZ R193, -R193, -RZ ;  /* 0x800000ffc1c18221 */ /* 0x000fe20000010100 */
[----:B------:R-:W-:Y:S01]  /*63c0*/  LOP3.LUT R7, R12, 0xff, RZ, 0xc0, !PT ;  /* 0x000000ff0c077812 */ /* 0x000fe200078ec0ff */
[----:B------:R-:W-:Y:S01]  /*63d0*/  @!P6 FADD.FTZ R198, -R198, -RZ ;  /* 0x800000ffc6c6e221 */ /* 0x000fe20000010100 */
[----:B------:R-:W-:Y:S01]  /*63e0*/  ISETP.LE.U32.AND P0, PT, R6, UR6, PT ;  /* 0x0000000606007c0c */ /* 0x000fe2000bf03070 */
[----:B------:R-:W3:Y:S01]  /*63f0*/  MUFU.EX2 R191, R30 ;  /* 0x0000001e00bf7308 */ /* 0x000ee20000000800 */
[----:B------:R-:W-:Y:S02]  /*6400*/  ISETP.LE.U32.AND P3, PT, R7, UR6, PT ;  /* 0x0000000607007c0c */ /* 0x000fe4000bf63070 */
[--C-:B------:R-:W-:Y:S02]  /*6410*/  SHF.R.U32.HI R7, RZ, 0x10, R12.reuse ;  /* 0x00000010ff077819 */ /* 0x100fe4000001160c */
[----:B------:R-:W-:Y:S01]  /*6420*/  SHF.R.U32.HI R12, RZ, 0x18, R12 ;  /* 0x00000018ff0c7819 */ /* 0x000fe2000001160c */
[----:B------:R-:W-:Y:S01]  /*6430*/  @!P2 FADD.FTZ R196, -R196, -RZ ;  /* 0x800000ffc4c4a221 */ /* 0x000fe20000010100 */
[----:B------:R-:W-:Y:S02]  /*6440*/  LOP3.LUT R6, R7, 0xff, RZ, 0xc0, !PT ;  /* 0x000000ff07067812 */ /* 0x000fe400078ec0ff */
[----:B------:R-:W-:Y:S01]  /*6450*/  ISETP.LE.U32.AND P6, PT, R12, UR6, PT ;  /* 0x000000060c007c0c */ /* 0x000fe2000bfc3070 */
[----:B------:R-:W4:Y:S01]  /*6460*/  MUFU.EX2 R188, R31 ;  /* 0x0000001f00bc7308 */ /* 0x000f220000000800 */
[----:B------:R-:W-:Y:S01]  /*6470*/  ISETP.LE.U32.AND P2, PT, R6, UR6, PT ;  /* 0x0000000606007c0c */ /* 0x000fe2000bf43070 */
[----:B------:R-:W-:Y:S01]  /*6480*/  @!P0 FADD.FTZ R185, -R185, -RZ ;  /* 0x800000ffb9b98221 */ /* 0x000fe20000010100 */
[----:B------:R-:W-:Y:S01]  /*6490*/  ISETP.LE.U32.AND P0, PT, R8, UR6, PT ;  /* 0x0000000608007c0c */ /* 0x000fe2000bf03070 */
[----:B------:R-:W-:Y:S01]  /*64a0*/  @!P3 FADD.FTZ R187, -R187, -RZ ;  /* 0x800000ffbbbbb221 */ /* 0x000fe20000010100 */
[----:B------:R-:W-:Y:S02]  /*64b0*/  SHF.R.U32.HI R8, RZ, 0x18, R14 ;  /* 0x00000018ff087819 */ /* 0x000fe4000001160e */
[----:B------:R-:W-:Y:S02]  /*64c0*/  LOP3.LUT R6, R14, 0xffff, RZ, 0xc0, !PT ;  /* 0x0000ffff0e067812 */ /* 0x000fe400078ec0ff */
[----:B------:R-:W-:Y:S01]  /*64d0*/  ISETP.LE.U32.AND P5, PT, R24, UR6, PT ;  /* 0x0000000618007c0c */ /* 0x000fe2000bfa3070 */
[----:B------:R-:W-:Y:S01]  /*64e0*/  MUFU.EX2 R173, R38 ;  /* 0x0000002600ad7308 */ /* 0x000fe20000000800 */
[----:B------:R-:W-:Y:S01]  /*64f0*/  SHF.R.U32.HI R6, RZ, 0x8, R6 ;  /* 0x00000008ff067819 */ /* 0x000fe20000011606 */
[----:B------:R-:W-:Y:S01]  /*6500*/  @!P6 FADD.FTZ R186, -R186, -RZ ;  /* 0x800000ffbabae221 */ /* 0x000fe20000010100 */
[----:B------:R-:W-:Y:S01]  /*6510*/  SHF.R.U32.HI R7, RZ, 0x10, R14 ;  /* 0x00000010ff077819 */ /* 0x000fe2000001160e */
[----:B------:R-:W-:Y:S01]  /*6520*/  @!P2 FADD.FTZ R189, -R189, -RZ ;  /* 0x800000ffbdbda221 */ /* 0x000fe20000010100 */
[----:B------:R-:W-:Y:S01]  /*6530*/  LOP3.LUT R6, R6, 0xffff, RZ, 0xc0, !PT ;  /* 0x0000ffff06067812 */ /* 0x000fe200078ec0ff */
[----:B------:R-:W-:Y:S01]  /*6540*/  @!P0 FADD.FTZ R192, -R192, -RZ ;  /* 0x800000ffc0c08221 */ /* 0x000fe20000010100 */
[----:B------:R-:W-:Y:S02]  /*6550*/  ISETP.LE.U32.AND P0, PT, R8, UR6, PT ;  /* 0x0000000608007c0c */ /* 0x000fe4000bf03070 */
[----:B------:R-:W-:Y:S01]  /*6560*/  SHF.R.U32.HI R11, RZ, 0x8, R102 ;  /* 0x00000008ff0b7819 */ /* 0x000fe20000011666 */
[----:B------:R-:W-:Y:S01]  /*6570*/  MUFU.EX2 R167, R37 ;  /* 0x0000002500a77308 */ /* 0x000fe20000000800 */
[----:B------:R-:W-:Y:S01]  /*6580*/  ISETP.LE.U32.AND P4, PT, R16, UR6, PT ;  /* 0x0000000610007c0c */ /* 0x000fe2000bf83070 */
[----:B--2---:R-:W-:Y:S01]  /*6590*/  @!P5 FADD.FTZ R184, -R184, -RZ ;  /* 0x800000ffb8b8d221 */ /* 0x004fe20000010100 */
[----:B------:R-:W-:Y:S02]  /*65a0*/  LOP3.LUT R7, R7, 0xff, RZ, 0xc0, !PT ;  /* 0x000000ff07077812 */ /* 0x000fe400078ec0ff */
[----:B------:R-:W-:Y:S02]  /*65b0*/  ISETP.LE.U32.AND P6, PT, R6, UR6, PT ;  /* 0x0000000606007c0c */ /* 0x000fe4000bfc3070 */
[----:B------:R-:W-:Y:S02]  /*65c0*/  LOP3.LUT R11, R11, 0xffff, RZ, 0xc0, !PT ;  /* 0x0000ffff0b0b7812 */ /* 0x000fe400078ec0ff */
[----:B------:R-:W-:Y:S01]  /*65d0*/  ISETP.LE.U32.AND P2, PT, R7, UR6, PT ;  /* 0x0000000607007c0c */ /* 0x000fe2000bf43070 */
[----:B------:R-:W-:Y:S01]  /*65e0*/  IMAD.WIDE.U32 R6, R119, -0x2daee0ad, RZ ;  /* 0xd2511f5377067825 */ /* 0x000fe200078e00ff */
[----:B------:R-:W-:Y:S01]  /*65f0*/  LOP3.LUT R10, R5, UR14, R18, 0x96, !PT ;  /* 0x0000000e050a7c12 */ /* 0x000fe2000f8e9612 */
[----:B------:R-:W2:Y:S01]  /*6600*/  MUFU.EX2 R168, R36 ;  /* 0x0000002400a87308 */ /* 0x000ea20000000800 */
[----:B------:R-:W-:Y:S01]  /*6610*/  LOP3.LUT R14, R4, 0xffff, RZ, 0xc0, !PT ;  /* 0x0000ffff040e7812 */ /* 0x000fe200078ec0ff */
[----:B------:R-:W-:Y:S01]  /*6620*/  @!P0 FADD.FTZ R195, -R195, -RZ ;  /* 0x800000ffc3c38221 */ /* 0x000fe20000010100 */
[----:B------:R-:W-:Y:S01]  /*6630*/  ISETP.LE.U32.AND P0, PT, R11, UR6, PT ;  /* 0x000000060b007c0c */ /* 0x000fe2000bf03070 */
[----:B------:R-:W-:Y:S01]  /*6640*/  @!P4 FADD.FTZ R201, -R201, -RZ ;  /* 0x800000ffc9c9c221 */ /* 0x000fe20000010100 */
[----:B------:R-:W-:Y:S01]  /*6650*/  LOP3.LUT R11, R117, 0xff, RZ, 0xc0, !PT ;  /* 0x000000ff750b7812 */ /* 0x000fe200078ec0ff */
[----:B------:R-:W-:Y:S01]  /*6660*/  @!P6 FADD.FTZ R190, -R190, -RZ ;  /* 0x800000ffbebee221 */ /* 0x000fe20000010100 */
[----:B------:R-:W-:Y:S02]  /*6670*/  LOP3.LUT R17, R4, 0xff, RZ, 0xc0, !PT ;  /* 0x000000ff04117812 */ /* 0x000fe400078ec0ff */
[--C-:B------:R-:W-:Y:S01]  /*6680*/  SHF.R.U32.HI R16, RZ, 0x10, R4.reuse ;  /* 0x00000010ff107819 */ /* 0x100fe20000011604 */
[----:B------:R-:W-:Y:S01]  /*6690*/  @!P2 FADD.FTZ R197, -R197, -RZ ;  /* 0x800000ffc5c5a221 */ /* 0x000fe20000010100 */
[----:B------:R-:W-:Y:S01]  /*66a0*/  SHF.R.U32.HI R18, RZ, 0x18, R4 ;  /* 0x00000018ff127819 */ /* 0x000fe20000011604 */
[----:B------:R-:W-:Y:S01]  /*66b0*/  IMAD.WIDE.U32 R4, R120, -0x2daee0ad, RZ ;  /* 0xd2511f5378047825 */ /* 0x000fe200078e00ff */
[----:B------:R-:W-:Y:S01]  /*66c0*/  ISETP.LE.U32.AND P5, PT, R11, UR6, PT ;  /* 0x000000060b007c0c */ /* 0x000fe2000bfa3070 */
[----:B------:R-:W2:Y:S01]  /*66d0*/  MUFU.EX2 R177, R40 ;  /* 0x0000002800b17308 */ /* 0x000ea20000000800 */
[C---:B------:R-:W-:Y:S01]  /*66e0*/  LOP3.LUT R12, R6.reuse, 0xff, RZ, 0xc0, !PT ;  /* 0x000000ff060c7812 */ /* 0x040fe200078ec0ff */
[----:B-1----:R-:W-:Y:S01]  /*66f0*/  @!P0 FADD.FTZ R183, -R183, -RZ ;  /* 0x800000ffb7b78221 */ /* 0x002fe20000010100 */
[--C-:B------:R-:W-:Y:S02]  /*6700*/  SHF.R.U32.HI R13, RZ, 0x18, R6.reuse ;  /* 0x00000018ff0d7819 */ /* 0x100fe40000011606 */
[----:B------:R-:W-:Y:S02]  /*6710*/  LOP3.LUT R19, R6, 0xffff, RZ, 0xc0, !PT ;  /* 0x0000ffff06137812 */ /* 0x000fe400078ec0ff */
[----:B------:R-:W-:Y:S02]  /*6720*/  SHF.R.U32.HI R22, RZ, 0x10, R6 ;  /* 0x00000010ff167819 */ /* 0x000fe40000011606 */
[----:B------:R-:W-:Y:S01]  /*6730*/  SHF.R.U32.HI R6, RZ, 0x8, R111 ;  /* 0x00000008ff067819 */ /* 0x000fe2000001166f */
[----:B------:R-:W-:Y:S01]  /*6740*/  MUFU.EX2 R182, R42 ;  /* 0x0000002a00b67308 */ /* 0x000fe20000000800 */
[----:B------:R-:W-:Y:S01]  /*6750*/  ISETP.LE.U32.AND P4, PT, R25, UR6, PT ;  /* 0x0000000619007c0c */ /* 0x000fe2000bf83070 */
[----:B---3--:R-:W-:Y:S01]  /*6760*/  @!P5 FADD.FTZ R191, -R191, -RZ ;  /* 0x800000ffbfbfd221 */ /* 0x008fe20000010100 */
[----:B------:R-:W-:Y:S02]  /*6770*/  ISETP.LE.U32.AND P6, PT, R21, UR6, PT ;  /* 0x0000000615007c0c */ /* 0x000fe4000bfc3070 */
[----:B------:R-:W-:Y:S02]  /*6780*/  LOP3.LUT R8, R5, UR13, R110, 0x96, !PT ;  /* 0x0000000d05087c12 */ /* 0x000fe4000f8e966e */
[----:B------:R-:W-:Y:S02]  /*6790*/  LOP3.LUT R21, R4, 0xffff, RZ, 0xc0, !PT ;  /* 0x0000ffff04157812 */ /* 0x000fe400078ec0ff */
[----:B------:R-:W-:Y:S01]  /*67a0*/  LOP3.LUT R5, R6, 0xffff, RZ, 0xc0, !PT ;  /* 0x0000ffff06057812 */ /* 0x000fe200078ec0ff */
[----:B------:R-:W-:Y:S01]  /*67b0*/  MUFU.EX2 R175, R41 ;  /* 0x0000002900af7308 */ /* 0x000fe20000000800 */
[----:B------:R-:W-:Y:S02]  /*67c0*/  ISETP.LE.U32.AND P1, PT, R23, UR6, PT ;  /* 0x0000000617007c0c */ /* 0x000fe4000bf23070 */
[----:B------:R-:W-:Y:S01]  /*67d0*/  ISETP.LE.U32.AND P0, PT, R5, UR6, PT ;  /* 0x0000000605007c0c */ /* 0x000fe2000bf03070 */
[----:B----4-:R-:W-:Y:S01]  /*67e0*/  @!P4 FADD.FTZ R188, -R188, -RZ ;  /* 0x800000ffbcbcc221 */ /* 0x010fe20000010100 */
[----:B------:R-:W-:Y:S01]  /*67f0*/  LOP3.LUT R5, R118, 0xff, RZ, 0xc0, !PT ;  /* 0x000000ff76057812 */ /* 0x000fe200078ec0ff */
[----:B------:R-:W-:Y:S01]  /*6800*/  @!P6 FADD.FTZ R159, -R159, -RZ ;  /* 0x800000ff9f9fe221 */ /* 0x000fe20000010100 */
[----:B------:R-:W-:Y:S02]  /*6810*/  LOP3.LUT R9, R7, UR13, R122, 0x96, !PT ;  /* 0x0000000d07097c12 */ /* 0x000fe4000f8e967a */
[----:B------:R-:W-:Y:S01]  /*6820*/  ISETP.LE.U32.AND P5, PT, R5, UR6, PT ;  /* 0x0000000605007c0c */ /* 0x000fe2000bfa3070 */
[----:B------:R-:W-:Y:S01]  /*6830*/  MUFU.EX2 R181, R43 ;  /* 0x0000002b00b57308 */ /* 0x000fe20000000800 */
[----:B------:R-:W-:Y:S02]  /*6840*/  LOP3.LUT R5, R15, 0xff, RZ, 0xc0, !PT ;  /* 0x000000ff0f057812 */ /* 0x000fe400078ec0ff */
[----:B------:R-:W-:Y:S01]  /*6850*/  LOP3.LUT R7, R4, 0xff, RZ, 0xc0, !PT ;  /* 0x000000ff04077812 */ /* 0x000fe200078ec0ff */
[----:B------:R-:W-:Y:S01]  /*6860*/  @!P1 FADD.FTZ R174, -R174, -RZ ;  /* 0x800000ffaeae9221 */ /* 0x000fe20000010100 */
[----:B------:R-:W-:Y:S01]  /*6870*/  ISETP.LE.U32.AND P4, PT, R5, UR6, PT ;  /* 0x0000000605007c0c */ /* 0x000fe2000bf83070 */
[----:B------:R-:W-:Y:S01]  /*6880*/  @!P0 FADD.FTZ R172, -R172, -RZ ;  /* 0x800000ffacac8221 */ /* 0x000fe20000010100 */
[--C-:B------:R-:W-:Y:S02]  /*6890*/  SHF.R.U32.HI R5, RZ, 0x18, R15.reuse ;  /* 0x00000018ff057819 */ /* 0x100fe4000001160f */
[--C-:B------:R-:W-:Y:S01]  /*68a0*/  SHF.R.U32.HI R11, RZ, 0x18, R4.reuse ;  /* 0x00000018ff0b7819 */ /* 0x100fe20000011604 */
[----:B------:R-:W-:Y:S01]  /*68b0*/  MUFU.EX2 R179, R46 ;  /* 0x0000002e00b37308 */ /* 0x000fe20000000800 */
[----:B------:R-:W-:Y:S01]  /*68c0*/  SHF.R.U32.HI R20, RZ, 0x10, R4 ;  /* 0x00000010ff147819 */ /* 0x000fe20000011604 */
[----:B------:R-:W-:Y:S01]  /*68d0*/  @!P5 FADD.FTZ R178, -R178, -RZ ;  /* 0x800000ffb2b2d221 */ /* 0x000fe20000010100 */
[----:B------:R-:W-:Y:S02]  /*68e0*/  LOP3.LUT R4, R15, 0xffff, RZ, 0xc0, !PT ;  /* 0x0000ffff0f047812 */ /* 0x000fe400078ec0ff */
[----:B------:R-:W-:Y:S02]  /*68f0*/  ISETP.LE.U32.AND P3, PT, R26, UR6, PT ;  /* 0x000000061a007c0c */ /* 0x000fe4000bf63070 */
[----:B------:R-:W-:Y:S01]  /*6900*/  ISETP.LE.U32.AND P1, PT, R5, UR6, PT ;  /* 0x0000000605007c0c */ /* 0x000fe2000bf23070 */
[----:B--2---:R-:W-:Y:S01]  /*6910*/  @!P4 FADD.FTZ R168, -R168, -RZ ;  /* 0x800000ffa8a8c221 */ /* 0x004fe20000010100 */
[----:B------:R-:W-:Y:S01]  /*6920*/  SHF.R.U32.HI R5, RZ, 0x10, R15 ;  /* 0x00000010ff057819 */ /* 0x000fe2000001160f */
[----:B------:R-:W-:Y:S01]  /*6930*/  MUFU.EX2 R180, R47 ;  /* 0x0000002f00b47308 */ /* 0x000fe20000000800 */
[----:B------:R-:W-:Y:S02]  /*6940*/  SHF.R.U32.HI R4, RZ, 0x8, R4 ;  /* 0x00000008ff047819 */ /* 0x000fe40000011604 */
[----:B------:R-:W-:Y:S02]  /*6950*/  LOP3.LUT R6, R5, 0xff, RZ, 0xc0, !PT ;  /* 0x000000ff05067812 */ /* 0x000fe400078ec0ff */
[----:B------:R-:W-:Y:S02]  /*6960*/  LOP3.LUT R4, R4, 0xffff, RZ, 0xc0, !PT ;  /* 0x0000ffff04047812 */ /* 0x000fe400078ec0ff */
[----:B------:R-:W-:Y:S01]  /*6970*/  ISETP.LE.U32.AND P5, PT, R6, UR6, PT ;  /* 0x0000000606007c0c */ /* 0x000fe2000bfa3070 */
[----:B------:R-:W-:Y:S01]  /*6980*/  @!P3 FADD.FTZ R176, -R176, -RZ ;  /* 0x800000ffb0b0b221 */ /* 0x000fe20000010100 */
[----:B------:R-:W-:Y:S01]  /*6990*/  ISETP.LE.U32.AND P0, PT, R4, UR6, PT ;  /* 0x0000000604007c0c */ /* 0x000fe2000bf03070 */
[----:B------:R-:W1:Y:S01]  /*69a0*/  MUFU.EX2 R169, R39 ;  /* 0x0000002700a97308 */ /* 0x000e620000000800 */
[C---:B------:R-:W-:Y:S02]  /*69b0*/  LOP3.LUT R5, R10.reuse, 0xff, RZ, 0xc0, !PT ;  /* 0x000000ff0a057812 */ /* 0x040fe400078ec0ff */
[----:B------:R-:W-:Y:S02]  /*69c0*/  LOP3.LUT R4, R10, 0xffff, RZ, 0xc0, !PT ;  /* 0x0000ffff0a047812 */ /* 0x000fe400078ec0ff */
[----:B------:R-:W-:Y:S02]  /*69d0*/  ISETP.LE.U32.AND P3, PT, R5, UR6, PT ;  /* 0x0000000605007c0c */ /* 0x000fe4000bf63070 */
[----:B------:R-:W-:Y:S02]  /*69e0*/  SHF.R.U32.HI R5, RZ, 0x8, R4 ;  /* 0x00000008ff057819 */ /* 0x000fe40000011604 */
[--C-:B------:R-:W-:Y:S01]  /*69f0*/  SHF.R.U32.HI R4, RZ, 0x10, R10.reuse ;  /* 0x00000010ff047819 */ /* 0x100fe2000001160a */
[----:B------:R-:W-:Y:S01]  /*6a00*/  @!P5 FADD.FTZ R173, -R173, -RZ ;  /* 0x800000ffadadd221 */ /* 0x000fe20000010100 */
[----:B------:R-:W-:Y:S01]  /*6a10*/  LOP3.LUT R5, R5, 0xffff, RZ, 0xc0, !PT ;  /* 0x0000ffff05057812 */ /* 0x000fe200078ec0ff */
[----:B------:R-:W-:Y:S01]  /*6a20*/  @!P0 FADD.FTZ R167, -R167, -RZ ;  /* 0x800000ffa7a78221 */ /* 0x000fe20000010100 */
[----:B------:R-:W-:Y:S01]  /*6a30*/  LOP3.LUT R4, R4, 0xff, RZ, 0xc0, !PT ;  /* 0x000000ff04047812 */ /* 0x000fe200078ec0ff */
[----:B------:R-:W2:Y:S01]  /*6a40*/  MUFU.EX2 R153, R52 ;  /* 0x0000003400997308 */ /* 0x000ea20000000800 */
[----:B------:R-:W-:Y:S02]  /*6a50*/  SHF.R.U32.HI R6, RZ, 0x18, R10 ;  /* 0x00000018ff067819 */ /* 0x000fe4000001160a */
[----:B------:R-:W-:Y:S01]  /*6a60*/  ISETP.LE.U32.AND P5, PT, R4, UR6, PT ;  /* 0x0000000604007c0c */ /* 0x000fe2000bfa3070 */
[----:B------:R-:W-:Y:S01]  /*6a70*/  @!P3 FADD.FTZ R177, -R177, -RZ ;  /* 0x800000ffb1b1b221 */ /* 0x000fe20000010100 */
[----:B------:R-:W-:Y:S02]  /*6a80*/  ISETP.LE.U32.AND P0, PT, R5, UR6, PT ;  /* 0x0000000605007c0c */ /* 0x000fe4000bf03070 */
[----:B------:R-:W-:Y:S02]  /*6a90*/  ISETP.LE.U32.AND P4, PT, R6, UR6, PT ;  /* 0x0000000606007c0c */ /* 0x000fe4000bf83070 */
[----:B------:R-:W-:Y:S01]  /*6aa0*/  SHF.R.U32.HI R4, RZ, 0x8, R14 ;  /* 0x00000008ff047819 */ /* 0x000fe2000001160e */
[----:B-1----:R-:W-:Y:S01]  /*6ab0*/  @!P1 FADD.FTZ R169, -R169, -RZ ;  /* 0x800000ffa9a99221 */ /* 0x002fe20000010100 */
[----:B------:R-:W-:Y:S01]  /*6ac0*/  LOP3.LUT R5, R16, 0xff, RZ, 0xc0, !PT ;  /* 0x000000ff10057812 */ /* 0x000fe200078ec0ff */
[----:B------:R-:W-:Y:S01]  /*6ad0*/  MUFU.EX2 R151, R53 ;  /* 0x0000003500977308 */ /* 0x000fe20000000800 */
[----:B------:R-:W-:Y:S02]  /*6ae0*/  LOP3.LUT R4, R4, 0xffff, RZ, 0xc0, !PT ;  /* 0x0000ffff04047812 */ /* 0x000fe400078ec0ff */
[----:B------:R-:W-:Y:S01]  /*6af0*/  ISETP.LE.U32.AND P3, PT, R5, UR6, PT ;  /* 0x0000000605007c0c */ /* 0x000fe2000bf63070 */
[----:B------:R-:W-:Y:S01]  /*6b00*/  @!P5 FADD.FTZ R182, -R182, -RZ ;  /* 0x800000ffb6b6d221 */ /* 0x000fe20000010100 */
[----:B------:R-:W-:Y:S01]  /*6b10*/  ISETP.LE.U32.AND P5, PT, R18, UR6, PT ;  /* 0x0000000612007c0c */ /* 0x000fe2000bfa3070 */
[----:B------:R-:W-:Y:S01]  /*6b20*/  @!P0 FADD.FTZ R175, -R175, -RZ ;  /* 0x800000ffafaf8221 */ /* 0x000fe20000010100 */
[----:B------:R-:W-:Y:S01]  /*6b30*/  ISETP.LE.U32.AND P0, PT, R4, UR6, PT ;  /* 0x0000000604007c0c */ /* 0x000fe2000bf03070 */
[----:B------:R-:W-:Y:S01]  /*6b40*/  @!P4 FADD.FTZ R181, -R181, -RZ ;  /* 0x800000ffb5b5c221 */ /* 0x000fe20000010100 */
[----:B------:R-:W-:Y:S01]  /*6b50*/  LOP3.LUT R4, R121, 0xff, RZ, 0xc0, !PT ;  /* 0x000000ff79047812 */ /* 0x000fe200078ec0ff */
[----:B------:R-:W-:Y:S01]  /*6b60*/  MUFU.EX2 R158, R54 ;  /* 0x00000036009e7308 */ /* 0x000fe20000000800 */
[----:B------:R-:W-:Y:S02]  /*6b70*/  LOP3.LUT R5, R9, 0xffff, RZ, 0xc0, !PT ;  /* 0x0000ffff09057812 */ /* 0x000fe400078ec0ff */
[----:B------:R-:W-:Y:S02]  /*6b80*/  ISETP.LE.U32.AND P4, PT, R4, UR6, PT ;  /* 0x0000000604007c0c */ /* 0x000fe4000bf83070 */
[----:B------:R-:W-:Y:S01]  /*6b90*/  SHF.R.U32.HI R4, RZ, 0x8, R28 ;  /* 0x00000008ff047819 */ /* 0x000fe2000001161c */
[----:B------:R-:W-:Y:S01]  /*6ba0*/  @!P3 FADD.FTZ R179, -R179, -RZ ;  /* 0x800000ffb3b3b221 */ /* 0x000fe20000010100 */
[----:B------:R-:W-:Y:S01]  /*6bb0*/  SHF.R.U32.HI R6, RZ, 0x8, R5 ;  /* 0x00000008ff067819 */ /* 0x000fe20000011605 */
[----:B------:R-:W-:Y:S01]  /*6bc0*/  @!P5 FADD.FTZ R180, -R180, -RZ ;  /* 0x800000ffb4b4d221 */ /* 0x000fe20000010100 */
[----:B------:R-:W-:Y:S01]  /*6bd0*/  LOP3.LUT R4, R4, 0xffff, RZ, 0xc0, !PT ;  /* 0x0000ffff04047812 */ /* 0x000fe200078ec0ff */
[----:B------:R-:W1:Y:S01]  /*6be0*/  MUFU.EX2 R171, R44 ;  /* 0x0000002c00ab7308 */ /* 0x000e620000000800 */
[----:B------:R-:W-:Y:S02]  /*6bf0*/  ISETP.LE.U32.AND P5, PT, R7, UR6, PT ;  /* 0x0000000607007c0c */ /* 0x000fe4000bfa3070 */
[----:B------:R-:W-:Y:S02]  /*6c00*/  ISETP.LE.U32.AND P3, PT, R4, UR6, PT ;  /* 0x0000000604007c0c */ /* 0x000fe4000bf63070 */
[----:B------:R-:W-:Y:S01]  /*6c10*/  LOP3.LUT R7, R9, 0xff, RZ, 0xc0, !PT ;  /* 0x000000ff09077812 */ /* 0x000fe200078ec0ff */
[----:B------:R-:W-:Y:S01]  /*6c20*/  @!P4 FADD.FTZ R164, -R164, -RZ ;  /* 0x800000ffa4a4c221 */ /* 0x000fe20000010100 */
[----:B------:R-:W-:Y:S02]  /*6c30*/  SHF.R.U32.HI R4, RZ, 0x10, R9 ;  /* 0x00000010ff047819 */ /* 0x000fe40000011609 */
[----:B------:R-:W-:Y:S01]  /*6c40*/  ISETP.LE.U32.AND P6, PT, R7, UR6, PT ;  /* 0x0000000607007c0c */ /* 0x000fe2000bfc3070 */
[----:B------:R-:W3:Y:S01]  /*6c50*/  MUFU.EX2 R162, R56 ;  /* 0x0000003800a27308 */ /* 0x000ee20000000800 */
[----:B------:R-:W-:Y:S02]  /*6c60*/  LOP3.LUT R5, R4, 0xff, RZ, 0xc0, !PT ;  /* 0x000000ff04057812 */ /* 0x000fe400078ec0ff */
[----:B------:R-:W-:Y:S01]  /*6c70*/  LOP3.LUT R4, R6, 0xffff, RZ, 0xc0, !PT ;  /* 0x0000ffff06047812 */ /* 0x000fe200078ec0ff */
[----:B------:R-:W-:Y:S01]  /*6c80*/  @!P5 FADD.FTZ R154, -R154, -RZ ;  /* 0x800000ff9a9ad221 */ /* 0x000fe20000010100 */
[----:B------:R-:W-:Y:S01]  /*6c90*/  ISETP.LE.U32.AND P1, PT, R17, UR6, PT ;  /* 0x0000000611007c0c */ /* 0x000fe2000bf23070 */
[----:B------:R-:W-:Y:S01]  /*6ca0*/  @!P3 FADD.FTZ R157, -R157, -RZ ;  /* 0x800000ff9d9db221 */ /* 0x000fe20000010100 */
[----:B------:R-:W-:Y:S02]  /*6cb0*/  ISETP.LE.U32.AND P4, PT, R4, UR6, PT ;  /* 0x0000000604007c0c */ /* 0x000fe4000bf83070 */
[C---:B------:R-:W-:Y:S01]  /*6cc0*/  LOP3.LUT R4, R8.reuse, 0xffff, RZ, 0xc0, !PT ;  /* 0x0000ffff08047812 */ /* 0x040fe200078ec0ff */
[----:B------:R-:W4:Y:S01]  /*6cd0*/  MUFU.EX2 R166, R58 ;  /* 0x0000003a00a67308 */ /* 0x000f220000000800 */
[----:B------:R-:W-:Y:S01]  /*6ce0*/  ISETP.LE.U32.AND P3, PT, R5, UR6, PT ;  /* 0x0000000605007c0c */ /* 0x000fe2000bf63070 */
[----:B--2---:R-:W-:Y:S01]  /*6cf0*/  @!P6 FADD.FTZ R153, -R153, -RZ ;  /* 0x800000ff9999e221 */ /* 0x004fe20000010100 */
[----:B------:R-:W-:Y:S02]  /*6d00*/  LOP3.LUT R5, R8, 0xff, RZ, 0xc0, !PT ;  /* 0x000000ff08057812 */ /* 0x000fe400078ec0ff */
[----:B------:R-:W-:Y:S02]  /*6d10*/  SHF.R.U32.HI R4, RZ, 0x8, R4 ;  /* 0x00000008ff047819 */ /* 0x000fe40000011604 */
[----:B------:R-:W-:Y:S01]  /*6d20*/  ISETP.LE.U32.AND P6, PT, R5, UR6, PT ;  /* 0x0000000605007c0c */ /* 0x000fe2000bfc3070 */
[----:B-1----:R-:W-:Y:S01]  /*6d30*/  @!P1 FADD.FTZ R171, -R171, -RZ ;  /* 0x800000ffabab9221 */ /* 0x002fe20000010100 */
[----:B------:R-:W-:Y:S01]  /*6d40*/  LOP3.LUT R4, R4, 0xffff, RZ, 0xc0, !PT ;  /* 0x0000ffff04047812 */ /* 0x000fe200078ec0ff */
[----:B------:R-:W-:Y:S01]  /*6d50*/  @!P4 FADD.FTZ R151, -R151, -RZ ;  /* 0x800000ff9797c221 */ /* 0x000fe20000010100 */
[--C-:B------:R-:W-:Y:S01]  /*6d60*/  SHF.R.U32.HI R5, RZ, 0x10, R8.reuse ;  /* 0x00000010ff057819 */ /* 0x100fe20000011608 */
[----:B------:R-:W1:Y:S01]  /*6d70*/  MUFU.EX2 R161, R57 ;  /* 0x0000003900a17308 */ /* 0x000e620000000800 */
[----:B------:R-:W-:Y:S01]  /*6d80*/  ISETP.LE.U32.AND P4, PT, R4, UR6, PT ;  /* 0x0000000604007c0c */ /* 0x000fe2000bf83070 */
[----:B------:R-:W-:Y:S01]  /*6d90*/  @!P3 FADD.FTZ R158, -R158, -RZ ;  /* 0x800000ff9e9eb221 */ /* 0x000fe20000010100 */
[----:B------:R-:W-:Y:S02]  /*6da0*/  LOP3.LUT R4, R5, 0xff, RZ, 0xc0, !PT ;  /* 0x000000ff05047812 */ /* 0x000fe400078ec0ff */
[----:B------:R-:W-:Y:S02]  /*6db0*/  SHF.R.U32.HI R5, RZ, 0x8, R19 ;  /* 0x00000008ff057819 */ /* 0x000fe40000011613 */
[----:B------:R-:W-:Y:S01]  /*6dc0*/  ISETP.LE.U32.AND P3, PT, R4, UR6, PT ;  /* 0x0000000604007c0c */ /* 0x000fe2000bf63070 */
[----:B---3--:R-:W-:Y:S01]  /*6dd0*/  @!P6 FADD.FTZ R162, -R162, -RZ ;  /* 0x800000ffa2a2e221 */ /* 0x008fe20000010100 */
[----:B------:R-:W-:Y:S01]  /*6de0*/  LOP3.LUT R4, R5, 0xffff, RZ, 0xc0, !PT ;  /* 0x0000ffff05047812 */ /* 0x000fe200078ec0ff */
[----:B------:R-:W2:Y:S01]  /*6df0*/  MUFU.EX2 R170, R45 ;  /* 0x0000002d00aa7308 */ /* 0x000ea20000000800 */
[----:B------:R-:W-:Y:S02]  /*6e00*/  ISETP.LE.U32.AND P1, PT, R12, UR6, PT ;  /* 0x000000060c007c0c */ /* 0x000fe4000bf23070 */
[----:B------:R-:W-:Y:S02]  /*6e10*/  ISETP.LE.U32.AND P6, PT, R4, UR6, PT ;  /* 0x0000000604007c0c */ /* 0x000fe4000bfc3070 */
[----:B------:R-:W-:Y:S02]  /*6e20*/  LOP3.LUT R4, R22, 0xff, RZ, 0xc0, !PT ;  /* 0x000000ff16047812 */ /* 0x000fe400078ec0ff */
[----:B------:R-:W-:Y:S02]  /*6e30*/  SHF.R.U32.HI R6, RZ, 0x8, R21 ;  /* 0x00000008ff067819 */ /* 0x000fe40000011615 */
[----:B------:R-:W-:Y:S01]  /*6e40*/  LOP3.LUT R5, R20, 0xff, RZ, 0xc0, !PT ;  /* 0x000000ff14057812 */ /* 0x000fe200078ec0ff */
[----:B----4-:R-:W-:Y:S01]  /*6e50*/  @!P3 FADD.FTZ R166, -R166, -RZ ;  /* 0x800000ffa6a6b221 */ /* 0x010fe20000010100 */
[----:B------:R-:W-:Y:S01]  /*6e60*/  ISETP.LE.U32.AND P3, PT, R4, UR6, PT ;  /* 0x0000000604007c0c */ /* 0x000fe2000bf63070 */
[----:B------:R-:W-:Y:S01]  /*6e70*/  MUFU.EX2 R156, R55 ;  /* 0x00000037009c7308 */ /* 0x000fe20000000800 */
[----:B------:R-:W-:Y:S01]  /*6e80*/  LOP3.LUT R4, R6, 0xffff, RZ, 0xc0, !PT ;  /* 0x0000ffff06047812 */ /* 0x000fe200078ec0ff */
[----:B------:R-:W-:Y:S01]  /*6e90*/  @!P1 FADD.FTZ R150, -R150, -RZ ;  /* 0x800000ff96969221 */ /* 0x000fe20000010100 */
[----:B------:R-:W-:Y:S01]  /*6ea0*/  F2FP.RELU.BF16.PACK_AB R7, R200, R203 ;  /* 0x000000cbc807723e */ /* 0x000fe200000018ff */
[----:B------:R-:W-:Y:S01]  /*6eb0*/  @!P6 FADD.FTZ R149, -R149, -RZ ;  /* 0x800000ff9595e221 */ /* 0x000fe20000010100 */
[----:B------:R-:W-:Y:S01]  /*6ec0*/  F2FP.RELU.BF16.PACK_AB R6, R202, R204 ;  /* 0x000000ccca06723e */ /* 0x000fe200000018ff */
[----:B-1----:R-:W-:Y:S01]  /*6ed0*/  @!P4 FADD.FTZ R161, -R161, -RZ ;  /* 0x800000ffa1a1c221 */ /* 0x002fe20000010100 */
[----:B------:R-:W-:Y:S01]  /*6ee0*/  ISETP.LE.U32.AND P1, PT, R5, UR6, PT ;  /* 0x0000000605007c0c */ /* 0x000fe2000bf23070 */
[----:B------:R1:W-:Y:S01]  /*6ef0*/  STS [R220+0x12000], R7 ;  /* 0x01200007dc007388 */ /* 0x0003e20000000800 */
[----:B------:R-:W-:Y:S01]  /*6f00*/  ISETP.LE.U32.AND P6, PT, R4, UR6, PT ;  /* 0x0000000604007c0c */ /* 0x000fe2000bfc3070 */
[----:B------:R-:W3:Y:S01]  /*6f10*/  MUFU.EX2 R165, R59 ;  /* 0x0000003b00a57308 */ /* 0x000ee20000000800 */
[----:B------:R-:W-:Y:S01]  /*6f20*/  F2FP.RELU.BF16.PACK_AB R5, R193, R194 ;  /* 0x000000c2c105723e */ /* 0x000fe200000018ff */
[----:B------:R4:W-:Y:S01]  /*6f30*/  STS [R220+0x12400], R6 ;  /* 0x01240006dc007388 */ /* 0x0009e20000000800 */
[----:B------:R-:W-:Y:S01]  /*6f40*/  F2FP.RELU.BF16.PACK_AB R4, R196, R198 ;  /* 0x000000c6c404723e */ /* 0x000fe200000018ff */
[----:B--2---:R-:W-:Y:S01]  /*6f50*/  @!P0 FADD.FTZ R170, -R170, -RZ ;  /* 0x800000ffaaaa8221 */ /* 0x004fe20000010100 */
[----:B------:R-:W-:Y:S01]  /*6f60*/  SHF.R.U32.HI R8, RZ, 0x18, R8 ;  /* 0x00000018ff087819 */ /* 0x000fe20000011608 */
[----:B------:R2:W-:Y:S01]  /*6f70*/  STS [R221+0x12000], R5 ;  /* 0x01200005dd007388 */ /* 0x0005e20000000800 */
[----:B------:R-:W-:Y:S01]  /*6f80*/  ISETP.LE.U32.AND P2, PT, R27, UR6, PT ;  /* 0x000000061b007c0c */ /* 0x000fe2000bf43070 */
[----:B------:R-:W-:Y:S01]  /*6f90*/  @!P3 FADD.FTZ R148, -R148, -RZ ;  /* 0x800000ff9494b221 */ /* 0x000fe20000010100 */
[----:B------:R-:W-:Y:S01]  /*6fa0*/  FSETP.GE.FTZ.AND P3, PT, R200, RZ, PT ;  /* 0x000000ffc800720b */ /* 0x000fe20003f76000 */
[----:B------:R2:W-:Y:S01]  /*6fb0*/  STS [R221+0x12400], R4 ;  /* 0x01240004dd007388 */ /* 0x0005e20000000800 */
[----:B------:R-:W-:Y:S01]  /*6fc0*/  ISETP.LE.U32.AND P4, PT, R8, UR6, PT ;  /* 0x0000000608007c0c */ /* 0x000fe2000bf83070 */
[----:B------:R-:W-:Y:S01]  /*6fd0*/  @!P6 FADD.FTZ R152, -R152, -RZ ;  /* 0x800000ff9898e221 */ /* 0x000fe20000010100 */
[----:B------:R-:W-:Y:S01]  /*6fe0*/  F2FP.RELU.BF16.PACK_AB R8, R185, R187 ;  /* 0x000000bbb908723e */ /* 0x000fe200000018ff */
[----:B------:R-:W-:Y:S01]  /*6ff0*/  @!P1 FADD.FTZ R160, -R160, -RZ ;  /* 0x800000ffa0a09221 */ /* 0x000fe20000010100 */
[----:B------:R-:W-:Y:S02]  /*7000*/  FSETP.GE.FTZ.AND P1, PT, R193, RZ, PT ;  /* 0x000000ffc100720b */ /* 0x000fe40003f36000 */
[----:B------:R-:W-:Y:S02]  /*7010*/  F2FP.RELU.BF16.PACK_AB R0, R181, R182 ;  /* 0x000000b6b500723e */ /* 0x000fe400000018ff */
[----:B------:R-:W-:Y:S01]  /*7020*/  SHF.R.U32.HI R9, RZ, 0x18, R9 ;  /* 0x00000018ff097819 */ /* 0x000fe20000011609 */
[----:B------:R-:W-:Y:S01]  /*7030*/  @!P2 FADD.FTZ R163, -R163, -RZ ;  /* 0x800000ffa3a3a221 */ /* 0x000fe20000010100 */
[----:B------:R-:W-:Y:S02]  /*7040*/  ISETP.LE.U32.AND P0, PT, R13, UR6, PT ;  /* 0x000000060d007c0c */ /* 0x000fe4000bf03070 */
[----:B-1----:R-:W-:Y:S01]  /*7050*/  F2FP.RELU.BF16.PACK_AB R7, R208, R205 ;  /* 0x000000cdd007723e */ /* 0x002fe200000018ff */
[----:B---3--:R-:W-:Y:S01]  /*7060*/  @!P4 FADD.FTZ R165, -R165, -RZ ;  /* 0x800000ffa5a5c221 */ /* 0x008fe20000010100 */
[----:B------:R-:W-:Y:S02]  /*7070*/  FSETP.GE.FTZ.AND P4, PT, R203, RZ, PT ;  /* 0x000000ffcb00720b */ /* 0x000fe40003f96000 */
[----:B----4-:R-:W-:Y:S01]  /*7080*/  F2FP.RELU.BF16.PACK_AB R6, R209, R210 ;  /* 0x000000d2d106723e */ /* 0x010fe200000018ff */
[----:B------:R1:W-:Y:S01]  /*7090*/  STS [R220+0x14000], R7 ;  /* 0x01400007dc007388 */ /* 0x0003e20000000800 */
[----:B------:R-:W-:Y:S02]  /*70a0*/  ISETP.LE.U32.AND P2, PT, R9, UR6, PT ;  /* 0x0000000609007c0c */ /* 0x000fe4000bf43070 */
[----:B--2---:R-:W-:Y:S01]  /*70b0*/  F2FP.RELU.BF16.PACK_AB R5, R199, R201 ;  /* 0x000000c9c705723e */ /* 0x004fe200000018ff */
[----:B------:R2:W-:Y:S02]  /*70c0*/  STS [R220+0x14400], R6 ;  /* 0x01440006dc007388 */ /* 0x0005e40000000800 */
[----:B------:R-:W-:Y:S01]  /*70d0*/  @!P0 FADD.FTZ R147, -R147, -RZ ;  /* 0x800000ff93938221 */ /* 0x000fe20000010100 */
[----:B------:R-:W-:Y:S01]  /*70e0*/  FSETP.GE.FTZ.AND P0, PT, R187, RZ, PT ;  /* 0x000000ffbb00720b */ /* 0x000fe20003f16000 */
[----:B------:R3:W-:Y:S01]  /*70f0*/  STS [R221+0x14000], R5 ;  /* 0x01400005dd007388 */ /* 0x0007e20000000800 */
[----:B------:R-:W-:Y:S05]  /*7100*/  F2FP.RELU.BF16.PACK_AB R4, R206, R207 ;  /* 0x000000cfce04723e */ /* 0x000fea00000018ff */
[----:B------:R4:W-:Y:S01]  /*7110*/  STS [R221+0x14400], R4 ;  /* 0x01440004dd007388 */ /* 0x0009e20000000800 */
[----:B------:R-:W-:Y:S01]  /*7120*/  @!P2 FADD.FTZ R156, -R156, -RZ ;  /* 0x800000ff9c9ca221 */ /* 0x000fe20000010100 */
[----:B------:R-:W-:Y:S02]  /*7130*/  ISETP.LE.U32.AND P2, PT, R11, UR6, PT ;  /* 0x000000060b007c0c */ /* 0x000fe4000bf43070 */
[----:B------:R-:W-:Y:S01]  /*7140*/  STS [R222+0x12000], R8 ;  /* 0x01200008de007388 */ /* 0x000fe20000000800 */
[----:B-1----:R-:W-:Y:S02]  /*7150*/  F2FP.RELU.BF16.PACK_AB R7, R186, R189 ;  /* 0x000000bdba07723e */ /* 0x002fe400000018ff */
[----:B--2---:R-:W-:Y:S03]  /*7160*/  F2FP.RELU.BF16.PACK_AB R6, R190, R192 ;  /* 0x000000c0be06723e */ /* 0x004fe600000018ff */
[----:B------:R1:W-:Y:S05]  /*7170*/  STS [R222+0x12400], R7 ;  /* 0x01240007de007388 */ /* 0x0003ea0000000800 */
[----:B------:R-:W-:Y:S01]  /*7180*/  @!P2 FADD.FTZ R155, -R155, -RZ ;  /* 0x800000ff9b9ba221 */ /* 0x000fe20000010100 */
[----:B------:R-:W-:Y:S02]  /*7190*/  FSETP.GE.FTZ.AND P2, PT, R194, RZ, PT ;  /* 0x000000ffc200720b */ /* 0x000fe40003f56000 */
        /* <DEDUP_REMOVED lines=8> */
[----:B---3--:R-:W-:Y:S03]  /*7220*/  F2FP.RELU.BF16.PACK_AB R4, R167, R168 ;  /* 0x000000a8a704723e */ /* 0x008fe600000018ff */
[----:B------:R2:W-:Y:S01]  /*7230*/  STS [R219+0x14400], R5 ;  /* 0x01440005db007388 */ /* 0x0005e20000000800 */
[----:B----4-:R-:W-:Y:S05]  /*7240*/  F2FP.RELU.BF16.PACK_AB R6, R183, R184 ;  /* 0x000000b8b706723e */ /* 0x010fea00000018ff */
[----:B------:R3:W-:Y:S04]  /*7250*/  STS [R219+0x14000], R6 ;  /* 0x01400006db007388 */ /* 0x0007e80000000800 */
[----:B------:R4:W-:Y:S01]  /*7260*/  STS [R215+0x12000], R4 ;  /* 0x01200004d7007388 */ /* 0x0009e20000000800 */
[----:B-1----:R-:W-:Y:S05]  /*7270*/  F2FP.RELU.BF16.PACK_AB R7, R169, R173 ;  /* 0x000000ada907723e */ /* 0x002fea00000018ff */
[----:B------:R1:W-:Y:S01]  /*7280*/  STS [R215+0x12400], R7 ;  /* 0x01240007d7007388 */ /* 0x0003e20000000800 */
[----:B--2---:R-:W-:Y:S05]  /*7290*/  F2FP.RELU.BF16.PACK_AB R5, R157, R159 ;  /* 0x0000009f9d05723e */ /* 0x004fea00000018ff */
[----:B------:R2:W-:Y:S01]  /*72a0*/  STS [R216+0x12000], R5 ;  /* 0x01200005d8007388 */ /* 0x0005e20000000800 */
[----:B---3--:R-:W-:Y:S02]  /*72b0*/  F2FP.RELU.BF16.PACK_AB R6, R175, R177 ;  /* 0x000000b1af06723e */ /* 0x008fe400000018ff */
[----:B----4-:R-:W-:Y:S05]  /*72c0*/  F2FP.RELU.BF16.PACK_AB R4, R163, R164 ;  /* 0x000000a4a304723e */ /* 0x010fea00000018ff */
[----:B------:R3:W-:Y:S01]  /*72d0*/  STS [R216+0x12400], R4 ;  /* 0x01240004d8007388 */ /* 0x0007e20000000800 */
[----:B-1----:R-:W-:Y:S03]  /*72e0*/  F2FP.RELU.BF16.PACK_AB R7, R170, R171 ;  /* 0x000000abaa07723e */ /* 0x002fe600000018ff */
[----:B------:R1:W-:Y:S04]  /*72f0*/  STS [R215+0x14000], R6 ;  /* 0x01400006d7007388 */ /* 0x0003e80000000800 */
[----:B------:R4:W-:Y:S04]  /*7300*/  STS [R215+0x14400], R0 ;  /* 0x01440000d7007388 */ /* 0x0009e80000000800 */
[----:B------:R4:W-:Y:S01]  /*7310*/  STS [R216+0x14000], R7 ;  /* 0x01400007d8007388 */ /* 0x0009e20000000800 */
[----:B--2---:R-:W-:Y:S02]  /*7320*/  F2FP.RELU.BF16.PACK_AB R5, R151, R153 ;  /* 0x000000999705723e */ /* 0x004fe400000018ff */
[----:B---3--:R-:W-:Y:S02]  /*7330*/  F2FP.RELU.BF16.PACK_AB R4, R156, R158 ;  /* 0x0000009e9c04723e */ /* 0x008fe400000018ff */
[----:B-1----:R-:W-:Y:S02]  /*7340*/  F2FP.RELU.BF16.PACK_AB R6, R180, R179 ;  /* 0x000000b3b406723e */ /* 0x002fe400000018ff */
        /* <DEDUP_REMOVED lines=52> */
[C---:B------:R-:W-:Y:S01]  /*7690*/  FADD.FTZ R4, -R146.reuse, R17 ;  /* 0x0000001192047221 */ /* 0x040fe20000010100 */
[-C--:B------:R-:W-:Y:S01]  /*76a0*/  FSEL R17, R101, R146.reuse, P4 ;  /* 0x0000009265117208 */ /* 0x080fe20002000000 */
[-C--:B------:R-:W-:Y:S01]  /*76b0*/  HMMA.16816.F32.BF16 R28, R112, R118.reuse, R28 ;  /* 0x00000076701c723c */ /* 0x080fe2000004181c */
        /* <DEDUP_REMOVED lines=11> */
[----:B------:R-:W-:Y:S01]  /*7770*/  FSEL R0, R0, R146, P0 ;  /* 0x0000009200007208 */ /* 0x000fe20000000000 */
[----:B------:R-:W-:Y:S01]  /*7780*/  FADD.FTZ R17, -R146, R21 ;  /* 0x0000001592117221 */ /* 0x000fe20000010100 */
[----:B------:R-:W-:Y:S01]  /*7790*/  FSETP.GE.FTZ.AND P0, PT, R167, RZ, PT ;  /* 0x000000ffa700720b */ /* 0x000fe20003f16000 */
[----:B------:R-:W-:Y:S01]  /*77a0*/  FADD.FTZ R19, -R145, R19 ;  /* 0x0000001391137221 */ /* 0x000fe20000010100 */
[-C--:B---3--:R-:W-:Y:S01]  /*77b0*/  HMMA.16816.F32.BF16 R36, R104, R120.reuse, R36 ;  /* 0x000000786824723c */ /* 0x088fe20000041824 */
[----:B------:R-:W-:Y:S03]  /*77c0*/  FMUL.FTZ R187, R187, R0 ;  /* 0x00000000bbbb7220 */ /* 0x000fe60000410000 */
[----:B------:R-:W-:Y:S01]  /*77d0*/  FADD.FTZ R18, -R145, R18 ;  /* 0x0000001291127221 */ /* 0x000fe20000010100 */
[-C--:B------:R-:W-:Y:S01]  /*77e0*/  FSEL R5, R5, R146.reuse, P2 ;  /* 0x0000009205057208 */ /* 0x080fe20001000000 */
[C---:B------:R-:W-:Y:S01]  /*77f0*/  FADD.FTZ R23, -R145.reuse, R23 ;  /* 0x0000001791177221 */ /* 0x040fe20000010100 */
[----:B------:R-:W-:Y:S01]  /*7800*/  FSETP.GE.FTZ.AND P2, PT, R172, RZ, PT ;  /* 0x000000ffac00720b */ /* 0x000fe20003f56000 */
[----:B------:R-:W-:Y:S01]  /*7810*/  FADD.FTZ R22, -R145, R22 ;  /* 0x0000001691167221 */ /* 0x000fe20000010100 */
[C---:B------:R-:W-:Y:S03]  /*7820*/  HMMA.16816.F32.BF16 R40, R112.reuse, R120, R40 ;  /* 0x000000787028723c */ /* 0x040fe60000041828 */
[----:B------:R-:W-:Y:S01]  /*7830*/  FMUL.FTZ R194, R194, R5 ;  /* 0x00000005c2c27220 */ /* 0x000fe20000410000 */
[-C--:B------:R-:W-:Y:S01]  /*7840*/  FSEL R17, R17, R146.reuse, P4 ;  /* 0x0000009211117208 */ /* 0x080fe20002000000 */
[----:B------:R-:W-:Y:S01]  /*7850*/  FADD.FTZ R26, -R143, R26 ;  /* 0x0000001a8f1a7221 */ /* 0x000fe20000010100 */
[----:B------:R-:W-:Y:S01]  /*7860*/  FSETP.GE.FTZ.AND P4, PT, R158, RZ, PT ;  /* 0x000000ff9e00720b */ /* 0x000fe20003f96000 */
[C---:B------:R-:W-:Y:S01]  /*7870*/  FADD.FTZ R16, -R146.reuse, R32 ;  /* 0x0000002092107221 */ /* 0x040fe20000010100 */
[-C--:B------:R-:W-:Y:S01]  /*7880*/  HMMA.16816.F32.BF16 R44, R112, R122.reuse, R44 ;  /* 0x0000007a702c723c */ /* 0x080fe2000004182c */
[----:B------:R-:W-:Y:S03]  /*7890*/  FADD.FTZ R5, -R146, R33 ;  /* 0x0000002192057221 */ /* 0x000fe60000010100 */
[C---:B------:R-:W-:Y:S01]  /*78a0*/  FADD.FTZ R35, -R145.reuse, R35 ;  /* 0x0000002391237221 */ /* 0x040fe20000010100 */
[-C--:B------:R-:W-:Y:S01]  /*78b0*/  FSEL R16, R16, R146.reuse, P3 ;  /* 0x0000009210107208 */ /* 0x080fe20001800000 */
[----:B------:R-:W-:Y:S01]  /*78c0*/  FADD.FTZ R34, -R145, R34 ;  /* 0x0000002291227221 */ /* 0x000fe20000010100 */
[-C--:B------:R-:W-:Y:S01]  /*78d0*/  FSEL R5, R5, R146.reuse, P2 ;  /* 0x0000009205057208 */ /* 0x080fe20001000000 */
[C---:B------:R-:W-:Y:S01]  /*78e0*/  FADD.FTZ R0, -R146.reuse, R37 ;  /* 0x0000002592007221 */ /* 0x040fe20000010100 */
[C---:B------:R-:W-:Y:S01]  /*78f0*/  HMMA.16816.F32.BF16 R48, R104.reuse, R122, R48 ;  /* 0x0000007a6830723c */ /* 0x040fe20000041830 */
[----:B------:R-:W-:Y:S02]  /*7900*/  FSETP.GE.FTZ.AND P3, PT, R157, RZ, PT ;  /* 0x000000ff9d00720b */ /* 0x000fe40003f76000 */
[----:B------:R-:W-:Y:S01]  /*7910*/  FADD.FTZ R4, -R146, R36 ;  /* 0x0000002492047221 */ /* 0x000fe20000010100 */
[----:B------:R-:W-:Y:S01]  /*7920*/  FSEL R0, R0, R146, P0 ;  /* 0x0000009200007208 */ /* 0x000fe20000000000 */
[----:B------:R-:W-:Y:S01]  /*7930*/  FADD.FTZ R39, -R145, R39 ;  /* 0x0000002791277221 */ /* 0x000fe20000010100 */
[----:B------:R-:W-:Y:S01]  /*7940*/  FSETP.GE.FTZ.AND P0, PT, R149, RZ, PT ;  /* 0x000000ff9500720b */ /* 0x000fe20003f16000 */
[----:B------:R-:W-:Y:S01]  /*7950*/  FADD.FTZ R38, -R145, R38 ;  /* 0x0000002691267221 */ /* 0x000fe20000010100 */
[-C--:B------:R-:W-:Y:S01]  /*7960*/  HMMA.16816.F32.BF16 R52, R104, R124.reuse, R52 ;  /* 0x0000007c6834723c */ /* 0x080fe20000041834 */
[----:B------:R-:W-:Y:S01]  /*7970*/  FMUL.FTZ R167, R167, R0 ;  /* 0x00000000a7a77220 */ /* 0x000fe20000410000 */
[----:B------:R-:W-:Y:S02]  /*7980*/  FSETP.GE.FTZ.AND P2, PT, R153, RZ, PT ;  /* 0x000000ff9900720b */ /* 0x000fe40003f56000 */
[----:B------:R-:W-:Y:S01]  /*7990*/  FADD.FTZ R0, -R145, R7 ;  /* 0x0000000791007221 */ /* 0x000fe20000010100 */
[----:B------:R-:W-:Y:S01]  /*79a0*/  FSEL R4, R4, R146, P1 ;  /* 0x0000009204047208 */ /* 0x000fe20000800000 */
[----:B------:R-:W-:Y:S01]  /*79b0*/  FMUL.FTZ R172, R172, R5 ;  /* 0x00000005acac7220 */ /* 0x000fe20000410000 */
        /* <DEDUP_REMOVED lines=8> */
[-C--:B------:R-:W-:Y:S01]  /*7a40*/  FSEL R48, R48, R146.reuse, P1 ;  /* 0x0000009230307208 */ /* 0x080fe20000800000 */
[----:B------:R-:W-:Y:S01]  /*7a50*/  FADD.FTZ R51, -R145, R51 ;  /* 0x0000003391337221 */ /* 0x000fe20000010100 */
[----:B------:R-:W-:Y:S01]  /*7a60*/  FSETP.GE.FTZ.AND P1, PT, R151, RZ, PT ;  /* 0x000000ff9700720b */ /* 0x000fe20003f36000 */
[----:B------:R-:W-:Y:S01]  /*7a70*/  FADD.FTZ R53, -R146, R53 ;  /* 0x0000003592357221 */ /* 0x000fe20000010100 */
[-C--:B------:R-:W-:Y:S01]  /*7a80*/  FSEL R49, R49, R146.reuse, P3 ;  /* 0x0000009231317208 */ /* 0x080fe20001800000 */
[----:B------:R-:W-:Y:S01]  /*7a90*/  HMMA.16816.F32.BF16 R64, R104, R126, R64 ;  /* 0x0000007e6840723c */ /* 0x000fe20000041840 */
[----:B------:R-:W-:Y:S02]  /*7aa0*/  FSETP.GE.FTZ.AND P3, PT, R156, RZ, PT ;  /* 0x000000ff9c00720b */ /* 0x000fe40003f76000 */
[-C--:B------:R-:W-:Y:S01]  /*7ab0*/  FSEL R53, R53, R146.reuse, P1 ;  /* 0x0000009235357208 */ /* 0x080fe20000800000 */
[----:B------:R-:W-:Y:S01]  /*7ac0*/  FADD.FTZ R52, -R146, R52 ;  /* 0x0000003492347221 */ /* 0x000fe20000010100 */
[----:B------:R-:W-:Y:S01]  /*7ad0*/  FSETP.GE.FTZ.AND P1, PT, R150, RZ, PT ;  /* 0x000000ff9600720b */ /* 0x000fe20003f36000 */
[C---:B------:R-:W-:Y:S02]  /*7ae0*/  FADD.FTZ R50, -R145.reuse, R50 ;  /* 0x0000003291327221 */ /* 0x040fe40000010100 */
[C---:B------:R-:W-:Y:S01]  /*7af0*/  FADD.FTZ R5, -R145.reuse, R55 ;  /* 0x0000003791057221 */ /* 0x040fe20000010100 */
[----:B------:R-:W-:Y:S02]  /*7b00*/  FSEL R52, R52, R146, P2 ;  /* 0x0000009234347208 */ /* 0x000fe40001000000 */
        /* <DEDUP_REMOVED lines=9> */
[----:B------:R-:W-:Y:S02]  /*7ba0*/  FADD.FTZ R5, -R144, R13 ;  /* 0x0000000d90057221 */ /* 0x000fe40000010100 */
[----:B------:R-:W-:Y:S01]  /*7bb0*/  FMUL.FTZ R158, R158, R6 ;  /* 0x000000069e9e7220 */ /* 0x000fe20000410000 */
[----:B------:R-:W-:Y:S01]  /*7bc0*/  FSEL R7, R7, R144, P4 ;  /* 0x0000009007077208 */ /* 0x000fe20002000000 */
[----:B------:R-:W-:Y:S01]  /*7bd0*/  FADD.FTZ R64, -R146, R64 ;  /* 0x0000004092407221 */ /* 0x000fe20000010100 */
[----:B------:R-:W-:Y:S01]  /*7be0*/  FSETP.GE.FTZ.AND P4, PT, R184, RZ, PT ;  /* 0x000000ffb800720b */ /* 0x000fe20003f96000 */
[C---:B------:R-:W-:Y:S02]  /*7bf0*/  FADD.FTZ R6, -R144.reuse, R12 ;  /* 0x0000000c90067221 */ /* 0x040fe40000010100 */
[----:B------:R-:W-:Y:S01]  /*7c00*/  FADD.FTZ R60, -R144, R60 ;  /* 0x0000003c903c7221 */ /* 0x000fe20000010100 */
[----:B------:R-:W-:Y:S01]  /*7c10*/  FSEL R64, R64, R146, P1 ;  /* 0x0000009240407208 */ /* 0x000fe20000800000 */
[----:B------:R-:W-:Y:S01]  /*7c20*/  @P0 FADD.FTZ R146, -R146, R65 ;  /* 0x0000004192920221 */ /* 0x000fe20000010100 */
        /* <DEDUP_REMOVED lines=62> */
[----:B------:R-:W-:Y:S01]  /*8010*/  FSEL R0, R0, R144, P0 ;  /* 0x0000009000007208 */ /* 0x000fe20000000000 */
[----:B------:R-:W-:Y:S01]  /*8020*/  @P1 FADD.FTZ R145, -R145, R67 ;  /* 0x0000004391911221 */ /* 0x000fe20000010100 */
        /* <DEDUP_REMOVED lines=78> */
[-C--:B------:R-:W-:Y:S01]  /*8510*/  FSEL R4, R4, R143.reuse, P1 ;  /* 0x0000008f04047208 */ /* 0x080fe20000800000 */
        /* <DEDUP_REMOVED lines=58> */
.L_x_1089:
        /* <DEDUP_REMOVED lines=148> */
.L_x_1090:
        /* <DEDUP_REMOVED lines=303> */
.L_x_1092:
        /* <DEDUP_REMOVED lines=17> */
.L_x_1093:
        /* <DEDUP_REMOVED lines=43> */
.L_x_1095:
[----:B--2---:R-:W-:Y:S05]  /*a8b0*/  BSYNC B0 ;  /* 0x0000000000007941 */ /* 0x004fea0003800000 */
.L_x_1094:
        /* <DEDUP_REMOVED lines=14> */
.L_x_1097:
[----:B------:R-:W-:Y:S05]  /*a9a0*/  BSYNC B0 ;  /* 0x0000000000007941 */ /* 0x000fea0003800000 */
.L_x_1096:
        /* <DEDUP_REMOVED lines=25> */
.L_x_1099:
[----:B------:R-:W-:Y:S05]  /*ab40*/  BSYNC B0 ;  /* 0x0000000000007941 */ /* 0x000fea0003800000 */
.L_x_1098:
        /* <DEDUP_REMOVED lines=12> */
.L_x_1072:
        /* <DEDUP_REMOVED lines=21> */
.L_x_1101:
        /* <DEDUP_REMOVED lines=17> */
.L_x_1102:
        /* <DEDUP_REMOVED lines=37> */
.L_x_1104:
[----:B------:R-:W-:Y:S05]  /*b0c0*/  BSYNC B0 ;  /* 0x0000000000007941 */ /* 0x000fea0003800000 */
.L_x_1103:
        /* <DEDUP_REMOVED lines=15> */
.L_x_1106:
[----:B------:R-:W-:Y:S05]  /*b1c0*/  BSYNC B0 ;  /* 0x0000000000007941 */ /* 0x000fea0003800000 */
.L_x_1105:
        /* <DEDUP_REMOVED lines=26> */
.L_x_1108:
[----:B------:R-:W-:Y:S05]  /*b370*/  BSYNC B0 ;  /* 0x0000000000007941 */ /* 0x000fea0003800000 */
.L_x_1107:
        /* <DEDUP_REMOVED lines=12> */
.L_x_1100:
[----:B------:R-:W-:Y:S05]  /*b440*/  BSYNC B1 ;  /* 0x0000000000017941 */ /* 0x000fea0003800000 */
.L_x_1067:
        /* <DEDUP_REMOVED lines=11> */
.L_x_1109:
[----:B------:R-:W-:Y:S05]  /*b500*/  EXIT ;  /* 0x000000000000794d */ /* 0x000fea0003800000 */
.L_x_1111:
        /* <DEDUP_REMOVED lines=15> */
.L_x_1357:


//--------------------- .text._ZN5flash44flash_bwd_dq_dk_dv_loop_seqk_parallel_kernelI23Flash_bwd_kernel_traitsILi32ELi128ELi128ELi8ELi4ELi4ELi4ELb0ELb0EN7cutlass10bfloat16_tE19Flash_kernel_traitsILi32ELi128ELi128ELi8ES3_EELb0ELb0ELb0ELb1ELb0ELb0ELb1EEEvNS_16Flash_bwd_paramsE --------------------------
	.section	.text._ZN5flash44flash_bwd_dq_dk_dv_loop_seqk_parallel_kernelI23Flash_bwd_kernel_traitsILi32ELi128ELi128ELi8ELi4ELi4ELi4ELb0ELb0EN7cutlass10bfloat16_tE19Flash_kernel_traitsILi32ELi128ELi128ELi8ES3_EELb0ELb0ELb0ELb1ELb0ELb0ELb1EEEvNS_16Flash_bwd_paramsE,"ax",@progbits
	.sectioninfo	@"SHI_REGISTERS=255"
	.align	128
        .global         _ZN5flash44flash_bwd_dq_dk_dv_loop_seqk_parallel_kernelI23Flash_bwd_kernel_traitsILi32ELi128ELi128ELi8ELi4ELi4ELi4ELb0ELb0EN7cutlass10bfloat16_tE19Flash_kernel_traitsILi32ELi128ELi128ELi8ES3_EELb0ELb0ELb0ELb1ELb0ELb0ELb1EEEvNS_16Flash_bwd_paramsE
        .type           _ZN5flash44flash_bwd_dq_dk_dv_loop_seqk_parallel_kernelI23Flash_bwd_kernel_traitsILi32ELi128ELi128ELi8ELi4ELi4ELi4ELb0ELb0EN7cutlass10bfloat16_tE19Flash_kernel_traitsILi32ELi128ELi128ELi8ES3_EELb0ELb0ELb0ELb1ELb0ELb0ELb1EEEvNS_16Flash_bwd_paramsE,@function
        .size           _ZN5flash44flash_bwd_dq_dk_dv_loop_seqk_parallel_kernelI23Flash_bwd_kernel_traitsILi32ELi128ELi128ELi8ELi4ELi4ELi4ELb0ELb0EN7cutlass10bfloat16_tE19Flash_kernel_traitsILi32ELi128ELi128ELi8ES3_EELb0ELb0ELb0ELb1ELb0ELb0ELb1EEEvNS_16Flash_bwd_paramsE,(.L_x_1358 - _ZN5flash44flash_bwd_dq_dk_dv_loop_seqk_parallel_kernelI23Flash_bwd_kernel_traitsILi32ELi128ELi128ELi8ELi4ELi4ELi4ELb0ELb0EN7cutlass10bfloat16_tE19Flash_kernel_traitsILi32ELi128ELi128ELi8ES3_EELb0ELb0ELb0ELb1ELb0ELb0ELb1EEEvNS_16Flash_bwd_paramsE)
        .other          _ZN5flash44flash_bwd_dq_dk_dv_loop_seqk_parallel_kernelI23Flash_bwd_kernel_traitsILi32ELi128ELi128ELi8ELi4ELi4ELi4ELb0ELb0EN7cutlass10bfloat16_tE19Flash_kernel_traitsILi32ELi128ELi128ELi8ES3_EELb0ELb0ELb0ELb1ELb0ELb0ELb1EEEvNS_16Flash_bwd_paramsE,@"STO_CUDA_ENTRY STV_DEFAULT"
_ZN5flash44flash_bwd_dq_dk_dv_loop_seqk_parallel_kernelI23Flash_bwd_kernel_traitsILi32ELi128ELi128ELi8ELi4ELi4ELi4ELb0ELb0EN7cutlass10bfloat16_tE19Flash_kernel_traitsILi32ELi128ELi128ELi8ES3_EELb0ELb0ELb0ELb1ELb0ELb0ELb1EEEvNS_16Flash_bwd_paramsE:
.text._ZN5flash44flash_bwd_dq_dk_dv_loop_seqk_parallel_kernelI23Flash_bwd_kernel_traitsILi32ELi128ELi128ELi8ELi4ELi4ELi4ELb0ELb0EN7cutlass10bfloat16_tE19Flash_kernel_traitsILi32ELi128ELi128ELi8ES3_EELb0ELb0ELb0ELb1ELb0ELb0ELb1EEEvNS_16Flash_bwd_paramsE:
        /* <DEDUP_REMOVED lines=264> */
.L_x_1156:
        /* <DEDUP_REMOVED lines=54> */
.L_x_1112:
        /* <DEDUP_REMOVED lines=58> */
.L_x_1114:
        /* <DEDUP_REMOVED lines=18> */
.L_x_1115:
        /* <DEDUP_REMOVED lines=60> */
[----:B--2---:R-:W-:Y:S01]  /*1c60*/  ISETP.LE.AND P0, PT, RZ, UR35, PT ;  /* 0x00000023ff007c0c */ /* 0x004fe2000bf03270 */
[----:B-1----:R-:W-:-:S08]  /*1c70*/  @UP2 USEL UR11, UR11, UR4, !UP1 ;  /* 0x000000040b0b2287 */ /* 0x002fd0000c800000 */
[----:B------:R-:W-:Y:S01]  /*1c80*/  @P2 IADD3 R0, R0, 0x1, RZ ;  /* 0x0000000100002810 */ /* 0x000fe20007ffe0ff */
[----:B------:R-:W-:-:S04]  /*1c90*/  ULDC UR35, c[0x0][0x234] ;  /* 0x00008d0000237ab9 */ /* 0x000fc80000000800 */
[----:B------:R-:W-:Y:S01]  /*1ca0*/  IMAD.MOV.U32 R12, RZ, RZ, R0 ;  /* 0x000000ffff0c7224 */ /* 0x000fe200078e0000 */
[----:B------:R-:W-:-:S03]  /*1cb0*/  @UP2 UIMAD UR11, UR50, UR35, UR11 ;  /* 0x00000023320b22a4 */ /* 0x000fc6000f8e020b */
[----:B------:R-:W-:Y:S01]  /*1cc0*/  @!P0 IMAD.MOV R12, RZ, RZ, -R12 ;  /* 0x000000ffff0c8224 */ /* 0x000fe200078e0a0c */
[----:B------:R-:W-:-:S03]  /*1cd0*/  PLOP3.LUT P0, PT, PT, PT, UP2, 0x80, 0x0 ;  /* 0x000000000000781c */ /* 0x000fc60003f0f028 */
[----:B------:R-:W-:Y:S02]  /*1ce0*/  @!UP2 UMOV UR11, UR13 ;  /* 0x0000000d000bac82 */ /* 0x000fe40008000000 */
[----:B------:R-:W-:Y:S01]  /*1cf0*/  UIMAD.WIDE.U32 UR12, UR52, UR12, URZ ;  /* 0x0000000c340c72a5 */ /* 0x000fe2000f8e003f */
[----:B------:R-:W-:-:S03]  /*1d00*/  @!P1 LOP3.LUT R12, RZ, c[0x0][0x1c8], RZ, 0x33, !PT ;  /* 0x00007200ff0c9a12 */ /* 0x000fc600078e33ff */
[----:B------:R-:W-:Y:S02]  /*1d10*/  UIADD3 UR35, UR13, UR7, URZ ;  /* 0x000000070d237290 */ /* 0x000fe4000fffe03f */
        /* <DEDUP_REMOVED lines=12> */
.L_x_1116:
[----:B------:R-:W2:Y:S02]  /*1de0*/  LDL R0, [R1+0x40] ;  /* 0x0000400001007983 */ /* 0x000ea40000100800 */
[----:B--2---:R1:W2:Y:S01]  /*1df0*/  R2UR UR4, R0 ;  /* 0x00000000000473c2 */ /* 0x0042a200000e0000 */
[----:B------:R-:W-:-:S07]  /*1e00*/  DEPBAR.LE SB1, 0x0, {2} ;  /* 0x000090040000791a */ /* 0x000fce0000000000 */
.L_x_1117:
        /* <DEDUP_REMOVED lines=56> */
[----:B------:R-:W-:Y:S02]  /*2190*/  ULEA.HI.SX32 UR6, UR49, 0xffffffff, 0x19 ;  /* 0xffffffff31067891 */ /* 0x000fe4000f8fca3f */
[----:B------:R-:W-:Y:S01]  /*21a0*/  UIMAD.WIDE UR12, UR11, UR47, UR12 ;  /* 0x0000002f0b0c72a5 */ /* 0x000fe2000f8e020c */
[----:B------:R-:W-:Y:S01]  /*21b0*/  IMAD.WIDE.U32 R4, R0, c[0x0][0x378], R4 ;  /* 0x0000de0000047a25 */ /* 0x000fe200078e0004 */
[----:B------:R-:W-:-:S03]  /*21c0*/  UIMAD.WIDE UR36, UR36, UR47, UR44 ;  /* 0x0000002f242472a5 */ /* 0x000fc6000f8e022c */
        /* <DEDUP_REMOVED lines=9> */
[----:B------:R-:W-:Y:S01]  /*2260*/  IMAD.IADD R0, R5, 0x1, R0 ;  /* 0x0000000105007824 */ /* 0x000fe200078e0200 */
[----:B------:R-:W-:-:S04]  /*2270*/  LEA R5, P0, R13, c[0x0][0x350], 0x2 ;  /* 0x0000d4000d057a11 */ /* 0x000fc800078010ff */
[----:B------:R-:W-:Y:S02]  /*2280*/  LEA.HI.X R9, R4, c[0x0][0x334], R0, 0x1, P1 ;  /* 0x0000cd0004097a11 */ /* 0x000fe400008f0c00 */
[----:B------:R-:W-:Y:S02]  /*2290*/  LEA.HI.X R4, R13, c[0x0][0x354], R14, 0x2, P0 ;  /* 0x0000d5000d047a11 */ /* 0x000fe400000f140e */
[----:B------:R-:W-:-:S13]  /*22a0*/  PLOP3.LUT P0, PT, PT, PT, UP0, 0x80, 0x0 ;  /* 0x000000000000781c */ /* 0x000fda0003f0f008 */
[----:B--2---:R-:W-:Y:S05]  /*22b0*/  @!P0 BRA `(.L_x_1118) ;  /* 0x0000845000008947 */ /* 0x004fea0003800000 */
[----:B------:R-:W2:Y:S01]  /*22c0*/  LDL R17, [R1+0x18] ;  /* 0x0000180001117983 */ /* 0x000ea20000100800 */
[----:B------:R-:W-:Y:S01]  /*22d0*/  PLOP3.LUT P0, PT, PT, PT, UP3, 0x80, 0x0 ;  /* 0x000000000000781c */ /* 0x000fe20003f0f038 */
[----:B------:R-:W-:Y:S01]  /*22e0*/  ULEA.HI UR4, UR6, UR6, URZ, 0x1 ;  /* 0x0000000606047291 */ /* 0x000fe2000f8f083f */
[----:B------:R-:W-:Y:S01]  /*22f0*/  BSSY B0, `(.L_x_1119) ;  /* 0x000001e000007945 */ /* 0x000fe20003800000 */
[----:B------:R-:W-:Y:S01]  /*2300*/  UMOV UR11, UR13 ;  /* 0x0000000d000b7c82 */ /* 0x000fe20008000000 */
[----:B------:R-:W-:Y:S01]  /*2310*/  MOV R174, R10 ;  /* 0x0000000a00ae7202 */ /* 0x000fe20000000f00 */
[----:B------:R-:W-:Y:S01]  /*2320*/  ULOP3.LUT UR4, UR4, 0xfffffffe, URZ, 0xc0, !UPT ;  /* 0xfffffffe04047892 */ /* 0x000fe2000f8ec03f */
[----:B------:R-:W-:Y:S01]  /*2330*/  IMAD.MOV.U32 R175, RZ, RZ, R11 ;  /* 0x000000ffffaf7224 */ /* 0x000fe200078e000b */
[----:B------:R-:W-:Y:S01]  /*2340*/  UMOV UR14, UR36 ;  /* 0x00000024000e7c82 */ /* 0x000fe20008000000 */
[----:B------:R-:W-:Y:S01]  /*2350*/  MOV R172, R8 ;  /* 0x0000000800ac7202 */ /* 0x000fe20000000f00 */
[----:B------:R-:W-:Y:S01]  /*2360*/  UIADD3 UR4, UR6, -UR4, URZ ;  /* 0x8000000406047290 */ /* 0x000fe2000fffe03f */
[----:B------:R-:W-:Y:S01]  /*2370*/  IMAD.MOV.U32 R173, RZ, RZ, R9 ;  /* 0x000000ffffad7224 */ /* 0x000fe200078e0009 */
[----:B------:R-:W-:Y:S01]  /*2380*/  UMOV UR13, UR37 ;  /* 0x00000025000d7c82 */ /* 0x000fe20008000000 */
[----:B------:R-:W-:Y:S01]  /*2390*/  MOV R177, R5 ;  /* 0x0000000500b17202 */ /* 0x000fe20000000f00 */
[----:B------:R-:W-:Y:S01]  /*23a0*/  UISETP.NE.AND UP0, UPT, UR4, 0x1, UPT ;  /* 0x000000010400788c */ /* 0x000fe2000bf05270 */
[----:B------:R-:W-:Y:S01]  /*23b0*/  IMAD.MOV.U32 R176, RZ, RZ, R4 ;  /* 0x000000ffffb07224 */ /* 0x000fe200078e0004 */
        /* <DEDUP_REMOVED lines=17> */
.L_x_1120:
[----:B------:R-:W-:Y:S05]  /*24d0*/  BSYNC B0 ;  /* 0x0000000000007941 */ /* 0x000fea0003800000 */
.L_x_1119:
        /* <DEDUP_REMOVED lines=16> */
.L_x_1122:
[----:B------:R-:W-:Y:S05]  /*25e0*/  BSYNC B0 ;  /* 0x0000000000007941 */ /* 0x000fea0003800000 */
.L_x_1121:
        /* <DEDUP_REMOVED lines=20> */
.L_x_1124:
[----:B------:R-:W-:Y:S05]  /*2730*/  BSYNC B0 ;  /* 0x0000000000007941 */ /* 0x000fea0003800000 */
.L_x_1123:
        /* <DEDUP_REMOVED lines=20> */
.L_x_1126:
[----:B------:R-:W-:Y:S05]  /*2880*/  BSYNC B0 ;  /* 0x0000000000007941 */ /* 0x000fea0003800000 */
.L_x_1125:
[----:B--2---:R-:W2:Y:S01]  /*2890*/  LDL R17, [R1+0x24] ;  /* 0x0000240001117983 */ /* 0x004ea20000100800 */
        /* <DEDUP_REMOVED lines=12> */
[C---:B--2---:R-:W-:Y:S01]  /*2960*/  IADD3 R4, R17.reuse, 0x48, RZ ;  /* 0x0000004811047810 */ /* 0x044fe20007ffe0ff */
[C---:B------:R-:W-:Y:S01]  /*2970*/  IMAD.SHL.U32 R10, R17.reuse, 0x4, RZ ;  /* 0x00000004110a7824 */ /* 0x040fe200078e00ff */
[C---:B------:R-:W-:Y:S02]  /*2980*/  IADD3 R8, R17.reuse, 0x8, RZ ;  /* 0x0000000811087810 */ /* 0x040fe40007ffe0ff */
[----:B------:R-:W-:Y:S02]  /*2990*/  ISETP.GE.AND P2, PT, R4, UR4, PT ;  /* 0x0000000404007c0c */ /* 0x000fe4000bf46270 */
[----:B------:R-:W-:Y:S02]  /*29a0*/  IADD3 R5, R17, 0x40, RZ ;  /* 0x0000004011057810 */ /* 0x000fe40007ffe0ff */
[----:B------:R-:W-:-:S02]  /*29b0*/  ISETP.GE.AND P4, PT, R8, UR4, PT ;  /* 0x0000000408007c0c */ /* 0x000fc4000bf86270 */
[----:B------:R-:W-:Y:S02]  /*29c0*/  ISETP.GE.AND P3, PT, R5, UR4, PT ;  /* 0x0000000405007c0c */ /* 0x000fe4000bf66270 */
[----:B------:R-:W-:Y:S02]  /*29d0*/  SHF.R.S32.HI R5, RZ, 0x1f, R4 ;  /* 0x0000001fff057819 */ /* 0x000fe40000011404 */
[----:B------:R-:W-:Y:S02]  /*29e0*/  ISETP.GE.AND P5, PT, R17, UR4, PT ;  /* 0x0000000411007c0c */ /* 0x000fe4000bfa6270 */
[----:B------:R-:W-:Y:S02]  /*29f0*/  SHF.R.S32.HI R14, RZ, 0x1f, R17 ;  /* 0x0000001fff0e7819 */ /* 0x000fe40000011411 */
[----:B------:R-:W-:-:S04]  /*2a00*/  @!P2 LEA R8, P1, R4, UR12, 0x2 ;  /* 0x0000000c0408ac11 */ /* 0x000fc8000f8210ff */
[----:B------:R-:W-:Y:S02]  /*2a10*/  @!P2 LEA.HI.X R9, R4, UR11, R5, 0x2, P1 ;  /* 0x0000000b0409ac11 */ /* 0x000fe400088f1405 */
[----:B------:R-:W-:Y:S02]  /*2a20*/  IADD3 R4, P1, R10, UR12, RZ ;  /* 0x0000000c0a047c10 */ /* 0x000fe4000ff3e0ff */
[----:B------:R-:W-:Y:S01]  /*2a30*/  SHF.L.U64.HI R5, R17, 0x2, R14 ;  /* 0x0000000211057819 */ /* 0x000fe2000001020e */
[----:B------:R1:W5:Y:S03]  /*2a40*/  @!P2 LDG.E R252, [R8.64] ;  /* 0x0000002008fca981 */ /* 0x000366000c1e1900 */
[----:B------:R-:W-:-:S05]  /*2a50*/  IADD3.X R5, R5, UR11, RZ, P1, !PT ;  /* 0x0000000b05057c10 */ /* 0x000fca0008ffe4ff */
[----:B---3--:R2:W3:Y:S04]  /*2a60*/  @!P5 LDG.E R19, [R4.64] ;  /* 0x000000200413d981 */ /* 0x0084e8000c1e1900 */
[----:B----4-:R2:W4:Y:S01]  /*2a70*/  @!P4 LDG.E R18, [R4.64+0x20] ;  /* 0x000020200412c981 */ /* 0x010522000c1e1900 */
[----:B------:R-:W-:-:S03]  /*2a80*/  UIMAD UR4, UR10, -0x80, UR5 ;  /* 0xffffff800a0478a4 */ /* 0x000fc6000f8e0205 */
[----:B------:R2:W5:Y:S03]  /*2a90*/  @!P3 LDG.E R251, [R4.64+0x100] ;  /* 0x0001002004fbb981 */ /* 0x000566000c1e1900 */
[----:B------:R-:W-:-:S13]  /*2aa0*/  ISETP.GE.AND P3, PT, R3, UR4, PT ;  /* 0x0000000403007c0c */ /* 0x000fda000bf66270 */
[----:B------:R1:W-:Y:S04]  /*2ab0*/  @P3 STS [R0+0x6000], RZ ;  /* 0x006000ff00003388 */ /* 0x0003e80000000800 */
[----:B------:R1:W-:Y:S04]  /*2ac0*/  @P3 STS [R0+0x6004], RZ ;  /* 0x006004ff00003388 */ /* 0x0003e80000000800 */
[----:B------:R1:W-:Y:S01]  /*2ad0*/  @P3 STS.64 [R0+0x6008], RZ ;  /* 0x006008ff00003388 */ /* 0x0003e20000000a00 */
[----:B--2---:R-:W-:Y:S01]  /*2ae0*/  IMAD R4, R15, c[0x0][0x1b0], RZ ;  /* 0x00006c000f047a24 */ /* 0x004fe200078e02ff */
[----:B------:R-:W-:Y:S03]  /*2af0*/  BSSY B0, `(.L_x_1127) ;  /* 0x0000018000007945 */ /* 0x000fe60003800000 */
[----:B------:R-:W-:-:S02]  /*2b00*/  IMAD R10, R12, c[0x0][0x1b4], R4 ;  /* 0x00006d000c0a7a24 */ /* 0x000fc400078e0204 */
[----:B------:R-:W-:-:S04]  /*2b10*/  IMAD.WIDE.U32 R4, R12, c[0x0][0x1b0], R6 ;  /* 0x00006c000c047a25 */ /* 0x000fc800078e0006 */
[----:B------:R-:W-:Y:S01]  /*2b20*/  IMAD.IADD R10, R5, 0x1, R10 ;  /* 0x00000001050a7824 */ /* 0x000fe200078e020a */
[----:B---3--:R1:W-:Y:S04]  /*2b30*/  STL [R1], R19 ;  /* 0x0000001301007387 */ /* 0x0083e80000100800 */
        /* <DEDUP_REMOVED lines=19> */
.L_x_1128:
[----:B------:R-:W-:Y:S05]  /*2c70*/  BSYNC B0 ;  /* 0x0000000000007941 */ /* 0x000fea0003800000 */
.L_x_1127:
        /* <DEDUP_REMOVED lines=21> */
.L_x_1130:
[----:B------:R-:W-:Y:S05]  /*2dd0*/  BSYNC B0 ;  /* 0x0000000000007941 */ /* 0x000fea0003800000 */
.L_x_1129:
        /* <DEDUP_REMOVED lines=33> */
.L_x_1132:
[----:B------:R-:W-:Y:S05]  /*2ff0*/  BSYNC B0 ;  /* 0x0000000000007941 */ /* 0x000fea0003800000 */
.L_x_1131:
        /* <DEDUP_REMOVED lines=19> */
.L_x_1134:
[----:B------:R-:W-:Y:S05]  /*3130*/  BSYNC B0 ;  /* 0x0000000000007941 */ /* 0x000fea0003800000 */
.L_x_1133:
[----:B------:R-:W-:Y:S01]  /*3140*/  ULDC.64 UR38, c[0x0][0x318] ;  /* 0x0000c60000267ab9 */ /* 0x000fe20000000a00 */
[----:B--2---:R-:W2:Y:S01]  /*3150*/  LDL R3, [R1+0x1c] ;  /* 0x00001c0001037983 */ /* 0x004ea20000100800 */
[----:B------:R-:W-:Y:S01]  /*3160*/  UISETP.NE.U32.AND UP1, UPT, URZ, UR38, UPT ;  /* 0x000000263f00728c */ /* 0x000fe2000bf25070 */
[----:B-1-34-:R-:W-:Y:S01]  /*3170*/  IMAD.U32 R0, RZ, RZ, UR10 ;  /* 0x0000000aff007e24 */ /* 0x01afe2000f8e00ff */
[----:B------:R-:W-:Y:S01]  /*3180*/  USHF.R.S32.HI UR7, URZ, 0x1f, UR50 ;  /* 0x0000001f3f077899 */ /* 0x000fe20008011432 */
[----:B------:R-:W0:Y:S01]  /*3190*/  LDGDEPBAR ;  /* 0x00000000000079af */ /* 0x000e220000000000 */
[----:B------:R-:W-:Y:S02]  /*31a0*/  UISETP.NE.AND.EX UP1, UPT, URZ, UR39, UPT, UP1 ;  /* 0x000000273f00728c */ /* 0x000fe4000bf25310 */
[----:B------:R-:W-:-:S04]  /*31b0*/  ULDC.64 UR40, c[0x0][0x320] ;  /* 0x0000c80000287ab9 */ /* 0x000fc80000000a00 */
[----:B------:R-:W-:-:S05]  /*31c0*/  PLOP3.LUT P1, PT, PT, PT, UP1, 0x80, 0x0 ;  /* 0x000000000000781c */ /* 0x000fca0003f2f018 */
[----:B------:R-:W-:Y:S02]  /*31d0*/  @UP1 UIMAD UR4, UR55, UR40, URZ ;  /* 0x00000028370412a4 */ /* 0x000fe4000f8e023f */
[----:B------:R-:W-:Y:S02]  /*31e0*/  @UP1 UMOV UR36, UR50 ;  /* 0x0000003200241c82 */ /* 0x000fe40008000000 */
[----:B------:R-:W-:Y:S02]  /*31f0*/  @UP1 UMOV UR37, UR7 ;  /* 0x0000000700251c82 */ /* 0x000fe40008000000 */
[----:B------:R-:W-:Y:S02]  /*3200*/  @UP1 UIMAD.WIDE.U32 UR36, UR48, UR40, UR36 ;  /* 0x00000028302412a5 */ /* 0x000fe4000f8e0024 */
[----:B------:R-:W-:Y:S02]  /*3210*/  @UP1 UIMAD UR41, UR48, UR41, UR4 ;  /* 0x00000029302912a4 */ /* 0x000fe4000f8e0204 */
[----:B------:R-:W-:-:S02]  /*3220*/  @UP1 ULEA UR38, UP0, UR36, UR38, 0x2 ;  /* 0x0000002624261291 */ /* 0x000fc4000f80103f */
[----:B------:R-:W-:-:S04]  /*3230*/  @UP1 UIADD3 UR41, UR37, UR41, URZ ;  /* 0x0000002925291290 */ /* 0x000fc8000fffe03f */
[----:B------:R-:W-:Y:S01]  /*3240*/  @UP1 ULEA.HI.X UR39, UR36, UR39, UR41, 0x2, UP0 ;  /* 0x0000002724271291 */ /* 0x000fe200080f1429 */
[----:B------:R-:W-:-:S05]  /*3250*/  IMAD.U32 R4, RZ, RZ, UR38 ;  /* 0x00000026ff047e24 */ /* 0x000fca000f8e00ff */
[----:B------:R-:W-:-:S05]  /*3260*/  IMAD.U32 R5, RZ, RZ, UR39 ;  /* 0x00000027ff057e24 */ /* 0x000fca000f8e00ff */
[----:B------:R1:W3:Y:S01]  /*3270*/  @P1 LDG.E R4, [R4.64] ;  /* 0x0000002004041981 */ /* 0x0002e2000c1e1900 */
[----:B------:R-:W-:Y:S01]  /*3280*/  IMAD.SHL.U32 R122, R130, 0x2, RZ ;  /* 0x00000002827a7824 */ /* 0x000fe200078e00ff */
[----:B-1----:R-:W-:Y:S01]  /*3290*/  SHF.L.U64.HI R5, R17, 0x2, R14 ;  /* 0x0000000211057819 */ /* 0x002fe2000001020e */
        /* <DEDUP_REMOVED lines=22> */
[----:B------:R-:W-:Y:S01]  /*3400*/  IADD3 R3, R124, 0x1000, RZ ;  /* 0x000010007c037810 */ /* 0x000fe20007ffe0ff */
        /* <DEDUP_REMOVED lines=13> */
[----:B------:R-:W-:Y:S01]  /*34e0*/  SEL R3, R3, R124, !P0 ;  /* 0x0000007c03037207 */ /* 0x000fe20004000000 */
[----:B--2---:R-:W-:-:S04]  /*34f0*/  @UP1 UMOV UR4, UR7 ;  /* 0x0000000700041c82 */ /* 0x004fc80008000000 */
[----:B------:R-:W-:Y:S02]  /*3500*/  IMAD.SHL.U32 R3, R3, 0x2, RZ ;  /* 0x0000000203037824 */ /* 0x000fe400078e00ff */
.L_x_1137:
[----:B---3--:R-:W2:Y:S01]  /*3510*/  LDL R4, [R1+0x14] ;  /* 0x0000140001047983 */ /* 0x008ea20000100800 */
        /* <DEDUP_REMOVED lines=34> */
[----:B------:R-:W0:Y:S08]  /*3740*/  LDGDEPBAR ;  /* 0x00000000000079af */ /* 0x000e300000000000 */
[----:B-1----:R-:W2:Y:S04]  /*3750*/  LDL R68, [R1+0x1c] ;  /* 0x00001c0001447983 */ /* 0x002ea80000100800 */
[----:B---3--:R-:W3:Y:S04]  /*3760*/  LDL R3, [R1] ;  /* 0x0000000001037983 */ /* 0x008ee80000100800 */
[----:B----4-:R-:W4:Y:S01]  /*3770*/  LDL R2, [R1+0x4] ;  /* 0x0000040001027983 */ /* 0x010f220000100800 */
[----:B------:R-:W-:Y:S04]  /*3780*/  DEPBAR.LE SB0, 0x0 ;  /* 0x000080000000791a */ /* 0x000fe80000000000 */
        /* <DEDUP_REMOVED lines=10> */
[----:B--2---:R-:W-:Y:S04]  /*3830*/  LEA R0, R0, R4, 0x7 ;  /* 0x0000000400007211 */ /* 0x004fe800078e38ff */
[----:B------:R-:W-:Y:S02]  /*3840*/  IABS R5, R0 ;  /* 0x0000000000057213 */ /* 0x000fe40000000000 */
[C---:B------:R-:W-:Y:S02]  /*3850*/  IADD3 R4, R0.reuse, -0x1, RZ ;  /* 0xffffffff00047810 */ /* 0x040fe40007ffe0ff */
[----:B------:R-:W-:Y:S02]  /*3860*/  MOV R6, R5 ;  /* 0x0000000500067202 */ /* 0x000fe40000000f00 */
[----:B------:R-:W-:Y:S02]  /*3870*/  IADD3 R5, R0, 0x8, RZ ;  /* 0x0000000800057810 */ /* 0x000fe40007ffe0ff */
[----:B------:R2:W-:Y:S01]  /*3880*/  I2F R136, R6 ;  /* 0x0000000600887306 */ /* 0x0005e20000201400 */
[----:B------:R-:W-:Y:S02]  /*3890*/  ISETP.GE.AND P0, PT, R4, RZ, PT ;  /* 0x000000ff0400720c */ /* 0x000fe40003f06270 */
[----:B------:R-:W-:Y:S02]  /*38a0*/  ISETP.GE.AND P1, PT, R5, RZ, PT ;  /* 0x000000ff0500720c */ /* 0x000fe40003f26270 */
[C---:B------:R-:W-:Y:S02]  /*38b0*/  IADD3 R7, R0.reuse, -0x8, RZ ;  /* 0xfffffff800077810 */ /* 0x040fe40007ffe0ff */
[C---:B------:R-:W-:Y:S02]  /*38c0*/  IADD3 R8, R0.reuse, -0x18, RZ ;  /* 0xffffffe800087810 */ /* 0x040fe40007ffe0ff */
[----:B------:R-:W-:Y:S02]  /*38d0*/  ISETP.GE.AND P2, PT, R7, RZ, PT ;  /* 0x000000ff0700720c */ /* 0x000fe40003f46270 */
[C---:B------:R-:W-:Y:S02]  /*38e0*/  IADD3 R12, R0.reuse, -0x19, RZ ;  /* 0xffffffe7000c7810 */ /* 0x040fe40007ffe0ff */
[C---:B------:R-:W-:Y:S02]  /*38f0*/  IADD3 R20, R0.reuse, -0x20, RZ ;  /* 0xffffffe000147810 */ /* 0x040fe40007ffe0ff */
[C---:B------:R-:W-:Y:S02]  /*3900*/  @!P0 IADD3 R4, -R0.reuse, 0x1, RZ ;  /* 0x0000000100048810 */ /* 0x040fe40007ffe1ff */
[C---:B------:R-:W-:Y:S02]  /*3910*/  @!P1 IADD3 R5, -R0.reuse, -0x8, RZ ;  /* 0xfffffff800059810 */ /* 0x040fe40007ffe1ff */
[----:B------:R1:W-:Y:S01]  /*3920*/  I2F R137, R4 ;  /* 0x0000000400897306 */ /* 0x0003e20000201400 */
[C---:B------:R-:W-:Y:S02]  /*3930*/  IADD3 R24, R0.reuse, -0x21, RZ ;  /* 0xffffffdf00187810 */ /* 0x040fe40007ffe0ff */
[C---:B------:R-:W-:Y:S02]  /*3940*/  @!P2 IADD3 R7, -R0.reuse, 0x8, RZ ;  /* 0x000000080007a810 */ /* 0x040fe40007ffe1ff */
[C---:B------:R-:W-:Y:S02]  /*3950*/  IADD3 R40, R0.reuse, 0x18, RZ ;  /* 0x0000001800287810 */ /* 0x040fe40007ffe0ff */
[C---:B--2---:R-:W-:Y:S02]  /*3960*/  IADD3 R6, R0.reuse, 0x7, RZ ;  /* 0x0000000700067810 */ /* 0x044fe40007ffe0ff */
[----:B------:R-:W-:Y:S01]  /*3970*/  IADD3 R56, R0, -0x29, RZ ;  /* 0xffffffd700387810 */ /* 0x000fe20007ffe0ff */
        /* <DEDUP_REMOVED lines=8> */
[C---:B------:R-:W-:Y:S02]  /*3a00*/  IADD3 R131, R0.reuse, -0x30, RZ ;  /* 0xffffffd000837810 */ /* 0x040fe40007ffe0ff */
[C---:B------:R-:W-:Y:S02]  /*3a10*/  @!P0 IADD3 R6, -R0.reuse, -0x7, RZ ;  /* 0xfffffff900068810 */ /* 0x040fe40007ffe1ff */
[C---:B------:R-:W-:Y:S02]  /*3a20*/  @!P2 IADD3 R8, -R0.reuse, 0x18, RZ ;  /* 0x000000180008a810 */ /* 0x040fe40007ffe1ff */
[C---:B-1----:R-:W-:Y:S01]  /*3a30*/  IADD3 R4, R0.reuse, 0x40, RZ ;  /* 0x0000004000047810 */ /* 0x042fe20007ffe0ff */
[----:B------:R1:W-:Y:S01]  /*3a40*/  I2F R163, R6 ;  /* 0x0000000600a37306 */ /* 0x0003e20000201400 */
[----:B------:R-:W-:Y:S02]  /*3a50*/  IADD3 R133, R0, 0x10, RZ ;  /* 0x0000001000857810 */ /* 0x000fe40007ffe0ff */
[----:B------:R-:W-:Y:S02]  /*3a60*/  ISETP.GE.AND P1, PT, R4, RZ, PT ;  /* 0x000000ff0400720c */ /* 0x000fe40003f26270 */
[C---:B--2---:R-:W-:Y:S02]  /*3a70*/  IADD3 R5, R0.reuse, 0x3f, RZ ;  /* 0x0000003f00057810 */ /* 0x044fe40007ffe0ff */
[C---:B------:R-:W-:Y:S02]  /*3a80*/  IADD3 R132, R0.reuse, -0x31, RZ ;  /* 0xffffffcf00847810 */ /* 0x040fe40007ffe0ff */
[----:B------:R-:W-:Y:S01]  /*3a90*/  ISETP.GE.AND P0, PT, R5, RZ, PT ;  /* 0x000000ff0500720c */ /* 0x000fe20003f06270 */
[----:B------:R-:W-:Y:S06]  /*3aa0*/  I2F R146, R8 ;  /* 0x0000000800927306 */ /* 0x000fec0000201400 */
[C---:B------:R-:W-:Y:S04]  /*3ab0*/  @!P1 IADD3 R4, -R0.reuse, -0x40, RZ ;  /* 0xffffffc000049810 */ /* 0x040fe80007ffe1ff */
[----:B------:R2:W-:Y:S02]  /*3ac0*/  I2F R134, R4 ;  /* 0x0000000400867306 */ /* 0x0005e40000201400 */
[C---:B------:R-:W-:Y:S02]  /*3ad0*/  @!P0 IADD3 R5, -R0.reuse, -0x3f, RZ ;  /* 0xffffffc100058810 */ /* 0x040fe40007ffe1ff */
[----:B-1----:R-:W-:Y:S04]  /*3ae0*/  IADD3 R6, R0, 0x48, RZ ;  /* 0x0000004800067810 */ /* 0x002fe80007ffe0ff */
[----:B------:R-:W-:Y:S02]  /*3af0*/  ISETP.GE.AND P1, PT, R6, RZ, PT ;  /* 0x000000ff0600720c */ /* 0x000fe40003f26270 */
[----:B------:R1:W-:Y:S11]  /*3b00*/  I2F R135, R5 ;  /* 0x0000000500877306 */ /* 0x0003f60000201400 */
[C---:B------:R-:W-:Y:S02]  /*3b10*/  @!P1 IADD3 R6, -R0.reuse, -0x48, RZ ;  /* 0xffffffb800069810 */ /* 0x040fe40007ffe1ff */
[----:B--2---:R-:W-:Y:S02]  /*3b20*/  IADD3 R4, R0, 0x47, RZ ;  /* 0x0000004700047810 */ /* 0x004fe40007ffe0ff */
[----:B------:R2:W-:Y:S02]  /*3b30*/  I2F R148, R6 ;  /* 0x0000000600947306 */ /* 0x0005e40000201400 */
[----:B------:R-:W-:Y:S02]  /*3b40*/  ISETP.GE.AND P0, PT, R4, RZ, PT ;  /* 0x000000ff0400720c */ /* 0x000fe40003f06270 */
[C---:B-1----:R-:W-:Y:S04]  /*3b50*/  IADD3 R5, R0.reuse, 0x38, RZ ;  /* 0x0000003800057810 */ /* 0x042fe80007ffe0ff */
[----:B------:R-:W-:Y:S07]  /*3b60*/  ISETP.GE.AND P1, PT, R5, RZ, PT ;  /* 0x000000ff0500720c */ /* 0x000fee0003f26270 */
[C---:B------:R-:W-:Y:S04]  /*3b70*/  @!P0 IADD3 R4, -R0.reuse, -0x47, RZ ;  /* 0xffffffb900048810 */ /* 0x040fe80007ffe1ff */
[----:B------:R1:W-:Y:S01]  /*3b80*/  I2F R152, R4 ;  /* 0x0000000400987306 */ /* 0x0003e20000201400 */
[C---:B--2---:R-:W-:Y:S02]  /*3b90*/  IADD3 R6, R0.reuse, 0x37, RZ ;  /* 0x0000003700067810 */ /* 0x044fe40007ffe0ff */
[----:B------:R-:W-:Y:S02]  /*3ba0*/  @!P1 IADD3 R5, -R0, -0x38, RZ ;  /* 0xffffffc800059810 */ /* 0x000fe40007ffe1ff */
[----:B------:R-:W-:Y:S05]  /*3bb0*/  ISETP.GE.AND P0, PT, R6, RZ, PT ;  /* 0x000000ff0600720c */ /* 0x000fea0003f06270 */
[----:B------:R2:W-:Y:S08]  /*3bc0*/  I2F R140, R5 ;  /* 0x00000005008c7306 */ /* 0x0005f00000201400 */
[C---:B------:R-:W-:Y:S02]  /*3bd0*/  @!P0 IADD3 R6, -R0.reuse, -0x37, RZ ;  /* 0xffffffc900068810 */ /* 0x040fe40007ffe1ff */
[----:B-1----:R-:W-:Y:S02]  /*3be0*/  IADD3 R4, R0, -0x10, RZ ;  /* 0xfffffff000047810 */ /* 0x002fe40007ffe0ff */
[----:B------:R1:W-:Y:S02]  /*3bf0*/  I2F R141, R6 ;  /* 0x00000006008d7306 */ /* 0x0003e40000201400 */
[----:B------:R-:W-:Y:S02]  /*3c00*/  ISETP.GE.AND P0, PT, R4, RZ, PT ;  /* 0x000000ff0400720c */ /* 0x000fe40003f06270 */
[C---:B--2---:R-:W-:Y:S04]  /*3c10*/  IADD3 R5, R0.reuse, -0x9, RZ ;  /* 0xfffffff700057810 */ /* 0x044fe80007ffe0ff */
[----:B------:R-:W-:Y:S07]  /*3c20*/  ISETP.GE.AND P1, PT, R5, RZ, PT ;  /* 0x000000ff0500720c */ /* 0x000fee0003f26270 */
[C---:B------:R-:W-:Y:S04]  /*3c30*/  @!P0 IADD3 R4, -R0.reuse, 0x10, RZ ;  /* 0x0000001000048810 */ /* 0x040fe80007ffe1ff */
[----:B------:R2:W-:Y:S01]  /*3c40*/  I2F R144, R4 ;  /* 0x0000000400907306 */ /* 0x0005e20000201400 */
[C---:B-1----:R-:W-:Y:S02]  /*3c50*/  IADD3 R6, R0.reuse, -0x11, RZ ;  /* 0xffffffef00067810 */ /* 0x042fe40007ffe0ff */
[----:B------:R-:W-:Y:S02]  /*3c60*/  @!P1 IADD3 R5, -R0, 0x9, RZ ;  /* 0x0000000900059810 */ /* 0x000fe40007ffe1ff */
[----:B------:R-:W-:Y:S05]  /*3c70*/  ISETP.GE.AND P1, PT, R6, RZ, PT ;  /* 0x000000ff0600720c */ /* 0x000fea0003f26270 */
[----:B------:R1:W-:Y:S08]  /*3c80*/  I2F R139, R5 ;  /* 0x00000005008b7306 */ /* 0x0003f00000201400 */
[C---:B------:R-:W-:Y:S02]  /*3c90*/  @!P1 IADD3 R6, -R0.reuse, 0x11, RZ ;  /* 0x0000001100069810 */ /* 0x040fe40007ffe1ff */
[----:B--2---:R-:W-:Y:S02]  /*3ca0*/  IADD3 R4, R0, 0x2f, RZ ;  /* 0x0000002f00047810 */ /* 0x004fe40007ffe0ff */
[----:B------:R2:W-:Y:S02]  /*3cb0*/  I2F R145, R6 ;  /* 0x0000000600917306 */ /* 0x0005e40000201400 */
[----:B------:R-:W-:Y:S02]  /*3cc0*/  ISETP.GE.AND P1, PT, R4, RZ, PT ;  /* 0x000000ff0400720c */ /* 0x000fe40003f26270 */
[C---:B-1----:R-:W-:Y:S04]  /*3cd0*/  IADD3 R5, R0.reuse, 0x30, RZ ;  /* 0x0000003000057810 */ /* 0x042fe80007ffe0ff */
[----:B------:R-:W-:Y:S07]  /*3ce0*/  ISETP.GE.AND P0, PT, R5, RZ, PT ;  /* 0x000000ff0500720c */ /* 0x000fee0003f06270 */
[C---:B------:R-:W-:Y:S04]  /*3cf0*/  @!P1 IADD3 R4, -R0.reuse, -0x2f, RZ ;  /* 0xffffffd100049810 */ /* 0x040fe80007ffe1ff */
[----:B------:R-:W-:Y:S01]  /*3d00*/  I2F R143, R4 ;  /* 0x00000004008f7306 */ /* 0x000fe20000201400 */
[C---:B--2---:R-:W-:Y:S02]  /*3d10*/  IADD3 R6, R0.reuse, 0x28, RZ ;  /* 0x0000002800067810 */ /* 0x044fe40007ffe0ff */
        /* <DEDUP_REMOVED lines=29> */
[----:B------:R1:W-:Y:S02]  /*3ef0*/  I2F R151, R28 ;  /* 0x0000001c00977306 */ /* 0x0003e40000201400 */
        /* <DEDUP_REMOVED lines=13> */
[----:B------:R-:W-:Y:S03]  /*3fd0*/  I2F R154, R56 ;  /* 0x00000038009a7306 */ /* 0x000fe60000201400 */
[-C--:B-1----:R-:W-:Y:S04]  /*3fe0*/  HMMA.16816.F32.BF16 R28, R60, R34.reuse, RZ ;  /* 0x000000223c1c723c */ /* 0x082fe800000418ff */
[C---:B------:R-:W-:Y:S02]  /*3ff0*/  @!P1 IADD3 R131, -R0.reuse, 0x30, RZ ;  /* 0x0000003000839810 */ /* 0x040fe40007ffe1ff */
[----:B------:R-:W-:Y:S01]  /*4000*/  ISETP.GE.AND P1, PT, R133, RZ, PT ;  /* 0x000000ff8500720c */ /* 0x000fe20003f26270 */
[----:B------:R1:W-:Y:S01]  /*4010*/  I2F R155, R52 ;  /* 0x00000034009b7306 */ /* 0x0003e20000201400 */
[C---:B------:R-:W-:Y:S08]  /*4020*/  HMMA.16816.F32.BF16 R32, R64.reuse, R34, RZ ;  /* 0x000000224020723c */ /* 0x040ff000000418ff */
[-C--:B------:R-:W-:Y:S01]  /*4030*/  HMMA.16816.F32.BF16 R36, R64, R48.reuse, RZ ;  /* 0x000000304024723c */ /* 0x080fe200000418ff */
[----:B------:R-:W-:Y:S03]  /*4040*/  I2F R132, R132 ;  /* 0x0000008400847306 */ /* 0x000fe60000201400 */
[C---:B------:R-:W-:Y:S04]  /*4050*/  @!P1 IADD3 R133, -R0.reuse, -0x10, RZ ;  /* 0xfffffff000859810 */ /* 0x040fe80007ffe1ff */
[C---:B---3--:R-:W-:Y:S03]  /*4060*/  HMMA.16816.F32.BF16 R40, R60.reuse, R48, RZ ;  /* 0x000000303c28723c */ /* 0x048fe600000418ff */
[----:B------:R3:W-:Y:S05]  /*4070*/  I2F R160, R131 ;  /* 0x0000008300a07306 */ /* 0x0007ea0000201400 */
[-C--:B--2---:R-:W-:Y:S05]  /*4080*/  HMMA.16816.F32.BF16 R44, R60, R50.reuse, RZ ;  /* 0x000000323c2c723c */ /* 0x084fea00000418ff */
[----:B------:R-:W-:Y:S03]  /*4090*/  I2F R133, R133 ;  /* 0x0000008500857306 */ /* 0x000fe60000201400 */
[C---:B------:R-:W-:Y:S08]  /*40a0*/  HMMA.16816.F32.BF16 R48, R64.reuse, R50, RZ ;  /* 0x000000324030723c */ /* 0x040ff000000418ff */
[-C--:B-1----:R-:W-:Y:S01]  /*40b0*/  HMMA.16816.F32.BF16 R52, R64, R100.reuse, RZ ;  /* 0x000000644034723c */ /* 0x082fe200000418ff */
[C---:B---3--:R-:W-:Y:S07]  /*40c0*/  IADD3 R131, R0.reuse, 0xf, RZ ;  /* 0x0000000f00837810 */ /* 0x048fee0007ffe0ff */
[C---:B------:R-:W-:Y:S02]  /*40d0*/  HMMA.16816.F32.BF16 R56, R60.reuse, R100, RZ ;  /* 0x000000643c38723c */ /* 0x040fe400000418ff */
[----:B------:R-:W-:Y:S05]  /*40e0*/  ISETP.GE.AND P0, PT, R131, RZ, PT ;  /* 0x000000ff8300720c */ /* 0x000fea0003f06270 */
        /* <DEDUP_REMOVED lines=12> */
[C---:B------:R-:W-:Y:S03]  /*41b0*/  HMMA.16816.F32.BF16 R8, R112.reuse, R108, R8 ;  /* 0x0000006c7008723c */ /* 0x040fe60000041808 */
[----:B------:R-:W-:Y:S01]  /*41c0*/  I2F R100, R100 ;  /* 0x0000006400647306 */ /* 0x000fe20000201400 */
[----:B------:R-:W-:Y:S02]  /*41d0*/  @!P2 IADD3 R101, -R0, 0x38, RZ ;  /* 0x000000380065a810 */ /* 0x000fe40007ffe1ff */
[----:B------:R-:W-:Y:S02]  /*41e0*/  FSETP.NEU.FTZ.AND P2, PT, R3, -INF , PT ;  /* 0xff8000000300780b */ /* 0x000fe40003f5d000 */
        /* <DEDUP_REMOVED lines=22> */
[----:B------:R1:W-:Y:S01]  /*4350*/  MUFU.TANH R108, R8 ;  /* 0x00000008006c7308 */ /* 0x0003e20000002400 */
[----:B--2---:R-:W-:Y:S04]  /*4360*/  MOV R11, UR10 ;  /* 0x0000000a000b7c02 */ /* 0x004fe80008000f00 */
[----:B------:R-:W-:Y:S05]  /*4370*/  LEA R11, R11, R68, 0x7 ;  /* 0x000000440b0b7211 */ /* 0x000fea00078e38ff */
[----:B------:R-:W-:Y:S01]  /*4380*/  MUFU.TANH R79, R14 ;  /* 0x0000000e004f7308 */ /* 0x000fe20000002400 */
[C---:B------:R-:W-:Y:S02]  /*4390*/  @P3 ISETP.GE.AND P3, PT, R11.reuse, UR5, PT ;  /* 0x000000050b003c0c */ /* 0x040fe4000bf66270 */
[----:B------:R-:W-:Y:S02]  /*43a0*/  @P0 IADD3 R0, R11, 0x1, RZ ;  /* 0x000000010b000810 */ /* 0x000fe40007ffe0ff */
[----:B------:R-:W-:Y:S02]  /*43b0*/  PLOP3.LUT P0, PT, PT, PT, UP0, 0x80, 0x0 ;  /* 0x000000000000781c */ /* 0x000fe40003f0f008 */
[----:B------:R-:W-:Y:S03]  /*43c0*/  @P4 ISETP.GE.AND P4, PT, R0, UR5, PT ;  /* 0x0000000500004c0c */ /* 0x000fe6000bf86270 */
[----:B------:R2:W-:Y:S01]  /*43d0*/  MUFU.TANH R81, R10 ;  /* 0x0000000a00517308 */ /* 0x0005e20000002400 */
[----:B-1----:R-:W-:Y:S05]  /*43e0*/  FFMA.FTZ R8, R136, -UR4, R205 ;  /* 0x8000000488087c23 */ /* 0x002fea00080100cd */
[----:B------:R-:W-:Y:S04]  /*43f0*/  @P1 FSEL R8, R8, -INF , !P3 ;  /* 0xff80000008081808 */ /* 0x000fe80005800000 */
[----:B------:R-:W1:Y:S01]  /*4400*/  MUFU.TANH R223, R5 ;  /* 0x0000000500df7308 */ /* 0x000e620000002400 */
[----:B------:R-:W-:Y:S09]  /*4410*/  PLOP3.LUT P1, PT, PT, PT, UP0, 0x80, 0x0 ;  /* 0x000000000000781c */ /* 0x000ff20003f2f008 */
[----:B------:R-:W3:Y:S01]  /*4420*/  MUFU.TANH R249, R6 ;  /* 0x0000000600f97308 */ /* 0x000ee20000002400 */
[----:B--2---:R-:W-:Y:S05]  /*4430*/  FMUL.FTZ R10, R3, 1.4426950216293334961 ;  /* 0x3fb8aa3b030a7820 */ /* 0x004fea0000410000 */
[----:B------:R-:W-:Y:S04]  /*4440*/  FSEL R10, R10, RZ, P2 ;  /* 0x000000ff0a0a7208 */ /* 0x000fe80001000000 */
[----:B------:R2:W2:Y:S01]  /*4450*/  MUFU.TANH R248, R7 ;  /* 0x0000000700f87308 */ /* 0x0004a20000002400 */
[----:B----4-:R-:W-:Y:S01]  /*4460*/  FSETP.NEU.FTZ.AND P2, PT, R2, -INF , PT ;  /* 0xff8000000200780b */ /* 0x010fe20003f5d000 */
[--C-:B------:R-:W-:Y:S02]  /*4470*/  FFMA.FTZ R8, R8, c[0x0][0x23c], -R10.reuse ;  /* 0x00008f0008087a23 */ /* 0x100fe4000001080a */
[----:B-1----:R-:W-:Y:S06]  /*4480*/  FFMA.FTZ R0, R137, -UR4, R223 ;  /* 0x8000000489007c23 */ /* 0x002fec00080100df */
[----:B------:R3:W-:Y:S01]  /*4490*/  MUFU.EX2 R209, R8 ;  /* 0x0000000800d17308 */ /* 0x0007e20000000800 */
[----:B------:R-:W-:Y:S02]  /*44a0*/  @P0 FSEL R0, R0, -INF , !P4 ;  /* 0xff80000000000808 */ /* 0x000fe40006000000 */
[----:B------:R-:W-:Y:S03]  /*44b0*/  PLOP3.LUT P0, PT, PT, PT, UP0, 0x80, 0x0 ;  /* 0x000000000000781c */ /* 0x000fe60003f0f008 */
[----:B------:R-:W-:Y:S04]  /*44c0*/  FFMA.FTZ R0, R0, c[0x0][0x23c], -R10 ;  /* 0x00008f0000007a23 */ /* 0x000fe8000001080a */
[----:B------:R1:W4:Y:S01]  /*44d0*/  MUFU.TANH R109, R9 ;  /* 0x00000009006d7308 */ /* 0x0003220000002400 */
[----:B--2---:R-:W2:Y:S09]  /*44e0*/  LDSM.16.M88.4 R4, [R116+0x6400] ;  /* 0x006400007404783b */ /* 0x004eb20000000200 */
[----:B------:R4:W-:Y:S01]  /*44f0*/  MUFU.EX2 R206, R0 ;  /* 0x0000000000ce7308 */ /* 0x0009e20000000800 */
[----:B---3--:R-:W-:Y:S05]  /*4500*/  FFMA.FTZ R8, R161, -UR4, R249 ;  /* 0x80000004a1087c23 */ /* 0x008fea00080100f9 */
[----:B------:R-:W-:Y:S04]  /*4510*/  @P1 FSEL R8, R8, -INF , !P3 ;  /* 0xff80000008081808 */ /* 0x000fe80005800000 */
[----:B------:R-:W-:Y:S01]  /*4520*/  MUFU.TANH R217, R17 ;  /* 0x0000001100d97308 */ /* 0x000fe20000002400 */
[----:B------:R-:W-:Y:S01]  /*4530*/  PLOP3.LUT P1, PT, PT, PT, UP0, 0x80, 0x0 ;  /* 0x000000000000781c */ /* 0x000fe20003f2f008 */
[----:B-1----:R-:W-:Y:S05]  /*4540*/  FMUL.FTZ R9, R2, 1.4426950216293334961 ;  /* 0x3fb8aa3b02097820 */ /* 0x002fea0000410000 */
[----:B------:R-:W-:Y:S03]  /*4550*/  FSEL R9, R9, RZ, P2 ;  /* 0x000000ff09097208 */ /* 0x000fe60001000000 */
[----:B------:R-:W-:Y:S01]  /*4560*/  MUFU.TANH R102, R12 ;  /* 0x0000000c00667308 */ /* 0x000fe20000002400 */
[----:B-----5:R-:W-:Y:S01]  /*4570*/  FSETP.NEU.FTZ.AND P2, PT, R251, -INF , PT ;  /* 0xff800000fb00780b */ /* 0x020fe20003f5d000 */
[--C-:B------:R-:W-:Y:S02]  /*4580*/  FFMA.FTZ R8, R8, c[0x0][0x23c], -R9.reuse ;  /* 0x00008f0008087a23 */ /* 0x100fe40000010809 */
[----:B----4-:R-:W-:Y:S06]  /*4590*/  FFMA.FTZ R0, R163, -UR4, R248 ;  /* 0x80000004a3007c23 */ /* 0x010fec00080100f8 */
[----:B------:R1:W-:Y:S01]  /*45a0*/  MUFU.EX2 R3, R8 ;  /* 0x0000000800037308 */ /* 0x0003e20000000800 */
[----:B------:R-:W-:Y:S02]  /*45b0*/  @P0 FSEL R0, R0, -INF , !P4 ;  /* 0xff80000000000808 */ /* 0x000fe40006000000 */
[----:B------:R-:W-:Y:S01]  /*45c0*/  PLOP3.LUT P0, PT, PT, PT, UP0, 0x80, 0x0 ;  /* 0x000000000000781c */ /* 0x000fe20003f0f008 */
[-C--:B--2---:R-:W-:Y:S03]  /*45d0*/  HMMA.16816.F32.BF16 R20, R104, R4.reuse, R20 ;  /* 0x000000046814723c */ /* 0x084fe60000041814 */
[----:B------:R-:W-:Y:S03]  /*45e0*/  FFMA.FTZ R0, R0, c[0x0][0x23c], -R9 ;  /* 0x00008f0000007a23 */ /* 0x000fe60000010809 */
[----:B------:R-:W-:Y:S02]  /*45f0*/  MUFU.TANH R103, R13 ;  /* 0x0000000d00677308 */ /* 0x000fe40000002400 */
[C---:B------:R-:W-:Y:S07]  /*4600*/  HMMA.16816.F32.BF16 R24, R112.reuse, R4, R24 ;  /* 0x000000047018723c */ /* 0x040fee0000041818 */
[----:B------:R-:W-:Y:S01]  /*4610*/  FFMA.FTZ R4, R134, -UR4, R108 ;  /* 0x8000000486047c23 */ /* 0x000fe2000801006c */
[----:B------:R2:W-:Y:S01]  /*4620*/  MUFU.EX2 R2, R0 ;  /* 0x0000000000027308 */ /* 0x0005e20000000800 */
[----:B------:R-:W-:Y:S01]  /*4630*/  FFMA.FTZ R5, R148, -UR4, R81 ;  /* 0x8000000494057c23 */ /* 0x000fe20008010051 */
[-C--:B------:R-:W-:Y:S03]  /*4640*/  HMMA.16816.F32.BF16 R28, R112, R6.reuse, R28 ;  /* 0x00000006701c723c */ /* 0x080fe6000004181c */
[----:B-1----:R-:W-:Y:S01]  /*4650*/  FMUL.FTZ R8, R251, 1.4426950216293334961 ;  /* 0x3fb8aa3bfb087820 */ /* 0x002fe20000410000 */
[----:B------:R-:W-:Y:S02]  /*4660*/  @P1 FSEL R4, R4, -INF , !P3 ;  /* 0xff80000004041808 */ /* 0x000fe40005800000 */
[----:B------:R-:W-:Y:S01]  /*4670*/  PLOP3.LUT P1, PT, PT, PT, UP0, 0x80, 0x0 ;  /* 0x000000000000781c */ /* 0x000fe20003f2f008 */
[----:B------:R-:W-:Y:S01]  /*4680*/  FMUL.FTZ R21, R21, c[0x0][0x2ec] ;  /* 0x0000bb0015157a20 */ /* 0x000fe20000410000 */
[----:B------:R-:W1:Y:S01]  /*4690*/  MUFU.TANH R218, R16 ;  /* 0x0000001000da7308 */ /* 0x000e620000002400 */
[----:B------:R-:W-:Y:S01]  /*46a0*/  FSEL R8, R8, RZ, P2 ;  /* 0x000000ff08087208 */ /* 0x000fe20001000000 */
[C---:B------:R-:W-:Y:S04]  /*46b0*/  HMMA.16816.F32.BF16 R32, R104.reuse, R6, R32 ;  /* 0x000000066820723c */ /* 0x040fe80000041820 */
[--C-:B------:R-:W-:Y:S01]  /*46c0*/  FFMA.FTZ R4, R4, c[0x0][0x23c], -R8.reuse ;  /* 0x00008f0004047a23 */ /* 0x100fe20000010808 */
[----:B------:R-:W-:Y:S01]  /*46d0*/  FSETP.NEU.FTZ.AND P2, PT, R252, -INF , PT ;  /* 0xff800000fc00780b */ /* 0x000fe20003f5d000 */
[----:B------:R-:W-:Y:S02]  /*46e0*/  FMUL.FTZ R25, R25, c[0x0][0x2ec] ;  /* 0x0000bb0019197a20 */ /* 0x000fe40000410000 */
[----:B------:R3:W-:Y:S01]  /*46f0*/  MUFU.EX2 R17, R4 ;  /* 0x0000000400117308 */ /* 0x0007e20000000800 */
[----:B------:R-:W-:Y:S02]  /*4700*/  @P1 FSEL R5, R5, -INF , !P3 ;  /* 0xff80000005051808 */ /* 0x000fe40005800000 */
[----:B------:R-:W-:Y:S01]  /*4710*/  PLOP3.LUT P1, PT, PT, PT, UP0, 0x80, 0x0 ;  /* 0x000000000000781c */ /* 0x000fe20003f2f008 */
[----:B--2---:R-:W-:Y:S01]  /*4720*/  FFMA.FTZ R0, R135, -UR4, R109 ;  /* 0x8000000487007c23 */ /* 0x004fe2000801006d */
[----:B------:R-:W-:Y:S01]  /*4730*/  PLOP3.LUT P3, PT, PT, PT, UP0, 0x80, 0x0 ;  /* 0x000000000000781c */ /* 0x000fe20003f6f008 */
[----:B------:R-:W-:Y:S02]  /*4740*/  FMUL.FTZ R24, R24, c[0x0][0x2ec] ;  /* 0x0000bb0018187a20 */ /* 0x000fe40000410000 */
[----:B------:R-:W-:Y:S01]  /*4750*/  FMUL.FTZ R27, R27, c[0x0][0x2ec] ;  /* 0x0000bb001b1b7a20 */ /* 0x000fe20000410000 */
[----:B------:R-:W-:Y:S01]  /*4760*/  @P0 FSEL R0, R0, -INF , !P4 ;  /* 0xff80000000000808 */ /* 0x000fe20006000000 */
[----:B------:R-:W-:Y:S01]  /*4770*/  MUFU.TANH R242, R19 ;  /* 0x0000001300f27308 */ /* 0x000fe20000002400 */
[----:B------:R-:W-:Y:S01]  /*4780*/  PLOP3.LUT P0, PT, PT, PT, UP0, 0x80, 0x0 ;  /* 0x000000000000781c */ /* 0x000fe20003f0f008 */
[----:B------:R-:W-:Y:S02]  /*4790*/  FMUL.FTZ R26, R26, c[0x0][0x2ec] ;  /* 0x0000bb001a1a7a20 */ /* 0x000fe40000410000 */
[----:B------:R-:W-:Y:S02]  /*47a0*/  FFMA.FTZ R12, R0, c[0x0][0x23c], -R8 ;  /* 0x00008f00000c7a23 */ /* 0x000fe40000010808 */
[----:B------:R-:W-:Y:S02]  /*47b0*/  FMUL.FTZ R33, R33, c[0x0][0x2ec] ;  /* 0x0000bb0021217a20 */ /* 0x000fe40000410000 */
[----:B------:R-:W-:Y:S02]  /*47c0*/  FMUL.FTZ R32, R32, c[0x0][0x2ec] ;  /* 0x0000bb0020207a20 */ /* 0x000fe40000410000 */
[----:B------:R2:W-:Y:S01]  /*47d0*/  MUFU.EX2 R16, R12 ;  /* 0x0000000c00107308 */ /* 0x0005e20000000800 */
[----:B-1----:R-:W-:Y:S02]  /*47e0*/  FFMA.FTZ R13, R138, -UR4, R218 ;  /* 0x800000048a0d7c23 */ /* 0x002fe400080100da */
[----:B------:R-:W-:Y:S02]  /*47f0*/  FMUL.FTZ R35, R35, c[0x0][0x2ec] ;  /* 0x0000bb0023237a20 */ /* 0x000fe40000410000 */
[----:B---3--:R-:W-:Y:S02]  /*4800*/  FMUL.FTZ R4, R252, 1.4426950216293334961 ;  /* 0x3fb8aa3bfc047820 */ /* 0x008fe40000410000 */
[----:B------:R-:W-:Y:S02]  /*4810*/  FMUL.FTZ R34, R34, c[0x0][0x2ec] ;  /* 0x0000bb0022227a20 */ /* 0x000fe40000410000 */
[----:B------:R-:W-:Y:S01]  /*4820*/  FMUL.FTZ R29, R29, c[0x0][0x2ec] ;  /* 0x0000bb001d1d7a20 */ /* 0x000fe20000410000 */
[----:B------:R-:W1:Y:S01]  /*4830*/  MUFU.TANH R244, R18 ;  /* 0x0000001200f47308 */ /* 0x000e620000002400 */
[----:B------:R-:W-:Y:S01]  /*4840*/  FSEL R0, R4, RZ, P2 ;  /* 0x000000ff04007208 */ /* 0x000fe20001000000 */
[----:B------:R-:W-:Y:S01]  /*4850*/  FFMA.FTZ R4, R152, -UR4, R80 ;  /* 0x8000000498047c23 */ /* 0x000fe20008010050 */
[----:B------:R-:W-:Y:S01]  /*4860*/  PLOP3.LUT P2, PT, PT, PT, UP0, 0x80, 0x0 ;  /* 0x000000000000781c */ /* 0x000fe20003f4f008 */
[----:B------:R-:W-:Y:S02]  /*4870*/  FMUL.FTZ R28, R28, c[0x0][0x2ec] ;  /* 0x0000bb001c1c7a20 */ /* 0x000fe40000410000 */
[--C-:B------:R-:W-:Y:S01]  /*4880*/  FFMA.FTZ R5, R5, c[0x0][0x23c], -R0.reuse ;  /* 0x00008f0005057a23 */ /* 0x100fe20000010800 */
[----:B------:R-:W-:Y:S01]  /*4890*/  @P0 FSEL R4, R4, -INF , !P4 ;  /* 0xff80000004040808 */ /* 0x000fe20006000000 */
[----:B------:R-:W-:Y:S01]  /*48a0*/  FMUL.FTZ R31, R31, c[0x0][0x2ec] ;  /* 0x0000bb001f1f7a20 */ /* 0x000fe20000410000 */
[----:B------:R-:W-:Y:S01]  /*48b0*/  PLOP3.LUT P0, PT, PT, PT, UP0, 0x80, 0x0 ;  /* 0x000000000000781c */ /* 0x000fe20003f0f008 */
[----:B------:R3:W-:Y:S01]  /*48c0*/  MUFU.EX2 R85, R5 ;  /* 0x0000000500557308 */ /* 0x0007e20000000800 */
[----:B------:R-:W-:Y:S01]  /*48d0*/  FMUL.FTZ R30, R30, c[0x0][0x2ec] ;  /* 0x0000bb001e1e7a20 */ /* 0x000fe20000410000 */
[----:B------:R-:W-:Y:S01]  /*48e0*/  PLOP3.LUT P4, PT, PT, PT, UP0, 0x80, 0x0 ;  /* 0x000000000000781c */ /* 0x000fe20003f8f008 */
[----:B------:R-:W-:Y:S02]  /*48f0*/  FFMA.FTZ R4, R4, c[0x0][0x23c], -R0 ;  /* 0x00008f0004047a23 */ /* 0x000fe40000010800 */
[----:B--2---:R-:W-:Y:S02]  /*4900*/  FFMA.FTZ R12, R139, -UR4, R217 ;  /* 0x800000048b0c7c23 */ /* 0x004fe400080100d9 */
[----:B------:R-:W-:Y:S02]  /*4910*/  FMUL.FTZ R23, R23, c[0x0][0x2ec] ;  /* 0x0000bb0017177a20 */ /* 0x000fe40000410000 */
[----:B------:R-:W-:Y:S01]  /*4920*/  FMUL.FTZ R20, R20, c[0x0][0x2ec] ;  /* 0x0000bb0014147a20 */ /* 0x000fe20000410000 */
[----:B------:R2:W-:Y:S01]  /*4930*/  MUFU.EX2 R84, R4 ;  /* 0x0000000400547308 */ /* 0x0005e20000000800 */
[----:B------:R-:W-:Y:S09]  /*4940*/  FMUL.FTZ R22, R22, c[0x0][0x2ec] ;  /* 0x0000bb0016167a20 */ /* 0x000ff20000410000 */
[----:B------:R-:W-:Y:S01]  /*4950*/  MUFU.TANH R213, R21 ;  /* 0x0000001500d57308 */ /* 0x000fe20000002400 */
[----:B---3--:R-:W-:Y:S09]  /*4960*/  FFMA.FTZ R5, R140, -UR4, R102 ;  /* 0x800000048c057c23 */ /* 0x008ff20008010066 */
[----:B------:R-:W3:Y:S01]  /*4970*/  MUFU.TANH R240, R23 ;  /* 0x0000001700f07308 */ /* 0x000ee20000002400 */
[C---:B--2---:R-:W-:Y:S02]  /*4980*/  @P1 IADD3 R4, R11.reuse, 0x8, RZ ;  /* 0x000000080b041810 */ /* 0x044fe40007ffe0ff */
[----:B------:R-:W-:Y:S02]  /*4990*/  PLOP3.LUT P1, PT, PT, PT, UP0, 0x80, 0x0 ;  /* 0x000000000000781c */ /* 0x000fe40003f2f008 */
[----:B------:R-:W-:Y:S05]  /*49a0*/  @P2 ISETP.GE.AND P2, PT, R4, UR5, PT ;  /* 0x0000000504002c0c */ /* 0x000fea000bf46270 */
[----:B------:R-:W-:Y:S01]  /*49b0*/  MUFU.TANH R216, R20 ;  /* 0x0000001400d87308 */ /* 0x000fe20000002400 */
[----:B------:R-:W-:Y:S02]  /*49c0*/  @P0 IADD3 R4, R11, 0x9, RZ ;  /* 0x000000090b040810 */ /* 0x000fe40007ffe0ff */
[----:B------:R-:W-:Y:S02]  /*49d0*/  PLOP3.LUT P0, PT, PT, PT, UP0, 0x80, 0x0 ;  /* 0x000000000000781c */ /* 0x000fe40003f0f008 */
[----:B------:R-:W-:Y:S01]  /*49e0*/  @P3 ISETP.GE.AND P3, PT, R4, UR5, PT ;  /* 0x0000000504003c0c */ /* 0x000fe2000bf66270 */
[----:B------:R-:W-:Y:S04]  /*49f0*/  FFMA.FTZ R4, R141, -UR4, R103 ;  /* 0x800000048d047c23 */ /* 0x000fe80008010067 */
[----:B------:R-:W-:Y:S01]  /*4a00*/  MUFU.TANH R88, R25 ;  /* 0x0000001900587308 */ /* 0x000fe20000002400 */
[----:B------:R-:W-:Y:S02]  /*4a10*/  @P1 FSEL R5, R5, -INF , !P2 ;  /* 0xff80000005051808 */ /* 0x000fe40005000000 */
[----:B------:R-:W-:Y:S03]  /*4a20*/  PLOP3.LUT P1, PT, PT, PT, UP0, 0x80, 0x0 ;  /* 0x000000000000781c */ /* 0x000fe60003f2f008 */
[--C-:B------:R-:W-:Y:S02]  /*4a30*/  FFMA.FTZ R5, R5, c[0x0][0x23c], -R8.reuse ;  /* 0x00008f0005057a23 */ /* 0x100fe40000010808 */
[----:B------:R-:W-:Y:S02]  /*4a40*/  @P0 FSEL R4, R4, -INF , !P3 ;  /* 0xff80000004040808 */ /* 0x000fe40005800000 */
[----:B------:R2:W-:Y:S01]  /*4a50*/  MUFU.EX2 R14, R5 ;  /* 0x00000005000e7308 */ /* 0x0005e20000000800 */
[----:B------:R-:W-:Y:S02]  /*4a60*/  PLOP3.LUT P0, PT, PT, PT, UP0, 0x80, 0x0 ;  /* 0x000000000000781c */ /* 0x000fe40003f0f008 */
[----:B------:R-:W-:Y:S07]  /*4a70*/  FFMA.FTZ R4, R4, c[0x0][0x23c], -R8 ;  /* 0x00008f0004047a23 */ /* 0x000fee0000010808 */
[----:B------:R-:W-:Y:S10]  /*4a80*/  MUFU.TANH R241, R22 ;  /* 0x0000001600f17308 */ /* 0x000ff40000002400 */
[----:B------:R4:W-:Y:S01]  /*4a90*/  MUFU.EX2 R15, R4 ;  /* 0x00000004000f7308 */ /* 0x0009e20000000800 */
[----:B--2---:R-:W-:Y:S05]  /*4aa0*/  FFMA.FTZ R5, R134, -UR4, R79 ;  /* 0x8000000486057c23 */ /* 0x004fea000801004f */
[----:B------:R-:W-:Y:S04]  /*4ab0*/  @P1 FSEL R5, R5, -INF , !P2 ;  /* 0xff80000005051808 */ /* 0x000fe80005000000 */
[----:B------:R-:W2:Y:S01]  /*4ac0*/  MUFU.TANH R89, R24 ;  /* 0x0000001800597308 */ /* 0x000ea20000002400 */
[----:B------:R-:W-:Y:S01]  /*4ad0*/  PLOP3.LUT P1, PT, PT, PT, UP0, 0x80, 0x0 ;  /* 0x000000000000781c */ /* 0x000fe20003f2f008 */
[----:B------:R-:W-:Y:S08]  /*4ae0*/  FFMA.FTZ R5, R5, c[0x0][0x23c], -R0 ;  /* 0x00008f0005057a23 */ /* 0x000ff00000010800 */
[----:B------:R-:W-:Y:S01]  /*4af0*/  MUFU.EX2 R83, R5 ;  /* 0x0000000500537308 */ /* 0x000fe20000000800 */
[----:B----4-:R-:W-:Y:S03]  /*4b00*/  FFMA.FTZ R4, R135, -UR4, R78 ;  /* 0x8000000487047c23 */ /* 0x010fe6000801004e */
[----:B------:R-:W-:Y:S02]  /*4b10*/  @P1 FSEL R13, R13, -INF , !P2 ;  /* 0xff8000000d0d1808 */ /* 0x000fe40005000000 */
[----:B------:R-:W-:Y:S02]  /*4b20*/  PLOP3.LUT P1, PT, PT, PT, UP0, 0x80, 0x0 ;  /* 0x000000000000781c */ /* 0x000fe40003f2f008 */
[----:B------:R-:W-:Y:S02]  /*4b30*/  @P0 FSEL R4, R4, -INF , !P3 ;  /* 0xff80000004040808 */ /* 0x000fe40005800000 */
[----:B------:R-:W4:Y:S01]  /*4b40*/  MUFU.TANH R72, R27 ;  /* 0x0000001b00487308 */ /* 0x000f220000002400 */
[----:B------:R-:W-:Y:S01]  /*4b50*/  PLOP3.LUT P0, PT, PT, PT, UP0, 0x80, 0x0 ;  /* 0x000000000000781c */ /* 0x000fe20003f0f008 */
[----:B------:R-:W-:Y:S02]  /*4b60*/  FFMA.FTZ R13, R13, c[0x0][0x23c], -R10 ;  /* 0x00008f000d0d7a23 */ /* 0x000fe4000001080a */
[----:B------:R-:W-:Y:S06]  /*4b70*/  FFMA.FTZ R4, R4, c[0x0][0x23c], -R0 ;  /* 0x00008f0004047a23 */ /* 0x000fec0000010800 */
[----:B------:R1:W-:Y:S04]  /*4b80*/  MUFU.EX2 R82, R4 ;  /* 0x0000000400527308 */ /* 0x0003e80000000800 */
[----:B------:R-:W-:Y:S02]  /*4b90*/  @P0 FSEL R12, R12, -INF , !P3 ;  /* 0xff8000000c0c0808 */ /* 0x000fe40005800000 */
[----:B------:R-:W-:Y:S03]  /*4ba0*/  PLOP3.LUT P0, PT, PT, PT, UP0, 0x80, 0x0 ;  /* 0x000000000000781c */ /* 0x000fe60003f0f008 */
[----:B------:R-:W-:Y:S01]  /*4bb0*/  FFMA.FTZ R12, R12, c[0x0][0x23c], -R10 ;  /* 0x00008f000c0c7a23 */ /* 0x000fe2000001080a */
[----:B------:R2:W-:Y:S10]  /*4bc0*/  MUFU.EX2 R203, R13 ;  /* 0x0000000d00cb7308 */ /* 0x0005f40000000800 */
[----:B------:R3:W-:Y:S01]  /*4bd0*/  MUFU.EX2 R202, R12 ;  /* 0x0000000c00ca7308 */ /* 0x0007e20000000800 */
[----:B-1----:R-:W1:Y:S09]  /*4be0*/  LDSM.16.M88.4 R4, [R116+0x6800] ;  /* 0x006800007404783b */ /* 0x002e720000000200 */
[----:B------:R-:W1:Y:S01]  /*4bf0*/  MUFU.TANH R73, R26 ;  /* 0x0000001a00497308 */ /* 0x000e620000002400 */
[----:B--2---:R-:W-:Y:S05]  /*4c00*/  FFMA.FTZ R13, R136, -UR4, R244 ;  /* 0x80000004880d7c23 */ /* 0x004fea00080100f4 */
[----:B------:R-:W-:Y:S04]  /*4c10*/  @P1 FSEL R13, R13, -INF , !P2 ;  /* 0xff8000000d0d1808 */ /* 0x000fe80005000000 */
[----:B------:R-:W-:Y:S01]  /*4c20*/  MUFU.TANH R86, R29 ;  /* 0x0000001d00567308 */ /* 0x000fe20000002400 */
[----:B------:R-:W-:Y:S02]  /*4c30*/  PLOP3.LUT P1, PT, PT, PT, UP0, 0x80, 0x0 ;  /* 0x000000000000781c */ /* 0x000fe40003f2f008 */
[----:B------:R-:W-:Y:S01]  /*4c40*/  PLOP3.LUT P2, PT, PT, PT, UP0, 0x80, 0x0 ;  /* 0x000000000000781c */ /* 0x000fe20003f4f008 */
[----:B---3--:R-:W-:Y:S02]  /*4c50*/  FFMA.FTZ R12, R137, -UR4, R242 ;  /* 0x80000004890c7c23 */ /* 0x008fe400080100f2 */
[--C-:B------:R-:W-:Y:S03]  /*4c60*/  FFMA.FTZ R13, R13, c[0x0][0x23c], -R9.reuse ;  /* 0x00008f000d0d7a23 */ /* 0x100fe60000010809 */
[----:B------:R-:W-:Y:S01]  /*4c70*/  @P0 FSEL R12, R12, -INF , !P3 ;  /* 0xff8000000c0c0808 */ /* 0x000fe20005800000 */
[----:B------:R-:W2:Y:S01]  /*4c80*/  MUFU.TANH R87, R28 ;  /* 0x0000001c00577308 */ /* 0x000ea20000002400 */
[----:B------:R-:W-:Y:S02]  /*4c90*/  PLOP3.LUT P0, PT, PT, PT, UP0, 0x80, 0x0 ;  /* 0x000000000000781c */ /* 0x000fe40003f0f008 */
[----:B------:R-:W-:Y:S01]  /*4ca0*/  PLOP3.LUT P3, PT, PT, PT, UP0, 0x80, 0x0 ;  /* 0x000000000000781c */ /* 0x000fe20003f6f008 */
[----:B------:R-:W-:Y:S06]  /*4cb0*/  FFMA.FTZ R12, R12, c[0x0][0x23c], -R9 ;  /* 0x00008f000c0c7a23 */ /* 0x000fec0000010809 */
[----:B------:R3:W-:Y:S01]  /*4cc0*/  MUFU.EX2 R232, R12 ;  /* 0x0000000c00e87308 */ /* 0x0007e20000000800 */
[-C--:B-1----:R-:W-:Y:S09]  /*4cd0*/  HMMA.16816.F32.BF16 R36, R104, R4.reuse, R36 ;  /* 0x000000046824723c */ /* 0x082ff20000041824 */
[----:B------:R1:W-:Y:S01]  /*4ce0*/  MUFU.EX2 R233, R13 ;  /* 0x0000000d00e97308 */ /* 0x0003e20000000800 */
[C---:B------:R-:W-:Y:S07]  /*4cf0*/  HMMA.16816.F32.BF16 R40, R112.reuse, R4, R40 ;  /* 0x000000047028723c */ /* 0x040fee0000041828 */
[----:B------:R-:W-:Y:S01]  /*4d00*/  FFMA.FTZ R4, R139, -UR4, R240 ;  /* 0x800000048b047c23 */ /* 0x000fe200080100f0 */
[-C--:B------:R-:W-:Y:S01]  /*4d10*/  HMMA.16816.F32.BF16 R44, R112, R6.reuse, R44 ;  /* 0x00000006702c723c */ /* 0x080fe2000004182c */
[----:B------:R-:W-:Y:S03]  /*4d20*/  MUFU.TANH R70, R31 ;  /* 0x0000001f00467308 */ /* 0x000fe60000002400 */
[----:B------:R-:W-:Y:S01]  /*4d30*/  FFMA.FTZ R5, R142, -UR4, R89 ;  /* 0x800000048e057c23 */ /* 0x000fe20008010059 */
[----:B---3--:R-:W-:Y:S02]  /*4d40*/  @P1 IADD3 R12, R11, 0x10, RZ ;  /* 0x000000100b0c1810 */ /* 0x008fe40007ffe0ff */
[----:B------:R-:W-:Y:S01]  /*4d50*/  PLOP3.LUT P1, PT, PT, PT, UP0, 0x80, 0x0 ;  /* 0x000000000000781c */ /* 0x000fe20003f2f008 */
[----:B------:R-:W-:Y:S01]  /*4d60*/  FMUL.FTZ R37, R37, c[0x0][0x2ec] ;  /* 0x0000bb0025257a20 */ /* 0x000fe20000410000 */
[----:B------:R-:W-:Y:S01]  /*4d70*/  @P2 ISETP.GE.AND P2, PT, R12, UR5, PT ;  /* 0x000000050c002c0c */ /* 0x000fe2000bf46270 */
[C---:B------:R-:W-:Y:S01]  /*4d80*/  HMMA.16816.F32.BF16 R48, R104.reuse, R6, R48 ;  /* 0x000000066830723c */ /* 0x040fe20000041830 */
[----:B------:R-:W3:Y:S03]  /*4d90*/  MUFU.TANH R189, R33 ;  /* 0x0000002100bd7308 */ /* 0x000ee60000002400 */
[----:B-1----:R-:W-:Y:S01]  /*4da0*/  FFMA.FTZ R13, R144, -UR4, R216 ;  /* 0x80000004900d7c23 */ /* 0x002fe200080100d8 */
[----:B------:R-:W-:Y:S01]  /*4db0*/  @P0 IADD3 R12, R11, 0x11, RZ ;  /* 0x000000110b0c0810 */ /* 0x000fe20007ffe0ff */
[----:B------:R-:W-:Y:S01]  /*4dc0*/  FMUL.FTZ R39, R39, c[0x0][0x2ec] ;  /* 0x0000bb0027277a20 */ /* 0x000fe20000410000 */
[----:B------:R-:W-:Y:S01]  /*4dd0*/  PLOP3.LUT P0, PT, PT, PT, UP0, 0x80, 0x0 ;  /* 0x000000000000781c */ /* 0x000fe20003f0f008 */
[----:B------:R-:W-:Y:S01]  /*4de0*/  FMUL.FTZ R36, R36, c[0x0][0x2ec] ;  /* 0x0000bb0024247a20 */ /* 0x000fe20000410000 */
[----:B------:R-:W-:Y:S02]  /*4df0*/  @P3 ISETP.GE.AND P3, PT, R12, UR5, PT ;  /* 0x000000050c003c0c */ /* 0x000fe4000bf66270 */
[----:B------:R-:W1:Y:S01]  /*4e00*/  MUFU.TANH R71, R30 ;  /* 0x0000001e00477308 */ /* 0x000e620000002400 */
[----:B------:R-:W-:Y:S01]  /*4e10*/  FFMA.FTZ R12, R145, -UR4, R213 ;  /* 0x80000004910c7c23 */ /* 0x000fe200080100d5 */
[----:B------:R-:W-:Y:S01]  /*4e20*/  @P1 FSEL R13, R13, -INF , !P2 ;  /* 0xff8000000d0d1808 */ /* 0x000fe20005000000 */
[----:B------:R-:W-:Y:S01]  /*4e30*/  FMUL.FTZ R41, R41, c[0x0][0x2ec] ;  /* 0x0000bb0029297a20 */ /* 0x000fe20000410000 */
[----:B------:R-:W-:Y:S01]  /*4e40*/  MOV R139, R2 ;  /* 0x00000002008b7202 */ /* 0x000fe20000000f00 */
[----:B------:R-:W-:Y:S01]  /*4e50*/  FMUL.FTZ R38, R38, c[0x0][0x2ec] ;  /* 0x0000bb0026267a20 */ /* 0x000fe20000410000 */
[----:B------:R-:W-:Y:S01]  /*4e60*/  PLOP3.LUT P1, PT, PT, PT, UP0, 0x80, 0x0 ;  /* 0x000000000000781c */ /* 0x000fe20003f2f008 */
[--C-:B------:R-:W-:Y:S02]  /*4e70*/  FFMA.FTZ R13, R13, c[0x0][0x23c], -R10.reuse ;  /* 0x00008f000d0d7a23 */ /* 0x100fe4000001080a */
[----:B------:R-:W-:Y:S01]  /*4e80*/  FMUL.FTZ R40, R40, c[0x0][0x2ec] ;  /* 0x0000bb0028287a20 */ /* 0x000fe20000410000 */
[----:B------:R-:W1:Y:S01]  /*4e90*/  MUFU.TANH R192, R32 ;  /* 0x0000002000c07308 */ /* 0x000e620000002400 */
        /* <DEDUP_REMOVED lines=11> */
[----:B------:R-:W-:Y:S01]  /*4f50*/  FMUL.FTZ R49, R49, c[0x0][0x2ec] ;  /* 0x0000bb0031317a20 */ /* 0x000fe20000410000 */
[----:B------:R-:W-:Y:S01]  /*4f60*/  @P0 FSEL R4, R4, -INF , !P3 ;  /* 0xff80000004040808 */ /* 0x000fe20005800000 */
[----:B------:R-:W-:Y:S01]  /*4f70*/  FMUL.FTZ R50, R50, c[0x0][0x2ec] ;  /* 0x0000bb0032327a20 */ /* 0x000fe20000410000 */
[----:B------:R-:W2:Y:S01]  /*4f80*/  MUFU.TANH R219, R35 ;  /* 0x0000002300db7308 */ /* 0x000ea20000002400 */
[----:B------:R-:W-:Y:S01]  /*4f90*/  FMUL.FTZ R51, R51, c[0x0][0x2ec] ;  /* 0x0000bb0033337a20 */ /* 0x000fe20000410000 */
[----:B------:R-:W-:Y:S01]  /*4fa0*/  PLOP3.LUT P0, PT, PT, PT, UP0, 0x80, 0x0 ;  /* 0x000000000000781c */ /* 0x000fe20003f0f008 */
[----:B------:R-:W-:Y:S07]  /*4fb0*/  FFMA.FTZ R4, R4, c[0x0][0x23c], -R9 ;  /* 0x00008f0004047a23 */ /* 0x000fee0000010809 */
[----:B------:R2:W-:Y:S01]  /*4fc0*/  MUFU.EX2 R224, R4 ;  /* 0x0000000400e07308 */ /* 0x0005e20000000800 */
[----:B-1----:R-:W-:Y:S01]  /*4fd0*/  FFMA.FTZ R13, R138, -UR4, R241 ;  /* 0x800000048a0d7c23 */ /* 0x002fe200080100f1 */
[----:B------:R-:W-:Y:S04]  /*4fe0*/  MOV R138, R3 ;  /* 0x00000003008a7202 */ /* 0x000fe80000000f00 */
[----:B------:R-:W-:Y:S04]  /*4ff0*/  @P1 FSEL R13, R13, -INF , !P2 ;  /* 0xff8000000d0d1808 */ /* 0x000fe80005000000 */
[----:B------:R-:W1:Y:S01]  /*5000*/  MUFU.TANH R220, R34 ;  /* 0x0000002200dc7308 */ /* 0x000e620000002400 */
        /* <DEDUP_REMOVED lines=14> */
[----:B----4-:R-:W-:Y:S01]  /*50f0*/  FFMA.FTZ R4, R141, -UR4, R72 ;  /* 0x800000048d047c23 */ /* 0x010fe20008010048 */
        /* <DEDUP_REMOVED lines=15> */
[C---:B--2---:R-:W-:Y:S02]  /*51f0*/  @P1 IADD3 R4, R11.reuse, 0x18, RZ ;  /* 0x000000180b041810 */ /* 0x044fe40007ffe0ff */
[----:B------:R-:W-:Y:S02]  /*5200*/  PLOP3.LUT P1, PT, PT, PT, UP0, 0x80, 0x0 ;  /* 0x000000000000781c */ /* 0x000fe40003f2f008 */
[----:B------:R-:W-:Y:S02]  /*5210*/  @P2 ISETP.GE.AND P2, PT, R4, UR5, PT ;  /* 0x0000000504002c0c */ /* 0x000fe4000bf46270 */
[----:B------:R-:W-:Y:S03]  /*5220*/  @P0 IADD3 R4, R11, 0x19, RZ ;  /* 0x000000190b040810 */ /* 0x000fe60007ffe0ff */
[----:B------:R-:W-:Y:S01]  /*5230*/  MUFU.TANH R181, R49 ;  /* 0x0000003100b57308 */ /* 0x000fe20000002400 */
[----:B------:R-:W-:Y:S01]  /*5240*/  PLOP3.LUT P0, PT, PT, PT, UP0, 0x80, 0x0 ;  /* 0x000000000000781c */ /* 0x000fe20003f0f008 */
[----:B----4-:R-:W-:Y:S01]  /*5250*/  FFMA.FTZ R5, R149, -UR4, R87 ;  /* 0x8000000495057c23 */ /* 0x010fe20008010057 */
        /* <DEDUP_REMOVED lines=8> */
[----:B------:R-:W-:Y:S01]  /*52e0*/  MUFU.TANH R191, R50 ;  /* 0x0000003200bf7308 */ /* 0x000fe20000002400 */
[----:B------:R-:W-:Y:S09]  /*52f0*/  FFMA.FTZ R4, R4, c[0x0][0x23c], -R8 ;  /* 0x00008f0004047a23 */ /* 0x000ff20000010808 */
[----:B------:R2:W-:Y:S01]  /*5300*/  MUFU.EX2 R243, R4 ;  /* 0x0000000400f37308 */ /* 0x0005e20000000800 */
[----:B---3--:R-:W-:Y:S09]  /*5310*/  FFMA.FTZ R12, R147, -UR4, R189 ;  /* 0x80000004930c7c23 */ /* 0x008ff200080100bd */
[----:B------:R3:W-:Y:S10]  /*5320*/  MUFU.EX2 R245, R5 ;  /* 0x0000000500f57308 */ /* 0x0007f40000000800 */
[----:B------:R-:W-:Y:S01]  /*5330*/  MUFU.TANH R188, R51 ;  /* 0x0000003300bc7308 */ /* 0x000fe20000002400 */
[----:B--2---:R-:W-:Y:S05]  /*5340*/  FFMA.FTZ R4, R143, -UR4, R70 ;  /* 0x800000048f047c23 */ /* 0x004fea0008010046 */
[----:B------:R-:W-:Y:S04]  /*5350*/  @P0 FSEL R4, R4, -INF , !P3 ;  /* 0xff80000004040808 */ /* 0x000fe80005800000 */
[----:B------:R2:W-:Y:S01]  /*5360*/  MUFU.EX2 R225, R13 ;  /* 0x0000000d00e17308 */ /* 0x0005e20000000800 */
[----:B------:R-:W-:Y:S01]  /*5370*/  PLOP3.LUT P0, PT, PT, PT, UP0, 0x80, 0x0 ;  /* 0x000000000000781c */ /* 0x000fe20003f0f008 */
[----:B---3--:R-:W-:Y:S01]  /*5380*/  FFMA.FTZ R5, R142, -UR4, R71 ;  /* 0x800000048e057c23 */ /* 0x008fe20008010047 */
[----:B------:R-:W-:Y:S01]  /*5390*/  MOV R142, R17 ;  /* 0x00000011008e7202 */ /* 0x000fe20000000f00 */
[--C-:B------:R-:W-:Y:S03]  /*53a0*/  FFMA.FTZ R4, R4, c[0x0][0x23c], -R0.reuse ;  /* 0x00008f0004047a23 */ /* 0x100fe60000010800 */
[----:B------:R-:W-:Y:S03]  /*53b0*/  @P1 FSEL R5, R5, -INF , !P2 ;  /* 0xff80000005051808 */ /* 0x000fe60005000000 */
[----:B------:R-:W-:Y:S01]  /*53c0*/  MUFU.EX2 R74, R4 ;  /* 0x00000004004a7308 */ /* 0x000fe20000000800 */
[----:B------:R-:W-:Y:S01]  /*53d0*/  PLOP3.LUT P1, PT, PT, PT, UP0, 0x80, 0x0 ;  /* 0x000000000000781c */ /* 0x000fe20003f2f008 */
[----:B------:R-:W-:Y:S02]  /*53e0*/  FFMA.FTZ R5, R5, c[0x0][0x23c], -R0 ;  /* 0x00008f0005057a23 */ /* 0x000fe40000010800 */
[----:B------:R-:W-:Y:S02]  /*53f0*/  @P0 FSEL R12, R12, -INF , !P3 ;  /* 0xff8000000c0c0808 */ /* 0x000fe40005800000 */
[----:B------:R-:W-:Y:S03]  /*5400*/  PLOP3.LUT P0, PT, PT, PT, UP0, 0x80, 0x0 ;  /* 0x000000000000781c */ /* 0x000fe60003f0f008 */
[----:B------:R-:W-:Y:S01]  /*5410*/  FFMA.FTZ R12, R12, c[0x0][0x23c], -R10 ;  /* 0x00008f000c0c7a23 */ /* 0x000fe2000001080a */
[----:B------:R3:W-:Y:S01]  /*5420*/  MUFU.EX2 R75, R5 ;  /* 0x00000005004b7308 */ /* 0x0007e20000000800 */
[----:B--2---:R-:W-:Y:S05]  /*5430*/  FFMA.FTZ R13, R146, -UR4, R192 ;  /* 0x80000004920d7c23 */ /* 0x004fea00080100c0 */
[----:B------:R-:W-:Y:S04]  /*5440*/  @P1 FSEL R13, R13, -INF , !P2 ;  /* 0xff8000000d0d1808 */ /* 0x000fe80005000000 */
[----:B------:R2:W-:Y:S01]  /*5450*/  MUFU.EX2 R136, R12 ;  /* 0x0000000c00887308 */ /* 0x0005e20000000800 */
[----:B------:R-:W-:Y:S01]  /*5460*/  PLOP3.LUT P1, PT, PT, PT, UP0, 0x80, 0x0 ;  /* 0x000000000000781c */ /* 0x000fe20003f2f008 */
[----:B------:R-:W-:Y:S08]  /*5470*/  FFMA.FTZ R13, R13, c[0x0][0x23c], -R10 ;  /* 0x00008f000d0d7a23 */ /* 0x000ff0000001080a */
[----:B------:R1:W-:Y:S01]  /*5480*/  MUFU.EX2 R183, R13 ;  /* 0x0000000d00b77308 */ /* 0x0003e20000000800 */
[----:B---3--:R-:W3:Y:S09]  /*5490*/  LDSM.16.M88.4 R4, [R116+0x6c00] ;  /* 0x006c00007404783b */ /* 0x008ef20000000200 */
[----:B------:R-:W-:Y:S01]  /*54a0*/  MUFU.TANH R184, R37 ;  /* 0x0000002500b87308 */ /* 0x000fe20000002400 */
[----:B--2---:R-:W-:Y:S05]  /*54b0*/  FFMA.FTZ R12, R145, -UR4, R219 ;  /* 0x80000004910c7c23 */ /* 0x004fea00080100db */
[----:B------:R-:W-:Y:S04]  /*54c0*/  @P0 FSEL R12, R12, -INF , !P3 ;  /* 0xff8000000c0c0808 */ /* 0x000fe80005800000 */
[----:B------:R-:W2:Y:S01]  /*54d0*/  MUFU.TANH R211, R39 ;  /* 0x0000002700d37308 */ /* 0x000ea20000002400 */
        /* <DEDUP_REMOVED lines=9> */
[----:B------:R-:W-:Y:S01]  /*5570*/  MUFU.EX2 R201, R13 ;  /* 0x0000000d00c97308 */ /* 0x000fe20000000800 */
[-C--:B---3--:R-:W-:Y:S09]  /*5580*/  HMMA.16816.F32.BF16 R52, R104, R4.reuse, R52 ;  /* 0x000000046834723c */ /* 0x088ff20000041834 */
[----:B------:R-:W3:Y:S01]  /*5590*/  MUFU.TANH R185, R36 ;  /* 0x0000002400b97308 */ /* 0x000ee20000002400 */
[C---:B------:R-:W-:Y:S04]  /*55a0*/  HMMA.16816.F32.BF16 R56, R112.reuse, R4, R56 ;  /* 0x000000047038723c */ /* 0x040fe80000041838 */
[----:B-1----:R-:W-:Y:S02]  /*55b0*/  @P1 IADD3 R12, R11, 0x20, RZ ;  /* 0x000000200b0c1810 */ /* 0x002fe40007ffe0ff */
[----:B------:R-:W-:Y:S01]  /*55c0*/  PLOP3.LUT P1, PT, PT, PT, UP0, 0x80, 0x0 ;  /* 0x000000000000781c */ /* 0x000fe20003f2f008 */
[----:B--2---:R-:W-:Y:S01]  /*55d0*/  FFMA.FTZ R4, R147, -UR4, R211 ;  /* 0x8000000493047c23 */ /* 0x004fe200080100d3 */
[----:B------:R-:W-:Y:S01]  /*55e0*/  @P2 ISETP.GE.AND P2, PT, R12, UR5, PT ;  /* 0x000000050c002c0c */ /* 0x000fe2000bf46270 */
[-C--:B------:R-:W-:Y:S01]  /*55f0*/  HMMA.16816.F32.BF16 R60, R112, R6.reuse, R60 ;  /* 0x00000006703c723c */ /* 0x080fe2000004183c */
[----:B------:R-:W2:Y:S01]  /*5600*/  LDL R114, [R1+0x10] ;  /* 0x0000100001727983 */ /* 0x000ea20000100800 */
[----:B------:R-:W-:Y:S01]  /*5610*/  MUFU.TANH R235, R41 ;  /* 0x0000002900eb7308 */ /* 0x000fe20000002400 */
[----:B------:R-:W-:Y:S02]  /*5620*/  @P0 IADD3 R12, R11, 0x21, RZ ;  /* 0x000000210b0c0810 */ /* 0x000fe40007ffe0ff */
[----:B------:R-:W-:Y:S01]  /*5630*/  PLOP3.LUT P0, PT, PT, PT, UP0, 0x80, 0x0 ;  /* 0x000000000000781c */ /* 0x000fe20003f0f008 */
[----:B------:R-:W-:Y:S01]  /*5640*/  FMUL.FTZ R52, R52, c[0x0][0x2ec] ;  /* 0x0000bb0034347a20 */ /* 0x000fe20000410000 */
[----:B------:R-:W-:Y:S01]  /*5650*/  @P3 ISETP.GE.AND P3, PT, R12, UR5, PT ;  /* 0x000000050c003c0c */ /* 0x000fe2000bf66270 */
[----:B------:R-:W-:Y:S01]  /*5660*/  FFMA.FTZ R12, R157, -UR4, R184 ;  /* 0x800000049d0c7c23 */ /* 0x000fe200080100b8 */
[----:B------:R-:W-:Y:S03]  /*5670*/  HMMA.16816.F32.BF16 R64, R104, R6, R64 ;  /* 0x000000066840723c */ /* 0x000fe60000041840 */
[----:B------:R-:W-:Y:S01]  /*5680*/  MUFU.TANH R180, R52 ;  /* 0x0000003400b47308 */ /* 0x000fe20000002400 */
[----:B---3--:R-:W-:Y:S01]  /*5690*/  FFMA.FTZ R13, R156, -UR4, R185 ;  /* 0x800000049c0d7c23 */ /* 0x008fe200080100b9 */
[----:B------:R-:W-:Y:S01]  /*56a0*/  MOV R112, R15 ;  /* 0x0000000f00707202 */ /* 0x000fe20000000f00 */
[----:B------:R-:W-:Y:S01]  /*56b0*/  FMUL.FTZ R54, R54, c[0x0][0x2ec] ;  /* 0x0000bb0036367a20 */ /* 0x000fe20000410000 */
[----:B------:R-:W-:Y:S01]  /*56c0*/  F2FP.BF16.PACK_AB R7, R202, R203 ;  /* 0x000000cbca07723e */ /* 0x000fe200000010ff */
[----:B------:R-:W-:Y:S01]  /*56d0*/  FFMA.FTZ R6, R154, -UR4, R181 ;  /* 0x800000049a067c23 */ /* 0x000fe200080100b5 */
[----:B------:R-:W-:Y:S02]  /*56e0*/  @P1 FSEL R13, R13, -INF , !P2 ;  /* 0xff8000000d0d1808 */ /* 0x000fe40005000000 */
[----:B------:R-:W-:Y:S01]  /*56f0*/  PLOP3.LUT P1, PT, PT, PT, UP0, 0x80, 0x0 ;  /* 0x000000000000781c */ /* 0x000fe20003f2f008 */
[----:B------:R-:W-:Y:S01]  /*5700*/  FMUL.FTZ R53, R53, c[0x0][0x2ec] ;  /* 0x0000bb0035357a20 */ /* 0x000fe20000410000 */
[----:B------:R-:W-:Y:S01]  /*5710*/  @P0 FSEL R12, R12, -INF , !P3 ;  /* 0xff8000000c0c0808 */ /* 0x000fe20005800000 */
[--C-:B------:R-:W-:Y:S01]  /*5720*/  FFMA.FTZ R13, R13, c[0x0][0x23c], -R10.reuse ;  /* 0x00008f000d0d7a23 */ /* 0x100fe2000001080a */
[----:B------:R-:W-:Y:S01]  /*5730*/  PLOP3.LUT P0, PT, PT, PT, UP0, 0x80, 0x0 ;  /* 0x000000000000781c */ /* 0x000fe20003f0f008 */
[----:B------:R-:W-:Y:S01]  /*5740*/  FMUL.FTZ R56, R56, c[0x0][0x2ec] ;  /* 0x0000bb0038387a20 */ /* 0x000fe20000410000 */
[----:B------:R-:W1:Y:S01]  /*5750*/  MUFU.TANH R212, R38 ;  /* 0x0000002600d47308 */ /* 0x000e620000002400 */
[----:B------:R-:W-:Y:S01]  /*5760*/  FMUL.FTZ R55, R55, c[0x0][0x2ec] ;  /* 0x0000bb0037377a20 */ /* 0x000fe20000410000 */
[----:B------:R-:W-:Y:S01]  /*5770*/  MOV R113, R16 ;  /* 0x0000001000717202 */ /* 0x000fe20000000f00 */
[----:B------:R-:W-:Y:S02]  /*5780*/  FMUL.FTZ R58, R58, c[0x0][0x2ec] ;  /* 0x0000bb003a3a7a20 */ /* 0x000fe40000410000 */
[----:B------:R-:W-:Y:S02]  /*5790*/  FMUL.FTZ R57, R57, c[0x0][0x2ec] ;  /* 0x0000bb0039397a20 */ /* 0x000fe40000410000 */
[----:B------:R-:W-:Y:S02]  /*57a0*/  FMUL.FTZ R60, R60, c[0x0][0x2ec] ;  /* 0x0000bb003c3c7a20 */ /* 0x000fe40000410000 */
[----:B------:R-:W-:Y:S01]  /*57b0*/  FMUL.FTZ R59, R59, c[0x0][0x2ec] ;  /* 0x0000bb003b3b7a20 */ /* 0x000fe20000410000 */
[----:B------:R1:W-:Y:S01]  /*57c0*/  MUFU.EX2 R135, R13 ;  /* 0x0000000d00877308 */ /* 0x0003e20000000800 */
[----:B------:R-:W-:Y:S01]  /*57d0*/  FMUL.FTZ R61, R61, c[0x0][0x2ec] ;  /* 0x0000bb003d3d7a20 */ /* 0x000fe20000410000 */
[----:B------:R-:W-:Y:S01]  /*57e0*/  @P0 FSEL R4, R4, -INF , !P3 ;  /* 0xff80000004040808 */ /* 0x000fe20005800000 */
[----:B------:R-:W-:Y:S01]  /*57f0*/  FMUL.FTZ R62, R62, c[0x0][0x2ec] ;  /* 0x0000bb003e3e7a20 */ /* 0x000fe20000410000 */
[----:B------:R-:W-:Y:S01]  /*5800*/  PLOP3.LUT P0, PT, PT, PT, UP0, 0x80, 0x0 ;  /* 0x000000000000781c */ /* 0x000fe20003f0f008 */
[----:B------:R-:W-:Y:S02]  /*5810*/  FMUL.FTZ R64, R64, c[0x0][0x2ec] ;  /* 0x0000bb0040407a20 */ /* 0x000fe40000410000 */
[----:B------:R-:W-:Y:S02]  /*5820*/  FFMA.FTZ R4, R4, c[0x0][0x23c], -R9 ;  /* 0x00008f0004047a23 */ /* 0x000fe40000010809 */
[----:B------:R-:W-:Y:S01]  /*5830*/  FMUL.FTZ R65, R65, c[0x0][0x2ec] ;  /* 0x0000bb0041417a20 */ /* 0x000fe20000410000 */
[----:B------:R-:W3:Y:S01]  /*5840*/  MUFU.TANH R237, R40 ;  /* 0x0000002800ed7308 */ /* 0x000ee20000002400 */
[----:B------:R-:W-:Y:S02]  /*5850*/  FFMA.FTZ R12, R12, c[0x0][0x23c], -R10 ;  /* 0x00008f000c0c7a23 */ /* 0x000fe4000001080a */
[----:B------:R-:W-:Y:S02]  /*5860*/  FMUL.FTZ R66, R66, c[0x0][0x2ec] ;  /* 0x0000bb0042427a20 */ /* 0x000fe40000410000 */
[----:B------:R-:W-:Y:S02]  /*5870*/  FMUL.FTZ R67, R67, c[0x0][0x2ec] ;  /* 0x0000bb0043437a20 */ /* 0x000fe40000410000 */
[----:B------:R-:W-:Y:S03]  /*5880*/  FMUL.FTZ R63, R63, c[0x0][0x2ec] ;  /* 0x0000bb003f3f7a20 */ /* 0x000fe60000410000 */
[----:B------:R4:W-:Y:S01]  /*5890*/  MUFU.EX2 R190, R4 ;  /* 0x0000000400be7308 */ /* 0x0009e20000000800 */
[----:B-1----:R-:W-:Y:S05]  /*58a0*/  FFMA.FTZ R13, R146, -UR4, R212 ;  /* 0x80000004920d7c23 */ /* 0x002fea00080100d4 */
[----:B------:R-:W-:Y:S04]  /*58b0*/  @P1 FSEL R13, R13, -INF , !P2 ;  /* 0xff8000000d0d1808 */ /* 0x000fe80005000000 */
[----:B------:R-:W-:Y:S01]  /*58c0*/  MUFU.TANH R200, R60 ;  /* 0x0000003c00c87308 */ /* 0x000fe20000002400 */
[----:B------:R-:W-:Y:S01]  /*58d0*/  PLOP3.LUT P1, PT, PT, PT, UP0, 0x80, 0x0 ;  /* 0x000000000000781c */ /* 0x000fe20003f2f008 */
[----:B---3--:R-:W-:Y:S02]  /*58e0*/  FFMA.FTZ R5, R151, -UR4, R237 ;  /* 0x8000000497057c23 */ /* 0x008fe400080100ed */
[----:B------:R-:W-:Y:S06]  /*58f0*/  FFMA.FTZ R13, R13, c[0x0][0x23c], -R9 ;  /* 0x00008f000d0d7a23 */ /* 0x000fec0000010809 */
[----:B------:R-:W-:Y:S01]  /*5900*/  MUFU.TANH R199, R61 ;  /* 0x0000003d00c77308 */ /* 0x000fe20000002400 */
[----:B----4-:R-:W-:Y:S03]  /*5910*/  FFMA.FTZ R4, R153, -UR4, R235 ;  /* 0x8000000499047c23 */ /* 0x010fe600080100eb */
        /* <DEDUP_REMOVED lines=10> */
[----:B-1----:R-:W-:Y:S05]  /*59c0*/  FFMA.FTZ R4, R150, -UR4, R68 ;  /* 0x8000000496047c23 */ /* 0x002fea0008010044 */
[----:B------:R-:W-:Y:S04]  /*59d0*/  @P0 FSEL R4, R4, -INF , !P3 ;  /* 0xff80000004040808 */ /* 0x000fe80005800000 */
[----:B------:R-:W-:Y:S01]  /*59e0*/  MUFU.TANH R145, R65 ;  /* 0x0000004100917308 */ /* 0x000fe20000002400 */
[----:B------:R-:W-:Y:S02]  /*59f0*/  PLOP3.LUT P0, PT, PT, PT, UP0, 0x80, 0x0 ;  /* 0x000000000000781c */ /* 0x000fe40003f0f008 */
[----:B------:R-:W-:Y:S01]  /*5a00*/  PLOP3.LUT P3, PT, PT, PT, UP0, 0x80, 0x0 ;  /* 0x000000000000781c */ /* 0x000fe20003f6f008 */
[--C-:B------:R-:W-:Y:S02]  /*5a10*/  FFMA.FTZ R4, R4, c[0x0][0x23c], -R0.reuse ;  /* 0x00008f0004047a23 */ /* 0x100fe40000010800 */
[----:B---3--:R-:W-:Y:S04]  /*5a20*/  FFMA.FTZ R5, R149, -UR4, R69 ;  /* 0x8000000495057c23 */ /* 0x008fe80008010045 */
[----:B------:R1:W-:Y:S01]  /*5a30*/  MUFU.EX2 R246, R4 ;  /* 0x0000000400f67308 */ /* 0x0003e20000000800 */
[----:B------:R-:W-:Y:S02]  /*5a40*/  @P1 FSEL R5, R5, -INF , !P2 ;  /* 0xff80000005051808 */ /* 0x000fe40005000000 */
[----:B------:R-:W-:Y:S02]  /*5a50*/  PLOP3.LUT P1, PT, PT, PT, UP0, 0x80, 0x0 ;  /* 0x000000000000781c */ /* 0x000fe40003f2f008 */
[----:B------:R-:W-:Y:S01]  /*5a60*/  PLOP3.LUT P2, PT, PT, PT, UP0, 0x80, 0x0 ;  /* 0x000000000000781c */ /* 0x000fe20003f4f008 */
[----:B------:R-:W-:Y:S04]  /*5a70*/  FFMA.FTZ R5, R5, c[0x0][0x23c], -R0 ;  /* 0x00008f0005057a23 */ /* 0x000fe80000010800 */
[----:B------:R-:W3:Y:S10]  /*5a80*/  MUFU.TANH R230, R45 ;  /* 0x0000002d00e67308 */ /* 0x000ef40000002400 */
[----:B------:R-:W-:Y:S01]  /*5a90*/  MUFU.EX2 R247, R5 ;  /* 0x0000000500f77308 */ /* 0x000fe20000000800 */
[C---:B-1----:R-:W-:Y:S02]  /*5aa0*/  @P1 IADD3 R4, R11.reuse, 0x28, RZ ;  /* 0x000000280b041810 */ /* 0x042fe40007ffe0ff */
[----:B------:R-:W-:Y:S02]  /*5ab0*/  PLOP3.LUT P1, PT, PT, PT, UP0, 0x80, 0x0 ;  /* 0x000000000000781c */ /* 0x000fe40003f2f008 */
[----:B------:R-:W-:Y:S02]  /*5ac0*/  @P6 ISETP.GE.AND P6, PT, R4, UR5, PT ;  /* 0x0000000504006c0c */ /* 0x000fe4000bfc6270 */
[----:B------:R-:W-:Y:S03]  /*5ad0*/  @P0 IADD3 R4, R11, 0x29, RZ ;  /* 0x000000290b040810 */ /* 0x000fe60007ffe0ff */
[----:B------:R-:W1:Y:S01]  /*5ae0*/  MUFU.TANH R231, R44 ;  /* 0x0000002c00e77308 */ /* 0x000e620000002400 */
[----:B------:R-:W-:Y:S02]  /*5af0*/  PLOP3.LUT P0, PT, PT, PT, UP0, 0x80, 0x0 ;  /* 0x000000000000781c */ /* 0x000fe40003f0f008 */
[----:B------:R-:W-:Y:S01]  /*5b00*/  @P3 ISETP.GE.AND P3, PT, R4, UR5, PT ;  /* 0x0000000504003c0c */ /* 0x000fe2000bf66270 */
[----:B---3--:R-:W-:Y:S06]  /*5b10*/  FFMA.FTZ R4, R158, -UR4, R230 ;  /* 0x800000049e047c23 */ /* 0x008fec00080100e6 */
[----:B------:R-:W-:Y:S06]  /*5b20*/  MUFU.TANH R178, R66 ;  /* 0x0000004200b27308 */ /* 0x000fec0000002400 */
        /* <DEDUP_REMOVED lines=8> */
[----:B------:R-:W-:Y:S07]  /*5bb0*/  FFMA.FTZ R5, R5, c[0x0][0x23c], -R8 ;  /* 0x00008f0005057a23 */ /* 0x000fee0000010808 */
[----:B------:R3:W-:Y:S10]  /*5bc0*/  MUFU.EX2 R210, R5 ;  /* 0x0000000500d27308 */ /* 0x0007f40000000800 */
[----:B------:R-:W-:Y:S01]  /*5bd0*/  MUFU.TANH R187, R54 ;  /* 0x0000003600bb7308 */ /* 0x000fe20000002400 */
        /* <DEDUP_REMOVED lines=13> */
[----:B------:R-:W4:Y:S01]  /*5cb0*/  MUFU.TANH R179, R53 ;  /* 0x0000003500b37308 */ /* 0x000f220000002400 */
[----:B------:R-:W-:Y:S02]  /*5cc0*/  FFMA.FTZ R6, R6, c[0x0][0x23c], -R10 ;  /* 0x00008f0006067a23 */ /* 0x000fe4000001080a */
        /* <DEDUP_REMOVED lines=11> */
[----:B------:R-:W-:Y:S01]  /*5d80*/  MUFU.TANH R208, R56 ;  /* 0x0000003800d07308 */ /* 0x000fe20000002400 */
[C---:B-1----:R-:W-:Y:S02]  /*5d90*/  @P4 IADD3 R6, R11.reuse, 0x30, RZ ;  /* 0x000000300b064810 */ /* 0x042fe40007ffe0ff */
[----:B------:R-:W-:Y:S02]  /*5da0*/  PLOP3.LUT P4, PT, PT, PT, UP0, 0x80, 0x0 ;  /* 0x000000000000781c */ /* 0x000fe40003f8f008 */
[----:B------:R-:W-:Y:S05]  /*5db0*/  @P5 ISETP.GE.AND P5, PT, R6, UR5, PT ;  /* 0x0000000506005c0c */ /* 0x000fea000bfa6270 */
[----:B------:R-:W1:Y:S01]  /*5dc0*/  MUFU.TANH R186, R55 ;  /* 0x0000003700ba7308 */ /* 0x000e620000002400 */
[----:B------:R-:W-:Y:S02]  /*5dd0*/  @P2 IADD3 R6, R11, 0x31, RZ ;  /* 0x000000310b062810 */ /* 0x000fe40007ffe0ff */
[----:B------:R-:W-:Y:S01]  /*5de0*/  PLOP3.LUT P2, PT, PT, PT, UP0, 0x80, 0x0 ;  /* 0x000000000000781c */ /* 0x000fe20003f4f008 */
[----:B---3--:R-:W-:Y:S01]  /*5df0*/  FFMA.FTZ R4, R157, -UR4, R188 ;  /* 0x800000049d047c23 */ /* 0x008fe200080100bc */
[----:B------:R-:W-:Y:S04]  /*5e00*/  @P6 ISETP.GE.AND P6, PT, R6, UR5, PT ;  /* 0x0000000506006c0c */ /* 0x000fe8000bfc6270 */
[----:B------:R-:W-:Y:S01]  /*5e10*/  @P1 FSEL R4, R4, -INF , !P3 ;  /* 0xff80000004041808 */ /* 0x000fe20005800000 */
[----:B------:R3:W-:Y:S01]  /*5e20*/  MUFU.EX2 R157, R5 ;  /* 0x00000005009d7308 */ /* 0x0007e20000000800 */
[----:B------:R-:W-:Y:S02]  /*5e30*/  PLOP3.LUT P3, PT, PT, PT, UP0, 0x80, 0x0 ;  /* 0x000000000000781c */ /* 0x000fe40003f6f008 */
[----:B------:R-:W-:Y:S01]  /*5e40*/  PLOP3.LUT P1, PT, PT, PT, UP0, 0x80, 0x0 ;  /* 0x000000000000781c */ /* 0x000fe20003f2f008 */
[----:B------:R-:W-:Y:S06]  /*5e50*/  FFMA.FTZ R4, R4, c[0x0][0x23c], -R9 ;  /* 0x00008f0004047a23 */ /* 0x000fec0000010809 */
[----:B------:R4:W-:Y:S04]  /*5e60*/  MUFU.EX2 R156, R4 ;  /* 0x00000004009c7308 */ /* 0x0009e80000000800 */
[C---:B------:R-:W-:Y:S02]  /*5e70*/  @P3 IADD3 R6, R11.reuse, 0x38, RZ ;  /* 0x000000380b063810 */ /* 0x040fe40007ffe0ff */
[----:B------:R-:W-:Y:S04]  /*5e80*/  @P4 IADD3 R11, R11, 0x39, RZ ;  /* 0x000000390b0b4810 */ /* 0x000fe80007ffe0ff */
[----:B------:R-:W-:Y:S01]  /*5e90*/  MUFU.TANH R236, R58 ;  /* 0x0000003a00ec7308 */ /* 0x000fe20000002400 */
[----:B---3--:R-:W-:Y:S05]  /*5ea0*/  FFMA.FTZ R5, R160, -UR4, R180 ;  /* 0x80000004a0057c23 */ /* 0x008fea00080100b4 */
[----:B------:R-:W-:Y:S04]  /*5eb0*/  @P0 FSEL R5, R5, -INF , !P5 ;  /* 0xff80000005050808 */ /* 0x000fe80006800000 */
[----:B------:R-:W3:Y:S01]  /*5ec0*/  MUFU.TANH R207, R57 ;  /* 0x0000003900cf7308 */ /* 0x000ee20000002400 */
[----:B------:R-:W-:Y:S01]  /*5ed0*/  PLOP3.LUT P0, PT, PT, PT, UP0, 0x80, 0x0 ;  /* 0x000000000000781c */ /* 0x000fe20003f0f008 */
[----:B----4-:R-:W-:Y:S02]  /*5ee0*/  FFMA.FTZ R4, R132, -UR4, R179 ;  /* 0x8000000484047c23 */ /* 0x010fe400080100b3 */
[--C-:B------:R-:W-:Y:S03]  /*5ef0*/  FFMA.FTZ R5, R5, c[0x0][0x23c], -R10.reuse ;  /* 0x00008f0005057a23 */ /* 0x100fe6000001080a */
[----:B------:R-:W-:Y:S03]  /*5f00*/  @P1 FSEL R4, R4, -INF , !P6 ;  /* 0xff80000004041808 */ /* 0x000fe60007000000 */
[----:B------:R4:W-:Y:S01]  /*5f10*/  MUFU.EX2 R148, R5 ;  /* 0x0000000500947308 */ /* 0x0009e20000000800 */
[----:B------:R-:W-:Y:S01]  /*5f20*/  PLOP3.LUT P1, PT, PT, PT, UP0, 0x80, 0x0 ;  /* 0x000000000000781c */ /* 0x000fe20003f2f008 */
[----:B------:R-:W-:Y:S08]  /*5f30*/  FFMA.FTZ R4, R4, c[0x0][0x23c], -R10 ;  /* 0x00008f0004047a23 */ /* 0x000ff0000001080a */
[----:B------:R1:W-:Y:S10]  /*5f40*/  MUFU.EX2 R147, R4 ;  /* 0x0000000400937308 */ /* 0x0003f40000000800 */
[----:B------:R-:W2:Y:S01]  /*5f50*/  MUFU.TANH R234, R59 ;  /* 0x0000003b00ea7308 */ /* 0x000ea20000002400 */
[----:B----4-:R-:W-:Y:S05]  /*5f60*/  FFMA.FTZ R5, R155, -UR4, R187 ;  /* 0x800000049b057c23 */ /* 0x010fea00080100bb */
[----:B------:R-:W-:Y:S04]  /*5f70*/  @P0 FSEL R5, R5, -INF , !P5 ;  /* 0xff80000005050808 */ /* 0x000fe80006800000 */
[----:B------:R-:W4:Y:S01]  /*5f80*/  MUFU.EX2 R134, R12 ;  /* 0x0000000c00867308 */ /* 0x000f220000000800 */
[----:B------:R-:W-:Y:S01]  /*5f90*/  PLOP3.LUT P0, PT, PT, PT, UP0, 0x80, 0x0 ;  /* 0x000000000000781c */ /* 0x000fe20003f0f008 */
[--C-:B------:R-:W-:Y:S02]  /*5fa0*/  FFMA.FTZ R5, R5, c[0x0][0x23c], -R9.reuse ;  /* 0x00008f0005057a23 */ /* 0x100fe40000010809 */
[----:B-1----:R-:W-:Y:S06]  /*5fb0*/  FFMA.FTZ R4, R154, -UR4, R186 ;  /* 0x800000049a047c23 */ /* 0x002fec00080100ba */
[----:B------:R1:W-:Y:S01]  /*5fc0*/  MUFU.EX2 R155, R5 ;  /* 0x00000005009b7308 */ /* 0x0003e20000000800 */
[----:B------:R-:W-:Y:S02]  /*5fd0*/  @P1 FSEL R4, R4, -INF , !P6 ;  /* 0xff80000004041808 */ /* 0x000fe40007000000 */
[----:B------:R-:W-:Y:S03]  /*5fe0*/  PLOP3.LUT P1, PT, PT, PT, UP0, 0x80, 0x0 ;  /* 0x000000000000781c */ /* 0x000fe60003f2f008 */
[----:B------:R-:W-:Y:S04]  /*5ff0*/  FFMA.FTZ R4, R4, c[0x0][0x23c], -R9 ;  /* 0x00008f0004047a23 */ /* 0x000fe80000010809 */
[----:B------:R3:W-:Y:S10]  /*6000*/  MUFU.EX2 R154, R4 ;  /* 0x00000004009a7308 */ /* 0x0007f40000000800 */
[----:B------:R-:W2:Y:S01]  /*6010*/  MUFU.EX2 R193, R13 ;  /* 0x0000000d00c17308 */ /* 0x000ea20000000800 */
[----:B-1----:R-:W-:Y:S05]  /*6020*/  FFMA.FTZ R5, R133, -UR4, R208 ;  /* 0x8000000485057c23 */ /* 0x002fea00080100d0 */
[----:B------:R-:W-:Y:S02]  /*6030*/  @P2 FSEL R5, R5, -INF , !P5 ;  /* 0xff80000005052808 */ /* 0x000fe40006800000 */
[----:B------:R-:W-:Y:S01]  /*6040*/  PLOP3.LUT P2, PT, PT, PT, UP0, 0x80, 0x0 ;  /* 0x000000000000781c */ /* 0x000fe20003f4f008 */
[----:B---3--:R-:W-:Y:S02]  /*6050*/  FFMA.FTZ R4, R131, -UR4, R207 ;  /* 0x8000000483047c23 */ /* 0x008fe400080100cf */
[--C-:B------:R-:W-:Y:S03]  /*6060*/  FFMA.FTZ R5, R5, c[0x0][0x23c], -R8.reuse ;  /* 0x00008f0005057a23 */ /* 0x100fe60000010808 */
[----:B------:R-:W-:Y:S01]  /*6070*/  @P0 FSEL R4, R4, -INF , !P6 ;  /* 0xff80000004040808 */ /* 0x000fe20007000000 */
[----:B------:R1:W-:Y:S01]  /*6080*/  MUFU.EX2 R197, R5 ;  /* 0x0000000500c57308 */ /* 0x0003e20000000800 */
[----:B------:R-:W-:Y:S03]  /*6090*/  PLOP3.LUT P0, PT, PT, PT, UP0, 0x80, 0x0 ;  /* 0x000000000000781c */ /* 0x000fe60003f0f008 */
[----:B------:R-:W-:Y:S02]  /*60a0*/  FFMA.FTZ R4, R4, c[0x0][0x23c], -R8 ;  /* 0x00008f0004047a23 */ /* 0x000fe40000010808 */
[----:B------:R-:W-:Y:S02]  /*60b0*/  @P2 ISETP.GE.AND P3, PT, R6, UR5, PT ;  /* 0x0000000506002c0c */ /* 0x000fe4000bf66270 */
[----:B------:R-:W-:Y:S02]  /*60c0*/  F2FP.BF16.PACK_AB R6, R139, R138 ;  /* 0x0000008a8b06723e */ /* 0x000fe400000010ff */
[----:B------:R-:W-:Y:S01]  /*60d0*/  PLOP3.LUT P2, PT, PT, PT, UP0, 0x80, 0x0 ;  /* 0x000000000000781c */ /* 0x000fe20003f4f008 */
[----:B------:R2:W-:Y:S02]  /*60e0*/  MUFU.EX2 R196, R4 ;  /* 0x0000000400c47308 */ /* 0x0005e40000000800 */
[----:B------:R3:W-:Y:S01]  /*60f0*/  STS [R170+0x12400], R6 ;  /* 0x01240006aa007388 */ /* 0x0007e20000000800 */
[----:B-1----:R-:W-:Y:S05]  /*6100*/  FFMA.FTZ R5, R159, -UR4, R236 ;  /* 0x800000049f057c23 */ /* 0x002fea00080100ec */
[----:B------:R-:W-:Y:S02]  /*6110*/  @P1 FSEL R5, R5, -INF , !P5 ;  /* 0xff80000005051808 */ /* 0x000fe40006800000 */
[----:B------:R-:W-:Y:S03]  /*6120*/  PLOP3.LUT P1, PT, PT, PT, UP0, 0x80, 0x0 ;  /* 0x000000000000781c */ /* 0x000fe60003f2f008 */
[----:B------:R-:W-:Y:S02]  /*6130*/  FFMA.FTZ R5, R5, c[0x0][0x23c], -R0 ;  /* 0x00008f0005057a23 */ /* 0x000fe40000010800 */
[----:B--2---:R-:W-:Y:S01]  /*6140*/  FFMA.FTZ R4, R158, -UR4, R234 ;  /* 0x800000049e047c23 */ /* 0x004fe200080100ea */
[----:B---3--:R-:W-:Y:S01]  /*6150*/  F2FP.BF16.PACK_AB R6, R232, R233 ;  /* 0x000000e9e806723e */ /* 0x008fe200000010ff */
[----:B------:R1:W-:Y:S03]  /*6160*/  MUFU.EX2 R229, R5 ;  /* 0x0000000500e57308 */ /* 0x0003e60000000800 */
[----:B------:R-:W-:Y:S02]  /*6170*/  @P0 FSEL R4, R4, -INF , !P6 ;  /* 0xff80000004040808 */ /* 0x000fe40007000000 */
[----:B------:R-:W-:Y:S02]  /*6180*/  PLOP3.LUT P0, PT, PT, PT, UP0, 0x80, 0x0 ;  /* 0x000000000000781c */ /* 0x000fe40003f0f008 */
[----:B------:R-:W-:Y:S01]  /*6190*/  @P1 ISETP.GE.AND P1, PT, R11, UR5, PT ;  /* 0x000000050b001c0c */ /* 0x000fe2000bf26270 */
[----:B------:R-:W-:Y:S04]  /*61a0*/  FFMA.FTZ R4, R4, c[0x0][0x23c], -R0 ;  /* 0x00008f0004047a23 */ /* 0x000fe80000010800 */
[----:B------:R2:W-:Y:S01]  /*61b0*/  MUFU.EX2 R227, R4 ;  /* 0x0000000400e37308 */ /* 0x0005e20000000800 */
[----:B-1----:R-:W-:Y:S05]  /*61c0*/  FFMA.FTZ R5, R161, -UR4, R200 ;  /* 0x80000004a1057c23 */ /* 0x002fea00080100c8 */
[----:B------:R-:W-:Y:S02]  /*61d0*/  @P2 FSEL R5, R5, -INF , !P3 ;  /* 0xff80000005052808 */ /* 0x000fe40005800000 */
[----:B------:R-:W-:Y:S03]  /*61e0*/  PLOP3.LUT P2, PT, PT, PT, UP0, 0x80, 0x0 ;  /* 0x000000000000781c */ /* 0x000fe60003f4f008 */
[--C-:B------:R-:W-:Y:S02]  /*61f0*/  FFMA.FTZ R5, R5, c[0x0][0x23c], -R8.reuse ;  /* 0x00008f0005057a23 */ /* 0x100fe40000010808 */
[----:B--2---:R-:W-:Y:S01]  /*6200*/  FFMA.FTZ R4, R163, -UR4, R199 ;  /* 0x80000004a3047c23 */ /* 0x004fe200080100c7 */
[----:B------:R-:W-:Y:S01]  /*6210*/  MOV R163, R109 ;  /* 0x0000006d00a37202 */ /* 0x000fe20000000f00 */
[----:B------:R1:W-:Y:S03]  /*6220*/  MUFU.EX2 R159, R5 ;  /* 0x00000005009f7308 */ /* 0x0003e60000000800 */
[----:B------:R-:W-:Y:S02]  /*6230*/  @P0 FSEL R4, R4, -INF , !P1 ;  /* 0xff80000004040808 */ /* 0x000fe40004800000 */
[----:B------:R-:W-:Y:S03]  /*6240*/  PLOP3.LUT P0, PT, PT, PT, UP0, 0x80, 0x0 ;  /* 0x000000000000781c */ /* 0x000fe60003f0f008 */
[----:B------:R-:W-:Y:S02]  /*6250*/  FFMA.FTZ R8, R4, c[0x0][0x23c], -R8 ;  /* 0x00008f0004087a23 */ /* 0x000fe40000010808 */
[----:B------:R-:W-:Y:S01]  /*6260*/  FFMA.FTZ R4, R133, -UR4, R228 ;  /* 0x8000000485047c23 */ /* 0x000fe200080100e4 */
[----:B------:R-:W-:Y:S01]  /*6270*/  MOV R133, R108 ;  /* 0x0000006c00857202 */ /* 0x000fe20000000f00 */
[----:B------:R-:W-:Y:S03]  /*6280*/  MUFU.EX2 R158, R8 ;  /* 0x00000008009e7308 */ /* 0x000fe60000000800 */
[----:B------:R-:W-:Y:S02]  /*6290*/  @P2 FSEL R4, R4, -INF , !P3 ;  /* 0xff80000004042808 */ /* 0x000fe40005800000 */
[----:B------:R-:W-:Y:S03]  /*62a0*/  PLOP3.LUT P2, PT, PT, PT, UP0, 0x80, 0x0 ;  /* 0x000000000000781c */ /* 0x000fe60003f4f008 */
[----:B------:R-:W-:Y:S01]  /*62b0*/  FFMA.FTZ R4, R4, c[0x0][0x23c], -R0 ;  /* 0x00008f0004047a23 */ /* 0x000fe20000010800 */
[----:B-1----:R-:W-:Y:S03]  /*62c0*/  F2FP.BF16.PACK_AB R5, R206, R209 ;  /* 0x000000d1ce05723e */ /* 0x002fe600000010ff */
[----:B------:R1:W-:Y:S02]  /*62d0*/  MUFU.EX2 R161, R4 ;  /* 0x0000000400a17308 */ /* 0x0003e40000000800 */
[----:B------:R2:W-:Y:S04]  /*62e0*/  STS [R170+0x12000], R5 ;  /* 0x01200005aa007388 */ /* 0x0005e80000000800 */
[----:B------:R3:W-:Y:S04]  /*62f0*/  STS [R166+0x12000], R7 ;  /* 0x01200007a6007388 */ /* 0x0007e80000000800 */
[----:B------:R4:W-:Y:S01]  /*6300*/  STS [R166+0x12400], R6 ;  /* 0x01240006a6007388 */ /* 0x0009e20000000800 */
[----:B-1----:R-:W-:Y:S02]  /*6310*/  FFMA.FTZ R4, R100, -UR4, R145 ;  /* 0x8000000464047c23 */ /* 0x002fe40008010091 */
[----:B--2---:R-:W-:Y:S03]  /*6320*/  FFMA.FTZ R5, R101, -UR4, R146 ;  /* 0x8000000465057c23 */ /* 0x004fe60008010092 */
[----:B------:R-:W-:Y:S02]  /*6330*/  @P2 FSEL R4, R4, -INF , !P1 ;  /* 0xff80000004042808 */ /* 0x000fe40004800000 */
[----:B------:R-:W-:Y:S02]  /*6340*/  PLOP3.LUT P2, PT, PT, PT, UP0, 0x80, 0x0 ;  /* 0x000000000000781c */ /* 0x000fe40003f4f008 */
[----:B---3--:R-:W-:Y:S02]  /*6350*/  F2FP.BF16.PACK_AB R7, R113, R142 ;  /* 0x0000008e7107723e */ /* 0x008fe400000010ff */
[----:B------:R-:W-:Y:S02]  /*6360*/  @P0 FSEL R5, R5, -INF , !P3 ;  /* 0xff80000005050808 */ /* 0x000fe40005800000 */
[----:B----4-:R-:W-:Y:S01]  /*6370*/  F2FP.BF16.PACK_AB R6, R84, R85 ;  /* 0x000000555406723e */ /* 0x010fe200000010ff */
[----:B------:R1:W-:Y:S01]  /*6380*/  STS [R170+0x14000], R7 ;  /* 0x01400007aa007388 */ /* 0x0003e20000000800 */
[----:B------:R-:W-:Y:S01]  /*6390*/  PLOP3.LUT P0, PT, PT, PT, UP0, 0x80, 0x0 ;  /* 0x000000000000781c */ /* 0x000fe20003f0f008 */
[--C-:B------:R-:W-:Y:S02]  /*63a0*/  FFMA.FTZ R5, R5, c[0x0][0x23c], -R10.reuse ;  /* 0x00008f0005057a23 */ /* 0x100fe4000001080a */
[----:B------:R-:W-:Y:S01]  /*63b0*/  FFMA.FTZ R10, R4, c[0x0][0x23c], -R10 ;  /* 0x00008f00040a7a23 */ /* 0x000fe2000001080a */
[----:B------:R2:W-:Y:S01]  /*63c0*/  STS [R170+0x14400], R6 ;  /* 0x01440006aa007388 */ /* 0x0005e20000000800 */
[----:B------:R-:W-:Y:S01]  /*63d0*/  F2FP.BF16.PACK_AB R4, R137, R194 ;  /* 0x000000c28904723e */ /* 0x000fe200000010ff */
[----:B------:R3:W-:Y:S10]  /*63e0*/  MUFU.EX2 R144, R5 ;  /* 0x0000000500907308 */ /* 0x0007f40000000800 */
[----:B------:R-:W4:Y:S01]  /*63f0*/  MUFU.EX2 R143, R10 ;  /* 0x0000000a008f7308 */ /* 0x000f220000000800 */
[-C--:B-1----:R-:W-:Y:S02]  /*6400*/  F2FP.BF16.PACK_AB R7, R112, R14.reuse ;  /* 0x0000000e7007723e */ /* 0x082fe400000010ff */
[----:B--2---:R-:W-:Y:S01]  /*6410*/  F2FP.BF16.PACK_AB R6, R82, R83 ;  /* 0x000000535206723e */ /* 0x004fe200000010ff */
[----:B---3--:R-:W-:Y:S02]  /*6420*/  FFMA.FTZ R5, R160, -UR4, R178 ;  /* 0x80000004a0057c23 */ /* 0x008fe400080100b2 */
[----:B------:R1:W-:Y:S04]  /*6430*/  STS [R166+0x14000], R7 ;  /* 0x01400007a6007388 */ /* 0x0003e80000000800 */
[----:B------:R2:W-:Y:S01]  /*6440*/  STS [R166+0x14400], R6 ;  /* 0x01440006a6007388 */ /* 0x0005e20000000800 */
[----:B------:R-:W-:Y:S02]  /*6450*/  @P2 FSEL R5, R5, -INF , !P3 ;  /* 0xff80000005052808 */ /* 0x000fe40005800000 */
[----:B------:R-:W-:Y:S01]  /*6460*/  PLOP3.LUT P2, PT, PT, PT, UP0, 0x80, 0x0 ;  /* 0x000000000000781c */ /* 0x000fe20003f4f008 */
[----:B------:R3:W-:Y:S01]  /*6470*/  STS [R171+0x12000], R4 ;  /* 0x01200004ab007388 */ /* 0x0007e20000000800 */
[----:B------:R-:W-:Y:S01]  /*6480*/  UISETP.GE.AND UP0, UPT, UR6, 0x1, UPT ;  /* 0x000000010600788c */ /* 0x000fe2000bf06270 */
[----:B------:R-:W-:Y:S01]  /*6490*/  FFMA.FTZ R8, R5, c[0x0][0x23c], -R9 ;  /* 0x00008f0005087a23 */ /* 0x000fe20000010809 */
[----:B------:R-:W-:Y:S03]  /*64a0*/  F2FP.BF16.PACK_AB R5, R198, R201 ;  /* 0x000000c9c605723e */ /* 0x000fe600000010ff */
[----:B------:R4:W-:Y:S01]  /*64b0*/  MUFU.EX2 R152, R8 ;  /* 0x0000000800987308 */ /* 0x0009e20000000800 */
[----:B-1----:R-:W-:Y:S02]  /*64c0*/  F2FP.BF16.PACK_AB R7, R224, R225 ;  /* 0x000000e1e007723e */ /* 0x002fe400000010ff */
[----:B--2---:R-:W-:Y:S03]  /*64d0*/  F2FP.BF16.PACK_AB R6, R136, R183 ;  /* 0x000000b78806723e */ /* 0x004fe600000010ff */
[----:B------:R1:W-:Y:S01]  /*64e0*/  STS [R171+0x12400], R7 ;  /* 0x01240007ab007388 */ /* 0x0003e20000000800 */
[----:B---3--:R-:W-:Y:S03]  /*64f0*/  FFMA.FTZ R4, R132, -UR4, R153 ;  /* 0x8000000484047c23 */ /* 0x008fe60008010099 */
[----:B------:R2:W-:Y:S01]  /*6500*/  STS [R169+0x12000], R6 ;  /* 0x01200006a9007388 */ /* 0x0005e20000000800 */
[----:B------:R-:W-:Y:S02]  /*6510*/  MOV R132, R14 ;  /* 0x0000000e00847202 */ /* 0x000fe40000000f00 */
[----:B------:R-:W-:Y:S01]  /*6520*/  @P0 FSEL R4, R4, -INF , !P1 ;  /* 0xff80000004040808 */ /* 0x000fe20004800000 */
[----:B------:R3:W-:Y:S01]  /*6530*/  STS [R169+0x12400], R5 ;  /* 0x01240005a9007388 */ /* 0x0007e20000000800 */
[----:B----4-:R-:W-:Y:S02]  /*6540*/  F2FP.BF16.PACK_AB R8, R76, R77 ;  /* 0x0000004d4c08723e */ /* 0x010fe400000010ff */
[----:B------:R-:W-:Y:S01]  /*6550*/  IADD3 R114, P0, R114, UR14, RZ ;  /* 0x0000000e72727c10 */ /* 0x000fe2000ff1e0ff */
[----:B------:R-:W-:Y:S02]  /*6560*/  FFMA.FTZ R9, R4, c[0x0][0x23c], -R9 ;  /* 0x00008f0004097a23 */ /* 0x000fe40000010809 */
[----:B------:R-:W-:Y:S01]  /*6570*/  FFMA.FTZ R4, R131, -UR4, R226 ;  /* 0x8000000483047c23 */ /* 0x000fe200080100e2 */
[----:B------:R-:W-:Y:S01]  /*6580*/  STS [R171+0x14400], R8 ;  /* 0x01440008ab007388 */ /* 0x000fe20000000800 */
[----:B------:R-:W3:Y:S03]  /*6590*/  MUFU.EX2 R151, R9 ;  /* 0x0000000900977308 */ /* 0x000ee60000000800 */
[----:B------:R-:W4:Y:S01]  /*65a0*/  LDL R131, [R1+0xc] ;  /* 0x00000c0001837983 */ /* 0x000f220000100800 */
[----:B------:R-:W-:Y:S02]  /*65b0*/  @P2 FSEL R4, R4, -INF , !P1 ;  /* 0xff80000004042808 */ /* 0x000fe40004800000 */
[----:B------:R-:W-:Y:S02]  /*65c0*/  PLOP3.LUT P1, PT, PT, PT, UP0, 0x80, 0x0 ;  /* 0x000000000000781c */ /* 0x000fe40003f2f008 */
[----:B-1----:R-:W-:Y:S01]  /*65d0*/  F2FP.BF16.PACK_AB R7, R250, R90 ;  /* 0x0000005afa07723e */ /* 0x002fe200000010ff */
[----:B------:R-:W-:Y:S01]  /*65e0*/  FFMA.FTZ R0, R4, c[0x0][0x23c], -R0 ;  /* 0x00008f0004007a23 */ /* 0x000fe20000010800 */
[----:B------:R-:W-:Y:S02]  /*65f0*/  F2FP.BF16.PACK_AB R4, R149, R150 ;  /* 0x000000969504723e */ /* 0x000fe400000010ff */
[----:B--2---:R-:W-:Y:S01]  /*6600*/  F2FP.BF16.PACK_AB R6, R74, R75 ;  /* 0x0000004b4a06723e */ /* 0x004fe200000010ff */
[----:B------:R1:W-:Y:S01]  /*6610*/  STS [R171+0x14000], R7 ;  /* 0x01400007ab007388 */ /* 0x0003e20000000800 */
[----:B------:R2:W1:Y:S01]  /*6620*/  MUFU.EX2 R160, R0 ;  /* 0x0000000000a07308 */ /* 0x0004620000000800 */
[----:B---3--:R-:W-:Y:S02]  /*6630*/  F2FP.BF16.PACK_AB R5, R134, R135 ;  /* 0x000000878605723e */ /* 0x008fe400000010ff */
[----:B------:R3:W-:Y:S01]  /*6640*/  STS [R169+0x14400], R6 ;  /* 0x01440006a9007388 */ /* 0x0007e20000000800 */
[----:B-1----:R-:W-:Y:S02]  /*6650*/  F2FP.BF16.PACK_AB R7, R243, R245 ;  /* 0x000000f5f307723e */ /* 0x002fe400000010ff */
[----:B--2---:R-:W-:Y:S03]  /*6660*/  F2FP.BF16.PACK_AB R0, R156, R157 ;  /* 0x0000009d9c00723e */ /* 0x004fe600000010ff */
[----:B------:R1:W-:Y:S01]  /*6670*/  STS [R169+0x14000], R7 ;  /* 0x01400007a9007388 */ /* 0x0003e20000000800 */
[----:B---3--:R-:W-:Y:S03]  /*6680*/  F2FP.BF16.PACK_AB R6, R221, R222 ;  /* 0x000000dedd06723e */ /* 0x008fe600000010ff */
[----:B------:R2:W-:Y:S01]  /*6690*/  STS [R164+0x12000], R5 ;  /* 0x01200005a4007388 */ /* 0x0005e20000000800 */
[----:B-1----:R-:W-:Y:S02]  /*66a0*/  F2FP.BF16.PACK_AB R7, R190, R193 ;  /* 0x000000c1be07723e */ /* 0x002fe400000010ff */
[----:B--2---:R-:W-:Y:S03]  /*66b0*/  F2FP.BF16.PACK_AB R5, R246, R247 ;  /* 0x000000f7f605723e */ /* 0x004fe600000010ff */
[----:B------:R1:W-:Y:S04]  /*66c0*/  STS [R164+0x12400], R7 ;  /* 0x01240007a4007388 */ /* 0x0003e80000000800 */
[----:B------:R2:W-:Y:S04]  /*66d0*/  STS [R165+0x12000], R4 ;  /* 0x01200004a5007388 */ /* 0x0005e80000000800 */
        /* <DEDUP_REMOVED lines=11> */
[----:B------:R3:W-:Y:S04]  /*6790*/  STS [R168+0x12400], R4 ;  /* 0x01240004a8007388 */ /* 0x0007e80000000800 */
[----:B------:R3:W-:Y:S01]  /*67a0*/  STS [R167+0x12000], R0 ;  /* 0x01200000a7007388 */ /* 0x0007e20000000800 */
[----:B-1----:R-:W-:Y:S02]  /*67b0*/  F2FP.BF16.PACK_AB R7, R196, R197 ;  /* 0x000000c5c407723e */ /* 0x002fe400000010ff */
[----:B--2---:R-:W-:Y:S02]  /*67c0*/  F2FP.BF16.PACK_AB R6, R227, R229 ;  /* 0x000000e5e306723e */ /* 0x004fe400000010ff */
[----:B---3--:R-:W-:Y:S02]  /*67d0*/  F2FP.BF16.PACK_AB R5, R151, R152 ;  /* 0x000000989705723e */ /* 0x008fe400000010ff */
[----:B------:R-:W-:Y:S03]  /*67e0*/  F2FP.BF16.PACK_AB R4, R158, R159 ;  /* 0x0000009f9e04723e */ /* 0x000fe600000010ff */
[----:B------:R-:W-:Y:S01]  /*67f0*/  STS [R167+0x12400], R5 ;  /* 0x01240005a7007388 */ /* 0x000fe20000000800 */
[----:B------:R-:W-:Y:S03]  /*6800*/  F2FP.BF16.PACK_AB R0, R160, R161 ;  /* 0x000000a1a000723e */ /* 0x000fe600000010ff */
[----:B------:R-:W-:Y:S04]  /*6810*/  STS [R168+0x14000], R7 ;  /* 0x01400007a8007388 */ /* 0x000fe80000000800 */
[----:B------:R-:W-:Y:S04]  /*6820*/  STS [R168+0x14400], R6 ;  /* 0x01440006a8007388 */ /* 0x000fe80000000800 */
[----:B------:R-:W-:Y:S04]  /*6830*/  STS [R167+0x14000], R4 ;  /* 0x01400004a7007388 */ /* 0x000fe80000000800 */
[----:B------:R1:W-:Y:S04]  /*6840*/  STS [R167+0x14400], R0 ;  /* 0x01440000a7007388 */ /* 0x0003e80000000800 */
[----:B------:R-:W-:Y:S08]  /*6850*/  LDSM.16.M88.4 R64, [R122+0x4000] ;  /* 0x004000007a40783b */ /* 0x000ff00000000200 */
[----:B------:R-:W2:Y:S08]  /*6860*/  LDSM.16.M88.4 R16, [R117+0x8000] ;  /* 0x008000007510783b */ /* 0x000eb00000000200 */
[----:B------:R-:W3:Y:S01]  /*6870*/  LDSM.16.M88.4 R60, [R122+0x5000] ;  /* 0x005000007a3c783b */ /* 0x000ee20000000200 */
[----:B-1----:R-:W-:Y:S01]  /*6880*/  FFMA.FTZ R0, -R205, R205, 1 ;  /* 0x3f800000cd007423 */ /* 0x002fe200000101cd */
[----:B------:R-:W-:Y:S06]  /*6890*/  MOV R205, R113 ;  /* 0x0000007100cd7202 */ /* 0x000fec0000000f00 */
        /* <DEDUP_REMOVED lines=16> */
[-C--:B------:R-:W-:Y:S01]  /*69a0*/  HMMA.16816.F32.BF16 R44, R60, R50.reuse, RZ ;  /* 0x000000323c2c723c */ /* 0x080fe200000418ff */
[----:B----4-:R-:W-:Y:S03]  /*69b0*/  IADD3.X R115, R131, UR13, RZ, P0, !PT ;  /* 0x0000000d83737c10 */ /* 0x010fe600087fe4ff */
[----:B------:R-:W-:Y:S04]  /*69c0*/  MOV R131, R132 ;  /* 0x0000008400837202 */ /* 0x000fe80000000f00 */
[C---:B------:R-:W-:Y:S04]  /*69d0*/  HMMA.16816.F32.BF16 R48, R64.reuse, R50, RZ ;  /* 0x000000324030723c */ /* 0x040fe800000418ff */
[----:B------:R-:W-:Y:S02]  /*69e0*/  MOV R132, R112 ;  /* 0x0000007000847202 */ /* 0x000fe40000000f00 */
[----:B------:R-:W3:Y:S02]  /*69f0*/  LDG.E R112, [R114.64] ;  /* 0x0000002072707981 */ /* 0x000ee4000c1e1900 */
[-C--:B------:R-:W-:Y:S08]  /*6a00*/  HMMA.16816.F32.BF16 R52, R64, R100.reuse, RZ ;  /* 0x000000644034723c */ /* 0x080ff000000418ff */
[C---:B------:R-:W-:Y:S08]  /*6a10*/  HMMA.16816.F32.BF16 R56, R60.reuse, R100, RZ ;  /* 0x000000643c38723c */ /* 0x040ff000000418ff */
[-C--:B------:R-:W-:Y:S08]  /*6a20*/  HMMA.16816.F32.BF16 R60, R60, R102.reuse, RZ ;  /* 0x000000663c3c723c */ /* 0x080ff000000418ff */
[----:B------:R-:W-:Y:S01]  /*6a30*/  HMMA.16816.F32.BF16 R64, R64, R102, RZ ;  /* 0x000000664040723c */ /* 0x000fe200000418ff */
[----:B------:R-:W1:Y:S07]  /*6a40*/  LDSM.16.M88.4 R100, [R123+0x5000] ;  /* 0x005000007b64783b */ /* 0x000e6e0000000200 */
[-C--:B--2---:R-:W-:Y:S08]  /*6a50*/  HMMA.16816.F32.BF16 R4, R104, R108.reuse, R4 ;  /* 0x0000006c6804723c */ /* 0x084ff00000041804 */
[C---:B-1----:R-:W-:Y:S08]  /*6a60*/  HMMA.16816.F32.BF16 R8, R100.reuse, R108, R8 ;  /* 0x0000006c6408723c */ /* 0x042ff00000041808 */
[-C--:B------:R-:W-:Y:S08]  /*6a70*/  HMMA.16816.F32.BF16 R12, R100, R110.reuse, R12 ;  /* 0x0000006e640c723c */ /* 0x080ff0000004180c */
[C---:B------:R-:W-:Y:S01]  /*6a80*/  HMMA.16816.F32.BF16 R16, R104.reuse, R110, R16 ;  /* 0x0000006e6810723c */ /* 0x040fe20000041810 */
[----:B------:R-:W1:Y:S07]  /*6a90*/  LDSM.16.M88.4 R108, [R116+0x8400] ;  /* 0x00840000746c783b */ /* 0x000e6e0000000200 */
[-C--:B-1----:R-:W-:Y:S08]  /*6aa0*/  HMMA.16816.F32.BF16 R20, R104, R108.reuse, R20 ;  /* 0x0000006c6814723c */ /* 0x082ff00000041814 */
[C---:B------:R-:W-:Y:S08]  /*6ab0*/  HMMA.16816.F32.BF16 R24, R100.reuse, R108, R24 ;  /* 0x0000006c6418723c */ /* 0x040ff00000041818 */
        /* <DEDUP_REMOVED lines=9> */
[C---:B------:R-:W-:Y:S07]  /*6b50*/  HMMA.16816.F32.BF16 R56, R100.reuse, R108, R56 ;  /* 0x0000006c6438723c */ /* 0x040fee0000041838 */
[----:B------:R-:W-:Y:S01]  /*6b60*/  MOV R108, R205 ;  /* 0x000000cd006c7202 */ /* 0x000fe20000000f00 */
[-C--:B------:R-:W-:Y:S04]  /*6b70*/  HMMA.16816.F32.BF16 R60, R100, R110.reuse, R60 ;  /* 0x0000006e643c723c */ /* 0x080fe8000004183c */
[----:B------:R-:W-:Y:S03]  /*6b80*/  MOV R205, R141 ;  /* 0x0000008d00cd7202 */ /* 0x000fe60000000f00 */
[----:B------:R-:W-:Y:S01]  /*6b90*/  FFMA.FTZ R100, -R223, R223, 1 ;  /* 0x3f800000df647423 */ /* 0x000fe200000101df */
[----:B------:R-:W-:Y:S04]  /*6ba0*/  HMMA.16816.F32.BF16 R64, R104, R110, R64 ;  /* 0x0000006e6840723c */ /* 0x000fe80000041840 */
[----:B------:R-:W-:Y:S01]  /*6bb0*/  FMUL.FTZ R100, R100, c[0x0][0x2ec] ;  /* 0x0000bb0064647a20 */ /* 0x000fe20000410000 */
[----:B------:R-:W-:Y:S02]  /*6bc0*/  MOV R223, R132 ;  /* 0x0000008400df7202 */ /* 0x000fe40000000f00 */
[----:B------:R-:W-:Y:S02]  /*6bd0*/  MOV R111, R131 ;  /* 0x00000083006f7202 */ /* 0x000fe40000000f00 */
[----:B------:R-:W-:Y:S03]  /*6be0*/  MOV R110, R139 ;  /* 0x0000008b006e7202 */ /* 0x000fe60000000f00 */
[----:B------:R-:W-:Y:S01]  /*6bf0*/  MOV R107, R138 ;  /* 0x0000008a006b7202 */ /* 0x000fe20000000f00 */
[C---:B---3--:R-:W-:Y:S02]  /*6c00*/  FADD.FTZ R5, -R112.reuse, R5 ;  /* 0x0000000570057221 */ /* 0x048fe40000010100 */
[----:B------:R-:W-:Y:S02]  /*6c10*/  FADD.FTZ R4, -R112, R4 ;  /* 0x0000000470047221 */ /* 0x000fe40000010100 */
[----:B------:R-:W-:Y:S01]  /*6c20*/  FMUL.FTZ R113, R206, R5 ;  /* 0x00000005ce717220 */ /* 0x000fe20000410000 */
[----:B------:R-:W-:Y:S01]  /*6c30*/  MOV R206, R133 ;  /* 0x0000008500ce7202 */ /* 0x000fe20000000f00 */
[----:B------:R-:W-:Y:S01]  /*6c40*/  FMUL.FTZ R4, R209, R4 ;  /* 0x00000004d1047220 */ /* 0x000fe20000410000 */
[----:B------:R1:W2:Y:S01]  /*6c50*/  LDG.E R5, [R114.64+0x20] ;  /* 0x0000202072057981 */ /* 0x0002a2000c1e1900 */
[----:B------:R-:W-:Y:S01]  /*6c60*/  FADD.FTZ R16, -R112, R16 ;  /* 0x0000001070107221 */ /* 0x000fe20000010100 */
[----:B------:R-:W-:Y:S01]  /*6c70*/  MOV R209, R142 ;  /* 0x0000008e00d17202 */ /* 0x000fe20000000f00 */
[----:B------:R-:W-:Y:S02]  /*6c80*/  FMUL.FTZ R142, R0, R4 ;  /* 0x00000004008e7220 */ /* 0x000fe40000410000 */
[----:B------:R-:W-:Y:S01]  /*6c90*/  FADD.FTZ R17, -R112, R17 ;  /* 0x0000001170117221 */ /* 0x000fe20000010100 */
[----:B------:R1:W3:Y:S01]  /*6ca0*/  LDG.E R4, [R114.64+0x100] ;  /* 0x0001002072047981 */ /* 0x0002e2000c1e1900 */
[----:B------:R-:W-:Y:S01]  /*6cb0*/  FMUL.FTZ R103, R203, R16 ;  /* 0x00000010cb677220 */ /* 0x000fe20000410000 */
[----:B------:R-:W-:Y:S01]  /*6cc0*/  MOV R203, R111 ;  /* 0x0000006f00cb7202 */ /* 0x000fe20000000f00 */
[----:B------:R-:W-:Y:S01]  /*6cd0*/  FMUL.FTZ R102, R202, R17 ;  /* 0x00000011ca667220 */ /* 0x000fe20000410000 */
[----:B------:R1:W4:Y:S01]  /*6ce0*/  LDG.E R0, [R114.64+0x120] ;  /* 0x0001202072007981 */ /* 0x000322000c1e1900 */
[C---:B------:R-:W-:Y:S01]  /*6cf0*/  FADD.FTZ R20, -R112.reuse, R20 ;  /* 0x0000001470147221 */ /* 0x040fe20000010100 */
[----:B------:R-:W-:Y:S01]  /*6d00*/  MOV R202, R108 ;  /* 0x0000006c00ca7202 */ /* 0x000fe20000000f00 */
[----:B------:R-:W-:Y:S01]  /*6d10*/  FADD.FTZ R21, -R112, R21 ;  /* 0x0000001570157221 */ /* 0x000fe20000010100 */
[----:B------:R-:W-:Y:S01]  /*6d20*/  MOV R109, R209 ;  /* 0x000000d1006d7202 */ /* 0x000fe20000000f00 */
[----:B------:R-:W-:Y:S01]  /*6d30*/  FFMA.FTZ R17, -R218, R218, 1 ;  /* 0x3f800000da117423 */ /* 0x000fe200000101da */
[----:B------:R-:W-:Y:S01]  /*6d40*/  MOV R209, R163 ;  /* 0x000000a300d17202 */ /* 0x000fe20000000f00 */
[----:B------:R-:W-:Y:S01]  /*6d50*/  FFMA.FTZ R16, -R217, R217, 1 ;  /* 0x3f800000d9107423 */ /* 0x000fe200000101d9 */
[----:B------:R-:W-:Y:S01]  /*6d60*/  MOV R163, R140 ;  /* 0x0000008c00a37202 */ /* 0x000fe20000000f00 */
[----:B------:R-:W-:Y:S01]  /*6d70*/  FMUL.FTZ R141, R100, R113 ;  /* 0x00000071648d7220 */ /* 0x000fe20000410000 */
[----:B------:R-:W-:Y:S01]  /*6d80*/  MOV R218, R109 ;  /* 0x0000006d00da7202 */ /* 0x000fe20000000f00 */
        /* <DEDUP_REMOVED lines=60> */
[----:B-1----:R-:W-:Y:S02]  /*7150*/  FMUL.FTZ R115, R21, R37 ;  /* 0x0000002515737220 */ /* 0x002fe40000410000 */
[----:B------:R-:W-:Y:S02]  /*7160*/  FMUL.FTZ R114, R20, R36 ;  /* 0x0000002414727220 */ /* 0x000fe40000410000 */
[C---:B--2---:R-:W-:Y:S02]  /*7170*/  FADD.FTZ R17, -R5.reuse, R6 ;  /* 0x0000000605117221 */ /* 0x044fe40000010100 */
[----:B------:R-:W-:Y:S02]  /*7180*/  FADD.FTZ R16, -R5, R7 ;  /* 0x0000000705107221 */ /* 0x000fe40000010100 */
[----:B------:R-:W-:Y:S02]  /*7190*/  FFMA.FTZ R6, -R248, R248, 1 ;  /* 0x3f800000f8067423 */ /* 0x000fe400000101f8 */
[----:B------:R-:W-:Y:S02]  /*71a0*/  FFMA.FTZ R7, -R249, R249, 1 ;  /* 0x3f800000f9077423 */ /* 0x000fe400000101f9 */
[----:B------:R-:W-:Y:S02]  /*71b0*/  FMUL.FTZ R16, R110, R16 ;  /* 0x000000106e107220 */ /* 0x000fe40000410000 */
        /* <DEDUP_REMOVED lines=60> */
[----:B------:R-:W-:Y:S02]  /*7580*/  FMUL.FTZ R20, R155, R20 ;  /* 0x000000149b147220 */ /* 0x000fe40000410000 */
[----:B------:R-:W-:Y:S02]  /*7590*/  FMUL.FTZ R7, R7, c[0x0][0x2ec] ;  /* 0x0000bb0007077a20 */ /* 0x000fe40000410000 */
[----:B------:R-:W-:Y:S02]  /*75a0*/  FADD.FTZ R67, -R5, R67 ;  /* 0x0000004305437221 */ /* 0x000fe40000010100 */
[----:B------:R-:W-:Y:S02]  /*75b0*/  FFMA.FTZ R5, -R153, R153, 1 ;  /* 0x3f80000099057423 */ /* 0x000fe40000010199 */
[----:B------:R-:W-:Y:S02]  /*75c0*/  FMUL.FTZ R16, R16, c[0x0][0x2ec] ;  /* 0x0000bb0010107a20 */ /* 0x000fe40000410000 */
[----:B------:R-:W-:Y:S02]  /*75d0*/  FMUL.FTZ R65, R6, R18 ;  /* 0x0000001206417220 */ /* 0x000fe40000410000 */
[C---:B---3--:R-:W-:Y:S02]  /*75e0*/  FADD.FTZ R8, -R4.reuse, R8 ;  /* 0x0000000804087221 */ /* 0x048fe40000010100 */
[----:B------:R-:W-:Y:S02]  /*75f0*/  FADD.FTZ R12, -R4, R12 ;  /* 0x0000000c040c7221 */ /* 0x000fe40000010100 */
[----:B------:R-:W-:Y:S02]  /*7600*/  FFMA.FTZ R6, -R205, R205, 1 ;  /* 0x3f800000cd067423 */ /* 0x000fe400000101cd */
[----:B------:R-:W-:Y:S02]  /*7610*/  FMUL.FTZ R101, R7, R17 ;  /* 0x0000001107657220 */ /* 0x000fe40000410000 */
[----:B------:R-:W-:Y:S02]  /*7620*/  FMUL.FTZ R17, R151, R67 ;  /* 0x0000004397117220 */ /* 0x000fe40000410000 */
[----:B------:R-:W-:Y:S02]  /*7630*/  FMUL.FTZ R5, R5, c[0x0][0x2ec] ;  /* 0x0000bb0005057a20 */ /* 0x000fe40000410000 */
[----:B------:R-:W-:Y:S02]  /*7640*/  FMUL.FTZ R67, R16, R20 ;  /* 0x0000001410437220 */ /* 0x000fe40000410000 */
[----:B------:R-:W-:Y:S02]  /*7650*/  FMUL.FTZ R16, R218, R8 ;  /* 0x00000008da107220 */ /* 0x000fe40000410000 */
[----:B------:R-:W-:Y:S02]  /*7660*/  FMUL.FTZ R12, R203, R12 ;  /* 0x0000000ccb0c7220 */ /* 0x000fe40000410000 */
[----:B------:R-:W-:Y:S02]  /*7670*/  FFMA.FTZ R8, -R206, R206, 1 ;  /* 0x3f800000ce087423 */ /* 0x000fe400000101ce */
[----:B------:R-:W-:Y:S02]  /*7680*/  FMUL.FTZ R6, R6, c[0x0][0x2ec] ;  /* 0x0000bb0006067a20 */ /* 0x000fe40000410000 */
[----:B------:R-:W-:Y:S02]  /*7690*/  FFMA.FTZ R7, -R186, R186, 1 ;  /* 0x3f800000ba077423 */ /* 0x000fe400000101ba */
[----:B------:R-:W-:Y:S02]  /*76a0*/  FMUL.FTZ R64, R5, R17 ;  /* 0x0000001105407220 */ /* 0x000fe40000410000 */
[----:B------:R-:W-:Y:S02]  /*76b0*/  FADD.FTZ R5, -R4, R9 ;  /* 0x0000000904057221 */ /* 0x000fe40000010100 */
[----:B------:R-:W-:Y:S02]  /*76c0*/  FMUL.FTZ R8, R8, c[0x0][0x2ec] ;  /* 0x0000bb0008087a20 */ /* 0x000fe40000410000 */
[----:B------:R-:W-:Y:S02]  /*76d0*/  FMUL.FTZ R20, R6, R12 ;  /* 0x0000000c06147220 */ /* 0x000fe40000410000 */
[----:B------:R-:W-:Y:S02]  /*76e0*/  FADD.FTZ R12, -R4, R28 ;  /* 0x0000001c040c7221 */ /* 0x000fe40000010100 */
[----:B------:R-:W-:Y:S02]  /*76f0*/  FFMA.FTZ R6, -R87, R87, 1 ;  /* 0x3f80000057067423 */ /* 0x000fe40000010157 */
        /* <DEDUP_REMOVED lines=8> */
[----:B------:R-:W-:Y:S02]  /*7780*/  FMUL.FTZ R6, R6, c[0x0][0x2ec] ;  /* 0x0000bb0006067a20 */ /* 0x000fe40000410000 */
[----:B------:R-:W-:Y:S02]  /*7790*/  FMUL.FTZ R66, R7, R19 ;  /* 0x0000001307427220 */ /* 0x000fe40000410000 */
[----:B------:R-:W-:Y:S02]  /*77a0*/  FMUL.FTZ R9, R223, R9 ;  /* 0x00000009df097220 */ /* 0x000fe40000410000 */
[----:B------:R-:W-:Y:S02]  /*77b0*/  FFMA.FTZ R7, -R209, R209, 1 ;  /* 0x3f800000d1077423 */ /* 0x000fe400000101d1 */
[----:B------:R-:W-:Y:S02]  /*77c0*/  FMUL.FTZ R5, R5, c[0x0][0x2ec] ;  /* 0x0000bb0005057a20 */ /* 0x000fe40000410000 */
[----:B------:R-:W-:Y:S02]  /*77d0*/  FMUL.FTZ R16, R90, R16 ;  /* 0x000000105a107220 */ /* 0x000fe40000410000 */
[----:B------:R-:W-:Y:S01]  /*77e0*/  FMUL.FTZ R53, R6, R12 ;  /* 0x0000000c06357220 */ /* 0x000fe20000410000 */
[----:B------:R1:W5:Y:S01]  /*77f0*/  LDL.LU R90, [R1+0xb4] ;  /* 0x0000b400015a7983 */ /* 0x0003620000300800 */
[C---:B------:R-:W-:Y:S02]  /*7800*/  FADD.FTZ R12, -R4.reuse, R44 ;  /* 0x0000002c040c7221 */ /* 0x040fe40000010100 */
[----:B------:R-:W-:Y:S02]  /*7810*/  FFMA.FTZ R6, -R231, R231, 1 ;  /* 0x3f800000e7067423 */ /* 0x000fe400000101e7 */
[----:B------:R-:W-:Y:S02]  /*7820*/  FMUL.FTZ R7, R7, c[0x0][0x2ec] ;  /* 0x0000bb0007077a20 */ /* 0x000fe40000410000 */
[----:B------:R-:W-:Y:S02]  /*7830*/  FMUL.FTZ R19, R5, R9 ;  /* 0x0000000905137220 */ /* 0x000fe40000410000 */
[----:B------:R-:W-:Y:S02]  /*7840*/  FADD.FTZ R9, -R4, R29 ;  /* 0x0000001d04097221 */ /* 0x000fe40000010100 */
[----:B------:R-:W-:Y:S02]  /*7850*/  FFMA.FTZ R8, -R89, R89, 1 ;  /* 0x3f80000059087423 */ /* 0x000fe40000010159 */
[----:B------:R-:W-:Y:S01]  /*7860*/  FFMA.FTZ R5, -R86, R86, 1 ;  /* 0x3f80000056057423 */ /* 0x000fe20000010156 */
[----:B------:R1:W5:Y:S01]  /*7870*/  LDL.LU R89, [R1+0xb0] ;  /* 0x0000b00001597983 */ /* 0x0003620000300800 */
        /* <DEDUP_REMOVED lines=8> */
[C---:B------:R-:W-:Y:S01]  /*7900*/  FADD.FTZ R12, -R4.reuse, R57 ;  /* 0x00000039040c7221 */ /* 0x040fe20000010100 */
[----:B------:R1:W5:Y:S01]  /*7910*/  LDL.LU R87, [R1+0xa8] ;  /* 0x0000a80001577983 */ /* 0x0003620000300800 */
[----:B------:R-:W-:Y:S01]  /*7920*/  FFMA.FTZ R6, -R207, R207, 1 ;  /* 0x3f800000cf067423 */ /* 0x000fe200000101cf */
[----:B------:R-:W-:Y:S01]  /*7930*/  MOV R57, R176 ;  /* 0x000000b000397202 */ /* 0x000fe20000000f00 */
[C---:B------:R-:W-:Y:S01]  /*7940*/  FADD.FTZ R13, -R4.reuse, R25 ;  /* 0x00000019040d7221 */ /* 0x040fe20000010100 */
[----:B------:R1:W5:Y:S01]  /*7950*/  LDL.LU R86, [R1+0xa4] ;  /* 0x0000a40001567983 */ /* 0x0003620000300800 */
[----:B------:R-:W-:Y:S02]  /*7960*/  FMUL.FTZ R52, R5, R9 ;  /* 0x0000000905347220 */ /* 0x000fe40000410000 */
[----:B------:R-:W-:Y:S02]  /*7970*/  FADD.FTZ R9, -R4, R45 ;  /* 0x0000002d04097221 */ /* 0x000fe40000010100 */
[----:B------:R-:W-:Y:S02]  /*7980*/  FFMA.FTZ R5, -R230, R230, 1 ;  /* 0x3f800000e6057423 */ /* 0x000fe400000101e6 */
[----:B------:R-:W-:Y:S02]  /*7990*/  FMUL.FTZ R12, R196, R12 ;  /* 0x0000000cc40c7220 */ /* 0x000fe40000410000 */
[----:B------:R-:W-:Y:S02]  /*79a0*/  FMUL.FTZ R6, R6, c[0x0][0x2ec] ;  /* 0x0000bb0006067a20 */ /* 0x000fe40000410000 */
[----:B------:R-:W-:Y:S02]  /*79b0*/  FMUL.FTZ R13, R250, R13 ;  /* 0x0000000dfa0d7220 */ /* 0x000fe40000410000 */
        /* <DEDUP_REMOVED lines=9> */
[C---:B------:R-:W-:Y:S02]  /*7a50*/  FADD.FTZ R13, -R4.reuse, R41 ;  /* 0x00000029040d7221 */ /* 0x040fe40000010100 */
        /* <DEDUP_REMOVED lines=72> */
[----:B------:R-:W-:Y:S02]  /*7ee0*/  FMUL.FTZ R6, R6, c[0x0][0x2ec] ;  /* 0x0000bb0006067a20 */ /* 0x000fe40000410000 */
[----:B------:R-:W-:Y:S01]  /*7ef0*/  FMUL.FTZ R17, R4, R9 ;  /* 0x0000000904117220 */ /* 0x000fe20000410000 */
        /* <DEDUP_REMOVED lines=10> */
[----:B------:R-:W-:Y:S02]  /*7fa0*/  FFMA.FTZ R8, -R2, R2, 1 ;  /* 0x3f80000002087423 */ /* 0x000fe40000010102 */
[----:B------:R-:W-:Y:S01]  /*7fb0*/  FMUL.FTZ R15, R7, R12 ;  /* 0x0000000c070f7220 */ /* 0x000fe20000410000 */
[----:B------:R1:W5:Y:S01]  /*7fc0*/  LDL.LU R3, [R1+0x58] ;  /* 0x0000580001037983 */ /* 0x0003620000300800 */
[C---:B------:R-:W-:Y:S02]  /*7fd0*/  FADD.FTZ R12, -R0.reuse, R42 ;  /* 0x0000002a000c7221 */ /* 0x040fe40000010100 */
[C---:B------:R-:W-:Y:S01]  /*7fe0*/  FADD.FTZ R10, -R0.reuse, R46 ;  /* 0x0000002e000a7221 */ /* 0x040fe20000010100 */
[----:B------:R1:W5:Y:S01]  /*7ff0*/  LDL.LU R2, [R1+0x54] ;  /* 0x0000540001027983 */ /* 0x0003620000300800 */
[C---:B------:R-:W-:Y:S02]  /*8000*/  FADD.FTZ R9, -R0.reuse, R47 ;  /* 0x0000002f00097221 */ /* 0x040fe40000010100 */
[----:B------:R-:W-:Y:S02]  /*8010*/  FADD.FTZ R11, -R0, R43 ;  /* 0x0000002b000b7221 */ /* 0x000fe40000010100 */
[----:B------:R-:W-:Y:S02]  /*8020*/  FMUL.FTZ R12, R247, R12 ;  /* 0x0000000cf70c7220 */ /* 0x000fe40000410000 */
[----:B------:R-:W-:Y:S02]  /*8030*/  FMUL.FTZ R10, R239, R10 ;  /* 0x0000000aef0a7220 */ /* 0x000fe40000410000 */
[----:B------:R-:W-:Y:S02]  /*8040*/  FMUL.FTZ R9, R238, R9 ;  /* 0x00000009ee097220 */ /* 0x000fe40000410000 */
        /* <DEDUP_REMOVED lines=63> */
.L_x_1135:
        /* <DEDUP_REMOVED lines=149> */
.L_x_1136:
[----:B------:R-:W2:Y:S01]  /*8d90*/  LDL R58, [R1+0x8] ;  /* 0x00000800013a7983 */ /* 0x000ea20000100800 */
[----:B------:R-:W-:Y:S01]  /*8da0*/  IMAD.U32 R59, RZ, RZ, UR22 ;  /* 0x00000016ff3b7e24 */ /* 0x000fe2000f8e00ff */
[----:B------:R-:W-:Y:S02]  /*8db0*/  ULOP3.LUT UR7, UR6, 0x1, URZ, 0xc0, !UPT ;  /* 0x0000000106077892 */ /* 0x000fe4000f8ec03f */
[----:B------:R-:W3:Y:S02]  /*8dc0*/  LDL R55, [R1+0x20] ;  /* 0x0000200001377983 */ /* 0x000ee40000100800 */
[----:B------:R-:W-:Y:S02]  /*8dd0*/  UISETP.NE.U32.AND UP1, UPT, UR7, 0x1, UPT ;  /* 0x000000010700788c */ /* 0x000fe4000bf25070 */
[----:B------:R4:W3:Y:S04]  /*8de0*/  LDL R54, [R1] ;  /* 0x0000000001367983 */ /* 0x0008e80000100800 */
[----:B------:R4:W3:Y:S04]  /*8df0*/  LDL R53, [R1+0x4] ;  /* 0x0000040001357983 */ /* 0x0008e80000100800 */
[----:B------:R-:W-:Y:S04]  /*8e00*/  LDSM.16.M88.4 R16, [R119] ;  /* 0x000000007710783b */ /* 0x000fe80000000200 */
[----:B------:R-:W1:Y:S04]  /*8e10*/  LDSM.16.MT88.4 R20, [R0+0x6000] ;  /* 0x006000000014783b */ /* 0x000e680000004200 */
[----:B------:R-:W4:Y:S04]  /*8e20*/  LDSM.16.M88.4 R12, [R119+0x2000] ;  /* 0x00200000770c783b */ /* 0x000f280000000200 */
[----:B------:R-:W-:Y:S04]  /*8e30*/  LDSM.16.M88.4 R24, [R126] ;  /* 0x000000007e18783b */ /* 0x000fe80000000200 */
[----:B------:R-:W4:Y:S04]  /*8e40*/  LDSM.16.MT88.4 R28, [R0+0x6400] ;  /* 0x00640000001c783b */ /* 0x000f280000004200 */
[----:B------:R-:W4:Y:S04]  /*8e50*/  LDSM.16.M88.4 R32, [R129] ;  /* 0x000000008120783b */ /* 0x000f280000000200 */
[----:B------:R-:W-:Y:S04]  /*8e60*/  LDSM.16.M88.4 R36, [R121] ;  /* 0x000000007924783b */ /* 0x000fe80000000200 */
[----:B------:R-:W4:Y:S04]  /*8e70*/  LDSM.16.MT88.4 R40, [R0+0x6800] ;  /* 0x006800000028783b */ /* 0x000f280000004200 */
[----:B------:R-:W4:Y:S04]  /*8e80*/  LDSM.16.M88.4 R44, [R121+0x2000] ;  /* 0x00200000792c783b */ /* 0x000f280000000200 */
[----:B------:R-:W-:Y:S01]  /*8e90*/  LDSM.16.MT88.4 R48, [R0+0x6c00] ;  /* 0x006c00000030783b */ /* 0x000fe20000004200 */
[-C--:B-1----:R-:W-:Y:S08]  /*8ea0*/  HMMA.16816.F32.BF16 R4, R16, R20.reuse, RZ ;  /* 0x000000141004723c */ /* 0x082ff000000418ff */
[C---:B----4-:R-:W-:Y:S08]  /*8eb0*/  HMMA.16816.F32.BF16 R8, R12.reuse, R20, RZ ;  /* 0x000000140c08723c */ /* 0x050ff000000418ff */
        /* <DEDUP_REMOVED lines=61> */
[----:B--2---:R-:W-:Y:S01]  /*9290*/  @P1 IADD3 R20, P2, R58, UR12, RZ ;  /* 0x0000000c3a141c10 */ /* 0x004fe2000ff5e0ff */
[----:B------:R-:W-:Y:S01]  /*92a0*/  IMAD.U32 R58, RZ, RZ, UR21 ;  /* 0x00000015ff3a7e24 */ /* 0x000fe2000f8e00ff */
[----:B------:R-:W-:Y:S01]  /*92b0*/  @UP0 UIADD3 UR12, UP4, UR12, -0x200, URZ ;  /* 0xfffffe000c0c0890 */ /* 0x000fe2000ff9e03f */
[----:B------:R-:W-:Y:S01]  /*92c0*/  IMAD.U32 R34, RZ, RZ, UR22 ;  /* 0x00000016ff227e24 */ /* 0x000fe2000f8e00ff */
[----:B------:R-:W-:Y:S01]  /*92d0*/  HMMA.16816.F32.BF16 R16, R24, R30, R16 ;  /* 0x0000001e1810723c */ /* 0x000fe20000041810 */
[----:B------:R-:W-:Y:S03]  /*92e0*/  IMAD.U32 R35, RZ, RZ, UR23 ;  /* 0x00000017ff237e24 */ /* 0x000fe6000f8e00ff */
[----:B---3--:R-:W-:Y:S01]  /*92f0*/  @P1 IADD3.X R21, R55, UR11, RZ, P2, !PT ;  /* 0x0000000b37151c10 */ /* 0x008fe200097fe4ff */
[----:B------:R-:W-:Y:S01]  /*9300*/  IMAD.U32 R32, RZ, RZ, UR21 ;  /* 0x00000015ff207e24 */ /* 0x000fe2000f8e00ff */
[----:B------:R-:W-:Y:S01]  /*9310*/  @UP0 UIADD3.X UR11, UR11, -0x1, URZ, UP4, !UPT ;  /* 0xffffffff0b0b0890 */ /* 0x000fe2000a7fe43f */
[----:B------:R-:W-:Y:S02]  /*9320*/  IMAD.U32 R24, RZ, RZ, UR27 ;  /* 0x0000001bff187e24 */ /* 0x000fe4000f8e00ff */
[----:B------:R1:W2:Y:S03]  /*9330*/  @P1 LDG.E R54, [R20.64] ;  /* 0x0000000814361981 */ /* 0x0002a6000c1e1900 */
[----:B------:R-:W-:Y:S01]  /*9340*/  IMAD.U32 R25, RZ, RZ, UR26 ;  /* 0x0000001aff197e24 */ /* 0x000fe2000f8e00ff */
[----:B------:R1:W3:Y:S01]  /*9350*/  @P1 LDG.E R53, [R20.64+0x20] ;  /* 0x0000200814351981 */ /* 0x0002e2000c1e1900 */
[----:B------:R-:W-:Y:S02]  /*9360*/  IMAD.U32 R27, RZ, RZ, UR25 ;  /* 0x00000019ff1b7e24 */ /* 0x000fe4000f8e00ff */
[----:B------:R-:W-:Y:S01]  /*9370*/  IMAD.U32 R31, RZ, RZ, UR24 ;  /* 0x00000018ff1f7e24 */ /* 0x000fe2000f8e00ff */
[----:B------:R1:W5:Y:S01]  /*9380*/  @P1 LDG.E R251, [R20.64+0x100] ;  /* 0x0001000814fb1981 */ /* 0x000362000c1e1900 */
[----:B------:R-:W-:Y:S02]  /*9390*/  IMAD.U32 R30, RZ, RZ, UR20 ;  /* 0x00000014ff1e7e24 */ /* 0x000fe4000f8e00ff */
[----:B------:R-:W-:Y:S01]  /*93a0*/  IMAD.U32 R33, RZ, RZ, UR16 ;  /* 0x00000010ff217e24 */ /* 0x000fe2000f8e00ff */
[----:B------:R1:W5:Y:S01]  /*93b0*/  @P1 LDG.E R252, [R20.64+0x120] ;  /* 0x0001200814fc1981 */ /* 0x000362000c1e1900 */
        /* <DEDUP_REMOVED lines=35> */
[----:B------:R-:W-:Y:S02]  /*95f0*/  IADD3 R0, R3, -0x2000, RZ ;  /* 0xffffe00003007810 */ /* 0x000fe40007ffe0ff */
[-C--:B------:R-:W-:Y:S01]  /*9600*/  LEA.HI.X.SX32 R27, R55, R21.reuse, 0x2, P2 ;  /* 0x00000015371b7211 */ /* 0x080fe200010f16ff */
[----:B--2---:R1:W-:Y:S04]  /*9610*/  @P1 STL [R1], R54 ;  /* 0x0000003601001387 */ /* 0x0043e80000100800 */
[----:B---3--:R2:W-:Y:S01]  /*9620*/  @P1 STL [R1+0x4], R53 ;  /* 0x0000043501001387 */ /* 0x0085e20000100800 */
[-C--:B------:R-:W-:Y:S04]  /*9630*/  LEA R38, P1, R38, R20.reuse, 0x2 ;  /* 0x0000001426267211 */ /* 0x080fe800078210ff */
[-C--:B------:R-:W-:Y:S02]  /*9640*/  LEA.HI.X.SX32 R39, R31, R21.reuse, 0x2, P1 ;  /* 0x000000151f277211 */ /* 0x080fe400008f16ff */
[-C--:B------:R-:W-:Y:S02]  /*9650*/  LEA.HI.X.SX32 R31, R57, R21.reuse, 0x2, P4 ;  /* 0x00000015391f7211 */ /* 0x080fe400020f16ff */
[----:B------:R-:W-:Y:S01]  /*9660*/  LEA R24, P1, R29, R20, 0x2 ;  /* 0x000000141d187211 */ /* 0x000fe200078210ff */
[----:B------:R-:W-:Y:S01]  /*9670*/  RED.E.ADD.F32.FTZ.RN.STRONG.GPU [R38.64], R11 ;  /* 0x0000000b2600798e */ /* 0x000fe2000c10e788 */
[-C--:B------:R-:W-:Y:S03]  /*9680*/  LEA.HI.X.SX32 R29, R56, R21.reuse, 0x2, P3 ;  /* 0x00000015381d7211 */ /* 0x080fe600018f16ff */
[----:B------:R-:W-:Y:S04]  /*9690*/  RED.E.ADD.F32.FTZ.RN.STRONG.GPU [R36.64], R16 ;  /* 0x000000102400798e */ /* 0x000fe8000c10e788 */
[----:B------:R-:W-:Y:S01]  /*96a0*/  RED.E.ADD.F32.FTZ.RN.STRONG.GPU [R34.64], R17 ;  /* 0x000000112200798e */ /* 0x000fe2000c10e788 */
[----:B-1----:R-:W-:Y:S03]  /*96b0*/  IMAD.U32 R54, RZ, RZ, UR17 ;  /* 0x00000011ff367e24 */ /* 0x002fe6000f8e00ff */
[----:B------:R-:W-:Y:S01]  /*96c0*/  RED.E.ADD.F32.FTZ.RN.STRONG.GPU [R32.64], R18 ;  /* 0x000000122000798e */ /* 0x000fe2000c10e788 */
[----:B--2---:R-:W-:Y:S03]  /*96d0*/  IMAD.U32 R53, RZ, RZ, UR16 ;  /* 0x00000010ff357e24 */ /* 0x004fe6000f8e00ff */
        /* <DEDUP_REMOVED lines=143> */
.L_x_1138:
        /* <DEDUP_REMOVED lines=19> */
.L_x_1139:
        /* <DEDUP_REMOVED lines=43> */
.L_x_1141:
[----:B--2---:R-:W-:Y:S05]  /*a3b0*/  BSYNC B0 ;  /* 0x0000000000007941 */ /* 0x004fea0003800000 */
.L_x_1140:
        /* <DEDUP_REMOVED lines=14> */
.L_x_1143:
[----:B------:R-:W-:Y:S05]  /*a4a0*/  BSYNC B0 ;  /* 0x0000000000007941 */ /* 0x000fea0003800000 */
.L_x_1142:
        /* <DEDUP_REMOVED lines=25> */
.L_x_1145:
[----:B------:R-:W-:Y:S05]  /*a640*/  BSYNC B0 ;  /* 0x0000000000007941 */ /* 0x000fea0003800000 */
.L_x_1144:
        /* <DEDUP_REMOVED lines=12> */
.L_x_1118:
        /* <DEDUP_REMOVED lines=21> */
.L_x_1147:
        /* <DEDUP_REMOVED lines=19> */
.L_x_1148:
        /* <DEDUP_REMOVED lines=37> */
.L_x_1150:
[----:B------:R-:W-:Y:S05]  /*abe0*/  BSYNC B0 ;  /* 0x0000000000007941 */ /* 0x000fea0003800000 */
.L_x_1149:
        /* <DEDUP_REMOVED lines=15> */
.L_x_1152:
[----:B------:R-:W-:Y:S05]  /*ace0*/  BSYNC B0 ;  /* 0x0000000000007941 */ /* 0x000fea0003800000 */
.L_x_1151:
        /* <DEDUP_REMOVED lines=26> */
.L_x_1154:
[----:B------:R-:W-:Y:S05]  /*ae90*/  BSYNC B0 ;  /* 0x0000000000007941 */ /* 0x000fea0003800000 */
.L_x_1153:
        /* <DEDUP_REMOVED lines=12> */
.L_x_1146:
[----:B------:R-:W-:Y:S05]  /*af60*/  BSYNC B1 ;  /* 0x0000000000017941 */ /* 0x000fea0003800000 */
.L_x_1113:
        /* <DEDUP_REMOVED lines=11> */
.L_x_1155:
[----:B------:R-:W-:Y:S05]  /*b020*/  EXIT ;  /* 0x000000000000794d */ /* 0x000fea0003800000 */
.L_x_1157:
        /* <DEDUP_REMOVED lines=13> */
.L_x_1358:


//--------------------- .text._ZN5flash44flash_bwd_dq_dk_dv_loop_seqk_parallel_kernelI23Flash_bwd_kernel_traitsILi32ELi128ELi128ELi8ELi4ELi4ELi4ELb0ELb0EN7cutlass10bfloat16_tE19Flash_kernel_traitsILi32ELi128ELi128ELi8ES3_EELb1ELb0ELb1ELb0ELb0ELb1ELb0EEEvNS_16Flash_bwd_paramsE --------------------------
	.section	.text._ZN5flash44flash_bwd_dq_dk_dv_loop_seqk_parallel_kernelI23Flash_bwd_kernel_traitsILi32ELi128ELi128ELi8ELi4ELi4ELi4ELb0ELb0EN7cutlass10bfloat16_tE19Flash_kernel_traitsILi32ELi128ELi128ELi8ES3_EELb1ELb0ELb1ELb0ELb0ELb1ELb0EEEvNS_16Flash_bwd_paramsE,"ax",@progbits
	.sectioninfo	@"SHI_REGISTERS=255"
	.align	128
        .global         _ZN5flash44flash_bwd_dq_dk_dv_loop_seqk_parallel_kernelI23Flash_bwd_kernel_traitsILi32ELi128ELi128ELi8ELi4ELi4ELi4ELb0ELb0EN7cutlass10bfloat16_tE19Flash_kernel_traitsILi32ELi128ELi128ELi8ES3_EELb1ELb0ELb1ELb0ELb0ELb1ELb0EEEvNS_16Flash_bwd_paramsE
        .type           _ZN5flash44flash_bwd_dq_dk_dv_loop_seqk_parallel_kernelI23Flash_bwd_kernel_traitsILi32ELi128ELi128ELi8ELi4ELi4ELi4ELb0ELb0EN7cutlass10bfloat16_tE19Flash_kernel_traitsILi32ELi128ELi128ELi8ES3_EELb1ELb0ELb1ELb0ELb0ELb1ELb0EEEvNS_16Flash_bwd_paramsE,@function
        .size           _ZN5flash44flash_bwd_dq_dk_dv_loop_seqk_parallel_kernelI23Flash_bwd_kernel_traitsILi32ELi128ELi128ELi8ELi4ELi4ELi4ELb0ELb0EN7cutlass10bfloat16_tE19Flash_kernel_traitsILi32ELi128ELi128ELi8ES3_EELb1ELb0ELb1ELb0ELb0ELb1ELb0EEEvNS_16Flash_bwd_paramsE,(.L_x_1359 - _ZN5flash44flash_bwd_dq_dk_dv_loop_seqk_parallel_kernelI23Flash_bwd_kernel_traitsILi32ELi128ELi128ELi8ELi4ELi4ELi4ELb0ELb0EN7cutlass10bfloat16_tE19Flash_kernel_traitsILi32ELi128ELi128ELi8ES3_EELb1ELb0ELb1ELb0ELb0ELb1ELb0EEEvNS_16Flash_bwd_paramsE)
        .other          _ZN5flash44flash_bwd_dq_dk_dv_loop_seqk_parallel_kernelI23Flash_bwd_kernel_traitsILi32ELi128ELi128ELi8ELi4ELi4ELi4ELb0ELb0EN7cutlass10bfloat16_tE19Flash_kernel_traitsILi32ELi128ELi128ELi8ES3_EELb1ELb0ELb1ELb0ELb0ELb1ELb0EEEvNS_16Flash_bwd_paramsE,@"STO_CUDA_ENTRY STV_DEFAULT"
_ZN5flash44flash_bwd_dq_dk_dv_loop_seqk_parallel_kernelI23Flash_bwd_kernel_traitsILi32ELi128ELi128ELi8ELi4ELi4ELi4ELb0ELb0EN7cutlass10bfloat16_tE19Flash_kernel_traitsILi32ELi128ELi128ELi8ES3_EELb1ELb0ELb1ELb0ELb0ELb1ELb0EEEvNS_16Flash_bwd_paramsE:
.text._ZN5flash44flash_bwd_dq_dk_dv_loop_seqk_parallel_kernelI23Flash_bwd_kernel_traitsILi32ELi128ELi128ELi8ELi4ELi4ELi4ELb0ELb0EN7cutlass10bfloat16_tE19Flash_kernel_traitsILi32ELi128ELi128ELi8ES3_EELb1ELb0ELb1ELb0ELb0ELb1ELb0EEEvNS_16Flash_bwd_paramsE:
        /* <DEDUP_REMOVED lines=32> */
[CC--:B------:R-:W-:Y:S01]  /*0200*/  LEA.HI R5, R8.reuse, R187.reuse, RZ, 0x2 ;  /* 0x000000bb08057211 */ /* 0x0c0fe200078f10ff */
[----:B------:R-:W-:Y:S01]  /*0210*/  ULDC.U8 UR11, c[0x0][0x328] ;  /* 0x0000ca00000b7ab9 */ /* 0x000fe20000000000 */
[----:B------:R-:W-:Y:S01]  /*0220*/  LOP3.LUT R0, R7, 0xffffffe0, RZ, 0xc0, !PT ;  /* 0xffffffe007007812 */ /* 0x000fe200078ec0ff */
[----:B--2---:R-:W-:Y:S01]  /*0230*/  UIMAD UR6, UR53, UR10, UR54 ;  /* 0x0000000a350672a4 */ /* 0x004fe2000f8e0236 */
[--C-:B------:R-:W-:Y:S01]  /*0240*/  SHF.R.S32.HI R2, RZ, 0x2, R5.reuse ;  /* 0x00000002ff027819 */ /* 0x100fe20000011405 */
[----:B------:R-:W-:Y:S01]  /*0250*/  ULOP3.LUT UR5, UR54, UR15, URZ, 0x3c, !UPT ;  /* 0x0000000f36057292 */ /* 0x000fe2000f8e3c3f */
[----:B------:R-:W-:Y:S01]  /*0260*/  SHF.R.S32.HI R11, RZ, 0x1f, R5 ;  /* 0x0000001fff0b7819 */ /* 0x000fe20000011405 */
[----:B------:R-:W-:Y:S01]  /*0270*/  IMAD.IADD R0, R187, 0x1, -R0 ;  /* 0x00000001bb007824 */ /* 0x000fe200078e0a00 */
[-C--:B------:R-:W-:Y:S01]  /*0280*/  LEA.HI R9, R8, R187.reuse, RZ, 0x3 ;  /* 0x000000bb08097211 */ /* 0x080fe200078f18ff */
[----:B------:R-:W-:Y:S01]  /*0290*/  UIMAD UR6, UR6, UR19, URZ ;  /* 0x00000013060672a4 */ /* 0x000fe2000f8e023f */
[C---:B------:R-:W-:Y:S01]  /*02a0*/  LOP3.LUT R10, R5.reuse, 0xfffffffc, RZ, 0xc0, !PT ;  /* 0xfffffffc050a7812 */ /* 0x040fe200078ec0ff */
[----:B------:R-:W-:Y:S01]  /*02b0*/  USHF.R.S32.HI UR10, URZ, 0x1f, UR54 ;  /* 0x0000001f3f0a7899 */ /* 0x000fe20008011436 */
[-C--:B------:R-:W-:Y:S01]  /*02c0*/  LEA.HI R5, R5, R2.reuse, RZ, 0x1 ;  /* 0x0000000205057211 */ /* 0x080fe200078f08ff */
[----:B------:R-:W-:Y:S01]  /*02d0*/  UIMAD.WIDE UR56, UR59, UR56, URZ ;  /* 0x000000383b3872a5 */ /* 0x000fe2000f8e023f */
[----:B------:R-:W-:Y:S01]  /*02e0*/  LEA.HI R11, R11, R2, RZ, 0x3 ;  /* 0x000000020b0b7211 */ /* 0x000fe200078f18ff */
[----:B------:R-:W-:Y:S01]  /*02f0*/  IMAD.IADD R223, R187, 0x1, -R10 ;  /* 0x00000001bbdf7824 */ /* 0x000fe200078e0a0a */
[----:B------:R-:W-:Y:S01]  /*0300*/  SHF.R.S32.HI R195, RZ, 0x3, R9 ;  /* 0x00000003ffc37819 */ /* 0x000fe20000011409 */
[----:B------:R-:W-:Y:S01]  /*0310*/  UIMAD UR20, UR54, UR59, URZ ;  /* 0x0000003b361472a4 */ /* 0x000fe2000f8e023f */
[----:B------:R-:W-:Y:S01]  /*0320*/  LOP3.LUT R5, R5, 0x7fffffe, RZ, 0xc0, !PT ;  /* 0x07fffffe05057812 */ /* 0x000fe200078ec0ff */
[----:B------:R-:W-:Y:S01]  /*0330*/  IMAD.U32 R209, RZ, RZ, UR5 ;  /* 0x00000005ffd17e24 */ /* 0x000fe2000f8e00ff */
[----:B------:R-:W-:Y:S01]  /*0340*/  LOP3.LUT R11, R11, 0xfffffff8, RZ, 0xc0, !PT ;  /* 0xfffffff80b0b7812 */ /* 0x000fe200078ec0ff */
[----:B------:R-:W-:Y:S01]  /*0350*/  IMAD.SHL.U32 R195, R195, 0x40, RZ ;  /* 0x00000040c3c37824 */ /* 0x000fe200078e00ff */
[----:B------:R-:W-:Y:S01]  /*0360*/  SHF.R.S32.HI R3, RZ, 0x1f, R0 ;  /* 0x0000001fff037819 */ /* 0x000fe20000011400 */
[----:B------:R-:W-:Y:S01]  /*0370*/  IMAD.IADD R5, R2, 0x1, -R5 ;  /* 0x0000000102057824 */ /* 0x000fe200078e0a05 */
[-C--:B------:R-:W-:Y:S01]  /*0380*/  LEA.HI R193, R8, R187.reuse, RZ, 0x7 ;  /* 0x000000bb08c17211 */ /* 0x080fe200078f38ff */
[----:B------:R-:W-:Y:S01]  /*0390*/  IMAD.IADD R11, R2, 0x1, -R11 ;  /* 0x00000001020b7824 */ /* 0x000fe200078e0a0b */
[----:B------:R-:W-:Y:S01]  /*03a0*/  LEA.HI R3, R3, R0, RZ, 0x2 ;  /* 0x0000000003037211 */ /* 0x000fe200078f10ff */
[C---:B------:R-:W-:Y:S01]  /*03b0*/  IMAD.SHL.U32 R2, R223.reuse, 0x8, RZ ;  /* 0x00000008df027824 */ /* 0x040fe200078e00ff */
[----:B------:R-:W-:Y:S01]  /*03c0*/  LEA.HI R8, R8, R187, RZ, 0x4 ;  /* 0x000000bb08087211 */ /* 0x000fe200078f20ff */
[----:B------:R-:W-:Y:S01]  /*03d0*/  IMAD.SHL.U32 R223, R223, 0x2, RZ ;  /* 0x00000002dfdf7824 */ /* 0x000fe200078e00ff */
[--C-:B------:R-:W-:Y:S01]  /*03e0*/  SHF.R.S32.HI R0, RZ, 0x5, R7.reuse ;  /* 0x00000005ff007819 */ /* 0x100fe20000011407 */
[----:B------:R-:W-:Y:S01]  /*03f0*/  UISETP.NE.AND UP6, UPT, UR12, URZ, UPT ;  /* 0x0000003f0c00728c */ /* 0x000fe2000bfc5270 */
[----:B------:R-:W-:Y:S01]  /*0400*/  SHF.R.S32.HI R7, RZ, 0x1f, R7 ;  /* 0x0000001fff077819 */ /* 0x000fe20000011407 */
[----:B------:R-:W-:Y:S01]  /*0410*/  UIMAD UR59, UR59, UR13, URZ ;  /* 0x0000000d3b3b72a4 */ /* 0x000fe2000f8e023f */
[----:B------:R-:W-:Y:S01]  /*0420*/  LOP3.LUT R195, R195, 0xc0, RZ, 0xc0, !PT ;  /* 0x000000c0c3c37812 */ /* 0x000fe200078ec0ff */
[----:B------:R-:W-:Y:S01]  /*0430*/  UIMAD UR5, UR53, UR17, UR54 ;  /* 0x00000011350572a4 */ /* 0x000fe2000f8e0236 */
[----:B------:R-:W-:Y:S01]  /*0440*/  LOP3.LUT R6, R8, 0xfffffff0, RZ, 0xc0, !PT ;  /* 0xfffffff008067812 */ /* 0x000fe200078ec0ff */
[----:B------:R-:W-:Y:S01]  /*0450*/  UISETP.NE.AND UP5, UPT, UR11, URZ, UPT ;  /* 0x0000003f0b00728c */ /* 0x000fe2000bfa5270 */
[----:B------:R-:W-:Y:S01]  /*0460*/  LOP3.LUT R4, R9, 0xfffffff8, RZ, 0xc0, !PT ;  /* 0xfffffff809047812 */ /* 0x000fe200078ec0ff */
[----:B------:R-:W-:Y:S01]  /*0470*/  UIMAD.WIDE.U32 UR12, UR53, UR21, URZ ;  /* 0x00000015350c72a5 */ /* 0x000fe2000f8e003f */
[----:B------:R-:W-:Y:S01]  /*0480*/  LEA.HI R7, R7, R0, RZ, 0x2 ;  /* 0x0000000007077211 */ /* 0x000fe200078f10ff */
[----:B------:R-:W-:Y:S01]  /*0490*/  IMAD.IADD R13, R187, 0x1, -R6 ;  /* 0x00000001bb0d7824 */ /* 0x000fe200078e0a06 */
[----:B------:R-:W-:Y:S01]  /*04a0*/  LOP3.LUT R2, R195, 0x18, R2, 0xf8, !PT ;  /* 0x00000018c3027812 */ /* 0x000fe200078ef802 */
[----:B------:R-:W-:Y:S01]  /*04b0*/  IMAD.IADD R187, R187, 0x1, -R4 ;  /* 0x00000001bbbb7824 */ /* 0x000fe200078e0a04 */
[----:B------:R-:W-:Y:S01]  /*04c0*/  SHF.R.U32.HI R195, RZ, 0x3, R195 ;  /* 0x00000003ffc37819 */ /* 0x000fe200000116c3 */
[----:B------:R-:W-:Y:S01]  /*04d0*/  USHF.L.U32 UR11, UR53, 0x7, URZ ;  /* 0x00000007350b7899 */ /* 0x000fe2000800063f */
[----:B------:R-:W-:Y:S01]  /*04e0*/  LOP3.LUT R7, R7, 0xfffffffc, RZ, 0xc0, !PT ;  /* 0xfffffffc07077812 */ /* 0x000fe200078ec0ff */
[----:B------:R-:W-:Y:S01]  /*04f0*/  UIMAD UR7, UR7, UR53, URZ ;  /* 0x00000035070772a4 */ /* 0x000fe2000f8e023f */
[----:B------:R-:W-:Y:S01]  /*0500*/  LOP3.LUT R195, R2, R195, RZ, 0x3c, !PT ;  /* 0x000000c302c37212 */ /* 0x000fe200078e3cff */
[C---:B------:R-:W-:Y:S01]  /*0510*/  IMAD R2, R0.reuse, 0x8, R5 ;  /* 0x0000000800027824 */ /* 0x040fe200078e0205 */
[----:B------:R-:W-:Y:S01]  /*0520*/  SHF.R.S32.HI R15, RZ, 0x4, R8 ;  /* 0x00000004ff0f7819 */ /* 0x000fe20000011408 */
[----:B------:R-:W-:Y:S01]  /*0530*/  IMAD.IADD R194, R0, 0x1, -R7 ;  /* 0x0000000100c27824 */ /* 0x000fe200078e0a07 */
[----:B------:R-:W-:Y:S01]  /*0540*/  LEA.HI R0, R187, R187, RZ, 0x1 ;  /* 0x000000bbbb007211 */ /* 0x000fe200078f08ff */
[----:B------:R-:W-:Y:S01]  /*0550*/  IMAD.U32 R195, R2, 0x20, R195 ;  /* 0x0000002002c37824 */ /* 0x000fe200078e00c3 */
[----:B------:R-:W-:Y:S01]  /*0560*/  LEA.HI R8, R8, R15, RZ, 0x1 ;  /* 0x0000000f08087211 */ /* 0x000fe200078f08ff */
[C---:B------:R-:W-:Y:S01]  /*0570*/  IMAD.SHL.U32 R10, R194.reuse, 0x10, RZ ;  /* 0x00000010c20a7824 */ /* 0x040fe200078e00ff */
[----:B------:R-:W-:Y:S01]  /*0580*/  LEA.HI R2, R13, R13, RZ, 0x1 ;  /* 0x0000000d0d027211 */ /* 0x000fe200078f08ff */
[----:B------:R-:W-:Y:S01]  /*0590*/  IMAD.SHL.U32 R12, R194, 0x400, RZ ;  /* 0x00000400c20c7824 */ /* 0x000fe200078e00ff */
[----:B------:R-:W-:Y:S01]  /*05a0*/  LOP3.LUT R4, R0, 0x7fffffe, RZ, 0xc0, !PT ;  /* 0x07fffffe00047812 */ /* 0x000fe200078ec0ff */
[----:B------:R-:W-:Y:S01]  /*05b0*/  IMAD.U32 R205, RZ, RZ, UR6 ;  /* 0x00000006ffcd7e24 */ /* 0x000fe2000f8e00ff */
[----:B------:R-:W-:Y:S01]  /*05c0*/  LOP3.LUT R8, R8, 0xfffffffe, RZ, 0xc0, !PT ;  /* 0xfffffffe08087812 */ /* 0x000fe200078ec0ff */
[----:B------:R-:W-:Y:S01]  /*05d0*/  IMAD.U32 R202, RZ, RZ, UR10 ;  /* 0x0000000affca7e24 */ /* 0x000fe2000f8e00ff */
[----:B------:R-:W-:Y:S01]  /*05e0*/  LOP3.LUT R14, R2, 0x7fffffe, RZ, 0xc0, !PT ;  /* 0x07fffffe020e7812 */ /* 0x000fe200078ec0ff */
[C---:B------:R-:W-:Y:S01]  /*05f0*/  IMAD.IADD R4, R187.reuse, 0x1, -R4 ;  /* 0x00000001bb047824 */ /* 0x040fe200078e0a04 */
[--C-:B------:R-:W-:Y:S01]  /*0600*/  SHF.R.S32.HI R7, RZ, 0x1, R2.reuse ;  /* 0x00000001ff077819 */ /* 0x100fe20000011402 */
[----:B------:R-:W-:Y:S01]  /*0610*/  IMAD.SHL.U32 R187, R187, 0x40, RZ ;  /* 0x00000040bbbb7824 */ /* 0x000fe200078e00ff */
[----:B------:R-:W-:Y:S01]  /*0620*/  SHF.R.S32.HI R2, RZ, 0x1f, R2 ;  /* 0x0000001fff027819 */ /* 0x000fe20000011402 */
[----:B------:R-:W-:Y:S01]  /*0630*/  IMAD.IADD R8, R15, 0x1, -R8 ;  /* 0x000000010f087824 */ /* 0x000fe200078e0a08 */
[----:B------:R-:W-:Y:S01]  /*0640*/  SHF.R.S32.HI R193, RZ, 0x7, R193 ;  /* 0x00000007ffc17819 */ /* 0x000fe200000114c1 */
[----:B------:R-:W-:Y:S01]  /*0650*/  IMAD.IADD R14, R13, 0x1, -R14 ;  /* 0x000000010d0e7824 */ /* 0x000fe200078e0a0e */
[----:B------:R-:W-:Y:S01]  /*0660*/  SHF.R.S32.HI R0, RZ, 0x1, R0 ;  /* 0x00000001ff007819 */ /* 0x000fe20000011400 */
[----:B------:R-:W-:Y:S01]  /*0670*/  IMAD.SHL.U32 R191, R8, 0x8, RZ ;  /* 0x0000000808bf7824 */ /* 0x000fe200078e00ff */
[----:B------:R-:W-:Y:S01]  /*0680*/  LEA.HI R2, R2, R7, RZ, 0x2 ;  /* 0x0000000702027211 */ /* 0x000fe200078f10ff */
[----:B------:R-:W-:Y:S01]  /*0690*/  IMAD R189, R193, 0x8, R8 ;  /* 0x00000008c1bd7824 */ /* 0x000fe200078e0208 */
[C---:B------:R-:W-:Y:S01]  /*06a0*/  LOP3.LUT P0, RZ, R0.reuse, 0x2, RZ, 0xc0, !PT ;  /* 0x0000000200ff7812 */ /* 0x040fe2000780c0ff */
[----:B------:R-:W-:Y:S01]  /*06b0*/  IMAD.SHL.U32 R0, R0, 0x40, RZ ;  /* 0x0000004000007824 */ /* 0x000fe200078e00ff */
[----:B------:R-:W-:Y:S01]  /*06c0*/  LOP3.LUT R2, R2, 0xfffffffc, RZ, 0xc0, !PT ;  /* 0xfffffffc02027812 */ /* 0x000fe200078ec0ff */
[----:B------:R-:W-:Y:S01]  /*06d0*/  IMAD R189, R189, 0x8, R4 ;  /* 0x00000008bdbd7824 */ /* 0x000fe200078e0204 */
[----:B------:R-:W-:Y:S01]  /*06e0*/  LOP3.LUT R187, R187, 0x1c0, RZ, 0xc0, !PT ;  /* 0x000001c0bbbb7812 */ /* 0x000fe200078ec0ff */
[--C-:B------:R-:W-:Y:S01]  /*06f0*/  IMAD R212, R193, 0x2000, R223.reuse ;  /* 0x00002000c1d47824 */ /* 0x100fe200078e02df */
[----:B------:R-:W-:Y:S01]  /*0700*/  LEA.HI.SX32 R192, R3, R10, 0x1e ;  /* 0x0000000a03c07211 */ /* 0x000fe200078ff2ff */
[----:B------:R-:W-:Y:S01]  /*0710*/  IMAD.IADD R2, R7, 0x1, -R2 ;  /* 0x0000000107027824 */ /* 0x000fe200078e0a02 */
[----:B------:R-:W-:Y:S01]  /*0720*/  LOP3.LUT R10, R187, 0x30, R10, 0xf8, !PT ;  /* 0x00000030bb0a7812 */ /* 0x000fe200078ef80a */
[----:B------:R-:W-:Y:S01]  /*0730*/  IMAD R223, R194, 0x200, R223 ;  /* 0x00000200c2df7824 */ /* 0x000fe200078e02df */
[C---:B------:R-:W-:Y:S01]  /*0740*/  LOP3.LUT R4, R11.reuse, 0x1, RZ, 0xc0, !PT ;  /* 0x000000010b047812 */ /* 0x040fe200078ec0ff */
[----:B------:R-:W-:Y:S01]  /*0750*/  USHF.L.U32 UR6, UR5, 0x5, URZ ;  /* 0x0000000505067899 */ /* 0x000fe2000800063f */
[----:B------:R-:W-:Y:S01]  /*0760*/  LOP3.LUT R0, R0, 0xc0, RZ, 0xc0, !PT ;  /* 0x000000c000007812 */ /* 0x000fe200078ec0ff */
[----:B------:R-:W-:Y:S01]  /*0770*/  USHF.R.S32.HI UR10, URZ, 0x1f, UR53 ;  /* 0x0000001f3f0a7899 */ /* 0x000fe20008011435 */
[----:B------:R-:W-:Y:S01]  /*0780*/  LEA.HI R7, R11, R11, RZ, 0x1 ;  /* 0x0000000b0b077211 */ /* 0x000fe200078f08ff */
[----:B------:R-:W-:Y:S01]  /*0790*/  UIMAD UR5, UR57, UR12, URZ ;  /* 0x0000000c390572a4 */ /* 0x000fe2000f8e023f */
[--C-:B------:R-:W-:Y:S01]  /*07a0*/  LOP3.LUT R10, R10, 0x8, R9.reuse, 0xf8, !PT ;  /* 0x000000080a0a7812 */ /* 0x100fe200078ef809 */
[----:B------:R-:W-:Y:S01]  /*07b0*/  IMAD.U32 R200, RZ, RZ, UR11 ;  /* 0x0000000bffc87e24 */ /* 0x000fe2000f8e00ff */
[----:B------:R-:W-:Y:S01]  /*07c0*/  ISETP.NE.U32.AND P6, PT, R4, 0x1, PT ;  /* 0x000000010400780c */ /* 0x000fe20003fc5070 */
[----:B------:R-:W-:Y:S01]  /*07d0*/  IMAD.U32 R199, RZ, RZ, UR7 ;  /* 0x00000007ffc77e24 */ /* 0x000fe2000f8e00ff */
[----:B------:R-:W-:Y:S01]  /*07e0*/  LOP3.LUT R9, R0, 0x8, R9, 0xf8, !PT ;  /* 0x0000000800097812 */ /* 0x000fe200078ef809 */
[----:B------:R-:W-:Y:S01]  /*07f0*/  USHF.R.S32.HI UR11, URZ, 0x1f, UR54 ;  /* 0x0000001f3f0b7899 */ /* 0x000fe20008011436 */
[----:B------:R-:W-:Y:S01]  /*0800*/  SHF.R.S32.HI R6, RZ, 0x1f, R13 ;  /* 0x0000001fff067819 */ /* 0x000fe2000001140d */
[----:B------:R-:W-:Y:S01]  /*0810*/  USHF.R.S32.HI UR7, URZ, 0x1f, UR20 ;  /* 0x0000001f3f077899 */ /* 0x000fe20008011414 */
[----:B------:R-:W-:Y:S01]  /*0820*/  LOP3.LUT R4, R7, 0x3fffffe, RZ, 0xc0, !PT ;  /* 0x03fffffe07047812 */ /* 0x000fe200078ec0ff */
[----:B------:R-:W-:Y:S01]  /*0830*/  ULDC UR18, c[0x0][0x1c0] ;  /* 0x0000700000127ab9 */ /* 0x000fe20000000800 */
[----:B------:R-:W-:Y:S01]  /*0840*/  SHF.R.U32.HI R0, RZ, 0x3, R0 ;  /* 0x00000003ff007819 */ /* 0x000fe20000011600 */
[----:B------:R-:W-:Y:S01]  /*0850*/  IMAD.U32 R197, RZ, RZ, UR10 ;  /* 0x0000000affc57e24 */ /* 0x000fe2000f8e00ff */
[----:B------:R-:W-:Y:S01]  /*0860*/  SHF.R.S32.HI R7, RZ, 0x1, R7 ;  /* 0x00000001ff077819 */ /* 0x000fe20000011407 */
[----:B------:R-:W-:Y:S01]  /*0870*/  IMAD.IADD R4, R11, 0x1, -R4 ;  /* 0x000000010b047824 */ /* 0x000fe200078e0a04 */
[----:B------:R-:W-:Y:S01]  /*0880*/  LEA.HI R5, R6, R13, RZ, 0x3 ;  /* 0x0000000d06057211 */ /* 0x000fe200078f18ff */
[----:B------:R-:W-:Y:S01]  /*0890*/  IMAD.U32 R198, RZ, RZ, UR5 ;  /* 0x00000005ffc67e24 */ /* 0x000fe2000f8e00ff */
[----:B------:R-:W-:Y:S01]  /*08a0*/  LOP3.LUT R0, R9, R0, RZ, 0x3c, !PT ;  /* 0x0000000009007212 */ /* 0x000fe200078e3cff */
[----:B------:R-:W-:Y:S01]  /*08b0*/  IMAD R223, R4, 0x20, R223 ;  /* 0x0000002004df7824 */ /* 0x000fe200078e02df */
[C---:B------:R-:W-:Y:S01]  /*08c0*/  LOP3.LUT P3, RZ, R7.reuse, 0x2, RZ, 0xc0, !PT ;  /* 0x0000000207ff7812 */ /* 0x040fe2000786c0ff */
[----:B------:R-:W-:Y:S01]  /*08d0*/  IMAD.SHL.U32 R7, R7, 0x40, RZ ;  /* 0x0000004007077824 */ /* 0x000fe200078e00ff */
[----:B------:R-:W-:Y:S01]  /*08e0*/  LOP3.LUT R6, R5, 0xfffffff8, RZ, 0xc0, !PT ;  /* 0xfffffff805067812 */ /* 0x000fe200078ec0ff */
[----:B------:R-:W-:Y:S01]  /*08f0*/  IMAD.U32 R189, R189, 0x20, R0 ;  /* 0x00000020bdbd7824 */ /* 0x000fe200078e0000 */
[----:B------:R-:W-:Y:S01]  /*0900*/  LOP3.LUT P5, RZ, R11, 0x2, RZ, 0xc0, !PT ;  /* 0x000000020bff7812 */ /* 0x000fe200078ac0ff */
[----:B------:R-:W-:Y:S01]  /*0910*/  IMAD.SHL.U32 R0, R193, 0x8, RZ ;  /* 0x00000008c1007824 */ /* 0x000fe200078e00ff */
[----:B------:R-:W-:Y:S01]  /*0920*/  LOP3.LUT R7, R7, 0xc0, RZ, 0xc0, !PT ;  /* 0x000000c007077812 */ /* 0x000fe200078ec0ff */
[----:B------:R-:W-:Y:S01]  /*0930*/  IMAD.IADD R6, R13, 0x1, -R6 ;  /* 0x000000010d067824 */ /* 0x000fe200078e0a06 */
[C---:B------:R-:W-:Y:S01]  /*0940*/  LOP3.LUT P4, RZ, R11.reuse, 0x4, RZ, 0xc0, !PT ;  /* 0x000000040bff7812 */ /* 0x040fe2000788c0ff */
[----:B------:R-:W-:Y:S01]  /*0950*/  IMAD.SHL.U32 R9, R8, 0x10, RZ ;  /* 0x0000001008097824 */ /* 0x000fe200078e00ff */
[----:B------:R-:W-:Y:S01]  /*0960*/  LOP3.LUT R0, R0, 0x8, RZ, 0xc0, !PT ;  /* 0x0000000800007812 */ /* 0x000fe200078ec0ff */
[----:B------:R-:W-:Y:S01]  /*0970*/  IMAD.SHL.U32 R11, R11, 0x40, RZ ;  /* 0x000000400b0b7824 */ /* 0x000fe200078e00ff */
[----:B------:R-:W-:Y:S01]  /*0980*/  SHF.R.U32.HI R4, RZ, 0x3, R7 ;  /* 0x00000003ff047819 */ /* 0x000fe20000011607 */
[----:B------:R-:W-:Y:S01]  /*0990*/  @!UP5 UIMAD UR10, UR53, UR18, UR54 ;  /* 0x00000012350ad2a4 */ /* 0x000fe2000f8e0236 */
[C---:B------:R-:W-:Y:S01]  /*09a0*/  R2P PR, R6.reuse, 0x6 ;  /* 0x0000000606007804 */ /* 0x040fe20000000000 */
[----:B------:R-:W-:Y:S01]  /*09b0*/  IMAD.SHL.U32 R6, R6, 0x40, RZ ;  /* 0x0000004006067824 */ /* 0x000fe200078e00ff */
[----:B------:R-:W-:Y:S01]  /*09c0*/  LOP3.LUT R190, R0, 0x10, R9, 0xf8, !PT ;  /* 0x0000001000be7812 */ /* 0x000fe200078ef809 */
[----:B------:R-:W-:Y:S01]  /*09d0*/  USHF.L.U32 UR5, UR59, 0x7, URZ ;  /* 0x000000073b057899 */ /* 0x000fe2000800063f */
[----:B------:R-:W-:Y:S01]  /*09e0*/  LOP3.LUT R4, R4, R7, R0, 0x1e, !PT ;  /* 0x0000000704047212 */ /* 0x000fe200078e1e00 */
[----:B------:R-:W-:Y:S01]  /*09f0*/  ULDC UR16, c[0x0][0x214] ;  /* 0x0000850000107ab9 */ /* 0x000fe20000000800 */
[----:B------:R-:W-:Y:S01]  /*0a00*/  SEL R0, R188, 0xffffffe0, !P0 ;  /* 0xffffffe0bc007807 */ /* 0x000fe20004000000 */
[----:B------:R-:W-:Y:S01]  /*0a10*/  IMAD.U32 R196, RZ, RZ, UR11 ;  /* 0x0000000bffc47e24 */ /* 0x000fe2000f8e00ff */
[C---:B------:R-:W-:Y:S01]  /*0a20*/  LOP3.LUT P0, RZ, R2.reuse, 0x2, RZ, 0xc0, !PT ;  /* 0x0000000202ff7812 */ /* 0x040fe2000780c0ff */
[----:B------:R-:W-:Y:S01]  /*0a30*/  IMAD.SHL.U32 R2, R2, 0x40, RZ ;  /* 0x0000004002027824 */ /* 0x000fe200078e00ff */
[----:B------:R-:W-:Y:S01]  /*0a40*/  LOP3.LUT R11, R11, 0x1c0, RZ, 0xc0, !PT ;  /* 0x000001c00b0b7812 */ /* 0x000fe200078ec0ff */
[----:B------:R-:W-:Y:S01]  /*0a50*/  IMAD.IADD R223, R4, 0x1, R223 ;  /* 0x0000000104df7824 */ /* 0x000fe200078e02df */
[----:B------:R-:W-:Y:S01]  /*0a60*/  LOP3.LUT R6, R6, 0x1c0, RZ, 0xc0, !PT ;  /* 0x000001c006067812 */ /* 0x000fe200078ec0ff */
[----:B------:R-:W-:Y:S01]  /*0a70*/  IMAD.U32 R203, RZ, RZ, UR6 ;  /* 0x00000006ffcb7e24 */ /* 0x000fe2000f8e00ff */
[----:B------:R-:W-:Y:S01]  /*0a80*/  SHF.R.S32.HI R5, RZ, 0x3, R5 ;  /* 0x00000003ff057819 */ /* 0x000fe20000011405 */
[----:B------:R-:W-:Y:S01]  /*0a90*/  IMAD.U32 R201, RZ, RZ, UR7 ;  /* 0x00000007ffc97e24 */ /* 0x000fe2000f8e00ff */
[----:B------:R-:W-:Y:S01]  /*0aa0*/  LOP3.LUT R2, R2, 0xc0, RZ, 0xc0, !PT ;  /* 0x000000c002027812 */ /* 0x000fe200078ec0ff */
[----:B------:R-:W-:Y:S01]  /*0ab0*/  @UP5 UIMAD UR11, UR53, UR16, URZ ;  /* 0x00000010350b52a4 */ /* 0x000fe2000f8e023f */
[----:B------:R-:W-:Y:S01]  /*0ac0*/  LEA.HI R11, R11, R11, RZ, 0x1d ;  /* 0x0000000b0b0b7211 */ /* 0x000fe200078fe8ff */
[----:B------:R-:W-:Y:S01]  /*0ad0*/  IMAD R3, R5, 0x8, R14 ;  /* 0x0000000805037824 */ /* 0x000fe200078e020e */
[----:B------:R-:W-:Y:S01]  /*0ae0*/  LOP3.LUT R191, R191, 0x8, RZ, 0xc0, !PT ;  /* 0x00000008bfbf7812 */ /* 0x000fe200078ec0ff */
[----:B------:R-:W-:Y:S01]  /*0af0*/  IMAD R5, R5, 0x200, R12 ;  /* 0x0000020005057824 */ /* 0x000fe200078e020c */
[----:B------:R-:W-:Y:S01]  /*0b00*/  SHF.R.U32.HI R186, RZ, 0x3, R6 ;  /* 0x00000003ffba7819 */ /* 0x000fe20000011606 */
[----:B------:R-:W-:Y:S01]  /*0b10*/  IMAD.SHL.U32 R3, R3, 0x20, RZ ;  /* 0x0000002003037824 */ /* 0x000fe200078e00ff */
[----:B------:R-:W-:Y:S01]  /*0b20*/  SHF.R.U32.HI R7, RZ, 0x3, R2 ;  /* 0x00000003ff077819 */ /* 0x000fe20000011602 */
[----:B------:R-:W-:Y:S01]  /*0b30*/  @!UP5 UIMAD UR10, UR10, UR16, URZ ;  /* 0x000000100a0ad2a4 */ /* 0x000fe2000f8e023f */
[----:B------:R-:W-:Y:S01]  /*0b40*/  IADD3 R212, R11, R212, R12 ;  /* 0x000000d40bd47210 */ /* 0x000fe20007ffe00c */
[----:B------:R-:W-:Y:S01]  /*0b50*/  USHF.R.S32.HI UR7, URZ, 0x1f, UR5 ;  /* 0x0000001f3f077899 */ /* 0x000fe20008011405 */
[----:B------:R-:W-:Y:S01]  /*0b60*/  LOP3.LUT R186, R186, R6, R191, 0x1e, !PT ;  /* 0x00000006baba7212 */ /* 0x000fe200078e1ebf */
[----:B------:R-:W-:Y:S01]  /*0b70*/  USHF.R.S32.HI UR6, URZ, 0x1f, UR6 ;  /* 0x0000001f3f067899 */ /* 0x000fe20008011406 */
[----:B------:R-:W-:Y:S01]  /*0b80*/  LOP3.LUT R190, R7, R190, R2, 0x1e, !PT ;  /* 0x000000be07be7212 */ /* 0x000fe200078e1e02 */
[----:B------:R-:W-:Y:S01]  /*0b90*/  IMAD.SHL.U32 R212, R212, 0x2, RZ ;  /* 0x00000002d4d47824 */ /* 0x000fe200078e00ff */
[----:B------:R-:W-:Y:S01]  /*0ba0*/  SHF.R.U32.HI R187, RZ, 0x3, R187 ;  /* 0x00000003ffbb7819 */ /* 0x000fe200000116bb */
[----:B------:R-:W-:Y:S01]  /*0bb0*/  IMAD.IADD R186, R5, 0x1, R186 ;  /* 0x0000000105ba7824 */ /* 0x000fe200078e02ba */
[----:B------:R-:W-:Y:S01]  /*0bc0*/  LOP3.LUT R191, R7, R2, R191, 0x1e, !PT ;  /* 0x0000000207bf7212 */ /* 0x000fe200078e1ebf */
[----:B------:R-:W-:Y:S01]  /*0bd0*/  IMAD R2, R194, 0x200, R3 ;  /* 0x00000200c2027824 */ /* 0x000fe200078e0203 */
[----:B------:R-:W-:Y:S01]  /*0be0*/  SEL R221, R221, 0x10, !P6 ;  /* 0x00000010dddd7807 */ /* 0x000fe20007000000 */
[----:B------:R-:W-:Y:S01]  /*0bf0*/  IMAD.IADD R190, R3, 0x1, R190 ;  /* 0x0000000103be7824 */ /* 0x000fe200078e02be */
[----:B------:R-:W-:Y:S01]  /*0c00*/  IADD3 R216, R212, 0x40, RZ ;  /* 0x00000040d4d87810 */ /* 0x000fe20007ffe0ff */
[----:B------:R-:W-:Y:S01]  /*0c10*/  IMAD.MOV.U32 R3, RZ, RZ, 0x40 ;  /* 0x00000040ff037424 */ /* 0x000fe200078e00ff */
[----:B------:R-:W-:Y:S01]  /*0c20*/  LEA R186, R186, 0xa000, 0x1 ;  /* 0x0000a000baba7811 */ /* 0x000fe200078e08ff */
[----:B------:R-:W-:Y:S01]  /*0c30*/  IMAD.SHL.U32 R189, R189, 0x2, RZ ;  /* 0x00000002bdbd7824 */ /* 0x000fe200078e00ff */
[----:B------:R-:W-:Y:S01]  /*0c40*/  LOP3.LUT R187, R10, R187, RZ, 0x3c, !PT ;  /* 0x000000bb0abb7212 */ /* 0x000fe200078e3cff */
[C---:B------:R-:W-:Y:S01]  /*0c50*/  IMAD.IADD R218, R212.reuse, 0x1, R221 ;  /* 0x00000001d4da7824 */ /* 0x040fe200078e02dd */
[----:B------:R-:W-:Y:S01]  /*0c60*/  @P4 IADD3 R216, R212, -0x40, RZ ;  /* 0xffffffc0d4d84810 */ /* 0x000fe20007ffe0ff */
[----:B------:R-:W-:Y:S01]  /*0c70*/  IMAD.IADD R191, R2, 0x1, R191 ;  /* 0x0000000102bf7824 */ /* 0x000fe200078e02bf */
[----:B------:R-:W-:Y:S01]  /*0c80*/  SEL R219, R188, 0xffffffe0, !P5 ;  /* 0xffffffe0bcdb7807 */ /* 0x000fe20006800000 */
[----:B------:R-:W-:Y:S01]  /*0c90*/  IMAD R187, R8, 0x200, R187 ;  /* 0x0000020008bb7824 */ /* 0x000fe200078e02bb */
[----:B------:R-:W-:Y:S01]  /*0ca0*/  SEL R3, R3, 0xffffffc0, !P2 ;  /* 0xffffffc003037807 */ /* 0x000fe20005000000 */
[----:B------:R-:W-:Y:S01]  /*0cb0*/  IMAD.IADD R221, R221, 0x1, R216 ;  /* 0x00000001dddd7824 */ /* 0x000fe200078e02d8 */
[----:B------:R-:W-:Y:S01]  /*0cc0*/  IADD3 R185, R186, 0x20, RZ ;  /* 0x00000020bab97810 */ /* 0x000fe20007ffe0ff */
[--C-:B------:R-:W-:Y:S01]  /*0cd0*/  IMAD.IADD R217, R212, 0x1, R219.reuse ;  /* 0x00000001d4d97824 */ /* 0x100fe200078e02db */
        /* <DEDUP_REMOVED lines=9> */
[----:B------:R-:W-:Y:S01]  /*0d70*/  IMAD.U32 R208, RZ, RZ, UR20 ;  /* 0x00000014ffd07e24 */ /* 0x000fe2000f8e00ff */
[C---:B------:R-:W-:Y:S01]  /*0d80*/  IADD3 R180, R185.reuse, 0x2000, RZ ;  /* 0x00002000b9b47810 */ /* 0x040fe20007ffe0ff */
[----:B------:R-:W-:Y:S01]  /*0d90*/  IMAD.U32 R210, RZ, RZ, UR12 ;  /* 0x0000000cffd27e24 */ /* 0x000fe2000f8e00ff */
[C---:B------:R-:W-:Y:S01]  /*0da0*/  IADD3 R2, R185.reuse, 0x4000, RZ ;  /* 0x00004000b9027810 */ /* 0x040fe20007ffe0ff */
[----:B------:R-:W-:Y:S01]  /*0db0*/  IMAD.U32 R211, RZ, RZ, UR13 ;  /* 0x0000000dffd37e24 */ /* 0x000fe2000f8e00ff */
[----:B------:R-:W-:Y:S01]  /*0dc0*/  IADD3 R0, R185, 0x6000, RZ ;  /* 0x00006000b9007810 */ /* 0x000fe20007ffe0ff */
[----:B------:R-:W-:Y:S01]  /*0dd0*/  IMAD.U32 R207, RZ, RZ, UR11 ;  /* 0x0000000bffcf7e24 */ /* 0x000fe2000f8e00ff */
[----:B------:R-:W-:Y:S01]  /*0de0*/  ULDC.64 UR8, c[0x0][0x118] ;  /* 0x0000460000087ab9 */ /* 0x000fe20000000a00 */
[----:B------:R-:W-:Y:S01]  /*0df0*/  IMAD.U32 R204, RZ, RZ, UR5 ;  /* 0x00000005ffcc7e24 */ /* 0x000fe2000f8e00ff */
[----:B------:R-:W-:Y:S01]  /*0e00*/  ULDC UR58, c[0x0][0x2e8] ;  /* 0x0000ba00003a7ab9 */ /* 0x000fe20000000800 */
[----:B------:R-:W-:Y:S01]  /*0e10*/  IMAD.U32 R215, RZ, RZ, UR10 ;  /* 0x0000000affd77e24 */ /* 0x000fe2000f8e00ff */
[----:B------:R-:W-:Y:S01]  /*0e20*/  ULDC.U8 UR4, c[0x0][0x2d8] ;  /* 0x0000b60000047ab9 */ /* 0x000fe20000000000 */
[----:B------:R-:W-:Y:S01]  /*0e30*/  IMAD.U32 R214, RZ, RZ, UR7 ;  /* 0x00000007ffd67e24 */ /* 0x000fe2000f8e00ff */
[----:B------:R-:W-:Y:S01]  /*0e40*/  UIMAD.WIDE.U32 UR60, UR56, UR12, URZ ;  /* 0x0000000c383c72a5 */ /* 0x000fe2000f8e003f */
[----:B------:R-:W-:Y:S01]  /*0e50*/  IMAD.U32 R213, RZ, RZ, UR6 ;  /* 0x00000006ffd57e24 */ /* 0x000fe2000f8e00ff */
[----:B------:R-:W-:Y:S01]  /*0e60*/  USHF.L.U32 UR48, UR59, 0x3, URZ ;  /* 0x000000033b307899 */ /* 0x000fe2000800063f */
[----:B------:R-:W-:Y:S01]  /*0e70*/  IMAD.SHL.U32 R187, R187, 0x2, RZ ;  /* 0x00000002bbbb7824 */ /* 0x000fe200078e00ff */
[----:B------:R-:W-:Y:S01]  /*0e80*/  USHF.L.U32 UR47, UR59, 0x4, URZ ;  /* 0x000000043b2f7899 */ /* 0x000fe2000800063f */
[----:B------:R-:W-:Y:S01]  /*0e90*/  IMAD.IADD R219, R219, 0x1, R221 ;  /* 0x00000001dbdb7824 */ /* 0x000fe200078e02dd */
[----:B------:R-:W-:Y:S01]  /*0ea0*/  UIMAD UR46, UR59, 0x18, URZ ;  /* 0x000000183b2e78a4 */ /* 0x000fe2000f8e023f */
[----:B------:R-:W-:Y:S01]  /*0eb0*/  IMAD.IADD R3, R3, 0x1, R185 ;  /* 0x0000000103037824 */ /* 0x000fe200078e02b9 */
[----:B------:R-:W-:-:S02]  /*0ec0*/  USHF.L.U32 UR45, UR59, 0x5, URZ ;  /* 0x000000053b2d7899 */ /* 0x000fc4000800063f */
[----:B------:R-:W-:Y:S02]  /*0ed0*/  UIMAD UR44, UR59, 0x28, URZ ;  /* 0x000000283b2c78a4 */ /* 0x000fe4000f8e023f */
[----:B------:R-:W-:Y:S02]  /*0ee0*/  UIMAD UR43, UR59, 0x30, URZ ;  /* 0x000000303b2b78a4 */ /* 0x000fe4000f8e023f */
[----:B------:R-:W-:Y:S02]  /*0ef0*/  UIMAD UR42, UR59, 0x38, URZ ;  /* 0x000000383b2a78a4 */ /* 0x000fe4000f8e023f */
[----:B------:R-:W-:Y:S02]  /*0f00*/  USHF.L.U32 UR41, UR59, 0x6, URZ ;  /* 0x000000063b297899 */ /* 0x000fe4000800063f */
[----:B------:R-:W-:Y:S02]  /*0f10*/  UIMAD UR40, UR59, 0x48, URZ ;  /* 0x000000483b2878a4 */ /* 0x000fe4000f8e023f */
[----:B------:R-:W-:-:S02]  /*0f20*/  UIMAD UR39, UR59, 0x50, URZ ;  /* 0x000000503b2778a4 */ /* 0x000fc4000f8e023f */
[----:B------:R-:W-:Y:S02]  /*0f30*/  UIMAD UR38, UR59, 0x58, URZ ;  /* 0x000000583b2678a4 */ /* 0x000fe4000f8e023f */
[----:B------:R-:W-:Y:S02]  /*0f40*/  UIMAD UR37, UR59, 0x60, URZ ;  /* 0x000000603b2578a4 */ /* 0x000fe4000f8e023f */
[----:B------:R-:W-:Y:S02]  /*0f50*/  UIMAD UR36, UR59, 0x68, URZ ;  /* 0x000000683b2478a4 */ /* 0x000fe4000f8e023f */
[----:B------:R-:W-:Y:S02]  /*0f60*/  UIMAD UR35, UR59, 0x70, URZ ;  /* 0x000000703b2378a4 */ /* 0x000fe4000f8e023f */
[----:B------:R-:W-:Y:S02]  /*0f70*/  UIMAD UR34, UR59, 0x78, URZ ;  /* 0x000000783b2278a4 */ /* 0x000fe4000f8e023f */
[----:B------:R-:W-:-:S02]  /*0f80*/  UIADD3 UR33, -UR5, URZ, URZ ;  /* 0x0000003f05217290 */ /* 0x000fc4000fffe13f */
[----:B------:R-:W-:Y:S02]  /*0f90*/  UMOV UR55, 0xffffe000 ;  /* 0xffffe00000377882 */ /* 0x000fe40000000000 */
.L_x_1188:
        /* <DEDUP_REMOVED lines=9> */
[----:B--2---:R-:W-:Y:S01]  /*1030*/  IMAD.U32 R12, RZ, RZ, UR6 ;  /* 0x00000006ff0c7e24 */ /* 0x004fe2000f8e00ff */
[----:B------:R-:W-:Y:S02]  /*1040*/  ULDC.U8 UR6, c[0x0][0x312] ;  /* 0x0000c48000067ab9 */ /* 0x000fe40000000000 */
[----:B------:R-:W-:Y:S01]  /*1050*/  UISETP.NE.AND UP4, UPT, UR6, URZ, UPT ;  /* 0x0000003f0600728c */ /* 0x000fe2000bf85270 */
[----:B------:R-:W-:Y:S02]  /*1060*/  IMAD.U32 R13, RZ, RZ, UR7 ;  /* 0x00000007ff0d7e24 */ /* 0x000fe4000f8e00ff */
[----:B------:R-:W-:Y:S02]  /*1070*/  ULDC.64 UR6, c[0x0][0x240] ;  /* 0x0000900000067ab9 */ /* 0x000fe40000000a00 */
[----:B------:R-:W-:Y:S01]  /*1080*/  UISETP.NE.U32.AND UP1, UPT, URZ, UR6, UPT ;  /* 0x000000063f00728c */ /* 0x000fe2000bf25070 */
[----:B-1----:R-:W2:Y:S01]  /*1090*/  @P0 LDG.E R5, [R12.64] ;  /* 0x000000080c050981 */ /* 0x002ea2000c1e1900 */
[----:B------:R-:W-:-:S02]  /*10a0*/  UIADD3 UR6, UP0, UR13, UR6, URZ ;  /* 0x000000060d067290 */ /* 0x000fc4000ff1e03f */
[----:B------:R-:W-:Y:S02]  /*10b0*/  UISETP.NE.AND.EX UP1, UPT, URZ, UR7, UPT, UP1 ;  /* 0x000000073f00728c */ /* 0x000fe4000bf25310 */
[----:B------:R-:W-:Y:S02]  /*10c0*/  UIADD3.X UR10, UR5, UR7, URZ, UP0, !UPT ;  /* 0x00000007050a7290 */ /* 0x000fe400087fe43f */
[----:B---34-:R-:W-:Y:S01]  /*10d0*/  IMAD.U32 R10, RZ, RZ, UR6 ;  /* 0x00000006ff0a7e24 */ /* 0x018fe2000f8e00ff */
        /* <DEDUP_REMOVED lines=9> */
[----:B------:R-:W3:Y:S01]  /*1170*/  @P2 LDG.E R7, [R10.64] ;  /* 0x000000080a072981 */ /* 0x000ee2000c1e1900 */
[----:B------:R-:W-:-:S03]  /*1180*/  MOV R9, UR7 ;  /* 0x0000000700097c02 */ /* 0x000fc60008000f00 */
[----:B------:R-:W4:Y:S07]  /*1190*/  @P2 LDG.E R4, [R10.64+0x4] ;  /* 0x000004080a042981 */ /* 0x000f2e000c1e1900 */
        /* <DEDUP_REMOVED lines=21> */
.L_x_1158:
        /* <DEDUP_REMOVED lines=67> */
.L_x_1160:
        /* <DEDUP_REMOVED lines=18> */
.L_x_1161:
[----:B------:R-:W-:Y:S01]  /*1840*/  IABS R6, c[0x0][0x1c8] ;  /* 0x0000720000067a13 */ /* 0x000fe20000000000 */
[----:B------:R-:W1:Y:S01]  /*1850*/  R2UR UR22, R199 ;  /* 0x00000000c71673c2 */ /* 0x000e6200000e0000 */
[----:B------:R-:W-:Y:S01]  /*1860*/  ULDC.64 UR18, c[0x0][0x370] ;  /* 0x0000dc0000127ab9 */ /* 0x000fe20000000a00 */
[----:B------:R-:W-:Y:S01]  /*1870*/  ISETP.NE.AND P2, PT, RZ, c[0x0][0x1c8], PT ;  /* 0x00007200ff007a0c */ /* 0x000fe20003f45270 */
[----:B------:R-:W2:Y:S01]  /*1880*/  I2F.RP R7, R6 ;  /* 0x0000000600077306 */ /* 0x000ea20000209400 */
[----:B------:R-:W-:Y:S02]  /*1890*/  @UP3 UIMAD.WIDE.U32 UR16, UR6, UR18, URZ ;  /* 0x00000012061032a5 */ /* 0x000fe4000f8e003f */
[----:B------:R-:W-:Y:S02]  /*18a0*/  ULDC UR15, c[0x0][0x224] ;  /* 0x00008900000f7ab9 */ /* 0x000fe40000000800 */
[----:B------:R-:W3:Y:S01]  /*18b0*/  R2UR UR13, R198 ;  /* 0x00000000c60d73c2 */ /* 0x000ee200000e0000 */
[----:B------:R-:W-:-:S02]  /*18c0*/  @UP3 UIMAD UR24, UR6, UR19, UR17 ;  /* 0x00000013061832a4 */ /* 0x000fc4000f8e0211 */
[----:B------:R-:W-:Y:S02]  /*18d0*/  @UP3 UMOV UR23, UR16 ;  /* 0x0000001000173c82 */ /* 0x000fe40008000000 */
[----:B------:R-:W-:Y:S02]  /*18e0*/  ULDC.64 UR16, c[0x0][0x368] ;  /* 0x0000da0000107ab9 */ /* 0x000fe40000000a00 */
[----:B------:R-:W-:Y:S01]  /*18f0*/  @!UP3 UIMAD UR11, UR51, UR16, URZ ;  /* 0x00000010330bb2a4 */ /* 0x000fe2000f8e023f */
[----:B------:R-:W4:Y:S01]  /*1900*/  R2UR UR32, R207 ;  /* 0x00000000cf2073c2 */ /* 0x000f2200000e0000 */
[----:B------:R-:W-:Y:S01]  /*1910*/  UIMAD.WIDE.U32 UR20, UR53, UR15, URZ ;  /* 0x0000000f351472a5 */ /* 0x000fe2000f8e003f */
[----:B--2---:R-:W2:Y:S01]  /*1920*/  MUFU.RCP R8, R7 ;  /* 0x0000000700087308 */ /* 0x004ea20000001000 */
[----:B------:R-:W-:Y:S02]  /*1930*/  @!UP3 UIMAD UR11, UR53, UR17, UR11 ;  /* 0x00000011350bb2a4 */ /* 0x000fe4000f8e020b */
[----:B------:R-:W-:-:S02]  /*1940*/  @!UP3 UIMAD.WIDE.U32 UR16, UR53, UR16, URZ ;  /* 0x000000103510b2a5 */ /* 0x000fc4000f8e003f */
[----:B------:R-:W-:Y:S02]  /*1950*/  ULDC.64 UR18, c[0x0][0x3d8] ;  /* 0x0000f60000127ab9 */ /* 0x000fe40000000a00 */
[----:B------:R-:W-:Y:S02]  /*1960*/  @!UP3 UIADD3 UR24, UR17, UR11, URZ ;  /* 0x0000000b1118b290 */ /* 0x000fe4000fffe03f */
[----:B-1----:R-:W-:Y:S01]  /*1970*/  UIMAD UR11, UR51, UR15, UR22 ;  /* 0x0000000f330b72a4 */ /* 0x002fe2000f8e0216 */
[----:B------:R-:W1:Y:S01]  /*1980*/  R2UR UR20, R209 ;  /* 0x00000000d11473c2 */ /* 0x000e6200000e0000 */
[----:B------:R-:W-:Y:S02]  /*1990*/  @!UP3 UMOV UR23, UR16 ;  /* 0x000000100017bc82 */ /* 0x000fe40008000000 */
[----:B------:R-:W-:Y:S02]  /*19a0*/  UIADD3 UR11, UR21, UR11, URZ ;  /* 0x0000000b150b7290 */ /* 0x000fe4000fffe03f */
[----:B------:R-:W-:Y:S01]  /*19b0*/  UIMAD.WIDE.U32 UR16, UR56, UR6, URZ ;  /* 0x00000006381072a5 */ /* 0x000fe2000f8e003f */
[----:B--2---:R-:W-:Y:S01]  /*19c0*/  IADD3 R8, R8, 0xffffffe, RZ ;  /* 0x0ffffffe08087810 */ /* 0x004fe20007ffe0ff */
[----:B---3--:R-:W-:Y:S01]  /*19d0*/  UIMAD UR11, UR56, UR11, UR13 ;  /* 0x0000000b380b72a4 */ /* 0x008fe2000f8e020d */
[----:B------:R-:W2:Y:S01]  /*19e0*/  S2UR UR13, SR_CTAID.X ;  /* 0x00000000000d79c3 */ /* 0x000ea20000002500 */
[----:B------:R-:W-:Y:S01]  /*19f0*/  USEL UR22, UR60, UR16, !UP3 ;  /* 0x000000103c167287 */ /* 0x000fe2000d800000 */
[----:B------:R-:W3:Y:S01]  /*1a00*/  F2I.FTZ.U32.TRUNC.NTZ R9, R8 ;  /* 0x0000000800097305 */ /* 0x000ee2000021f000 */
[----:B------:R-:W-:-:S02]  /*1a10*/  UIADD3 UR15, UR61, UR11, URZ ;  /* 0x0000000b3d0f7290 */ /* 0x000fc4000fffe03f */
[----:B------:R-:W-:-:S04]  /*1a20*/  UIMAD UR11, UR57, UR6, URZ ;  /* 0x00000006390b72a4 */ /* 0x000fc8000f8e023f */
[----:B------:R-:W-:Y:S02]  /*1a30*/  @UP3 UIADD3 UR15, UR17, UR11, URZ ;  /* 0x0000000b110f3290 */ /* 0x000fe4000fffe03f */
[----:B------:R-:W-:-:S04]  /*1a40*/  USHF.L.U64.HI UR11, UR53, 0x7, UR51 ;  /* 0x00000007350b7899 */ /* 0x000fc80008010233 */
[----:B------:R-:W-:Y:S01]  /*1a50*/  USEL UR11, UR11, URZ, UP1 ;  /* 0x0000003f0b0b7287 */ /* 0x000fe20008800000 */
[--C-:B---3--:R-:W-:Y:S02]  /*1a60*/  IMAD.MOV R4, RZ, RZ, -R9.reuse ;  /* 0x000000ffff047224 */ /* 0x108fe400078e0a09 */
[----:B------:R-:W-:Y:S02]  /*1a70*/  IMAD.MOV.U32 R8, RZ, RZ, RZ ;  /* 0x000000ffff087224 */ /* 0x000fe400078e00ff */
[----:B------:R-:W-:Y:S01]  /*1a80*/  IMAD R5, R4, R6, RZ ;  /* 0x0000000604057224 */ /* 0x000fe200078e02ff */
[----:B------:R-:W-:Y:S01]  /*1a90*/  IABS R4, UR54 ;  /* 0x0000003600047c13 */ /* 0x000fe20008000000 */
[----:B--2---:R-:W-:Y:S02]  /*1aa0*/  UIMAD.WIDE.U32 UR16, UR13, UR18, URZ ;  /* 0x000000120d1072a5 */ /* 0x004fe4000f8e003f */
[----:B------:R-:W-:Y:S02]  /*1ab0*/  IMAD.HI.U32 R5, R9, R5, R8 ;  /* 0x0000000509057227 */ /* 0x000fe400078e0008 */
[----:B------:R-:W-:-:S02]  /*1ac0*/  UIMAD UR19, UR13, UR19, UR17 ;  /* 0x000000130d1372a4 */ /* 0x000fc4000f8e0211 */
[----:B------:R-:W-:Y:S02]  /*1ad0*/  USHF.L.U32 UR13, UR53, 0x7, URZ ;  /* 0x00000007350d7899 */ /* 0x000fe4000800063f */
[----:B------:R-:W-:Y:S01]  /*1ae0*/  IMAD.HI.U32 R10, R5, R4, RZ ;  /* 0x00000004050a7227 */ /* 0x000fe200078e00ff */
[----:B------:R-:W-:Y:S02]  /*1af0*/  USEL UR21, UR16, URZ, UP6 ;  /* 0x0000003f10157287 */ /* 0x000fe4000b000000 */
[----:B------:R-:W-:Y:S01]  /*1b00*/  USEL UR16, UR13, URZ, UP1 ;  /* 0x0000003f0d107287 */ /* 0x000fe20008800000 */
[----:B------:R-:W-:Y:S01]  /*1b10*/  IMAD.MOV R5, RZ, RZ, -R10 ;  /* 0x000000ffff057224 */ /* 0x000fe200078e0a0a */
[----:B------:R-:W2:Y:S01]  /*1b20*/  R2UR UR17, R215 ;  /* 0x00000000d71173c2 */ /* 0x000ea200000e0000 */
[----:B------:R-:W-:Y:S02]  /*1b30*/  USEL UR19, UR19, URZ, UP6 ;  /* 0x0000003f13137287 */ /* 0x000fe4000b000000 */
[----:B------:R-:W-:Y:S01]  /*1b40*/  IMAD R5, R6, R5, R4 ;  /* 0x0000000506057224 */ /* 0x000fe200078e0204 */
[----:B------:R-:W-:-:S04]  /*1b50*/  UIADD3 UR16, UP1, UR10, UR16, URZ ;  /* 0x000000100a107290 */ /* 0x000fc8000ff3e03f */
[----:B------:R-:W-:Y:S01]  /*1b60*/  ISETP.GT.U32.AND P1, PT, R6, R5, PT ;  /* 0x000000050600720c */ /* 0x000fe20003f24070 */
[----:B------:R-:W-:Y:S02]  /*1b70*/  UIADD3.X UR13, UR25, UR11, URZ, UP1, !UPT ;  /* 0x0000000b190d7290 */ /* 0x000fe40008ffe43f */
[----:B------:R-:W-:-:S04]  /*1b80*/  UIMAD UR11, UR57, UR16, URZ ;  /* 0x00000010390b72a4 */ /* 0x000fc8000f8e023f */
[----:B------:R-:W-:Y:S02]  /*1b90*/  UIMAD UR18, UR56, UR13, UR11 ;  /* 0x0000000d381272a4 */ /* 0x000fe4000f8e020b */
[----:B----4-:R-:W-:-:S04]  /*1ba0*/  @UP5 USEL UR11, UR32, UR6, !UP3 ;  /* 0x00000006200b5287 */ /* 0x010fc8000d800000 */
[----:B------:R-:W-:Y:S01]  /*1bb0*/  @!P1 IMAD.IADD R5, R5, 0x1, -R6 ;  /* 0x0000000105059824 */ /* 0x000fe200078e0a06 */
[----:B------:R-:W-:Y:S02]  /*1bc0*/  @!P1 IADD3 R10, R10, 0x1, RZ ;  /* 0x000000010a0a9810 */ /* 0x000fe40007ffe0ff */
[----:B-1----:R-:W-:Y:S01]  /*1bd0*/  ISETP.LE.AND P1, PT, RZ, UR20, PT ;  /* 0x00000014ff007c0c */ /* 0x002fe2000bf23270 */
[----:B------:R-:W-:Y:S01]  /*1be0*/  ULDC UR20, c[0x0][0x234] ;  /* 0x00008d0000147ab9 */ /* 0x000fe20000000800 */
[----:B------:R-:W-:Y:S01]  /*1bf0*/  ISETP.GE.U32.AND P3, PT, R5, R6, PT ;  /* 0x000000060500720c */ /* 0x000fe20003f66070 */
[----:B------:R-:W-:Y:S02]  /*1c00*/  @UP5 UIMAD UR13, UR54, UR20, UR11 ;  /* 0x00000014360d52a4 */ /* 0x000fe4000f8e020b */
[----:B------:R-:W-:-:S05]  /*1c10*/  USHF.R.S32.HI UR20, URZ, 0x1f, UR7 ;  /* 0x0000001f3f147899 */ /* 0x000fca0008011407 */
[----:B--2---:R-:W-:Y:S02]  /*1c20*/  @!UP5 UMOV UR13, UR17 ;  /* 0x00000011000ddc82 */ /* 0x004fe40008000000 */
[----:B------:R-:W-:-:S03]  /*1c30*/  UIMAD.WIDE.U32 UR16, UR56, UR16, URZ ;  /* 0x00000010381072a5 */ /* 0x000fc6000f8e003f */
[----:B------:R-:W-:Y:S01]  /*1c40*/  @P3 IADD3 R10, R10, 0x1, RZ ;  /* 0x000000010a0a3810 */ /* 0x000fe20007ffe0ff */
[----:B------:R-:W-:-:S04]  /*1c50*/  UIADD3 UR11, UR17, UR18, URZ ;  /* 0x00000012110b7290 */ /* 0x000fc8000fffe03f */
        /* <DEDUP_REMOVED lines=11> */
.L_x_1162:
[----:B------:R1:W2:Y:S01]  /*1d10*/  R2UR UR6, R205 ;  /* 0x00000000cd0673c2 */ /* 0x0002a200000e0000 */
[----:B------:R-:W-:-:S07]  /*1d20*/  DEPBAR.LE SB1, 0x0, {2} ;  /* 0x000090040000791a */ /* 0x000fce0000000000 */
.L_x_1163:
[----:B------:R-:W1:Y:S01]  /*1d30*/  S2R R11, SR_TID.X ;  /* 0x00000000000b7919 */ /* 0x000e620000002100 */
[----:B------:R-:W-:Y:S01]  /*1d40*/  IMAD.U32 R7, RZ, RZ, UR8 ;  /* 0x00000008ff077e24 */ /* 0x000fe2000f8e00ff */
[----:B------:R-:W2:Y:S01]  /*1d50*/  R2UR UR8, R208 ;  /* 0x00000000d00873c2 */ /* 0x000ea200000e0000 */
[----:B------:R-:W-:Y:S01]  /*1d60*/  IMAD.U32 R16, RZ, RZ, UR9 ;  /* 0x00000009ff107e24 */ /* 0x000fe2000f8e00ff */
[----:B------:R-:W-:Y:S01]  /*1d70*/  USHF.L.U32 UR32, UR59, 0x7, URZ ;  /* 0x000000073b207899 */ /* 0x000fe2000800063f */
[----:B------:R-:W-:Y:S01]  /*1d80*/  BSSY B1, `(.L_x_1159) ;  /* 0x0000854000017945 */ /* 0x000fe20003800000 */
[----:B------:R-:W-:-:S04]  /*1d90*/  UIADD3 UR13, UR10, UR13, URZ ;  /* 0x0000000d0a0d7290 */ /* 0x000fc8000fffe03f */
[----:B------:R-:W3:Y:S08]  /*1da0*/  R2UR UR18, R214 ;  /* 0x00000000d61273c2 */ /* 0x000ef000000e0000 */
[----:B------:R-:W3:Y:S01]  /*1db0*/  R2UR UR9, R201 ;  /* 0x00000000c90973c2 */ /* 0x000ee200000e0000 */
[----:B-1----:R-:W-:Y:S01]  /*1dc0*/  SHF.R.S32.HI R12, RZ, 0x1f, R11 ;  /* 0x0000001fff0c7819 */ /* 0x002fe2000001140b */
[----:B--2---:R-:W-:-:S03]  /*1dd0*/  UIADD3 UR16, UP4, UP3, UR16, UR32, UR8 ;  /* 0x0000002010107290 */ /* 0x004fc6000fb9e008 */
[----:B------:R-:W-:Y:S01]  /*1de0*/  LEA.HI R8, R12, R11, RZ, 0x2 ;  /* 0x0000000b0c087211 */ /* 0x000fe200078f10ff */
[----:B------:R-:W-:Y:S02]  /*1df0*/  USHF.R.S32.HI UR32, URZ, 0x1f, UR54 ;  /* 0x0000001f3f207899 */ /* 0x000fe40008011436 */
[----:B------:R-:W-:Y:S01]  /*1e00*/  UIADD3 UR21, UP2, UP1, UR21, UR16, UR22 ;  /* 0x0000001015157290 */ /* 0x000fe2000f95e016 */
[----:B------:R-:W-:Y:S02]  /*1e10*/  SHF.R.S32.HI R5, RZ, 0x2, R8 ;  /* 0x00000002ff057819 */ /* 0x000fe40000011408 */
[----:B------:R-:W-:Y:S01]  /*1e20*/  LOP3.LUT R8, R8, 0xfffffffc, RZ, 0xc0, !PT ;  /* 0xfffffffc08087812 */ /* 0x000fe200078ec0ff */
[----:B------:R-:W-:Y:S01]  /*1e30*/  ULDC.64 UR16, c[0x0][0x1a8] ;  /* 0x00006a0000107ab9 */ /* 0x000fe20000000a00 */
[----:B------:R-:W-:Y:S01]  /*1e40*/  SHF.R.S32.HI R4, RZ, 0x1f, R5 ;  /* 0x0000001fff047819 */ /* 0x000fe20000011405 */
[----:B------:R-:W-:Y:S01]  /*1e50*/  UMOV UR22, 0x4 ;  /* 0x0000000400167882 */ /* 0x000fe20000000000 */
[----:B------:R-:W-:Y:S01]  /*1e60*/  IADD3 R15, P1, R5, UR10, RZ ;  /* 0x0000000a050f7c10 */ /* 0x000fe2000ff3e0ff */
[----:B------:R-:W-:Y:S01]  /*1e70*/  IMAD.IADD R8, R11, 0x1, -R8 ;  /* 0x000000010b087824 */ /* 0x000fe200078e0a08 */
[----:B---3--:R-:W-:-:S03]  /*1e80*/  UIADD3.X UR11, UR11, UR18, UR9, UP4, UP3 ;  /* 0x000000120b0b7290 */ /* 0x008fc6000a7e6409 */
[----:B------:R-:W-:Y:S01]  /*1e90*/  IMAD.SHL.U32 R8, R8, 0x8, RZ ;  /* 0x0000000808087824 */ /* 0x000fe200078e00ff */
[----:B------:R-:W-:Y:S01]  /*1ea0*/  IADD3.X R6, R4, UR25, RZ, P1, !PT ;  /* 0x0000001904067c10 */ /* 0x000fe20008ffe4ff */
[----:B------:R-:W-:Y:S02]  /*1eb0*/  ULDC.64 UR8, c[0x0][0x3c8] ;  /* 0x0000f20000087ab9 */ /* 0x000fe40000000a00 */
[----:B------:R-:W-:Y:S01]  /*1ec0*/  UIADD3.X UR19, UR19, UR11, UR15, UP2, UP1 ;  /* 0x0000000b13137290 */ /* 0x000fe200097e240f */
[----:B------:R-:W-:Y:S01]  /*1ed0*/  SHF.R.S32.HI R9, RZ, 0x1f, R8 ;  /* 0x0000001fff097819 */ /* 0x000fe20000011408 */
[----:B------:R-:W-:Y:S01]  /*1ee0*/  UIMAD UR11, UR32, UR16, URZ ;  /* 0x00000010200b72a4 */ /* 0x000fe2000f8e023f */
[----:B------:R-:W-:-:S03]  /*1ef0*/  IMAD R6, R6, c[0x0][0x190], RZ ;  /* 0x0000640006067a24 */ /* 0x000fc600078e02ff */
[----:B------:R-:W-:Y:S01]  /*1f00*/  UIMAD UR18, UR54, UR17, UR11 ;  /* 0x00000011361272a4 */ /* 0x000fe2000f8e020b */
[C---:B------:R-:W-:Y:S02]  /*1f10*/  IMAD.WIDE.U32 R18, R15.reuse, c[0x0][0x190], R8 ;  /* 0x000064000f127a25 */ /* 0x040fe400078e0008 */
[----:B------:R-:W-:Y:S02]  /*1f20*/  ULDC.64 UR16, c[0x0][0x378] ;  /* 0x0000de0000107ab9 */ /* 0x000fe40000000a00 */
[----:B------:R-:W-:Y:S01]  /*1f30*/  UIMAD UR11, UR32, UR16, URZ ;  /* 0x00000010200b72a4 */ /* 0x000fe2000f8e023f */
[----:B------:R-:W-:Y:S01]  /*1f40*/  IMAD R6, R15, c[0x0][0x194], R6 ;  /* 0x000065000f067a24 */ /* 0x000fe200078e0206 */
[----:B------:R-:W-:Y:S01]  /*1f50*/  IADD3 R14, P1, R18, UR28, RZ ;  /* 0x0000001c120e7c10 */ /* 0x000fe2000ff3e0ff */
[----:B------:R-:W-:Y:S01]  /*1f60*/  ULDC UR32, c[0x0][0x2e8] ;  /* 0x0000ba0000207ab9 */ /* 0x000fe20000000800 */
[----:B------:R-:W-:Y:S01]  /*1f70*/  IMAD.U32 R18, RZ, RZ, UR54 ;  /* 0x00000036ff127e24 */ /* 0x000fe2000f8e00ff */
[----:B------:R-:W-:Y:S01]  /*1f80*/  UIMAD UR15, UR54, UR17, UR11 ;  /* 0x00000011360f72a4 */ /* 0x000fe2000f8e020b */
[----:B------:R-:W-:Y:S01]  /*1f90*/  IADD3.X R15, R19, UR27, R6, P1, !PT ;  /* 0x0000001b130f7c10 */ /* 0x000fe20008ffe406 */
[----:B------:R-:W-:Y:S01]  /*1fa0*/  IMAD.U32 R6, RZ, RZ, UR10 ;  /* 0x0000000aff067e24 */ /* 0x000fe2000f8e00ff */
[----:B------:R-:W-:-:S02]  /*1fb0*/  ULDC.64 UR16, c[0x0][0x370] ;  /* 0x0000dc0000107ab9 */ /* 0x000fc40000000a00 */
[----:B------:R-:W-:-:S04]  /*1fc0*/  UIMAD UR11, UR25, UR16, URZ ;  /* 0x00000010190b72a4 */ /* 0x000fc8000f8e023f */
[----:B------:R-:W-:Y:S02]  /*1fd0*/  UIMAD UR17, UR10, UR17, UR11 ;  /* 0x000000110a1172a4 */ /* 0x000fe4000f8e020b */
[----:B------:R-:W-:Y:S02]  /*1fe0*/  UIADD3 UR11, UR10, UR6, URZ ;  /* 0x000000060a0b7290 */ /* 0x000fe4000fffe03f */
[----:B------:R-:W-:Y:S02]  /*1ff0*/  UIADD3 UR6, -UR5, UR12, UR7 ;  /* 0x0000000c05067290 */ /* 0x000fe4000fffe107 */
[----:B------:R-:W-:Y:S01]  /*2000*/  UIMAD.WIDE UR10, UR11, UR22, UR8 ;  /* 0x000000160b0a72a5 */ /* 0x000fe2000f8e0208 */
[----:B------:R1:W2:Y:S01]  /*2010*/  R2UR UR8, R7 ;  /* 0x00000000070873c2 */ /* 0x0002a200000e0000 */
[----:B------:R-:W-:-:S04]  /*2020*/  UIADD3 UR6, UR6, -UR32, URZ ;  /* 0x8000002006067290 */ /* 0x000fc8000fffe03f */
[----:B------:R-:W-:Y:S02]  /*2030*/  USHF.R.S32.HI UR32, URZ, 0x1f, UR6 ;  /* 0x0000001f3f207899 */ /* 0x000fe40008011406 */
[----:B------:R-:W-:Y:S01]  /*2040*/  UMOV UR28, UR10 ;  /* 0x0000000a001c7c82 */ /* 0x000fe20008000000 */
[----:B------:R3:W4:Y:S01]  /*2050*/  R2UR UR9, R16 ;  /* 0x00000000100973c2 */ /* 0x00072200000e0000 */
[----:B------:R-:W-:Y:S02]  /*2060*/  ULEA.HI UR32, UR32, UR6, URZ, 0x7 ;  /* 0x0000000620207291 */ /* 0x000fe4000f8f383f */
[----:B------:R-:W-:Y:S02]  /*2070*/  UMOV UR27, UR11 ;  /* 0x0000000b001b7c82 */ /* 0x000fe40008000000 */
[----:B------:R-:W-:Y:S02]  /*2080*/  USHF.R.S32.HI UR32, URZ, 0x7, UR32 ;  /* 0x000000073f207899 */ /* 0x000fe40008011420 */
[----:B------:R-:W-:-:S02]  /*2090*/  ULDC.64 UR10, c[0x0][0x200] ;  /* 0x00008000000a7ab9 */ /* 0x000fc40000000a00 */
[----:B------:R-:W-:Y:S02]  /*20a0*/  UISETP.LT.AND UP1, UPT, URZ, UR32, UPT ;  /* 0x000000203f00728c */ /* 0x000fe4000bf21270 */
[----:B------:R-:W-:Y:S02]  /*20b0*/  UIADD3 UR6, UR26, -0x1, URZ ;  /* 0xffffffff1a067890 */ /* 0x000fe4000fffe03f */
[----:B------:R-:W-:Y:S01]  /*20c0*/  USEL UR32, URZ, UR32, !UP1 ;  /* 0x000000203f207287 */ /* 0x000fe2000c800000 */
[----:B-1----:R-:W-:Y:S01]  /*20d0*/  LEA.HI R7, R12, R11, RZ, 0x5 ;  /* 0x0000000b0c077211 */ /* 0x002fe200078f28ff */
[----:B------:R-:W-:Y:S02]  /*20e0*/  UIMAD.WIDE UR10, UR13, UR22, UR10 ;  /* 0x000000160d0a72a5 */ /* 0x000fe4000f8e020a */
[----:B------:R-:W-:Y:S01]  /*20f0*/  UISETP.GT.AND UP1, UPT, UR26, UR32, UPT ;  /* 0x000000201a00728c */ /* 0x000fe2000bf24270 */
[----:B------:R-:W-:Y:S02]  /*2100*/  LOP3.LUT R226, R7, 0xffffffe0, RZ, 0xc0, !PT ;  /* 0xffffffe007e27812 */ /* 0x000fe400078ec0ff */
[----:B------:R-:W-:-:S02]  /*2110*/  SHF.R.S32.HI R239, RZ, 0x5, R7 ;  /* 0x00000005ffef7819 */ /* 0x000fc40000011407 */
[----:B---3--:R-:W-:Y:S01]  /*2120*/  IADD3 R16, P2, R8, UR23, RZ ;  /* 0x0000001708107c10 */ /* 0x008fe2000ff5e0ff */
[----:B------:R-:W-:-:S03]  /*2130*/  IMAD.IADD R226, R11, 0x1, -R226 ;  /* 0x000000010be27824 */ /* 0x000fc600078e0ae2 */
[----:B------:R-:W-:Y:S01]  /*2140*/  IADD3.X R17, R9, UR24, RZ, P2, !PT ;  /* 0x0000001809117c10 */ /* 0x000fe200097fe4ff */
[----:B------:R-:W-:-:S04]  /*2150*/  IMAD R239, R239, UR59, R226 ;  /* 0x0000003befef7c24 */ /* 0x000fc8000f8e02e2 */
[----:B------:R-:W-:Y:S01]  /*2160*/  IMAD.WIDE.U32 R6, R6, c[0x0][0x370], R16 ;  /* 0x0000dc0006067a25 */ /* 0x000fe200078e0010 */
[----:B------:R-:W-:-:S03]  /*2170*/  IADD3 R12, P1, R239, UR21, RZ ;  /* 0x00000015ef0c7c10 */ /* 0x000fc6000ff3e0ff */
[----:B------:R-:W-:Y:S01]  /*2180*/  IMAD.U32 R16, RZ, RZ, UR54 ;  /* 0x00000036ff107e24 */ /* 0x000fe2000f8e00ff */
[----:B------:R-:W-:Y:S02]  /*2190*/  IADD3 R7, R7, UR17, RZ ;  /* 0x0000001107077c10 */ /* 0x000fe4000fffe0ff */
[----:B------:R-:W-:Y:S01]  /*21a0*/  LEA.HI.X.SX32 R239, R239, UR19, 0x1, P1 ;  /* 0x00000013efef7c11 */ /* 0x000fe200088f0eff */
[----:B------:R-:W-:Y:S01]  /*21b0*/  IMAD.WIDE.U32 R16, R16, c[0x0][0x1a8], R14 ;  /* 0x00006a0010107a25 */ /* 0x000fe200078e000e */
[----:B------:R-:W-:-:S03]  /*21c0*/  LEA R238, P1, R12, c[0x0][0x350], 0x2 ;  /* 0x0000d4000cee7a11 */ /* 0x000fc600078210ff */
[----:B------:R-:W-:Y:S01]  /*21d0*/  IMAD.WIDE.U32 R18, R18, c[0x0][0x378], R6 ;  /* 0x0000de0012127a25 */ /* 0x000fe200078e0006 */
[----:B------:R-:W-:Y:S02]  /*21e0*/  LEA.HI.X R239, R12, c[0x0][0x354], R239, 0x2, P1 ;  /* 0x0000d5000cef7a11 */ /* 0x000fe400008f14ef */
[----:B------:R-:W-:Y:S01]  /*21f0*/  PLOP3.LUT P1, PT, PT, PT, UP1, 0x80, 0x0 ;  /* 0x000000000000781c */ /* 0x000fe20003f2f018 */
[----:B------:R-:W-:Y:S01]  /*2200*/  IMAD R14, R4, c[0x0][0x370], RZ ;  /* 0x0000dc00040e7a24 */ /* 0x000fe200078e02ff */
[----:B------:R-:W-:Y:S02]  /*2210*/  IADD3 R19, R19, UR15, RZ ;  /* 0x0000000f13137c10 */ /* 0x000fe4000fffe0ff */
[----:B------:R-:W-:Y:S01]  /*2220*/  IADD3 R6, R17, UR18, RZ ;  /* 0x0000001211067c10 */ /* 0x000fe2000fffe0ff */
[C---:B------:R-:W-:Y:S01]  /*2230*/  IMAD R7, R5.reuse, c[0x0][0x374], R14 ;  /* 0x0000dd0005077a24 */ /* 0x040fe200078e020e */
[----:B------:R-:W-:Y:S01]  /*2240*/  LEA R236, P3, R16, c[0x0][0x160], 0x1 ;  /* 0x0000580010ec7a11 */ /* 0x000fe200078608ff */
[----:B------:R-:W-:-:S03]  /*2250*/  IMAD.WIDE.U32 R14, R5, c[0x0][0x370], R18 ;  /* 0x0000dc00050e7a25 */ /* 0x000fc600078e0012 */
[----:B------:R-:W-:Y:S01]  /*2260*/  LEA.HI.X R237, R16, c[0x0][0x164], R6, 0x1, P3 ;  /* 0x0000590010ed7a11 */ /* 0x000fe200018f0c06 */
[----:B------:R-:W-:Y:S01]  /*2270*/  IMAD.IADD R7, R15, 0x1, R7 ;  /* 0x000000010f077824 */ /* 0x000fe200078e0207 */
[----:B------:R-:W-:-:S04]  /*2280*/  LEA R234, P2, R14, c[0x0][0x330], 0x1 ;  /* 0x0000cc000eea7a11 */ /* 0x000fc800078408ff */
[----:B------:R-:W-:Y:S01]  /*2290*/  LEA.HI.X R235, R14, c[0x0][0x334], R7, 0x1, P2 ;  /* 0x0000cd000eeb7a11 */ /* 0x000fe200010f0c07 */
[----:B--2-4-:R-:W-:Y:S05]  /*22a0*/  @P1 BRA `(.L_x_1164) ;  /* 0x0000073000001947 */ /* 0x014fea0003800000 */
        /* <DEDUP_REMOVED lines=18> */
.L_x_1165:
        /* <DEDUP_REMOVED lines=16> */
.L_x_1166:
[----:B------:R-:W-:Y:S01]  /*24d0*/  ULDC.64 UR12, c[0x0][0x3a0] ;  /* 0x0000e800000c7ab9 */ /* 0x000fe20000000a00 */
[----:B------:R-:W-:Y:S01]  /*24e0*/  IMAD.U32 R7, RZ, RZ, UR7 ;  /* 0x00000007ff077e24 */ /* 0x000fe2000f8e00ff */
[----:B------:R-:W-:Y:S01]  /*24f0*/  UIMAD UR11, UR20, UR12, URZ ;  /* 0x0000000c140b72a4 */ /* 0x000fe2000f8e023f */
[----:B------:R-:W-:Y:S01]  /*2500*/  IMAD.U32 R12, RZ, RZ, UR54 ;  /* 0x00000036ff0c7e24 */ /* 0x000fe2000f8e00ff */
[----:B------:R-:W-:Y:S01]  /*2510*/  UIMAD UR5, UR14, -0x80, UR5 ;  /* 0xffffff800e0578a4 */ /* 0x000fe2000f8e0205 */
[----:B------:R-:W-:Y:S01]  /*2520*/  IMAD.WIDE.U32 R10, R7, c[0x0][0x3a0], R8 ;  /* 0x0000e800070a7a25 */ /* 0x000fe200078e0008 */
[----:B------:R-:W-:Y:S01]  /*2530*/  UIMAD UR11, UR7, UR13, UR11 ;  /* 0x0000000d070b72a4 */ /* 0x000fe2000f8e020b */
[----:B------:R-:W-:Y:S01]  /*2540*/  BSSY B0, `(.L_x_1167) ;  /* 0x0000014000007945 */ /* 0x000fe20003800000 */
[----:B------:R-:W-:Y:S02]  /*2550*/  USHF.R.S32.HI UR15, URZ, 0x1f, UR54 ;  /* 0x0000001f3f0f7899 */ /* 0x000fe40008011436 */
[----:B------:R-:W-:Y:S01]  /*2560*/  IADD3 R10, P0, R10, UR16, RZ ;  /* 0x000000100a0a7c10 */ /* 0x000fe2000ff1e0ff */
[----:B------:R-:W-:Y:S01]  /*2570*/  ULDC.64 UR12, c[0x0][0x3b8] ;  /* 0x0000ee00000c7ab9 */ /* 0x000fe20000000a00 */
[----:B------:R-:W-:Y:S01]  /*2580*/  MOV R6, UR11 ;  /* 0x0000000b00067c02 */ /* 0x000fe20008000f00 */
[----:B------:R-:W-:Y:S01]  /*2590*/  UIMAD UR11, UR15, UR12, URZ ;  /* 0x0000000c0f0b72a4 */ /* 0x000fe2000f8e023f */
[----:B------:R-:W-:-:S02]  /*25a0*/  ISETP.GE.AND P1, PT, R5, UR5, PT ;  /* 0x0000000505007c0c */ /* 0x000fc4000bf26270 */
[----:B------:R-:W-:Y:S01]  /*25b0*/  IADD3.X R11, R11, UR17, R6, P0, !PT ;  /* 0x000000110b0b7c10 */ /* 0x000fe200087fe406 */
[----:B------:R-:W-:-:S04]  /*25c0*/  UIMAD UR11, UR54, UR13, UR11 ;  /* 0x0000000d360b72a4 */ /* 0x000fc8000f8e020b */
[----:B------:R-:W-:-:S05]  /*25d0*/  IMAD.WIDE.U32 R12, R12, c[0x0][0x3b8], R10 ;  /* 0x0000ee000c0c7a25 */ /* 0x000fca00078e000a */
[----:B------:R-:W-:Y:S01]  /*25e0*/  IADD3 R11, R13, UR11, RZ ;  /* 0x0000000b0d0b7c10 */ /* 0x000fe2000fffe0ff */
[----:B------:R-:W-:Y:S05]  /*25f0*/  @P1 BRA `(.L_x_1168) ;  /* 0x0000008000001947 */ /* 0x000fea0003800000 */
[----:B------:R-:W-:Y:S01]  /*2600*/  MOV R10, R12 ;  /* 0x0000000c000a7202 */ /* 0x000fe20000000f00 */
[----:B------:R-:W-:-:S04]  /*2610*/  IMAD R6, R4, c[0x0][0x3a0], RZ ;  /* 0x0000e80004067a24 */ /* 0x000fc800078e02ff */
[----:B------:R-:W-:-:S04]  /*2620*/  IMAD.WIDE.U32 R14, R5, c[0x0][0x3a0], R10 ;  /* 0x0000e800050e7a25 */ /* 0x000fc800078e000a */
[----:B------:R-:W-:Y:S01]  /*2630*/  IMAD R6, R5, c[0x0][0x3a4], R6 ;  /* 0x0000e90005067a24 */ /* 0x000fe200078e0206 */
[----:B------:R-:W-:-:S04]  /*2640*/  LEA R16, P0, R14, c[0x0][0x340], 0x1 ;  /* 0x0000d0000e107a11 */ /* 0x000fc800078008ff */
[----:B------:R-:W-:-:S04]  /*2650*/  IADD3 R6, R15, R6, RZ ;  /* 0x000000060f067210 */ /* 0x000fc80007ffe0ff */
[----:B------:R-:W-:-:S05]  /*2660*/  LEA.HI.X R17, R14, c[0x0][0x344], R6, 0x1, P0 ;  /* 0x0000d1000e117a11 */ /* 0x000fca00000f0c06 */
[----:B------:R1:W-:Y:S02]  /*2670*/  STG.E.128 [R16.64], RZ ;  /* 0x000000ff10007986 */ /* 0x0003e4000c101d08 */
.L_x_1168:
[----:B------:R-:W-:Y:S05]  /*2680*/  BSYNC B0 ;  /* 0x0000000000007941 */ /* 0x000fea0003800000 */
.L_x_1167:
[----:B------:R-:W-:Y:S01]  /*2690*/  IADD3 R6, R5, 0x40, RZ ;  /* 0x0000004005067810 */ /* 0x000fe20007ffe0ff */
[----:B------:R-:W-:Y:S03]  /*26a0*/  BSSY B0, `(.L_x_1169) ;  /* 0x000000d000007945 */ /* 0x000fe60003800000 */
[----:B------:R-:W-:-:S13]  /*26b0*/  ISETP.GE.AND P0, PT, R6, UR5, PT ;  /* 0x0000000506007c0c */ /* 0x000fda000bf06270 */
        /* <DEDUP_REMOVED lines=11> */
.L_x_1170:
[----:B------:R-:W-:Y:S05]  /*2770*/  BSYNC B0 ;  /* 0x0000000000007941 */ /* 0x000fea0003800000 */
.L_x_1169:
        /* <DEDUP_REMOVED lines=25> */
.L_x_1172:
[----:B------:R-:W-:Y:S05]  /*2910*/  BSYNC B0 ;  /* 0x0000000000007941 */ /* 0x000fea0003800000 */
.L_x_1171:
        /* <DEDUP_REMOVED lines=12> */
.L_x_1164:
[----:B------:R-:W-:Y:S01]  /*29e0*/  ULDC.64 UR16, c[0x0][0x1a0] ;  /* 0x0000680000107ab9 */ /* 0x000fe20000000a00 */
[----:B------:R-:W-:Y:S01]  /*29f0*/  IMAD.U32 R6, RZ, RZ, UR7 ;  /* 0x00000007ff067e24 */ /* 0x000fe2000f8e00ff */
[----:B------:R-:W-:Y:S01]  /*2a00*/  UIMAD UR13, UR20, UR16, URZ ;  /* 0x00000010140d72a4 */ /* 0x000fe2000f8e023f */
[----:B------:R-:W-:Y:S01]  /*2a10*/  IADD3 R232, R195, 0x1000, RZ ;  /* 0x00001000c3e87810 */ /* 0x000fe20007ffe0ff */
[----:B------:R-:W-:Y:S01]  /*2a20*/  ULDC.64 UR18, c[0x0][0x198] ;  /* 0x0000660000127ab9 */ /* 0x000fe20000000a00 */
[C-C-:B------:R-:W-:Y:S01]  /*2a30*/  IMAD.WIDE.U32 R14, R6.reuse, c[0x0][0x198], R8.reuse ;  /* 0x00006600060e7a25 */ /* 0x140fe200078e0008 */
[----:B------:R-:W-:Y:S01]  /*2a40*/  UIMAD UR13, UR7, UR17, UR13 ;  /* 0x00000011070d72a4 */ /* 0x000fe2000f8e020d */
[----:B------:R-:W1:Y:S01]  /*2a50*/  R2UR UR21, R203 ;  /* 0x00000000cb1573c2 */ /* 0x000e6200000e0000 */
[----:B------:R-:W-:Y:S01]  /*2a60*/  UIMAD UR18, UR20, UR18, URZ ;  /* 0x00000012141272a4 */ /* 0x000fe2000f8e023f */
[----:B------:R-:W-:Y:S01]  /*2a70*/  IMAD.WIDE.U32 R8, R6, c[0x0][0x1a0], R8 ;  /* 0x0000680006087a25 */ /* 0x000fe200078e0008 */
[----:B------:R-:W-:-:S02]  /*2a80*/  IADD3 R14, P1, R14, UR31, RZ ;  /* 0x0000001f0e0e7c10 */ /* 0x000fc4000ff3e0ff */
[----:B------:R-:W-:Y:S01]  /*2a90*/  UIMAD UR19, UR7, UR19, UR18 ;  /* 0x00000013071372a4 */ /* 0x000fe2000f8e0212 */
[----:B------:R-:W-:Y:S01]  /*2aa0*/  IMAD.U32 R6, RZ, RZ, UR13 ;  /* 0x0000000dff067e24 */ /* 0x000fe2000f8e00ff */
[----:B------:R-:W-:Y:S01]  /*2ab0*/  ULEA.HI UR13, UR6, UR6, URZ, 0x1 ;  /* 0x00000006060d7291 */ /* 0x000fe2000f8f083f */
[----:B------:R-:W-:Y:S01]  /*2ac0*/  IADD3 R16, P0, R8, UR29, RZ ;  /* 0x0000001d08107c10 */ /* 0x000fe2000ff1e0ff */
[----:B------:R-:W2:Y:S02]  /*2ad0*/  R2UR UR15, R213 ;  /* 0x00000000d50f73c2 */ /* 0x000ea400000e0000 */
[----:B------:R-:W-:Y:S01]  /*2ae0*/  ULOP3.LUT UR13, UR13, 0xfffffffe, URZ, 0xc0, !UPT ;  /* 0xfffffffe0d0d7892 */ /* 0x000fe2000f8ec03f */
[----:B------:R-:W-:Y:S01]  /*2af0*/  IMAD.U32 R7, RZ, RZ, UR19 ;  /* 0x00000013ff077e24 */ /* 0x000fe2000f8e00ff */
[----:B------:R-:W-:Y:S02]  /*2b00*/  IADD3.X R17, R9, UR30, R6, P0, !PT ;  /* 0x0000001e09117c10 */ /* 0x000fe400087fe406 */
[----:B------:R-:W-:Y:S01]  /*2b10*/  UIADD3 UR13, UR6, -UR13, URZ ;  /* 0x8000000d060d7290 */ /* 0x000fe2000fffe03f */
[----:B------:R-:W-:-:S02]  /*2b20*/  IADD3 R6, R5, 0x40, RZ ;  /* 0x0000004005067810 */ /* 0x000fc40007ffe0ff */
[----:B------:R-:W-:Y:S01]  /*2b30*/  IADD3.X R15, R15, UR50, R7, P1, !PT ;  /* 0x000000320f0f7c10 */ /* 0x000fe20008ffe407 */
[----:B------:R-:W-:Y:S01]  /*2b40*/  UISETP.NE.AND UP0, UPT, UR13, 0x1, UPT ;  /* 0x000000010d00788c */ /* 0x000fe2000bf05270 */
[----:B------:R-:W-:Y:S01]  /*2b50*/  PLOP3.LUT P0, PT, PT, PT, UP6, 0x80, 0x0 ;  /* 0x000000000000781c */ /* 0x000fe20003f0f068 */
[----:B------:R-:W-:Y:S01]  /*2b60*/  UIMAD UR13, UR14, -0x80, UR5 ;  /* 0xffffff800e0d78a4 */ /* 0x000fe2000f8e0205 */
[----:B------:R-:W-:Y:S01]  /*2b70*/  MOV R9, 0x80 ;  /* 0x0000008000097802 */ /* 0x000fe20000000f00 */
[----:B------:R-:W-:-:S04]  /*2b80*/  IMAD.WIDE.U32 R14, R10, c[0x0][0x1b0], R14 ;  /* 0x00006c000a0e7a25 */ /* 0x000fc800078e000e */
[----:B------:R-:W-:Y:S01]  /*2b90*/  ISETP.GE.AND P2, PT, R5, UR13, PT ;  /* 0x0000000d05007c0c */ /* 0x000fe2000bf46270 */
[C---:B------:R-:W-:Y:S01]  /*2ba0*/  IMAD.WIDE.U32 R20, R9.reuse, c[0x0][0x370], RZ ;  /* 0x0000dc0009147a25 */ /* 0x040fe200078e00ff */
[C---:B------:R-:W-:Y:S01]  /*2bb0*/  ISETP.GE.AND P1, PT, R6.reuse, UR13, PT ;  /* 0x0000000d06007c0c */ /* 0x040fe2000bf26270 */
[----:B------:R-:W-:Y:S02]  /*2bc0*/  UIMAD UR13, UR6, -0x80, UR12 ;  /* 0xffffff80060d78a4 */ /* 0x000fe4000f8e020c */
[C---:B------:R-:W-:Y:S02]  /*2bd0*/  IMAD R7, R9.reuse, c[0x0][0x374], RZ ;  /* 0x0000dd0009077a24 */ /* 0x040fe400078e02ff */
[C---:B------:R-:W-:Y:S02]  /*2be0*/  IMAD.WIDE.U32 R18, R9.reuse, c[0x0][0x190], RZ ;  /* 0x0000640009127a25 */ /* 0x040fe400078e00ff */
[----:B------:R-:W-:Y:S02]  /*2bf0*/  ISETP.GE.AND P3, PT, R6, UR13, PT ;  /* 0x0000000d06007c0c */ /* 0x000fe4000bf66270 */
[----:B------:R-:W-:Y:S01]  /*2c00*/  IMAD R9, R9, c[0x0][0x194], RZ ;  /* 0x0000650009097a24 */ /* 0x000fe200078e02ff */
[----:B------:R-:W-:Y:S01]  /*2c10*/  ISETP.GE.AND P4, PT, R5, UR13, PT ;  /* 0x0000000d05007c0c */ /* 0x000fe2000bf86270 */
[----:B------:R-:W-:Y:S01]  /*2c20*/  @!P2 IMAD R8, R4, c[0x0][0x1a0], RZ ;  /* 0x000068000408aa24 */ /* 0x000fe200078e02ff */
[----:B------:R-:W-:-:S02]  /*2c30*/  IADD3 R6, R192, 0x8, RZ ;  /* 0x00000008c0067810 */ /* 0x000fc40007ffe0ff */
[----:B------:R-:W-:Y:S01]  /*2c40*/  ISETP.GE.AND P6, PT, R192, UR13, PT ;  /* 0x0000000dc0007c0c */ /* 0x000fe2000bfc6270 */
[----:B------:R-:W-:-:S05]  /*2c50*/  @!P2 IMAD R8, R5, c[0x0][0x1a4], R8 ;  /* 0x000069000508aa24 */ /* 0x000fca00078e0208 */
[----:B------:R-:W-:-:S04]  /*2c60*/  @!P3 IADD3 R24, P5, R234, R20, RZ ;  /* 0x00000014ea18b210 */ /* 0x000fc80007fbe0ff */
[----:B------:R-:W-:Y:S01]  /*2c70*/  @!P3 IADD3.X R25, R235, R21, R7, P5, !PT ;  /* 0x00000015eb19b210 */ /* 0x000fe20002ffe407 */
[----:B------:R-:W-:Y:S01]  /*2c80*/  IMAD.SHL.U32 R7, R195, 0x2, RZ ;  /* 0x00000002c3077824 */ /* 0x000fe200078e00ff */
[----:B------:R-:W-:Y:S01]  /*2c90*/  @P0 BAR.SYNC.DEFER_BLOCKING 0x0 ;  /* 0x0000000000000b1d */ /* 0x000fe20000010000 */
[----:B------:R-:W-:Y:S02]  /*2ca0*/  @!P3 IADD3 R22, P5, R236, R18, RZ ;  /* 0x00000012ec16b210 */ /* 0x000fe40007fbe0ff */
[----:B------:R-:W-:Y:S02]  /*2cb0*/  @!P1 IADD3 R18, P0, R5, 0x40, RZ ;  /* 0x0000004005129810 */ /* 0x000fe40007f1e0ff */
[----:B------:R-:W-:Y:S01]  /*2cc0*/  @!P3 IADD3.X R23, R237, R19, R9, P5, !PT ;  /* 0x00000013ed17b210 */ /* 0x000fe20002ffe409 */
[C---:B------:R-:W-:Y:S01]  /*2cd0*/  IMAD R9, R13.reuse, c[0x0][0x1b0], RZ ;  /* 0x00006c000d097a24 */ /* 0x040fe200078e02ff */
[----:B------:R-:W-:Y:S01]  /*2ce0*/  ISETP.GE.AND P5, PT, R6, UR13, PT ;  /* 0x0000000d06007c0c */ /* 0x000fe2000bfa6270 */
[----:B------:R-:W-:-:S02]  /*2cf0*/  IMAD R13, R13, c[0x0][0x1b8], RZ ;  /* 0x00006e000d0d7a24 */ /* 0x000fc400078e02ff */
[----:B------:R-:W-:Y:S02]  /*2d00*/  IMAD R20, R10, c[0x0][0x1b4], R9 ;  /* 0x00006d000a147a24 */ /* 0x000fe400078e0209 */
[----:B------:R-:W-:Y:S01]  /*2d10*/  @!P1 IMAD.X R9, RZ, RZ, R4, P0 ;  /* 0x000000ffff099224 */ /* 0x000fe200000e0604 */
[----:B------:R-:W-:Y:S01]  /*2d20*/  PLOP3.LUT P0, PT, PT, PT, UP0, 0x80, 0x0 ;  /* 0x000000000000781c */ /* 0x000fe20003f0f008 */
[----:B------:R-:W-:Y:S01]  /*2d30*/  IMAD.IADD R21, R15, 0x1, R20 ;  /* 0x000000010f157824 */ /* 0x000fe200078e0214 */
[----:B------:R-:W-:Y:S01]  /*2d40*/  @!P2 MOV R20, R14 ;  /* 0x0000000e0014a202 */ /* 0x000fe20000000f00 */
[----:B------:R-:W-:Y:S01]  /*2d50*/  @!P2 IMAD R6, R4, c[0x0][0x198], RZ ;  /* 0x000066000406aa24 */ /* 0x000fe200078e02ff */
[----:B------:R-:W-:Y:S01]  /*2d60*/  SEL R232, R232, R195, !P0 ;  /* 0x000000c3e8e87207 */ /* 0x000fe20004000000 */
[----:B------:R-:W-:Y:S02]  /*2d70*/  @!P1 IMAD.MOV.U32 R15, RZ, RZ, R21 ;  /* 0x000000ffff0f9224 */ /* 0x000fe400078e0015 */
[----:B------:R-:W-:-:S02]  /*2d80*/  IMAD R13, R10, c[0x0][0x1bc], R13 ;  /* 0x00006f000a0d7a24 */ /* 0x000fc400078e020d */
[----:B------:R-:W-:Y:S01]  /*2d90*/  IMAD.SHL.U32 R232, R232, 0x2, RZ ;  /* 0x00000002e8e87824 */ /* 0x000fe200078e00ff */
[----:B------:R-:W-:Y:S01]  /*2da0*/  @P4 STS [R7+0x4000], RZ ;  /* 0x004000ff07004388 */ /* 0x000fe20000000800 */
[C---:B------:R-:W-:Y:S02]  /*2db0*/  @!P2 IMAD R6, R5.reuse, c[0x0][0x19c], R6 ;  /* 0x000067000506aa24 */ /* 0x040fe400078e0206 */
[----:B------:R-:W-:Y:S01]  /*2dc0*/  @!P2 IMAD.WIDE.U32 R20, R5, c[0x0][0x198], R20 ;  /* 0x000066000514aa25 */ /* 0x000fe200078e0014 */
[----:B------:R-:W-:Y:S03]  /*2dd0*/  @P4 STS [R7+0x4004], RZ ;  /* 0x004004ff07004388 */ /* 0x000fe60000000800 */
[----:B------:R-:W-:Y:S01]  /*2de0*/  IMAD.WIDE.U32 R10, R10, c[0x0][0x1b8], R16 ;  /* 0x00006e000a0a7a25 */ /* 0x000fe200078e0010 */
[----:B------:R-:W-:Y:S01]  /*2df0*/  @P4 STS.64 [R7+0x4008], RZ ;  /* 0x004008ff07004388 */ /* 0x000fe20000000a00 */
[----:B------:R-:W-:-:S02]  /*2e00*/  @!P2 IADD3 R6, R21, R6, RZ ;  /* 0x000000061506a210 */ /* 0x000fc40007ffe0ff */
[----:B------:R-:W-:Y:S01]  /*2e10*/  @!P1 IMAD R9, R9, c[0x0][0x198], RZ ;  /* 0x0000660009099a24 */ /* 0x000fe200078e02ff */
[----:B------:R-:W-:Y:S01]  /*2e20*/  @!PT LDS RZ, [RZ] ;  /* 0x00000000fffff984 */ /* 0x000fe20000000800 */
[----:B------:R-:W-:Y:S01]  /*2e30*/  @!PT LDS RZ, [RZ] ;  /* 0x00000000fffff984 */ /* 0x000fe20000000800 */
[----:B------:R-:W-:Y:S01]  /*2e40*/  @!PT LDS RZ, [RZ] ;  /* 0x00000000fffff984 */ /* 0x000fe20000000800 */
[----:B------:R3:W-:Y:S01]  /*2e50*/  @!P4 LDGSTS.E.BYPASS.LTC128B.128 [R7+0x4000], [R234.64] ;  /* 0x04000000ea07cfae */ /* 0x0007e2000b901d48 */
[----:B------:R-:W-:Y:S02]  /*2e60*/  IMAD.IADD R11, R11, 0x1, R13 ;  /* 0x000000010b0b7824 */ /* 0x000fe400078e020d */
[C---:B------:R-:W-:Y:S01]  /*2e70*/  @!P1 IMAD R9, R18.reuse, c[0x0][0x19c], R9 ;  /* 0x0000670012099a24 */ /* 0x040fe200078e0209 */
[----:B------:R-:W-:Y:S01]  /*2e80*/  @P3 STS.128 [R7+0x5000], RZ ;  /* 0x005000ff07003388 */ /* 0x000fe20000000c00 */
[----:B------:R-:W-:-:S03]  /*2e90*/  @!P1 IMAD.WIDE.U32 R18, R18, c[0x0][0x198], R14 ;  /* 0x0000660012129a25 */ /* 0x000fc600078e000e */
[----:B------:R-:W-:Y:S01]  /*2ea0*/  @!PT LDS RZ, [RZ] ;  /* 0x00000000fffff984 */ /* 0x000fe20000000800 */
[----:B------:R-:W-:Y:S01]  /*2eb0*/  @!PT LDS RZ, [RZ] ;  /* 0x00000000fffff984 */ /* 0x000fe20000000800 */
[----:B------:R-:W-:Y:S01]  /*2ec0*/  @!PT LDS RZ, [RZ] ;  /* 0x00000000fffff984 */ /* 0x000fe20000000800 */
[----:B------:R3:W-:Y:S01]  /*2ed0*/  @!P3 LDGSTS.E.BYPASS.LTC128B.128 [R7+0x5000], [R24.64] ;  /* 0x050000001807bfae */ /* 0x0007e2000b901d48 */
[----:B------:R-:W-:-:S03]  /*2ee0*/  @!P2 IMAD.WIDE.U32 R12, R5, c[0x0][0x1a0], R10 ;  /* 0x00006800050caa25 */ /* 0x000fc600078e000a */
[----:B------:R-:W-:Y:S01]  /*2ef0*/  @P4 STS [R232], RZ ;  /* 0x000000ffe8004388 */ /* 0x000fe20000000800 */
[----:B------:R-:W-:Y:S02]  /*2f00*/  @!P1 IMAD.IADD R9, R19, 0x1, R9 ;  /* 0x0000000113099824 */ /* 0x000fe400078e0209 */
[----:B------:R-:W-:Y:S01]  /*2f10*/  @!P2 IMAD.IADD R8, R13, 0x1, R8 ;  /* 0x000000010d08a824 */ /* 0x000fe200078e0208 */
[----:B------:R-:W-:Y:S04]  /*2f20*/  @P4 STS [R232+0x4], RZ ;  /* 0x000004ffe8004388 */ /* 0x000fe80000000800 */
[----:B------:R-:W-:Y:S04]  /*2f30*/  @P4 STS [R232+0x8], RZ ;  /* 0x000008ffe8004388 */ /* 0x000fe80000000800 */
[----:B------:R-:W-:Y:S04]  /*2f40*/  @P4 STS [R232+0xc], RZ ;  /* 0x00000cffe8004388 */ /* 0x000fe80000000800 */
[----:B------:R-:W-:Y:S01]  /*2f50*/  @!PT LDS RZ, [RZ] ;  /* 0x00000000fffff984 */ /* 0x000fe20000000800 */
[----:B------:R-:W-:Y:S01]  /*2f60*/  @!PT LDS RZ, [RZ] ;  /* 0x00000000fffff984 */ /* 0x000fe20000000800 */
[----:B------:R-:W-:Y:S01]  /*2f70*/  @!PT LDS RZ, [RZ] ;  /* 0x00000000fffff984 */ /* 0x000fe20000000800 */
[----:B------:R4:W-:Y:S01]  /*2f80*/  @!P4 LDGSTS.E.BYPASS.LTC128B.128 [R232], [R236.64] ;  /* 0x00000000ece8cfae */ /* 0x0009e2000b901d48 */
[----:B------:R-:W-:-:S03]  /*2f90*/  @!P2 LEA R16, P4, R20, c[0x0][0x168], 0x1 ;  /* 0x00005a001410aa11 */ /* 0x000fc600078808ff */
[----:B------:R-:W-:Y:S01]  /*2fa0*/  @P3 STS [R232+0x1000], RZ ;  /* 0x001000ffe8003388 */ /* 0x000fe20000000800 */
[----:B------:R-:W-:Y:S02]  /*2fb0*/  @!P2 LEA.HI.X R17, R20, c[0x0][0x16c], R6, 0x1, P4 ;  /* 0x00005b001411aa11 */ /* 0x000fe400020f0c06 */
[----:B------:R-:W-:Y:S01]  /*2fc0*/  @!P1 IADD3 R5, P4, R5, 0x40, RZ ;  /* 0x0000004005059810 */ /* 0x000fe20007f9e0ff */
[----:B------:R-:W-:Y:S01]  /*2fd0*/  @P3 STS [R232+0x1004], RZ ;  /* 0x001004ffe8003388 */ /* 0x000fe20000000800 */
[----:B------:R-:W-:-:S03]  /*2fe0*/  IADD3 R6, R192, 0x48, RZ ;  /* 0x00000048c0067810 */ /* 0x000fc60007ffe0ff */
[----:B------:R-:W-:Y:S01]  /*2ff0*/  @P3 STS [R232+0x1008], RZ ;  /* 0x001008ffe8003388 */ /* 0x000fe20000000800 */
[----:B------:R-:W-:Y:S02]  /*3000*/  @!P1 IMAD.X R4, RZ, RZ, R4, P4 ;  /* 0x000000ffff049224 */ /* 0x000fe400020e0604 */
[C---:B------:R-:W-:Y:S01]  /*3010*/  @!P1 IMAD.WIDE.U32 R10, R5.reuse, c[0x0][0x1a0], R10 ;  /* 0x00006800050a9a25 */ /* 0x040fe200078e000a */
[----:B------:R-:W-:Y:S03]  /*3020*/  @P3 STS [R232+0x100c], RZ ;  /* 0x00100cffe8003388 */ /* 0x000fe60000000800 */
[----:B------:R-:W-:Y:S01]  /*3030*/  @!P1 IMAD R4, R4, c[0x0][0x1a0], RZ ;  /* 0x0000680004049a24 */ /* 0x000fe200078e02ff */
[----:B------:R-:W-:Y:S01]  /*3040*/  @!PT LDS RZ, [RZ] ;  /* 0x00000000fffff984 */ /* 0x000fe20000000800 */
[----:B------:R-:W-:Y:S01]  /*3050*/  @!PT LDS RZ, [RZ] ;  /* 0x00000000fffff984 */ /* 0x000fe20000000800 */
[----:B------:R-:W-:Y:S01]  /*3060*/  @!PT LDS RZ, [RZ] ;  /* 0x00000000fffff984 */ /* 0x000fe20000000800 */
[----:B------:R1:W-:Y:S01]  /*3070*/  @!P3 LDGSTS.E.BYPASS.LTC128B.128 [R232+0x1000], [R22.64] ;  /* 0x0100000016e8bfae */ /* 0x0003e2000b901d48 */
[C---:B------:R-:W-:Y:S02]  /*3080*/  @!P1 LEA R14, P3, R18.reuse, c[0x0][0x168], 0x1 ;  /* 0x00005a00120e9a11 */ /* 0x040fe400078608ff */
[----:B------:R-:W-:Y:S01]  /*3090*/  @!P1 IMAD R4, R5, c[0x0][0x1a4], R4 ;  /* 0x0000690005049a24 */ /* 0x000fe200078e0204 */
[----:B------:R-:W-:Y:S01]  /*30a0*/  @P2 STS [R7+0x6000], RZ ;  /* 0x006000ff07002388 */ /* 0x000fe20000000800 */
[----:B------:R-:W-:-:S02]  /*30b0*/  @!P1 LEA.HI.X R15, R18, c[0x0][0x16c], R9, 0x1, P3 ;  /* 0x00005b00120f9a11 */ /* 0x000fc400018f0c09 */
[C---:B------:R-:W-:Y:S01]  /*30c0*/  @!P2 LEA R18, P3, R12.reuse, c[0x0][0x170], 0x1 ;  /* 0x00005c000c12aa11 */ /* 0x040fe200078608ff */
[----:B------:R-:W-:Y:S01]  /*30d0*/  @P2 STS [R7+0x6004], RZ ;  /* 0x006004ff07002388 */ /* 0x000fe20000000800 */
[----:B------:R-:W-:Y:S02]  /*30e0*/  @!P1 IADD3 R5, R11, R4, RZ ;  /* 0x000000040b059210 */ /* 0x000fe40007ffe0ff */
[----:B------:R-:W-:Y:S01]  /*30f0*/  @!P2 LEA.HI.X R19, R12, c[0x0][0x174], R8, 0x1, P3 ;  /* 0x00005d000c13aa11 */ /* 0x000fe200018f0c08 */
[----:B------:R-:W-:Y:S01]  /*3100*/  @P2 STS.64 [R7+0x6008], RZ ;  /* 0x006008ff07002388 */ /* 0x000fe20000000a00 */
[----:B------:R-:W-:Y:S02]  /*3110*/  ISETP.GE.AND P3, PT, R6, UR13, PT ;  /* 0x0000000d06007c0c */ /* 0x000fe4000bf66270 */
[----:B------:R-:W-:Y:S01]  /*3120*/  IADD3 R9, R192, 0x40, RZ ;  /* 0x00000040c0097810 */ /* 0x000fe20007ffe0ff */
[----:B------:R-:W-:Y:S01]  /*3130*/  @!PT LDS RZ, [RZ] ;  /* 0x00000000fffff984 */ /* 0x000fe20000000800 */
[----:B------:R-:W-:Y:S01]  /*3140*/  @!PT LDS RZ, [RZ] ;  /* 0x00000000fffff984 */ /* 0x000fe20000000800 */
[----:B------:R-:W-:Y:S01]  /*3150*/  @!PT LDS RZ, [RZ] ;  /* 0x00000000fffff984 */ /* 0x000fe20000000800 */
[----:B------:R3:W-:Y:S03]  /*3160*/  @!P2 LDGSTS.E.BYPASS.LTC128B.128 [R7+0x6000], [R16.64] ;  /* 0x060000001007afae */ /* 0x0007e6000b901d48 */
[----:B------:R-:W-:Y:S01]  /*3170*/  ISETP.GE.AND P4, PT, R9, UR13, PT ;  /* 0x0000000d09007c0c */ /* 0x000fe2000bf86270 */
[----:B------:R-:W-:Y:S04]  /*3180*/  @P1 STS.128 [R7+0x7000], RZ ;  /* 0x007000ff07001388 */ /* 0x000fe80000000c00 */
[----:B------:R-:W-:Y:S01]  /*3190*/  @!PT LDS RZ, [RZ] ;  /* 0x00000000fffff984 */ /* 0x000fe20000000800 */
[----:B------:R-:W-:Y:S01]  /*31a0*/  @!PT LDS RZ, [RZ] ;  /* 0x00000000fffff984 */ /* 0x000fe20000000800 */
[----:B------:R-:W-:Y:S01]  /*31b0*/  @!PT LDS RZ, [RZ] ;  /* 0x00000000fffff984 */ /* 0x000fe20000000800 */
[----:B------:R3:W-:Y:S01]  /*31c0*/  @!P1 LDGSTS.E.BYPASS.LTC128B.128 [R7+0x7000], [R14.64] ;  /* 0x070000000e079fae */ /* 0x0007e2000b901d48 */
[----:B-1----:R-:W-:-:S03]  /*31d0*/  IMAD.MOV.U32 R22, RZ, RZ, c[0x0][0x308] ;  /* 0x0000c200ff167624 */ /* 0x002fc600078e00ff */
[----:B------:R-:W-:Y:S01]  /*31e0*/  @P2 STS [R7+0x8000], RZ ;  /* 0x008000ff07002388 */ /* 0x000fe20000000800 */
[----:B------:R-:W-:-:S03]  /*31f0*/  IMAD.MOV.U32 R23, RZ, RZ, c[0x0][0x30c] ;  /* 0x0000c300ff177624 */ /* 0x000fc600078e00ff */
        /* <DEDUP_REMOVED lines=8> */
[----:B------:R-:W-:-:S03]  /*3280*/  @!P1 LEA.HI.X R21, R10, c[0x0][0x174], R5, 0x1, P2 ;  /* 0x00005d000a159a11 */ /* 0x000fc600010f0c05 */
[----:B------:R-:W2:Y:S04]  /*3290*/  LDG.E.64 R4, [R22.64] ;  /* 0x0000000816047981 */ /* 0x000ea8000c1e1b00 */
[----:B------:R-:W-:Y:S01]  /*32a0*/  @!PT LDS RZ, [RZ] ;  /* 0x00000000fffff984 */ /* 0x000fe20000000800 */
[----:B------:R-:W-:Y:S01]  /*32b0*/  @!PT LDS RZ, [RZ] ;  /* 0x00000000fffff984 */ /* 0x000fe20000000800 */
[----:B------:R-:W-:Y:S01]  /*32c0*/  @!PT LDS RZ, [RZ] ;  /* 0x00000000fffff984 */ /* 0x000fe20000000800 */
[----:B------:R3:W-:Y:S04]  /*32d0*/  @!P1 LDGSTS.E.BYPASS.LTC128B.128 [R7+0x9000], [R20.64] ;  /* 0x0900000014079fae */ /* 0x0007e8000b901d48 */
[----:B------:R-:W0:Y:S01]  /*32e0*/  LDGDEPBAR ;  /* 0x00000000000079af */ /* 0x000e220000000000 */
[----:B------:R-:W-:Y:S02]  /*32f0*/  IMAD.MOV.U32 R11, RZ, RZ, 0x4 ;  /* 0x00000004ff0b7424 */ /* 0x000fe400078e00ff */
[----:B------:R-:W-:Y:S01]  /*3300*/  IMAD.MOV.U32 R9, RZ, RZ, 0x4 ;  /* 0x00000004ff097424 */ /* 0x000fe200078e00ff */
[----:B------:R-:W4:Y:S01]  /*3310*/  LDG.E.64 R12, [R22.64+0x8] ;  /* 0x00000808160c7981 */ /* 0x000f22000c1e1b00 */
[----:B------:R-:W-:Y:S01]  /*3320*/  MOV R230, 0x7f800000 ;  /* 0x7f80000000e67802 */ /* 0x000fe20000000f00 */
[----:B------:R-:W-:Y:S01]  /*3330*/  IMAD.MOV.U32 R231, RZ, RZ, 0x7f800000 ;  /* 0x7f800000ffe77424 */ /* 0x000fe200078e00ff */
[----:B------:R-:W-:Y:S01]  /*3340*/  MOV R228, 0x7f800000 ;  /* 0x7f80000000e47802 */ /* 0x000fe20000000f00 */
[----:B------:R-:W-:-:S02]  /*3350*/  IMAD.MOV.U32 R229, RZ, RZ, 0x7f800000 ;  /* 0x7f800000ffe57424 */ /* 0x000fc400078e00ff */
[----:B------:R-:W-:-:S04]  /*3360*/  IMAD.WIDE R10, R192, R11, UR10 ;  /* 0x0000000ac00a7e25 */ /* 0x000fc8000f8e020b */
[----:B------:R-:W-:Y:S01]  /*3370*/  @!P3 IMAD.WIDE R8, R6, R9, UR10 ;  /* 0x0000000a0608be25 */ /* 0x000fe2000f8e0209 */
[----:B------:R1:W5:Y:S04]  /*3380*/  @!P6 LDG.E R230, [R10.64] ;  /* 0x000000080ae6e981 */ /* 0x000368000c1e1900 */
[----:B------:R1:W5:Y:S04]  /*3390*/  @!P5 LDG.E R231, [R10.64+0x20] ;  /* 0x000020080ae7d981 */ /* 0x000368000c1e1900 */
[----:B------:R1:W5:Y:S04]  /*33a0*/  @!P4 LDG.E R228, [R10.64+0x100] ;  /* 0x000100080ae4c981 */ /* 0x000368000c1e1900 */
[----:B------:R1:W5:Y:S01]  /*33b0*/  @!P3 LDG.E R229, [R8.64] ;  /* 0x0000000808e5b981 */ /* 0x000362000c1e1900 */
[----:B------:R-:W-:-:S02]  /*33c0*/  IADD3 R6, R191, 0x1000, RZ ;  /* 0x00001000bf067810 */ /* 0x000fc40007ffe0ff */
[----:B---3--:R-:W-:Y:S02]  /*33d0*/  IADD3 R7, R190, 0x1000, RZ ;  /* 0x00001000be077810 */ /* 0x008fe40007ffe0ff */
[----:B------:R-:W-:Y:S01]  /*33e0*/  SHF.R.S32.HI R227, RZ, 0x1f, R226 ;  /* 0x0000001fffe37819 */ /* 0x000fe200000114e2 */
[----:B------:R-:W-:Y:S01]  /*33f0*/  UIADD3 UR7, UR7, UR12, URZ ;  /* 0x0000000c07077290 */ /* 0x000fe2000fffe03f */
[----:B------:R-:W-:Y:S02]  /*3400*/  SEL R183, R6, R191, !P0 ;  /* 0x000000bf06b77207 */ /* 0x000fe40004000000 */
[----:B------:R-:W-:Y:S01]  /*3410*/  SEL R182, R7, R190, !P0 ;  /* 0x000000be07b67207 */ /* 0x000fe20004000000 */
[----:B------:R-:W-:Y:S01]  /*3420*/  UIADD3 UR7, -UR5, 0x80, UR7 ;  /* 0x0000008005077890 */ /* 0x000fe2000fffe107 */
        /* <DEDUP_REMOVED lines=17> */
[----:B------:R-:W-:Y:S01]  /*3540*/  SHF.L.U32 R182, R182, 0x1, RZ ;  /* 0x00000001b6b67819 */ /* 0x000fe200000006ff */
[----:B------:R-:W-:Y:S01]  /*3550*/  IMAD.MOV.U32 R225, RZ, RZ, 0x4 ;  /* 0x00000004ffe17424 */ /* 0x000fe200078e00ff */
[----:B------:R-:W-:-:S02]  /*3560*/  ULDC UR13, c[0x0][0x2e8] ;  /* 0x0000ba00000d7ab9 */ /* 0x000fc40000000800 */
[----:B------:R-:W-:Y:S02]  /*3570*/  UIADD3 UR50, UR7, -UR13, URZ ;  /* 0x8000000d07327290 */ /* 0x000fe4000fffe03f */
[----:B------:R-:W-:Y:S01]  /*3580*/  ULDC UR26, c[0x0][0x2e4] ;  /* 0x0000b900001a7ab9 */ /* 0x000fe20000000800 */
[----:B--2---:R-:W2:Y:S08]  /*3590*/  R2UR UR16, R4 ;  /* 0x00000000041073c2 */ /* 0x004eb000000e0000 */
[----:B------:R-:W3:Y:S01]  /*35a0*/  R2UR UR31, R5 ;  /* 0x00000000051f73c2 */ /* 0x000ee200000e0000 */
[----:B----4-:R-:W-:-:S04]  /*35b0*/  IADD3 R226, P2, P1, R12, UR21, R226 ;  /* 0x000000150ce27c10 */ /* 0x010fc8000f95e0e2 */
[----:B------:R-:W-:-:S04]  /*35c0*/  IADD3.X R227, R13, UR15, R227, P2, P1 ;  /* 0x0000000f0de37c10 */ /* 0x000fc800097e24e3 */
[----:B--2---:R-:W-:Y:S01]  /*35d0*/  LOP3.LUT R227, R227, UR16, RZ, 0x3c, !PT ;  /* 0x00000010e3e37c12 */ /* 0x004fe2000f8e3cff */
[----:B------:R-:W-:Y:S02]  /*35e0*/  UIADD3 UR25, UR16, -0x61c88647, URZ ;  /* 0x9e3779b910197890 */ /* 0x000fe4000fffe03f */
[----:B------:R-:W-:Y:S02]  /*35f0*/  UIADD3 UR24, UR16, 0x3c6ef372, URZ ;  /* 0x3c6ef37210187890 */ /* 0x000fe4000fffe03f */
[----:B------:R-:W-:Y:S02]  /*3600*/  UIADD3 UR22, UR16, -0x255992d5, URZ ;  /* 0xdaa66d2b10167890 */ /* 0x000fe4000fffe03f */
[----:B------:R-:W-:Y:S02]  /*3610*/  UIADD3 UR20, UR16, 0x78dde6e4, URZ ;  /* 0x78dde6e410147890 */ /* 0x000fe4000fffe03f */
[----:B------:R-:W-:Y:S02]  /*3620*/  UIADD3 UR18, UR16, 0x1715609d, URZ ;  /* 0x1715609d10127890 */ /* 0x000fe4000fffe03f */
[----:B------:R-:W-:-:S02]  /*3630*/  UIADD3 UR16, UR16, -0x4ab325aa, URZ ;  /* 0xb54cda5610107890 */ /* 0x000fc4000fffe03f */
[----:B---3--:R-:W-:Y:S02]  /*3640*/  UIADD3 UR51, UR31, -0x4498517b, URZ ;  /* 0xbb67ae851f337890 */ /* 0x008fe4000fffe03f */
[----:B------:R-:W-:Y:S02]  /*3650*/  UIADD3 UR23, UR31, 0x76cf5d0a, URZ ;  /* 0x76cf5d0a1f177890 */ /* 0x000fe4000fffe03f */
[----:B------:R-:W-:Y:S02]  /*3660*/  UIADD3 UR21, UR31, 0x32370b8f, URZ ;  /* 0x32370b8f1f157890 */ /* 0x000fe4000fffe03f */
[----:B------:R-:W-:Y:S02]  /*3670*/  UIADD3 UR19, UR31, -0x126145ec, URZ ;  /* 0xed9eba141f137890 */ /* 0x000fe4000fffe03f */
[----:B------:R-:W-:Y:S02]  /*3680*/  UIADD3 UR17, UR31, -0x56f99767, URZ ;  /* 0xa90668991f117890 */ /* 0x000fe4000fffe03f */
[----:B-1----:R-:W-:-:S02]  /*3690*/  UIADD3 UR15, UR31, 0x646e171e, URZ ;  /* 0x646e171e1f0f7890 */ /* 0x002fc4000fffe03f */
.L_x_1178:
[----:B------:R-:W0:Y:S01]  /*36a0*/  LDGDEPBAR ;  /* 0x00000000000079af */ /* 0x000e220000000000 */
[----:B------:R-:W-:Y:S01]  /*36b0*/  IMAD.U32 R120, RZ, RZ, UR28 ;  /* 0x0000001cff787e24 */ /* 0x000fe2000f8e00ff */
[----:B------:R-:W-:Y:S01]  /*36c0*/  USHF.L.U32 UR7, UR6, 0x7, URZ ;  /* 0x0000000706077899 */ /* 0x000fe2000800063f */
[----:B------:R-:W-:Y:S01]  /*36d0*/  IMAD.U32 R121, RZ, RZ, UR27 ;  /* 0x0000001bff797e24 */ /* 0x000fe2000f8e00ff */
[----:B------:R-:W-:Y:S01]  /*36e0*/  ULDC UR13, c[0x0][0x2e4] ;  /* 0x0000b900000d7ab9 */ /* 0x000fe20000000800 */
[----:B------:R-:W-:Y:S01]  /*36f0*/  IMAD.IADD R116, R188, 0x1, R183 ;  /* 0x00000001bc747824 */ /* 0x000fe200078e02b7 */
[C---:B------:R-:W-:Y:S01]  /*3700*/  LEA R118, P0, R192.reuse, R120, 0x2 ;  /* 0x00000078c0767211 */ /* 0x040fe200078010ff */
[----:B------:R-:W-:Y:S03]  /*3710*/  UISETP.GE.AND UP0, UPT, UR7, UR50, UPT ;  /* 0x000000320700728c */ /* 0x000fe6000bf06270 */
[----:B------:R-:W-:Y:S03]  /*3720*/  LEA.HI.X.SX32 R119, R192, R121, 0x2, P0 ;  /* 0x00000079c0777211 */ /* 0x000fe600000f16ff */
        /* <DEDUP_REMOVED lines=10> */
[----:B------:R-:W4:Y:S01]  /*37d0*/  LDSM.16.M88.4 R80, [R189+0x6400] ;  /* 0x00640000bd50783b */ /* 0x000f220000000200 */
[-C--:B-1----:R-:W-:Y:S05]  /*37e0*/  HMMA.16816.F32.BF16 R4, R68, R72.reuse, RZ ;  /* 0x000000484404723c */ /* 0x082fea00000418ff */
[----:B------:R-:W1:Y:S03]  /*37f0*/  LDSM.16.M88.4 R84, [R189+0x6800] ;  /* 0x00680000bd54783b */ /* 0x000e660000000200 */
[C---:B--2---:R-:W-:Y:S03]  /*3800*/  HMMA.16816.F32.BF16 R8, R76.reuse, R72, RZ ;  /* 0x000000484c08723c */ /* 0x044fe600000418ff */
[----:B------:R-:W2:Y:S06]  /*3810*/  LDSM.16.M88.4 R88, [R189+0x6c00] ;  /* 0x006c0000bd58783b */ /* 0x000eac0000000200 */
[----:B------:R-:W-:Y:S01]  /*3820*/  LDSM.16.M88.4 R92, [R116] ;  /* 0x00000000745c783b */ /* 0x000fe20000000200 */
[-C--:B------:R-:W-:Y:S05]  /*3830*/  HMMA.16816.F32.BF16 R12, R76, R74.reuse, RZ ;  /* 0x0000004a4c0c723c */ /* 0x080fea00000418ff */
[----:B------:R-:W1:Y:S03]  /*3840*/  LDSM.16.M88.4 R96, [R181+0x6000] ;  /* 0x00600000b560783b */ /* 0x000e660000000200 */
[C---:B------:R-:W-:Y:S03]  /*3850*/  HMMA.16816.F32.BF16 R16, R68.reuse, R74, RZ ;  /* 0x0000004a4410723c */ /* 0x040fe600000418ff */
[----:B------:R-:W1:Y:S06]  /*3860*/  LDSM.16.M88.4 R100, [R116+0x1000] ;  /* 0x001000007464783b */ /* 0x000e6c0000000200 */
[----:B------:R-:W2:Y:S01]  /*3870*/  LDSM.16.M88.4 R104, [R181+0x6400] ;  /* 0x00640000b568783b */ /* 0x000ea20000000200 */
[-C--:B----4-:R-:W-:Y:S05]  /*3880*/  HMMA.16816.F32.BF16 R20, R68, R80.reuse, RZ ;  /* 0x000000504414723c */ /* 0x090fea00000418ff */
[----:B------:R-:W4:Y:S03]  /*3890*/  LDSM.16.M88.4 R108, [R181+0x6800] ;  /* 0x00680000b56c783b */ /* 0x000f260000000200 */
[C---:B------:R-:W-:Y:S03]  /*38a0*/  HMMA.16816.F32.BF16 R24, R76.reuse, R80, RZ ;  /* 0x000000504c18723c */ /* 0x040fe600000418ff */
[----:B------:R-:W2:Y:S05]  /*38b0*/  LDSM.16.M88.4 R112, [R181+0x6c00] ;  /* 0x006c0000b570783b */ /* 0x000eaa0000000200 */
[-C--:B------:R-:W-:Y:S08]  /*38c0*/  HMMA.16816.F32.BF16 R28, R76, R82.reuse, RZ ;  /* 0x000000524c1c723c */ /* 0x080ff000000418ff */
[C---:B------:R-:W-:Y:S08]  /*38d0*/  HMMA.16816.F32.BF16 R32, R68.reuse, R82, RZ ;  /* 0x000000524420723c */ /* 0x040ff000000418ff */
[-C--:B-1----:R-:W-:Y:S08]  /*38e0*/  HMMA.16816.F32.BF16 R36, R68, R84.reuse, RZ ;  /* 0x000000544424723c */ /* 0x082ff000000418ff */
[C---:B------:R-:W-:Y:S08]  /*38f0*/  HMMA.16816.F32.BF16 R40, R76.reuse, R84, RZ ;  /* 0x000000544c28723c */ /* 0x040ff000000418ff */
[-C--:B------:R-:W-:Y:S08]  /*3900*/  HMMA.16816.F32.BF16 R44, R76, R86.reuse, RZ ;  /* 0x000000564c2c723c */ /* 0x080ff000000418ff */
[C---:B------:R-:W-:Y:S08]  /*3910*/  HMMA.16816.F32.BF16 R48, R68.reuse, R86, RZ ;  /* 0x000000564430723c */ /* 0x040ff000000418ff */
[-C--:B--2---:R-:W-:Y:S08]  /*3920*/  HMMA.16816.F32.BF16 R52, R68, R88.reuse, RZ ;  /* 0x000000584434723c */ /* 0x084ff000000418ff */
        /* <DEDUP_REMOVED lines=11> */
[-C--:B----4-:R-:W-:Y:S08]  /*39e0*/  HMMA.16816.F32.BF16 R36, R92, R108.reuse, R36 ;  /* 0x0000006c5c24723c */ /* 0x090ff00000041824 */
        /* <DEDUP_REMOVED lines=8> */
[----:B---3--:R-:W-:Y:S04]  /*3a70*/  USHF.L.U32 UR13, UR14, 0x7, URZ ;  /* 0x000000070e0d7899 */ /* 0x008fe8000800063f */
        /* <DEDUP_REMOVED lines=11> */
.L_x_1174:
[----:B---3--:R-:W-:Y:S01]  /*3b30*/  IADD3 R89, R192, UR7, RZ ;  /* 0x00000007c0597c10 */ /* 0x008fe2000fffe0ff */
        /* <DEDUP_REMOVED lines=236> */
.L_x_1175:
        /* <DEDUP_REMOVED lines=12> */
[----:B------:R-:W-:Y:S02]  /*4ac0*/  FFMA.FTZ R92, R17, c[0x0][0x23c], -R69 ;  /* 0x00008f00115c7a23 */ /* 0x000fe40000010845 */
[----:B------:R-:W-:Y:S01]  /*4ad0*/  FSEL R70, R70, RZ, P0 ;  /* 0x000000ff46467208 */ /* 0x000fe20000000000 */
[--C-:B------:R-:W-:Y:S01]  /*4ae0*/  FFMA.FTZ R247, R35, c[0x0][0x23c], -R71.reuse ;  /* 0x00008f0023f77a23 */ /* 0x100fe20000010847 */
[----:B------:R-:W-:Y:S01]  /*4af0*/  FSETP.NEU.FTZ.AND P0, PT, R229, -INF , PT ;  /* 0xff800000e500780b */ /* 0x000fe20003f1d000 */
[--C-:B------:R-:W-:Y:S02]  /*4b00*/  FFMA.FTZ R78, R67, c[0x0][0x23c], -R71.reuse ;  /* 0x00008f00434e7a23 */ /* 0x100fe40000010847 */
[----:B------:R-:W-:Y:S02]  /*4b10*/  FFMA.FTZ R74, R18, c[0x0][0x23c], -R71 ;  /* 0x00008f00124a7a23 */ /* 0x000fe40000010847 */
[----:B------:R2:W-:Y:S01]  /*4b20*/  MUFU.EX2 R35, R77 ;  /* 0x0000004d00237308 */ /* 0x0005e20000000800 */
[----:B------:R-:W-:Y:S02]  /*4b30*/  FFMA.FTZ R76, R4, c[0x0][0x23c], -R69 ;  /* 0x00008f00044c7a23 */ /* 0x000fe40000010845 */
[--C-:B------:R-:W-:Y:S02]  /*4b40*/  FFMA.FTZ R91, R6, c[0x0][0x23c], -R71.reuse ;  /* 0x00008f00065b7a23 */ /* 0x100fe40000010847 */
[--C-:B------:R-:W-:Y:S02]  /*4b50*/  FFMA.FTZ R73, R12, c[0x0][0x23c], -R70.reuse ;  /* 0x00008f000c497a23 */ /* 0x100fe40000010846 */
[--C-:B------:R-:W-:Y:S02]  /*4b60*/  FFMA.FTZ R72, R19, c[0x0][0x23c], -R71.reuse ;  /* 0x00008f0013487a23 */ /* 0x100fe40000010847 */
[----:B------:R-:W-:Y:S01]  /*4b70*/  FFMA.FTZ R75, R7, c[0x0][0x23c], -R71 ;  /* 0x00008f00074b7a23 */ /* 0x000fe20000010847 */
[----:B------:R3:W-:Y:S01]  /*4b80*/  MUFU.EX2 R4, R74 ;  /* 0x0000004a00047308 */ /* 0x0007e20000000800 */
[--C-:B------:R-:W-:Y:S02]  /*4b90*/  FFMA.FTZ R83, R45, c[0x0][0x23c], -R70.reuse ;  /* 0x00008f002d537a23 */ /* 0x100fe40000010846 */
[--C-:B------:R-:W-:Y:S02]  /*4ba0*/  FFMA.FTZ R82, R9, c[0x0][0x23c], -R70.reuse ;  /* 0x00008f0009527a23 */ /* 0x100fe40000010846 */
[----:B-1----:R-:W-:Y:S02]  /*4bb0*/  FMUL.FTZ R68, R229, 1.4426950216293334961 ;  /* 0x3fb8aa3be5447820 */ /* 0x002fe40000410000 */
[--C-:B------:R-:W-:Y:S02]  /*4bc0*/  FFMA.FTZ R81, R41, c[0x0][0x23c], -R70.reuse ;  /* 0x00008f0029517a23 */ /* 0x100fe40000010846 */
[--C-:B------:R-:W-:Y:S01]  /*4bd0*/  FFMA.FTZ R80, R56, c[0x0][0x23c], -R70.reuse ;  /* 0x00008f0038507a23 */ /* 0x100fe20000010846 */
[----:B------:R-:W-:Y:S01]  /*4be0*/  FSEL R68, R68, RZ, P0 ;  /* 0x000000ff44447208 */ /* 0x000fe20000000000 */
[----:B------:R1:W-:Y:S01]  /*4bf0*/  MUFU.EX2 R6, R78 ;  /* 0x0000004e00067308 */ /* 0x0003e20000000800 */
[--C-:B------:R-:W-:Y:S02]  /*4c00*/  FFMA.FTZ R246, R32, c[0x0][0x23c], -R69.reuse ;  /* 0x00008f0020f67a23 */ /* 0x100fe40000010845 */
[----:B------:R-:W-:Y:S02]  /*4c10*/  FFMA.FTZ R90, R40, c[0x0][0x23c], -R70 ;  /* 0x00008f00285a7a23 */ /* 0x000fe40000010846 */
[--C-:B------:R-:W-:Y:S02]  /*4c20*/  FFMA.FTZ R95, R46, c[0x0][0x23c], -R68.reuse ;  /* 0x00008f002e5f7a23 */ /* 0x100fe40000010844 */
[--C-:B------:R-:W-:Y:S02]  /*4c30*/  FFMA.FTZ R46, R11, c[0x0][0x23c], -R68.reuse ;  /* 0x00008f000b2e7a23 */ /* 0x100fe40000010844 */
[----:B------:R-:W-:Y:S01]  /*4c40*/  IMAD.U32 R11, RZ, RZ, UR6 ;  /* 0x00000006ff0b7e24 */ /* 0x000fe2000f8e00ff */
[----:B------:R4:W-:Y:S01]  /*4c50*/  MUFU.EX2 R12, R73 ;  /* 0x00000049000c7308 */ /* 0x0009e20000000800 */
[----:B------:R-:W-:Y:S02]  /*4c60*/  FFMA.FTZ R98, R14, c[0x0][0x23c], -R68 ;  /* 0x00008f000e627a23 */ /* 0x000fe40000010844 */
[----:B------:R-:W-:Y:S02]  /*4c70*/  IMAD.U32 R14, RZ, RZ, UR14 ;  /* 0x0000000eff0e7e24 */ /* 0x000fe4000f8e00ff */
[--C-:B------:R-:W-:Y:S02]  /*4c80*/  FFMA.FTZ R86, R25, c[0x0][0x23c], -R70.reuse ;  /* 0x00008f0019567a23 */ /* 0x100fe40000010846 */
[--C-:B--2---:R-:W-:Y:S02]  /*4c90*/  FFMA.FTZ R77, R36, c[0x0][0x23c], -R69.reuse ;  /* 0x00008f00244d7a23 */ /* 0x104fe40000010845 */
[--C-:B------:R-:W-:Y:S01]  /*4ca0*/  FFMA.FTZ R250, R28, c[0x0][0x23c], -R70.reuse ;  /* 0x00008f001cfa7a23 */ /* 0x100fe20000010846 */
[----:B------:R2:W2:Y:S01]  /*4cb0*/  MUFU.EX2 R19, R72 ;  /* 0x0000004800137308 */ /* 0x0004a20000000800 */
[--C-:B---3--:R-:W-:Y:S02]  /*4cc0*/  FFMA.FTZ R74, R24, c[0x0][0x23c], -R70.reuse ;  /* 0x00008f00184a7a23 */ /* 0x108fe40000010846 */
[--C-:B------:R-:W-:Y:S02]  /*4cd0*/  FFMA.FTZ R248, R44, c[0x0][0x23c], -R70.reuse ;  /* 0x00008f002cf87a23 */ /* 0x100fe40000010846 */
[--C-:B------:R-:W-:Y:S02]  /*4ce0*/  FFMA.FTZ R96, R29, c[0x0][0x23c], -R70.reuse ;  /* 0x00008f001d607a23 */ /* 0x100fe40000010846 */
[--C-:B------:R-:W-:Y:S02]  /*4cf0*/  FFMA.FTZ R99, R60, c[0x0][0x23c], -R70.reuse ;  /* 0x00008f003c637a23 */ /* 0x100fe40000010846 */
[--C-:B------:R-:W-:Y:S01]  /*4d00*/  FFMA.FTZ R93, R8, c[0x0][0x23c], -R70.reuse ;  /* 0x00008f00085d7a23 */ /* 0x100fe20000010846 */
[----:B------:R-:W-:Y:S01]  /*4d10*/  MUFU.EX2 R17, R83 ;  /* 0x0000005300117308 */ /* 0x000fe20000000800 */
[--C-:B------:R-:W-:Y:S02]  /*4d20*/  FFMA.FTZ R87, R13, c[0x0][0x23c], -R70.reuse ;  /* 0x00008f000d577a23 */ /* 0x100fe40000010846 */
[--C-:B-1----:R-:W-:Y:S02]  /*4d30*/  FFMA.FTZ R78, R57, c[0x0][0x23c], -R70.reuse ;  /* 0x00008f00394e7a23 */ /* 0x102fe40000010846 */
[----:B------:R-:W-:Y:S02]  /*4d40*/  FFMA.FTZ R70, R61, c[0x0][0x23c], -R70 ;  /* 0x00008f003d467a23 */ /* 0x000fe40000010846 */
[--C-:B------:R-:W-:Y:S02]  /*4d50*/  FFMA.FTZ R94, R10, c[0x0][0x23c], -R68.reuse ;  /* 0x00008f000a5e7a23 */ /* 0x100fe40000010844 */
[--C-:B------:R-:W-:Y:S01]  /*4d60*/  FFMA.FTZ R10, R43, c[0x0][0x23c], -R68.reuse ;  /* 0x00008f002b0a7a23 */ /* 0x100fe20000010844 */
[----:B------:R-:W-:Y:S01]  /*4d70*/  MUFU.EX2 R67, R82 ;  /* 0x0000005200437308 */ /* 0x000fe20000000800 */
[--C-:B------:R-:W-:Y:S02]  /*4d80*/  FFMA.FTZ R61, R42, c[0x0][0x23c], -R68.reuse ;  /* 0x00008f002a3d7a23 */ /* 0x100fe40000010844 */
[--C-:B------:R-:W-:Y:S02]  /*4d90*/  FFMA.FTZ R252, R31, c[0x0][0x23c], -R68.reuse ;  /* 0x00008f001ffc7a23 */ /* 0x100fe40000010844 */
[--C-:B----4-:R-:W-:Y:S02]  /*4da0*/  FFMA.FTZ R73, R27, c[0x0][0x23c], -R68.reuse ;  /* 0x00008f001b497a23 */ /* 0x110fe40000010844 */
[--C-:B--2---:R-:W-:Y:S02]  /*4db0*/  FFMA.FTZ R72, R15, c[0x0][0x23c], -R68.reuse ;  /* 0x00008f000f487a23 */ /* 0x104fe40000010844 */
[--C-:B------:R-:W-:Y:S01]  /*4dc0*/  FFMA.FTZ R249, R47, c[0x0][0x23c], -R68.reuse ;  /* 0x00008f002ff97a23 */ /* 0x100fe20000010844 */
[----:B------:R-:W-:Y:S01]  /*4dd0*/  MUFU.EX2 R25, R81 ;  /* 0x0000005100197308 */ /* 0x000fe20000000800 */
[--C-:B------:R-:W-:Y:S02]  /*4de0*/  FFMA.FTZ R243, R48, c[0x0][0x23c], -R69.reuse ;  /* 0x00008f0030f37a23 */ /* 0x100fe40000010845 */
[--C-:B------:R-:W-:Y:S02]  /*4df0*/  FFMA.FTZ R97, R26, c[0x0][0x23c], -R68.reuse ;  /* 0x00008f001a617a23 */ /* 0x100fe40000010844 */
[----:B------:R-:W-:Y:S02]  /*4e00*/  FFMA.FTZ R89, R33, c[0x0][0x23c], -R69 ;  /* 0x00008f0021597a23 */ /* 0x000fe40000010845 */
[--C-:B------:R-:W-:Y:S02]  /*4e10*/  FFMA.FTZ R26, R59, c[0x0][0x23c], -R68.reuse ;  /* 0x00008f003b1a7a23 */ /* 0x100fe40000010844 */
[--C-:B------:R-:W-:Y:S01]  /*4e20*/  FFMA.FTZ R59, R58, c[0x0][0x23c], -R68.reuse ;  /* 0x00008f003a3b7a23 */ /* 0x100fe20000010844 */
[----:B------:R1:W-:Y:S01]  /*4e30*/  MUFU.EX2 R32, R75 ;  /* 0x0000004b00207308 */ /* 0x0003e20000000800 */
[--C-:B------:R-:W-:Y:S02]  /*4e40*/  FFMA.FTZ R79, R38, c[0x0][0x23c], -R71.reuse ;  /* 0x00008f00264f7a23 */ /* 0x100fe40000010847 */
[--C-:B------:R-:W-:Y:S02]  /*4e50*/  FFMA.FTZ R245, R50, c[0x0][0x23c], -R71.reuse ;  /* 0x00008f0032f57a23 */ /* 0x100fe40000010847 */
[----:B------:R-:W-:Y:S02]  /*4e60*/  FFMA.FTZ R88, R22, c[0x0][0x23c], -R71 ;  /* 0x00008f0016587a23 */ /* 0x000fe40000010847 */
[--C-:B------:R-:W-:Y:S02]  /*4e70*/  FFMA.FTZ R85, R52, c[0x0][0x23c], -R69.reuse ;  /* 0x00008f0034557a23 */ /* 0x100fe40000010845 */
[--C-:B------:R-:W-:Y:S01]  /*4e80*/  FFMA.FTZ R251, R64, c[0x0][0x23c], -R69.reuse ;  /* 0x00008f0040fb7a23 */ /* 0x100fe20000010845 */
[----:B------:R-:W-:Y:S01]  /*4e90*/  MUFU.EX2 R50, R90 ;  /* 0x0000005a00327308 */ /* 0x000fe20000000800 */
[----:B------:R-:W-:Y:S02]  /*4ea0*/  FFMA.FTZ R84, R49, c[0x0][0x23c], -R69 ;  /* 0x00008f0031547a23 */ /* 0x000fe40000010845 */
[----:B------:R-:W-:Y:S02]  /*4eb0*/  IMAD R14, R14, 0x2, R193 ;  /* 0x000000020e0e7824 */ /* 0x000fe400078e02c1 */
[----:B------:R-:W-:Y:S04]  /*4ec0*/  IMAD.WIDE.U32 R42, R226, -0x2daee0ad, RZ ;  /* 0xd2511f53e22a7825 */ /* 0x000fe800078e00ff */
[----:B------:R-:W-:Y:S01]  /*4ed0*/  IMAD.SHL.U32 R104, R14, 0x2, RZ ;  /* 0x000000020e687824 */ /* 0x000fe200078e00ff */
[----:B------:R2:W-:Y:S01]  /*4ee0*/  MUFU.EX2 R7, R77 ;  /* 0x0000004d00077308 */ /* 0x0005e20000000800 */
[----:B------:R-:W-:Y:S02]  /*4ef0*/  FFMA.FTZ R14, R63, c[0x0][0x23c], -R68 ;  /* 0x00008f003f0e7a23 */ /* 0x000fe40000010844 */
[--C-:B------:R-:W-:Y:S01]  /*4f00*/  FFMA.FTZ R244, R51, c[0x0][0x23c], -R71.reuse ;  /* 0x00008f0033f47a23 */ /* 0x100fe20000010847 */
[----:B------:R-:W-:Y:S01]  /*4f10*/  IADD3 R102, R104, 0x1, RZ ;  /* 0x0000000168667810 */ /* 0x000fe20007ffe0ff */
[----:B------:R-:W-:Y:S01]  /*4f20*/  IMAD R114, R11, 0x8, R194 ;  /* 0x000000080b727824 */ /* 0x000fe200078e02c2 */
[----:B------:R-:W-:Y:S01]  /*4f30*/  LOP3.LUT R104, R43, UR31, R104, 0x96, !PT ;  /* 0x0000001f2b687c12 */ /* 0x000fe2000f8e9668 */
[----:B-1----:R-:W-:Y:S01]  /*4f40*/  FFMA.FTZ R75, R23, c[0x0][0x23c], -R71 ;  /* 0x00008f00174b7a23 */ /* 0x002fe20000010847 */
[----:B------:R-:W-:Y:S02]  /*4f50*/  LOP3.LUT R102, R43, UR31, R102, 0x96, !PT ;  /* 0x0000001f2b667c12 */ /* 0x000fe4000f8e9666 */
[C---:B------:R-:W-:Y:S01]  /*4f60*/  IADD3 R112, R114.reuse, 0x4, RZ ;  /* 0x0000000472707810 */ /* 0x040fe20007ffe0ff */
[----:B------:R-:W-:Y:S01]  /*4f70*/  IMAD.WIDE.U32 R114, R114, -0x326172a9, RZ ;  /* 0xcd9e8d5772727825 */ /* 0x000fe200078e00ff */
[----:B------:R-:W-:Y:S01]  /*4f80*/  LOP3.LUT R11, R42, UR51, RZ, 0x3c, !PT ;  /* 0x000000332a0b7c12 */ /* 0x000fe2000f8e3cff */
[----:B------:R1:W-:Y:S02]  /*4f90*/  MUFU.EX2 R45, R92 ;  /* 0x0000005c002d7308 */ /* 0x0003e40000000800 */
[----:B------:R-:W-:Y:S01]  /*4fa0*/  IMAD.WIDE.U32 R112, R112, -0x326172a9, RZ ;  /* 0xcd9e8d5770707825 */ /* 0x000fe200078e00ff */
[-C--:B------:R-:W-:Y:S03]  /*4fb0*/  LOP3.LUT R110, R115, R227.reuse, RZ, 0x3c, !PT ;  /* 0x000000e3736e7212 */ /* 0x080fe600078e3cff */
[----:B------:R-:W-:Y:S01]  /*4fc0*/  IMAD.WIDE.U32 R104, R104, -0x326172a9, RZ ;  /* 0xcd9e8d5768687825 */ /* 0x000fe200078e00ff */
[----:B------:R-:W-:Y:S03]  /*4fd0*/  LOP3.LUT R42, R113, R227, RZ, 0x3c, !PT ;  /* 0x000000e3712a7212 */ /* 0x000fe600078e3cff */
[----:B------:R3:W-:Y:S01]  /*4fe0*/  MUFU.EX2 R31, R74 ;  /* 0x0000004a001f7308 */ /* 0x0007e20000000800 */
[----:B------:R-:W-:Y:S01]  /*4ff0*/  LOP3.LUT R106, R105, UR25, R114, 0x96, !PT ;  /* 0x00000019696a7c12 */ /* 0x000fe2000f8e9672 */
[----:B--2---:R-:W-:Y:S02]  /*5000*/  FFMA.FTZ R77, R5, c[0x0][0x23c], -R69 ;  /* 0x00008f00054d7a23 */ /* 0x004fe40000010845 */
[----:B------:R-:W-:Y:S04]  /*5010*/  IMAD.WIDE.U32 R42, R42, -0x2daee0ad, RZ ;  /* 0xd2511f532a2a7825 */ /* 0x000fe800078e00ff */
[----:B------:R-:W-:Y:S01]  /*5020*/  IMAD.WIDE.U32 R110, R110, -0x2daee0ad, RZ ;  /* 0xd2511f536e6e7825 */ /* 0x000fe200078e00ff */
[C---:B------:R-:W-:Y:S01]  /*5030*/  LOP3.LUT R116, R11.reuse, R43, RZ, 0x3c, !PT ;  /* 0x0000002b0b747212 */ /* 0x040fe200078e3cff */
[----:B------:R-:W-:Y:S02]  /*5040*/  MUFU.EX2 R8, R77 ;  /* 0x0000004d00087308 */ /* 0x000fe40000000800 */
[----:B------:R-:W-:Y:S01]  /*5050*/  IMAD.WIDE.U32 R102, R102, -0x326172a9, RZ ;  /* 0xcd9e8d5766667825 */ /* 0x000fe200078e00ff */
[----:B------:R-:W-:Y:S02]  /*5060*/  LOP3.LUT R120, R11, R111, RZ, 0x3c, !PT ;  /* 0x0000006f0b787212 */ /* 0x000fe400078e3cff */
[----:B------:R-:W-:Y:S01]  /*5070*/  LOP3.LUT R11, R105, UR25, R112, 0x96, !PT ;  /* 0x00000019690b7c12 */ /* 0x000fe2000f8e9670 */
[----:B------:R-:W-:Y:S01]  /*5080*/  IMAD.WIDE.U32 R116, R116, -0x326172a9, RZ ;  /* 0xcd9e8d5774747825 */ /* 0x000fe200078e00ff */
[C---:B------:R-:W-:Y:S02]  /*5090*/  LOP3.LUT R114, R103.reuse, UR25, R114, 0x96, !PT ;  /* 0x0000001967727c12 */ /* 0x040fe4000f8e9672 */
[----:B------:R-:W-:Y:S01]  /*50a0*/  LOP3.LUT R112, R103, UR25, R112, 0x96, !PT ;  /* 0x0000001967707c12 */ /* 0x000fe2000f8e9670 */
[----:B------:R-:W-:Y:S01]  /*50b0*/  MUFU.EX2 R27, R73 ;  /* 0x00000049001b7308 */ /* 0x000fe20000000800 */
[----:B------:R-:W-:Y:S04]  /*50c0*/  IMAD.WIDE.U32 R120, R120, -0x326172a9, RZ ;  /* 0xcd9e8d5778787825 */ /* 0x000fe800078e00ff */
[----:B------:R-:W-:Y:S01]  /*50d0*/  IMAD.WIDE.U32 R114, R114, -0x2daee0ad, RZ ;  /* 0xd2511f5372727825 */ /* 0x000fe200078e00ff */
[--C-:B------:R-:W-:Y:S02]  /*50e0*/  LOP3.LUT R118, R121, UR24, R104.reuse, 0x96, !PT ;  /* 0x0000001879767c12 */ /* 0x100fe4000f8e9668 */
[----:B------:R-:W-:Y:S01]  /*50f0*/  LOP3.LUT R104, R117, UR24, R104, 0x96, !PT ;  /* 0x0000001875687c12 */ /* 0x000fe2000f8e9668 */
[----:B------:R-:W-:Y:S01]  /*5100*/  IMAD.WIDE.U32 R112, R112, -0x2daee0ad, RZ ;  /* 0xd2511f5370707825 */ /* 0x000fe200078e00ff */
[----:B-1----:R-:W-:Y:S01]  /*5110*/  LOP3.LUT R92, R115, UR23, R110, 0x96, !PT ;  /* 0x00000017735c7c12 */ /* 0x002fe2000f8e966e */
[----:B------:R-:W-:Y:S01]  /*5120*/  MUFU.EX2 R47, R98 ;  /* 0x00000062002f7308 */ /* 0x000fe20000000800 */
[--C-:B------:R-:W-:Y:S01]  /*5130*/  LOP3.LUT R100, R121, UR24, R102.reuse, 0x96, !PT ;  /* 0x0000001879647c12 */ /* 0x100fe2000f8e9666 */
        /* <DEDUP_REMOVED lines=9> */
[----:B------:R2:W-:Y:S01]  /*51d0*/  MUFU.EX2 R48, R76 ;  /* 0x0000004c00307308 */ /* 0x0005e20000000800 */
[----:B------:R-:W-:Y:S01]  /*51e0*/  LOP3.LUT R106, R119, UR21, R106, 0x96, !PT ;  /* 0x00000015776a7c12 */ /* 0x000fe2000f8e966a */
[--C-:B---3--:R-:W-:Y:S02]  /*51f0*/  FFMA.FTZ R74, R55, c[0x0][0x23c], -R71.reuse ;  /* 0x00008f00374a7a23 */ /* 0x108fe40000010847 */
[----:B------:R-:W-:Y:S04]  /*5200*/  IMAD.WIDE.U32 R122, R122, -0x326172a9, RZ ;  /* 0xcd9e8d577a7a7825 */ /* 0x000fe800078e00ff */
[----:B------:R-:W-:Y:S02]  /*5210*/  IMAD.WIDE.U32 R114, R114, -0x326172a9, RZ ;  /* 0xcd9e8d5772727825 */ /* 0x000fe400078e00ff */
[----:B------:R3:W-:Y:S02]  /*5220*/  MUFU.EX2 R51, R75 ;  /* 0x0000004b00337308 */ /* 0x0007e40000000800 */
[----:B------:R-:W-:Y:S04]  /*5230*/  IMAD.WIDE.U32 R106, R106, -0x326172a9, RZ ;  /* 0xcd9e8d576a6a7825 */ /* 0x000fe800078e00ff */
[--C-:B-1----:R-:W-:Y:S02]  /*5240*/  FFMA.FTZ R72, R30, c[0x0][0x23c], -R68.reuse ;  /* 0x00008f001e487a23 */ /* 0x102fe40000010844 */
[----:B------:R-:W-:Y:S01]  /*5250*/  FFMA.FTZ R68, R62, c[0x0][0x23c], -R68 ;  /* 0x00008f003e447a23 */ /* 0x000fe20000010844 */
[----:B------:R-:W-:Y:S01]  /*5260*/  LOP3.LUT R62, R113, UR23, R42, 0x96, !PT ;  /* 0x00000017713e7c12 */ /* 0x000fe2000f8e962a */
[----:B------:R1:W-:Y:S01]  /*5270*/  MUFU.EX2 R5, R99 ;  /* 0x0000006300057308 */ /* 0x0003e20000000800 */
[----:B------:R-:W-:Y:S01]  /*5280*/  LOP3.LUT R42, R123, UR22, R116, 0x96, !PT ;  /* 0x000000167b2a7c12 */ /* 0x000fe2000f8e9674 */
[--C-:B------:R-:W-:Y:S02]  /*5290*/  FFMA.FTZ R73, R66, c[0x0][0x23c], -R71.reuse ;  /* 0x00008f0042497a23 */ /* 0x100fe40000010847 */
[----:B------:R-:W-:Y:S04]  /*52a0*/  IMAD.WIDE.U32 R108, R108, -0x326172a9, RZ ;  /* 0xcd9e8d576c6c7825 */ /* 0x000fe800078e00ff */
[--C-:B--2---:R-:W-:Y:S01]  /*52b0*/  FFMA.FTZ R76, R34, c[0x0][0x23c], -R71.reuse ;  /* 0x00008f00224c7a23 */ /* 0x104fe20000010847 */
[----:B------:R-:W-:Y:S01]  /*52c0*/  LOP3.LUT R98, R109, UR22, R120, 0x96, !PT ;  /* 0x000000166d627c12 */ /* 0x000fe2000f8e9678 */
[----:B------:R2:W-:Y:S01]  /*52d0*/  MUFU.EX2 R55, R93 ;  /* 0x0000005d00377308 */ /* 0x0005e20000000800 */
[----:B------:R-:W-:Y:S01]  /*52e0*/  LOP3.LUT R108, R107, UR20, R108, 0x96, !PT ;  /* 0x000000146b6c7c12 */ /* 0x000fe2000f8e966c */
[----:B------:R-:W-:Y:S04]  /*52f0*/  IMAD.WIDE.U32 R104, R104, -0x2daee0ad, RZ ;  /* 0xd2511f5368687825 */ /* 0x000fe800078e00ff */
[--C-:B---3--:R-:W-:Y:S01]  /*5300*/  FFMA.FTZ R75, R39, c[0x0][0x23c], -R71.reuse ;  /* 0x00008f00274b7a23 */ /* 0x108fe20000010847 */
[----:B------:R-:W-:Y:S01]  /*5310*/  LOP3.LUT R110, R105, UR21, R110, 0x96, !PT ;  /* 0x00000015696e7c12 */ /* 0x000fe2000f8e966e */
[----:B------:R-:W-:Y:S02]  /*5320*/  FFMA.FTZ R71, R54, c[0x0][0x23c], -R71 ;  /* 0x00008f0036477a23 */ /* 0x000fe40000010847 */
[----:B------:R3:W-:Y:S01]  /*5330*/  MUFU.EX2 R66, R97 ;  /* 0x0000006100427308 */ /* 0x0007e20000000800 */
[----:B------:R-:W-:Y:S04]  /*5340*/  IMAD.WIDE.U32 R42, R42, -0x2daee0ad, RZ ;  /* 0xd2511f532a2a7825 */ /* 0x000fe800078e00ff */
[----:B------:R-:W-:Y:S01]  /*5350*/  IMAD.WIDE.U32 R108, R108, -0x2daee0ad, RZ ;  /* 0xd2511f536c6c7825 */ /* 0x000fe200078e00ff */
[----:B------:R-:W-:Y:S03]  /*5360*/  LOP3.LUT R104, R43, UR19, R104, 0x96, !PT ;  /* 0x000000132b687c12 */ /* 0x000fe6000f8e9668 */
[----:B-1----:R-:W-:Y:S01]  /*5370*/  IMAD.WIDE.U32 R98, R98, -0x2daee0ad, RZ ;  /* 0xd2511f5362627825 */ /* 0x002fe200078e00ff */
[----:B------:R-:W-:Y:S03]  /*5380*/  MUFU.EX2 R33, R96 ;  /* 0x0000006000217308 */ /* 0x000fe60000000800 */
[----:B------:R-:W-:Y:S01]  /*5390*/  IMAD.WIDE.U32 R104, R104, -0x326172a9, RZ ;  /* 0xcd9e8d5768687825 */ /* 0x000fe200078e00ff */
[----:B------:R-:W-:Y:S02]  /*53a0*/  LOP3.LUT R118, R99, UR19, R118, 0x96, !PT ;  /* 0x0000001363767c12 */ /* 0x000fe4000f8e9676 */
[----:B------:R-:W-:Y:S01]  /*53b0*/  LOP3.LUT R98, R109, UR17, R98, 0x96, !PT ;  /* 0x000000116d627c12 */ /* 0x000fe2000f8e9662 */
[----:B------:R-:W-:Y:S03]  /*53c0*/  IMAD.WIDE.U32 R102, R102, -0x2daee0ad, RZ ;  /* 0xd2511f5366667825 */ /* 0x000fe600078e00ff */
[----:B------:R1:W-:Y:S01]  /*53d0*/  MUFU.EX2 R54, R79 ;  /* 0x0000004f00367308 */ /* 0x0003e20000000800 */
[----:B------:R-:W-:Y:S01]  /*53e0*/  IMAD.WIDE.U32 R118, R118, -0x326172a9, RZ ;  /* 0xcd9e8d5776767825 */ /* 0x000fe200078e00ff */
[----:B------:R-:W-:Y:S03]  /*53f0*/  LOP3.LUT R112, R103, UR21, R112, 0x96, !PT ;  /* 0x0000001567707c12 */ /* 0x000fe6000f8e9670 */
[----:B--2---:R-:W-:Y:S01]  /*5400*/  IMAD.WIDE.U32 R92, R92, -0x326172a9, RZ ;  /* 0xcd9e8d575c5c7825 */ /* 0x004fe200078e00ff */
[----:B------:R-:W-:Y:S03]  /*5410*/  LOP3.LUT R106, R119, UR18, R106, 0x96, !PT ;  /* 0x00000012776a7c12 */ /* 0x000fe6000f8e966a */
[----:B------:R-:W-:Y:S01]  /*5420*/  IMAD.WIDE.U32 R112, R112, -0x326172a9, RZ ;  /* 0xcd9e8d5770707825 */ /* 0x000fe200078e00ff */
[----:B------:R-:W-:Y:S01]  /*5430*/  LOP3.LUT R120, R93, UR22, R120, 0x96, !PT ;  /* 0x000000165d787c12 */ /* 0x000fe2000f8e9678 */
[----:B------:R2:W-:Y:S01]  /*5440*/  MUFU.EX2 R39, R88 ;  /* 0x0000005800277308 */ /* 0x0005e20000000800 */
[----:B------:R-:W-:Y:S01]  /*5450*/  LOP3.LUT R92, R115, UR20, R92, 0x96, !PT ;  /* 0x00000014735c7c12 */ /* 0x000fe2000f8e965c */
[----:B------:R-:W-:Y:S04]  /*5460*/  IMAD.WIDE.U32 R110, R110, -0x326172a9, RZ ;  /* 0xcd9e8d576e6e7825 */ /* 0x000fe800078e00ff */
[----:B------:R-:W-:Y:S01]  /*5470*/  IMAD.WIDE.U32 R98, R98, -0x326172a9, RZ ;  /* 0xcd9e8d5762627825 */ /* 0x000fe200078e00ff */
[----:B---3--:R-:W-:Y:S03]  /*5480*/  LOP3.LUT R97, R105, UR18, R110, 0x96, !PT ;  /* 0x0000001269617c12 */ /* 0x008fe6000f8e966e */
[----:B------:R3:W-:Y:S01]  /*5490*/  MUFU.EX2 R18, R76 ;  /* 0x0000004c00127308 */ /* 0x0007e20000000800 */
[----:B------:R-:W-:Y:S01]  /*54a0*/  SHF.R.U32.HI R43, RZ, 0x18, R98 ;  /* 0x00000018ff2b7819 */ /* 0x000fe20000011662 */
[----:B------:R-:W-:Y:S01]  /*54b0*/  IMAD.WIDE.U32 R106, R106, -0x2daee0ad, RZ ;  /* 0xd2511f536a6a7825 */ /* 0x000fe200078e00ff */
[----:B------:R-:W-:Y:S02]  /*54c0*/  LOP3.LUT R11, R98, 0xff, RZ, 0xc0, !PT ;  /* 0x000000ff620b7812 */ /* 0x000fe400078ec0ff */
[----:B------:R-:W-:Y:S01]  /*54d0*/  ISETP.LE.U32.AND P4, PT, R43, UR4, PT ;  /* 0x000000042b007c0c */ /* 0x000fe2000bf83070 */
[----:B------:R-:W-:Y:S01]  /*54e0*/  IMAD.WIDE.U32 R62, R62, -0x326172a9, RZ ;  /* 0xcd9e8d573e3e7825 */ /* 0x000fe200078e00ff */
[----:B-1----:R-:W-:Y:S02]  /*54f0*/  SHF.R.U32.HI R79, RZ, 0x18, R106 ;  /* 0x00000018ff4f7819 */ /* 0x002fe4000001166a */
[----:B------:R-:W-:Y:S01]  /*5500*/  ISETP.LE.U32.AND P3, PT, R11, UR4, PT ;  /* 0x000000040b007c0c */ /* 0x000fe2000bf63070 */
[----:B------:R1:W-:Y:S01]  /*5510*/  MUFU.EX2 R23, R72 ;  /* 0x0000004800177308 */ /* 0x0003e20000000800 */
[----:B------:R-:W-:Y:S01]  /*5520*/  LOP3.LUT R116, R63, UR22, R116, 0x96, !PT ;  /* 0x000000163f747c12 */ /* 0x000fe2000f8e9674 */
[----:B------:R-:W-:Y:S01]  /*5530*/  IMAD.WIDE.U32 R120, R120, -0x2daee0ad, RZ ;  /* 0xd2511f5378787825 */ /* 0x000fe200078e00ff */
[----:B------:R-:W-:Y:S02]  /*5540*/  LOP3.LUT R62, R113, UR20, R62, 0x96, !PT ;  /* 0x00000014713e7c12 */ /* 0x000fe4000f8e963e */
[----:B--2---:R-:W-:Y:S01]  /*5550*/  LOP3.LUT R88, R111, UR20, R122, 0x96, !PT ;  /* 0x000000146f587c12 */ /* 0x004fe2000f8e967a */
[----:B------:R-:W-:Y:S01]  /*5560*/  IMAD.WIDE.U32 R92, R92, -0x2daee0ad, RZ ;  /* 0xd2511f535c5c7825 */ /* 0x000fe200078e00ff */
[----:B------:R-:W-:Y:S02]  /*5570*/  LOP3.LUT R100, R121, UR19, R100, 0x96, !PT ;  /* 0x0000001379647c12 */ /* 0x000fe4000f8e9664 */
[----:B------:R-:W-:Y:S01]  /*5580*/  ISETP.LE.U32.AND P1, PT, R79, UR4, PT ;  /* 0x000000044f007c0c */ /* 0x000fe2000bf23070 */
[----:B------:R2:W-:Y:S01]  /*5590*/  MUFU.EX2 R15, R75 ;  /* 0x0000004b000f7308 */ /* 0x0005e20000000800 */
[----:B------:R-:W-:Y:S01]  /*55a0*/  LOP3.LUT R110, R93, UR17, R120, 0x96, !PT ;  /* 0x000000115d6e7c12 */ /* 0x000fe2000f8e9678 */
[----:B------:R-:W-:Y:S01]  /*55b0*/  IMAD.WIDE.U32 R96, R97, -0x2daee0ad, RZ ;  /* 0xd2511f5361607825 */ /* 0x000fe200078e00ff */
[----:B------:R-:W-:Y:S02]  /*55c0*/  LOP3.LUT R93, R99, UR16, R118, 0x96, !PT ;  /* 0x00000010635d7c12 */ /* 0x000fe4000f8e9676 */
[----:B------:R-:W-:Y:S01]  /*55d0*/  SHF.R.U32.HI R109, RZ, 0x10, R106 ;  /* 0x00000010ff6d7819 */ /* 0x000fe2000001166a */
[----:B------:R-:W-:Y:S01]  /*55e0*/  IMAD.WIDE.U32 R62, R62, -0x2daee0ad, RZ ;  /* 0xd2511f533e3e7825 */ /* 0x000fe200078e00ff */
[----:B------:R-:W-:Y:S02]  /*55f0*/  LOP3.LUT R58, R96, 0xff, RZ, 0xc0, !PT ;  /* 0x000000ff603a7812 */ /* 0x000fe400078ec0ff */
[----:B------:R-:W-:Y:S01]  /*5600*/  LOP3.LUT R109, R109, 0xff, RZ, 0xc0, !PT ;  /* 0x000000ff6d6d7812 */ /* 0x000fe200078ec0ff */
[----:B------:R4:W-:Y:S01]  /*5610*/  MUFU.EX2 R29, R89 ;  /* 0x00000059001d7308 */ /* 0x0009e20000000800 */
[----:B------:R-:W-:Y:S01]  /*5620*/  ISETP.LE.U32.AND P6, PT, R58, UR4, PT ;  /* 0x000000043a007c0c */ /* 0x000fe2000bfc3070 */
[----:B------:R-:W-:Y:S01]  /*5630*/  IMAD.WIDE.U32 R116, R116, -0x2daee0ad, RZ ;  /* 0xd2511f5374747825 */ /* 0x000fe200078e00ff */
[----:B------:R-:W-:Y:S02]  /*5640*/  SHF.R.U32.HI R58, RZ, 0x18, R93 ;  /* 0x00000018ff3a7819 */ /* 0x000fe4000001165d */
[----:B------:R-:W-:Y:S01]  /*5650*/  LOP3.LUT R99, R98, 0xffff, RZ, 0xc0, !PT ;  /* 0x0000ffff62637812 */ /* 0x000fe200078ec0ff */
[--C-:B---3--:R-:W-:Y:S01]  /*5660*/  FFMA.FTZ R76, R21, c[0x0][0x23c], -R69.reuse ;  /* 0x00008f00154c7a23 */ /* 0x108fe20000010845 */
[----:B------:R-:W-:Y:S01]  /*5670*/  LOP3.LUT R116, R63, UR17, R116, 0x96, !PT ;  /* 0x000000113f747c12 */ /* 0x000fe2000f8e9674 */
[--C-:B-1----:R-:W-:Y:S01]  /*5680*/  FFMA.FTZ R72, R65, c[0x0][0x23c], -R69.reuse ;  /* 0x00008f0041487a23 */ /* 0x102fe20000010845 */
[----:B------:R-:W-:Y:S01]  /*5690*/  SHF.R.U32.HI R63, RZ, 0x10, R98 ;  /* 0x00000010ff3f7819 */ /* 0x000fe20000011662 */
[----:B------:R-:W1:Y:S01]  /*56a0*/  MUFU.EX2 R247, R247 ;  /* 0x000000f700f77308 */ /* 0x000e620000000800 */
[----:B------:R-:W-:Y:S01]  /*56b0*/  LOP3.LUT R98, R106, 0xffff, RZ, 0xc0, !PT ;  /* 0x0000ffff6a627812 */ /* 0x000fe200078ec0ff */
[----:B------:R-:W-:Y:S01]  /*56c0*/  IMAD.WIDE.U32 R100, R100, -0x326172a9, RZ ;  /* 0xcd9e8d5764647825 */ /* 0x000fe200078e00ff */
[----:B------:R-:W-:Y:S02]  /*56d0*/  LOP3.LUT R63, R63, 0xff, RZ, 0xc0, !PT ;  /* 0x000000ff3f3f7812 */ /* 0x000fe400078ec0ff */
[----:B------:R-:W-:Y:S01]  /*56e0*/  LOP3.LUT R102, R117, UR19, R102, 0x96, !PT ;  /* 0x0000001375667c12 */ /* 0x000fe2000f8e9666 */
[--C-:B--2---:R-:W-:Y:S01]  /*56f0*/  FFMA.FTZ R75, R37, c[0x0][0x23c], -R69.reuse ;  /* 0x00008f00254b7a23 */ /* 0x104fe20000010845 */
[----:B------:R-:W-:Y:S01]  /*5700*/  LOP3.LUT R114, R101, UR18, R114, 0x96, !PT ;  /* 0x0000001265727c12 */ /* 0x000fe2000f8e9672 */
[----:B------:R-:W-:Y:S01]  /*5710*/  FFMA.FTZ R69, R53, c[0x0][0x23c], -R69 ;  /* 0x00008f0035457a23 */ /* 0x000fe20000010845 */
[----:B------:R-:W-:Y:S01]  /*5720*/  SHF.R.U32.HI R99, RZ, 0x8, R99 ;  /* 0x00000008ff637819 */ /* 0x000fe20000011663 */
[----:B------:R2:W-:Y:S01]  /*5730*/  MUFU.EX2 R22, R85 ;  /* 0x0000005500167308 */ /* 0x0005e20000000800 */
[----:B------:R-:W-:Y:S01]  /*5740*/  SHF.R.U32.HI R98, RZ, 0x8, R98 ;  /* 0x00000008ff627819 */ /* 0x000fe20000011662 */
[----:B------:R-:W-:Y:S01]  /*5750*/  IMAD.WIDE.U32 R110, R110, -0x326172a9, RZ ;  /* 0xcd9e8d576e6e7825 */ /* 0x000fe200078e00ff */
[----:B------:R-:W-:Y:S02]  /*5760*/  LOP3.LUT R99, R99, 0xffff, RZ, 0xc0, !PT ;  /* 0x0000ffff63637812 */ /* 0x000fe400078ec0ff */
[----:B------:R-:W-:Y:S01]  /*5770*/  LOP3.LUT R98, R98, 0xffff, RZ, 0xc0, !PT ;  /* 0x0000ffff62627812 */ /* 0x000fe200078ec0ff */
[----:B----4-:R-:W-:Y:S01]  /*5780*/  IMAD.WIDE.U32 R88, R88, -0x2daee0ad, RZ ;  /* 0xd2511f5358587825 */ /* 0x010fe200078e00ff */
[----:B------:R-:W-:Y:S03]  /*5790*/  SHF.R.U32.HI R11, RZ, 0x18, R110 ;  /* 0x00000018ff0b7819 */ /* 0x000fe6000001166e */
[----:B------:R3:W-:Y:S01]  /*57a0*/  MUFU.EX2 R57, R46 ;  /* 0x0000002e00397308 */ /* 0x0007e20000000800 */
[----:B------:R-:W-:Y:S01]  /*57b0*/  LOP3.LUT R42, R89, UR17, R42, 0x96, !PT ;  /* 0x00000011592a7c12 */ /* 0x000fe2000f8e962a */
[----:B------:R-:W-:Y:S01]  /*57c0*/  IMAD.WIDE.U32 R114, R114, -0x2daee0ad, RZ ;  /* 0xd2511f5372727825 */ /* 0x000fe200078e00ff */
[----:B------:R-:W-:Y:S02]  /*57d0*/  LOP3.LUT R89, R111, UR16, R100, 0x96, !PT ;  /* 0x000000106f597c12 */ /* 0x000fe4000f8e9664 */
[----:B------:R-:W-:Y:S01]  /*57e0*/  LOP3.LUT R100, R106, 0xff, RZ, 0xc0, !PT ;  /* 0x000000ff6a647812 */ /* 0x000fe200078ec0ff */
[----:B------:R-:W-:Y:S01]  /*57f0*/  IMAD.WIDE.U32 R118, R42, -0x326172a9, RZ ;  /* 0xcd9e8d572a767825 */ /* 0x000fe200078e00ff */
[----:B------:R-:W-:Y:S02]  /*5800*/  LOP3.LUT R88, R97, UR15, R88, 0x96, !PT ;  /* 0x0000000f61587c12 */ /* 0x000fe4000f8e9658 */
[----:B------:R-:W-:Y:S01]  /*5810*/  ISETP.LE.U32.AND P2, PT, R100, UR4, PT ;  /* 0x0000000464007c0c */ /* 0x000fe2000bf43070 */
[----:B------:R-:W4:Y:S01]  /*5820*/  MUFU.EX2 R246, R246 ;  /* 0x000000f600f67308 */ /* 0x000f220000000800 */
[----:B------:R-:W-:Y:S01]  /*5830*/  LOP3.LUT R106, R114, 0xff, RZ, 0xc0, !PT ;  /* 0x000000ff726a7812 */ /* 0x000fe200078ec0ff */
[----:B------:R-:W-:Y:S01]  /*5840*/  IMAD.WIDE.U32 R116, R116, -0x326172a9, RZ ;  /* 0xcd9e8d5774747825 */ /* 0x000fe200078e00ff */
[----:B------:R-:W-:Y:S02]  /*5850*/  LOP3.LUT R42, R115, UR15, R92, 0x96, !PT ;  /* 0x0000000f732a7c12 */ /* 0x000fe4000f8e965c */
[----:B--2---:R-:W-:Y:S01]  /*5860*/  LOP3.LUT R85, R93, 0xff, RZ, 0xc0, !PT ;  /* 0x000000ff5d557812 */ /* 0x004fe200078ec0ff */
[----:B------:R-:W-:Y:S01]  /*5870*/  IMAD.WIDE.U32 R102, R102, -0x326172a9, RZ ;  /* 0xcd9e8d5766667825 */ /* 0x000fe200078e00ff */
[----:B------:R-:W-:Y:S02]  /*5880*/  SHF.R.U32.HI R105, RZ, 0x18, R114 ;  /* 0x00000018ff697819 */ /* 0x000fe40000011672 */
[----:B------:R-:W-:Y:S01]  /*5890*/  SHF.R.U32.HI R100, RZ, 0x10, R118 ;  /* 0x00000010ff647819 */ /* 0x000fe20000011676 */
[----:B------:R2:W-:Y:S01]  /*58a0*/  MUFU.EX2 R53, R91 ;  /* 0x0000005b00357308 */ /* 0x0005e20000000800 */
[----:B------:R-:W-:Y:S02]  /*58b0*/  LOP3.LUT R43, R117, UR16, R102, 0x96, !PT ;  /* 0x00000010752b7c12 */ /* 0x000fe4000f8e9666 */
[----:B------:R-:W-:Y:S02]  /*58c0*/  SHF.R.U32.HI R102, RZ, 0x18, R116 ;  /* 0x00000018ff667819 */ /* 0x000fe40000011674 */
[----:B---3--:R-:W-:Y:S02]  /*58d0*/  SHF.R.U32.HI R46, RZ, 0x18, R96 ;  /* 0x00000018ff2e7819 */ /* 0x008fe40000011660 */
[----:B------:R-:W-:Y:S02]  /*58e0*/  LOP3.LUT R112, R103, UR18, R112, 0x96, !PT ;  /* 0x0000001267707c12 */ /* 0x000fe4000f8e9670 */
[----:B------:R-:W-:Y:S01]  /*58f0*/  ISETP.LE.U32.AND P5, PT, R46, UR4, PT ;  /* 0x000000042e007c0c */ /* 0x000fe2000bfa3070 */
[----:B------:R-:W-:Y:S01]  /*5900*/  MUFU.EX2 R244, R244 ;  /* 0x000000f400f47308 */ /* 0x000fe20000000800 */
[----:B------:R-:W-:Y:S01]  /*5910*/  LOP3.LUT R46, R119, UR16, R104, 0x96, !PT ;  /* 0x00000010772e7c12 */ /* 0x000fe2000f8e9668 */
[----:B------:R-:W-:Y:S01]  /*5920*/  IMAD.WIDE.U32 R112, R112, -0x2daee0ad, RZ ;  /* 0xd2511f5370707825 */ /* 0x000fe200078e00ff */
[----:B------:R-:W-:Y:S02]  /*5930*/  LOP3.LUT R104, R116, 0xff, RZ, 0xc0, !PT ;  /* 0x000000ff74687812 */ /* 0x000fe400078ec0ff */
[----:B------:R-:W-:Y:S02]  /*5940*/  LOP3.LUT R100, R100, 0xff, RZ, 0xc0, !PT ;  /* 0x000000ff64647812 */ /* 0x000fe400078ec0ff */
[----:B------:R-:W-:Y:S02]  /*5950*/  LOP3.LUT R103, R112, 0xff, RZ, 0xc0, !PT ;  /* 0x000000ff70677812 */ /* 0x000fe400078ec0ff */
[----:B------:R-:W-:Y:S01]  /*5960*/  LOP3.LUT R79, R116, 0xffff, RZ, 0xc0, !PT ;  /* 0x0000ffff744f7812 */ /* 0x000fe200078ec0ff */
[----:B------:R3:W-:Y:S01]  /*5970*/  MUFU.EX2 R30, R84 ;  /* 0x00000054001e7308 */ /* 0x0007e20000000800 */
[----:B------:R-:W-:Y:S02]  /*5980*/  LOP3.LUT R92, R118, 0xffff, RZ, 0xc0, !PT ;  /* 0x0000ffff765c7812 */ /* 0x000fe400078ec0ff */
[----:B------:R-:W-:Y:S02]  /*5990*/  SHF.R.U32.HI R79, RZ, 0x8, R79 ;  /* 0x00000008ff4f7819 */ /* 0x000fe4000001164f */
[----:B--2---:R-:W-:Y:S02]  /*59a0*/  LOP3.LUT R91, R107, UR15, R108, 0x96, !PT ;  /* 0x0000000f6b5b7c12 */ /* 0x004fe4000f8e966c */
[----:B------:R-:W-:Y:S02]  /*59b0*/  SHF.R.U32.HI R108, RZ, 0x10, R96 ;  /* 0x00000010ff6c7819 */ /* 0x000fe40000011660 */
[----:B------:R-:W-:Y:S01]  /*59c0*/  LOP3.LUT R96, R96, 0xffff, RZ, 0xc0, !PT ;  /* 0x0000ffff60607812 */ /* 0x000fe200078ec0ff */
[----:B------:R-:W2:Y:S01]  /*59d0*/  MUFU.EX2 R252, R252 ;  /* 0x000000fc00fc7308 */ /* 0x000ea20000000800 */
[----:B------:R-:W-:Y:S02]  /*59e0*/  SHF.R.U32.HI R107, RZ, 0x10, R110 ;  /* 0x00000010ff6b7819 */ /* 0x000fe4000001166e */
[----:B------:R-:W-:Y:S02]  /*59f0*/  LOP3.LUT R97, R110, 0xffff, RZ, 0xc0, !PT ;  /* 0x0000ffff6e617812 */ /* 0x000fe400078ec0ff */
[----:B------:R-:W-:Y:S02]  /*5a00*/  LOP3.LUT R107, R107, 0xff, RZ, 0xc0, !PT ;  /* 0x000000ff6b6b7812 */ /* 0x000fe400078ec0ff */
[----:B------:R-:W-:Y:S02]  /*5a10*/  SHF.R.U32.HI R96, RZ, 0x8, R96 ;  /* 0x00000008ff607819 */ /* 0x000fe40000011660 */
[----:B------:R-:W-:Y:S01]  /*5a20*/  LOP3.LUT R111, R118, 0xff, RZ, 0xc0, !PT ;  /* 0x000000ff766f7812 */ /* 0x000fe200078ec0ff */
[----:B------:R1:W-:Y:S01]  /*5a30*/  MUFU.EX2 R21, R10 ;  /* 0x0000000a00157308 */ /* 0x0003e20000000800 */
[----:B------:R-:W-:Y:S02]  /*5a40*/  LOP3.LUT R96, R96, 0xffff, RZ, 0xc0, !PT ;  /* 0x0000ffff60607812 */ /* 0x000fe400078ec0ff */
[----:B------:R-:W-:Y:S02]  /*5a50*/  LOP3.LUT R108, R108, 0xff, RZ, 0xc0, !PT ;  /* 0x000000ff6c6c7812 */ /* 0x000fe400078ec0ff */
[----:B---3--:R-:W-:Y:S02]  /*5a60*/  LOP3.LUT R84, R110, 0xff, RZ, 0xc0, !PT ;  /* 0x000000ff6e547812 */ /* 0x008fe400078ec0ff */
[----:B------:R-:W-:Y:S02]  /*5a70*/  SHF.R.U32.HI R110, RZ, 0x18, R118 ;  /* 0x00000018ff6e7819 */ /* 0x000fe40000011676 */
[----:B------:R-:W-:Y:S01]  /*5a80*/  ISETP.LE.U32.AND P0, PT, R84, UR4, PT ;  /* 0x0000000454007c0c */ /* 0x000fe2000bf03070 */
[----:B------:R-:W3:Y:S01]  /*5a90*/  MUFU.EX2 R243, R243 ;  /* 0x000000f300f37308 */ /* 0x000ee20000000800 */
[----:B------:R-:W-:Y:S02]  /*5aa0*/  SHF.R.U32.HI R97, RZ, 0x8, R97 ;  /* 0x00000008ff617819 */ /* 0x000fe40000011661 */
[----:B------:R-:W-:Y:S02]  /*5ab0*/  LOP3.LUT R79, R79, 0xffff, RZ, 0xc0, !PT ;  /* 0x0000ffff4f4f7812 */ /* 0x000fe400078ec0ff */
[----:B------:R-:W-:Y:S02]  /*5ac0*/  LOP3.LUT R97, R97, 0xffff, RZ, 0xc0, !PT ;  /* 0x0000ffff61617812 */ /* 0x000fe400078ec0ff */
[----:B------:R-:W-:Y:S02]  /*5ad0*/  SHF.R.U32.HI R92, RZ, 0x8, R92 ;  /* 0x00000008ff5c7819 */ /* 0x000fe4000001165c */
[----:B------:R-:W-:Y:S01]  /*5ae0*/  LOP3.LUT R84, R114, 0xffff, RZ, 0xc0, !PT ;  /* 0x0000ffff72547812 */ /* 0x000fe200078ec0ff */
[----:B------:R-:W-:Y:S01]  /*5af0*/  MUFU.EX2 R245, R245 ;  /* 0x000000f500f57308 */ /* 0x000fe20000000800 */
[----:B------:R-:W-:Y:S02]  /*5b00*/  LOP3.LUT R92, R92, 0xffff, RZ, 0xc0, !PT ;  /* 0x0000ffff5c5c7812 */ /* 0x000fe400078ec0ff */
[----:B------:R-:W-:Y:S02]  /*5b10*/  SHF.R.U32.HI R84, RZ, 0x8, R84 ;  /* 0x00000008ff547819 */ /* 0x000fe40000011654 */
[----:B-1----:R-:W-:Y:S02]  /*5b20*/  LOP3.LUT R10, R113, UR15, R62, 0x96, !PT ;  /* 0x0000000f710a7c12 */ /* 0x002fe4000f8e963e */
[----:B------:R-:W-:Y:S02]  /*5b30*/  SHF.R.U32.HI R62, RZ, 0x10, R116 ;  /* 0x00000010ff3e7819 */ /* 0x000fe40000011674 */
[----:B------:R-:W-:Y:S01]  /*5b40*/  LOP3.LUT R84, R84, 0xffff, RZ, 0xc0, !PT ;  /* 0x0000ffff54547812 */ /* 0x000fe200078ec0ff */
[----:B------:R-:W-:Y:S01]  /*5b50*/  MUFU.EX2 R248, R248 ;  /* 0x000000f800f87308 */ /* 0x000fe20000000800 */
[----:B------:R-:W-:Y:S02]  /*5b60*/  LOP3.LUT R62, R62, 0xff, RZ, 0xc0, !PT ;  /* 0x000000ff3e3e7812 */ /* 0x000fe400078ec0ff */
[--C-:B------:R-:W-:Y:S02]  /*5b70*/  SHF.R.U32.HI R90, RZ, 0x10, R112.reuse ;  /* 0x00000010ff5a7819 */ /* 0x100fe40000011670 */
[----:B------:R-:W-:Y:S02]  /*5b80*/  SHF.R.U32.HI R101, RZ, 0x18, R112 ;  /* 0x00000018ff657819 */ /* 0x000fe40000011670 */
[----:B------:R-:W-:Y:S03]  /*5b90*/  LOP3.LUT R90, R90, 0xff, RZ, 0xc0, !PT ;  /* 0x000000ff5a5a7812 */ /* 0x000fe600078ec0ff */
[----:B------:R-:W-:Y:S10]  /*5ba0*/  MUFU.EX2 R249, R249 ;  /* 0x000000f900f97308 */ /* 0x000ff40000000800 */
[----:B------:R-:W-:Y:S10]  /*5bb0*/  MUFU.EX2 R251, R251 ;  /* 0x000000fb00fb7308 */ /* 0x000ff40000000800 */
[----:B------:R-:W1:Y:S10]  /*5bc0*/  MUFU.EX2 R250, R250 ;  /* 0x000000fa00fa7308 */ /* 0x000e740000000800 */
[----:B------:R1:W-:Y:S10]  /*5bd0*/  MUFU.EX2 R38, R61 ;  /* 0x0000003d00267308 */ /* 0x0003f40000000800 */
[----:B------:R2:W2:Y:S10]  /*5be0*/  MUFU.EX2 R34, R95 ;  /* 0x0000005f00227308 */ /* 0x0004b40000000800 */
[----:B------:R-:W-:Y:S01]  /*5bf0*/  MUFU.EX2 R60, R75 ;  /* 0x0000004b003c7308 */ /* 0x000fe20000000800 */
[----:B-1----:R-:W-:Y:S09]  /*5c00*/  SHF.R.U32.HI R61, RZ, 0x18, R42 ;  /* 0x00000018ff3d7819 */ /* 0x002ff2000001162a */
[----:B------:R-:W-:Y:S01]  /*5c10*/  MUFU.EX2 R65, R94 ;  /* 0x0000005e00417308 */ /* 0x000fe20000000800 */
[----:B--2---:R-:W-:Y:S04]  /*5c20*/  SHF.R.U32.HI R95, RZ, 0x10, R114 ;  /* 0x00000010ff5f7819 */ /* 0x004fe80000011672 */
[----:B------:R-:W-:Y:S05]  /*5c30*/  LOP3.LUT R95, R95, 0xff, RZ, 0xc0, !PT ;  /* 0x000000ff5f5f7812 */ /* 0x000fea00078ec0ff */
[----:B------:R-:W-:Y:S10]  /*5c40*/  MUFU.EX2 R37, R86 ;  /* 0x0000005600257308 */ /* 0x000ff40000000800 */
[----:B------:R1:W-:Y:S10]  /*5c50*/  MUFU.EX2 R13, R69 ;  /* 0x00000045000d7308 */ /* 0x0003f40000000800 */
[----:B------:R-:W-:Y:S10]  /*5c60*/  MUFU.EX2 R41, R76 ;  /* 0x0000004c00297308 */ /* 0x000ff40000000800 */
[----:B------:R-:W-:Y:S10]  /*5c70*/  MUFU.EX2 R9, R72 ;  /* 0x0000004800097308 */ /* 0x000ff40000000800 */
[----:B------:R-:W-:Y:S10]  /*5c80*/  MUFU.EX2 R49, R87 ;  /* 0x0000005700317308 */ /* 0x000ff40000000800 */
[----:B------:R-:W-:Y:S10]  /*5c90*/  MUFU.EX2 R26, R26 ;  /* 0x0000001a001a7308 */ /* 0x000ff40000000800 */
[----:B------:R-:W-:Y:S10]  /*5ca0*/  MUFU.EX2 R59, R59 ;  /* 0x0000003b003b7308 */ /* 0x000ff40000000800 */
[----:B------:R-:W-:Y:S01]  /*5cb0*/  MUFU.EX2 R14, R14 ;  /* 0x0000000e000e7308 */ /* 0x000fe20000000800 */
[----:B------:R-:W-:Y:S01]  /*5cc0*/  @!P4 FADD.FTZ R19, -R19, -RZ ;  /* 0x800000ff1313c221 */ /* 0x000fe20000010100 */
[----:B------:R-:W-:Y:S01]  /*5cd0*/  ISETP.LE.U32.AND P4, PT, R58, UR4, PT ;  /* 0x000000043a007c0c */ /* 0x000fe2000bf83070 */
[----:B------:R-:W-:Y:S01]  /*5ce0*/  @!P1 FADD.FTZ R247, -R247, -RZ ;  /* 0x800000fff7f79221 */ /* 0x000fe20000010100 */
[----:B------:R-:W-:Y:S01]  /*5cf0*/  ISETP.LE.U32.AND P1, PT, R63, UR4, PT ;  /* 0x000000043f007c0c */ /* 0x000fe2000bf23070 */
[----:B------:R-:W-:Y:S01]  /*5d00*/  @!P3 FADD.FTZ R16, -R16, -RZ ;  /* 0x800000ff1010b221 */ /* 0x000fe20000010100 */
[----:B------:R-:W-:Y:S01]  /*5d10*/  ISETP.LE.U32.AND P3, PT, R11, UR4, PT ;  /* 0x000000040b007c0c */ /* 0x000fe2000bf63070 */
[----:B----4-:R-:W-:Y:S01]  /*5d20*/  @!P2 FADD.FTZ R246, -R246, -RZ ;  /* 0x800000fff6f6a221 */ /* 0x010fe20000010100 */
[----:B------:R-:W-:Y:S01]  /*5d30*/  ISETP.LE.U32.AND P2, PT, R85, UR4, PT ;  /* 0x0000000455007c0c */ /* 0x000fe2000bf43070 */
[----:B------:R-:W-:Y:S01]  /*5d40*/  @!P5 FADD.FTZ R252, -R252, -RZ ;  /* 0x800000fffcfcd221 */ /* 0x000fe20000010100 */
[----:B------:R-:W-:Y:S01]  /*5d50*/  ISETP.LE.U32.AND P5, PT, R110, UR4, PT ;  /* 0x000000046e007c0c */ /* 0x000fe2000bfa3070 */
[----:B------:R2:W4:Y:S01]  /*5d60*/  MUFU.EX2 R58, R74 ;  /* 0x0000004a003a7308 */ /* 0x0005220000000800 */
[----:B------:R-:W-:Y:S01]  /*5d70*/  LOP3.LUT R85, R91, 0xff, RZ, 0xc0, !PT ;  /* 0x000000ff5b557812 */ /* 0x000fe200078ec0ff */
[----:B---3--:R-:W-:Y:S01]  /*5d80*/  @!P0 FADD.FTZ R243, -R243, -RZ ;  /* 0x800000fff3f38221 */ /* 0x008fe20000010100 */
[----:B------:R-:W-:Y:S01]  /*5d90*/  LOP3.LUT R11, R112, 0xffff, RZ, 0xc0, !PT ;  /* 0x0000ffff700b7812 */ /* 0x000fe200078ec0ff */
[----:B------:R-:W-:Y:S01]  /*5da0*/  @!P4 FADD.FTZ R32, -R32, -RZ ;  /* 0x800000ff2020c221 */ /* 0x000fe20000010100 */
[----:B------:R-:W-:Y:S01]  /*5db0*/  ISETP.LE.U32.AND P4, PT, R109, UR4, PT ;  /* 0x000000046d007c0c */ /* 0x000fe2000bf83070 */
[----:B------:R-:W-:Y:S01]  /*5dc0*/  @!P1 FADD.FTZ R4, -R4, -RZ ;  /* 0x800000ff04049221 */ /* 0x000fe20000010100 */
[----:B------:R-:W-:Y:S01]  /*5dd0*/  ISETP.LE.U32.AND P0, PT, R85, UR4, PT ;  /* 0x0000000455007c0c */ /* 0x000fe2000bf03070 */
[----:B------:R-:W-:Y:S01]  /*5de0*/  @!P3 FADD.FTZ R244, -R244, -RZ ;  /* 0x800000fff4f4b221 */ /* 0x000fe20000010100 */
[----:B------:R-:W-:Y:S01]  /*5df0*/  SHF.R.U32.HI R11, RZ, 0x8, R11 ;  /* 0x00000008ff0b7819 */ /* 0x000fe2000001160b */
[----:B------:R3:W-:Y:S01]  /*5e00*/  MUFU.EX2 R63, R73 ;  /* 0x00000049003f7308 */ /* 0x0007e20000000800 */
[----:B-1----:R-:W-:Y:S01]  /*5e10*/  F2FP.RELU.BF16.PACK_AB R69, R19, R4 ;  /* 0x000000041345723e */ /* 0x002fe200000018ff */
[----:B------:R-:W-:Y:S01]  /*5e20*/  @!P2 FADD.FTZ R48, -R48, -RZ ;  /* 0x800000ff3030a221 */ /* 0x000fe20000010100 */
[----:B------:R-:W-:Y:S01]  /*5e30*/  LOP3.LUT R11, R11, 0xffff, RZ, 0xc0, !PT ;  /* 0x0000ffff0b0b7812 */ /* 0x000fe200078ec0ff */
[----:B------:R-:W-:Y:S02]  /*5e40*/  @!P5 FADD.FTZ R28, -R28, -RZ ;  /* 0x800000ff1c1cd221 */ /* 0x000fe40000010100 */
[----:B------:R-:W-:Y:S01]  /*5e50*/  @!P6 FADD.FTZ R250, -R250, -RZ ;  /* 0x800000fffafae221 */ /* 0x000fe20000010100 */
[----:B------:R-:W-:Y:S01]  /*5e60*/  ISETP.LE.U32.AND P6, PT, R111, UR4, PT ;  /* 0x000000046f007c0c */ /* 0x000fe2000bfc3070 */
[----:B------:R-:W-:Y:S01]  /*5e70*/  @!P4 FADD.FTZ R18, -R18, -RZ ;  /* 0x800000ff1212c221 */ /* 0x000fe20000010100 */
[----:B------:R-:W-:Y:S01]  /*5e80*/  ISETP.LE.U32.AND P4, PT, R104, UR4, PT ;  /* 0x0000000468007c0c */ /* 0x000fe2000bf83070 */
[----:B------:R-:W-:Y:S01]  /*5e90*/  @!P0 FADD.FTZ R35, -R35, -RZ ;  /* 0x800000ff23238221 */ /* 0x000fe20000010100 */
[----:B--2---:R-:W-:Y:S04]  /*5ea0*/  SHF.R.U32.HI R74, RZ, 0x18, R91 ;  /* 0x00000018ff4a7819 */ /* 0x004fe8000001165b */
[----:B------:R-:W-:Y:S02]  /*5eb0*/  ISETP.LE.U32.AND P3, PT, R74, UR4, PT ;  /* 0x000000044a007c0c */ /* 0x000fe4000bf63070 */
[----:B------:R-:W-:Y:S03]  /*5ec0*/  LOP3.LUT R74, R88, 0xff, RZ, 0xc0, !PT ;  /* 0x000000ff584a7812 */ /* 0x000fe600078ec0ff */
[----:B------:R-:W-:Y:S01]  /*5ed0*/  @!P6 FADD.FTZ R12, -R12, -RZ ;  /* 0x800000ff0c0ce221 */ /* 0x000fe20000010100 */
[----:B------:R-:W-:Y:S01]  /*5ee0*/  ISETP.LE.U32.AND P6, PT, R108, UR4, PT ;  /* 0x000000046c007c0c */ /* 0x000fe2000bfc3070 */
[----:B------:R-:W-:Y:S01]  /*5ef0*/  @!P4 FADD.FTZ R248, -R248, -RZ ;  /* 0x800000fff8f8c221 */ /* 0x000fe20000010100 */
[----:B---3--:R-:W-:Y:S02]  /*5f00*/  SHF.R.U32.HI R73, RZ, 0x18, R88 ;  /* 0x00000018ff497819 */ /* 0x008fe40000011658 */
[----:B------:R-:W-:Y:S02]  /*5f10*/  ISETP.LE.U32.AND P2, PT, R74, UR4, PT ;  /* 0x000000044a007c0c */ /* 0x000fe4000bf43070 */
[----:B------:R-:W-:Y:S02]  /*5f20*/  ISETP.LE.U32.AND P1, PT, R73, UR4, PT ;  /* 0x0000000449007c0c */ /* 0x000fe4000bf23070 */
        /* <DEDUP_REMOVED lines=10> */
[----:B------:R-:W-:Y:S02]  /*5fd0*/  ISETP.LE.U32.AND P1, PT, R106, UR4, PT ;  /* 0x000000046a007c0c */ /* 0x000fe4000bf23070 */
[----:B------:R-:W-:Y:S01]  /*5fe0*/  LOP3.LUT R73, R73, 0xff, RZ, 0xc0, !PT ;  /* 0x000000ff49497812 */ /* 0x000fe200078ec0ff */
        /* <DEDUP_REMOVED lines=8> */
[----:B------:R-:W-:Y:S01]  /*6070*/  ISETP.LE.U32.AND P2, PT, R73, UR4, PT ;  /* 0x0000000449007c0c */ /* 0x000fe2000bf43070 */
[----:B------:R-:W-:Y:S01]  /*6080*/  @!P1 FADD.FTZ R251, -R251, -RZ ;  /* 0x800000fffbfb9221 */ /* 0x000fe20000010100 */
[----:B------:R-:W-:Y:S02]  /*6090*/  SHF.R.U32.HI R73, RZ, 0x18, R46 ;  /* 0x00000018ff497819 */ /* 0x000fe4000001162e */
[----:B------:R-:W-:Y:S02]  /*60a0*/  ISETP.LE.U32.AND P0, PT, R74, UR4, PT ;  /* 0x000000044a007c0c */ /* 0x000fe4000bf03070 */
[----:B------:R-:W-:Y:S01]  /*60b0*/  ISETP.LE.U32.AND P1, PT, R73, UR4, PT ;  /* 0x0000000449007c0c */ /* 0x000fe2000bf23070 */
[----:B------:R-:W-:Y:S01]  /*60c0*/  @!P3 FADD.FTZ R53, -R53, -RZ ;  /* 0x800000ff3535b221 */ /* 0x000fe20000010100 */
[----:B------:R-:W-:Y:S02]  /*60d0*/  SHF.R.U32.HI R73, RZ, 0x10, R88 ;  /* 0x00000010ff497819 */ /* 0x000fe40000011658 */
[----:B------:R-:W-:Y:S01]  /*60e0*/  SHF.R.U32.HI R74, RZ, 0x10, R91 ;  /* 0x00000010ff4a7819 */ /* 0x000fe2000001165b */
[----:B------:R-:W-:Y:S01]  /*60f0*/  @!P5 FADD.FTZ R5, -R5, -RZ ;  /* 0x800000ff0505d221 */ /* 0x000fe20000010100 */
[----:B------:R-:W-:Y:S01]  /*6100*/  LOP3.LUT R73, R73, 0xff, RZ, 0xc0, !PT ;  /* 0x000000ff49497812 */ /* 0x000fe200078ec0ff */
[----:B------:R-:W-:Y:S01]  /*6110*/  @!P2 FADD.FTZ R55, -R55, -RZ ;  /* 0x800000ff3737a221 */ /* 0x000fe20000010100 */
[----:B------:R-:W-:Y:S02]  /*6120*/  LOP3.LUT R74, R74, 0xff, RZ, 0xc0, !PT ;  /* 0x000000ff4a4a7812 */ /* 0x000fe400078ec0ff */
[----:B------:R-:W-:Y:S01]  /*6130*/  ISETP.LE.U32.AND P4, PT, R73, UR4, PT ;  /* 0x0000000449007c0c */ /* 0x000fe2000bf83070 */
[----:B------:R-:W-:Y:S01]  /*6140*/  @!P0 FADD.FTZ R15, -R15, -RZ ;  /* 0x800000ff0f0f8221 */ /* 0x000fe20000010100 */
[----:B------:R-:W-:Y:S01]  /*6150*/  SHF.R.U32.HI R73, RZ, 0x10, R89 ;  /* 0x00000010ff497819 */ /* 0x000fe20000011659 */
[----:B------:R-:W-:Y:S01]  /*6160*/  @!P1 FADD.FTZ R57, -R57, -RZ ;  /* 0x800000ff39399221 */ /* 0x000fe20000010100 */
[----:B------:R-:W-:Y:S02]  /*6170*/  ISETP.LE.U32.AND P5, PT, R74, UR4, PT ;  /* 0x000000044a007c0c */ /* 0x000fe4000bfa3070 */
[----:B------:R-:W-:Y:S02]  /*6180*/  LOP3.LUT R73, R73, 0xff, RZ, 0xc0, !PT ;  /* 0x000000ff49497812 */ /* 0x000fe400078ec0ff */
[----:B------:R-:W-:Y:S02]  /*6190*/  ISETP.LE.U32.AND P3, PT, R98, UR4, PT ;  /* 0x0000000462007c0c */ /* 0x000fe4000bf63070 */
[----:B------:R-:W-:Y:S02]  /*61a0*/  ISETP.LE.U32.AND P1, PT, R73, UR4, PT ;  /* 0x0000000449007c0c */ /* 0x000fe4000bf23070 */
[----:B------:R-:W-:Y:S01]  /*61b0*/  ISETP.LE.U32.AND P2, PT, R96, UR4, PT ;  /* 0x0000000460007c0c */ /* 0x000fe2000bf43070 */
[----:B------:R-:W-:Y:S01]  /*61c0*/  @!P4 FADD.FTZ R66, -R66, -RZ ;  /* 0x800000ff4242c221 */ /* 0x000fe20000010100 */
[----:B------:R-:W-:Y:S02]  /*61d0*/  LOP3.LUT R73, R43, 0xff, RZ, 0xc0, !PT ;  /* 0x000000ff2b497812 */ /* 0x000fe400078ec0ff */
[----:B------:R-:W-:Y:S01]  /*61e0*/  ISETP.LE.U32.AND P4, PT, R62, UR4, PT ;  /* 0x000000043e007c0c */ /* 0x000fe2000bf83070 */
[----:B------:R-:W-:Y:S01]  /*61f0*/  @!P5 FADD.FTZ R39, -R39, -RZ ;  /* 0x800000ff2727d221 */ /* 0x000fe20000010100 */
[----:B------:R-:W-:Y:S01]  /*6200*/  ISETP.LE.U32.AND P5, PT, R73, UR4, PT ;  /* 0x0000000449007c0c */ /* 0x000fe2000bfa3070 */
[----:B------:R1:W2:Y:S01]  /*6210*/  MUFU.EX2 R62, R71 ;  /* 0x00000047003e7308 */ /* 0x0002a20000000800 */
[----:B------:R-:W-:Y:S01]  /*6220*/  SHF.R.U32.HI R73, RZ, 0x18, R43 ;  /* 0x00000018ff497819 */ /* 0x000fe2000001162b */
[----:B------:R-:W-:Y:S01]  /*6230*/  @!P3 FADD.FTZ R29, -R29, -RZ ;  /* 0x800000ff1d1db221 */ /* 0x000fe20000010100 */
[----:B------:R-:W-:Y:S01]  /*6240*/  LOP3.LUT R88, R88, 0xffff, RZ, 0xc0, !PT ;  /* 0x0000ffff58587812 */ /* 0x000fe200078ec0ff */
[----:B------:R-:W-:Y:S01]  /*6250*/  @!P1 FADD.FTZ R54, -R54, -RZ ;  /* 0x800000ff36369221 */ /* 0x000fe20000010100 */
[----:B------:R-:W-:Y:S01]  /*6260*/  ISETP.LE.U32.AND P3, PT, R73, UR4, PT ;  /* 0x0000000449007c0c */ /* 0x000fe2000bf63070 */
[----:B------:R-:W-:Y:S01]  /*6270*/  @!P2 FADD.FTZ R33, -R33, -RZ ;  /* 0x800000ff2121a221 */ /* 0x000fe20000010100 */
[----:B------:R-:W-:Y:S02]  /*6280*/  LOP3.LUT R73, R42, 0xff, RZ, 0xc0, !PT ;  /* 0x000000ff2a497812 */ /* 0x000fe400078ec0ff */
[----:B------:R-:W-:Y:S01]  /*6290*/  ISETP.LE.U32.AND P1, PT, R61, UR4, PT ;  /* 0x000000043d007c0c */ /* 0x000fe2000bf23070 */
[----:B------:R-:W-:Y:S01]  /*62a0*/  @!P4 FADD.FTZ R34, -R34, -RZ ;  /* 0x800000ff2222c221 */ /* 0x000fe20000010100 */
[----:B------:R-:W-:Y:S01]  /*62b0*/  LOP3.LUT R61, R93, 0xffff, RZ, 0xc0, !PT ;  /* 0x0000ffff5d3d7812 */ /* 0x000fe200078ec0ff */
[----:B------:R-:W-:Y:S01]  /*62c0*/  @!P5 FADD.FTZ R50, -R50, -RZ ;  /* 0x800000ff3232d221 */ /* 0x000fe20000010100 */
[----:B------:R-:W-:Y:S02]  /*62d0*/  ISETP.LE.U32.AND P2, PT, R73, UR4, PT ;  /* 0x0000000449007c0c */ /* 0x000fe4000bf43070 */
[----:B------:R-:W-:Y:S02]  /*62e0*/  SHF.R.U32.HI R61, RZ, 0x8, R61 ;  /* 0x00000008ff3d7819 */ /* 0x000fe4000001163d */
[----:B------:R-:W-:Y:S01]  /*62f0*/  LOP3.LUT R73, R10, 0xff, RZ, 0xc0, !PT ;  /* 0x000000ff0a497812 */ /* 0x000fe200078ec0ff */
[----:B------:R-:W-:Y:S01]  /*6300*/  @!P3 FADD.FTZ R21, -R21, -RZ ;  /* 0x800000ff1515b221 */ /* 0x000fe20000010100 */
[----:B------:R-:W-:Y:S02]  /*6310*/  LOP3.LUT R61, R61, 0xffff, RZ, 0xc0, !PT ;  /* 0x0000ffff3d3d7812 */ /* 0x000fe400078ec0ff */
[----:B------:R-:W-:Y:S01]  /*6320*/  ISETP.LE.U32.AND P5, PT, R73, UR4, PT ;  /* 0x0000000449007c0c */ /* 0x000fe2000bfa3070 */
[----:B----4-:R-:W-:Y:S01]  /*6330*/  @!P1 FADD.FTZ R58, -R58, -RZ ;  /* 0x800000ff3a3a9221 */ /* 0x010fe20000010100 */
[----:B------:R-:W-:Y:S02]  /*6340*/  SHF.R.U32.HI R73, RZ, 0x10, R46 ;  /* 0x00000010ff497819 */ /* 0x000fe4000001162e */
[----:B------:R-:W-:Y:S01]  /*6350*/  ISETP.LE.U32.AND P4, PT, R61, UR4, PT ;  /* 0x000000043d007c0c */ /* 0x000fe2000bf83070 */
[----:B------:R-:W-:Y:S01]  /*6360*/  @!P2 FADD.FTZ R22, -R22, -RZ ;  /* 0x800000ff1616a221 */ /* 0x000fe20000010100 */
[----:B------:R-:W-:Y:S02]  /*6370*/  LOP3.LUT R73, R73, 0xff, RZ, 0xc0, !PT ;  /* 0x000000ff49497812 */ /* 0x000fe400078ec0ff */
[----:B------:R-:W-:Y:S02]  /*6380*/  ISETP.LE.U32.AND P6, PT, R105, UR4, PT ;  /* 0x0000000469007c0c */ /* 0x000fe4000bfc3070 */
[----:B------:R-:W-:Y:S02]  /*6390*/  ISETP.LE.U32.AND P2, PT, R73, UR4, PT ;  /* 0x0000000449007c0c */ /* 0x000fe4000bf43070 */
[----:B------:R-:W-:Y:S02]  /*63a0*/  SHF.R.U32.HI R88, RZ, 0x8, R88 ;  /* 0x00000008ff587819 */ /* 0x000fe40000011658 */
[----:B------:R-:W-:Y:S02]  /*63b0*/  LOP3.LUT R89, R89, 0xffff, RZ, 0xc0, !PT ;  /* 0x0000ffff59597812 */ /* 0x000fe400078ec0ff */
[----:B------:R-:W-:Y:S01]  /*63c0*/  LOP3.LUT R88, R88, 0xffff, RZ, 0xc0, !PT ;  /* 0x0000ffff58587812 */ /* 0x000fe200078ec0ff */
[----:B------:R-:W-:Y:S01]  /*63d0*/  @!P4 FADD.FTZ R8, -R8, -RZ ;  /* 0x800000ff0808c221 */ /* 0x000fe20000010100 */
[----:B------:R-:W-:Y:S02]  /*63e0*/  SHF.R.U32.HI R89, RZ, 0x8, R89 ;  /* 0x00000008ff597819 */ /* 0x000fe40000011659 */
[----:B------:R-:W-:Y:S01]  /*63f0*/  ISETP.LE.U32.AND P4, PT, R88, UR4, PT ;  /* 0x0000000458007c0c */ /* 0x000fe2000bf83070 */
[----:B------:R-:W-:Y:S01]  /*6400*/  @!P6 FADD.FTZ R6, -R6, -RZ ;  /* 0x800000ff0606e221 */ /* 0x000fe20000010100 */
[----:B------:R-:W-:Y:S01]  /*6410*/  LOP3.LUT R89, R89, 0xffff, RZ, 0xc0, !PT ;  /* 0x0000ffff59597812 */ /* 0x000fe200078ec0ff */
[----:B------:R-:W-:Y:S01]  /*6420*/  @!P2 FADD.FTZ R65, -R65, -RZ ;  /* 0x800000ff4141a221 */ /* 0x000fe20000010100 */
[----:B------:R-:W-:Y:S02]  /*6430*/  ISETP.LE.U32.AND P6, PT, R100, UR4, PT ;  /* 0x0000000464007c0c */ /* 0x000fe4000bfc3070 */
[----:B------:R-:W-:Y:S02]  /*6440*/  ISETP.LE.U32.AND P2, PT, R89, UR4, PT ;  /* 0x0000000459007c0c */ /* 0x000fe4000bf43070 */
[----:B-1----:R-:W-:Y:S02]  /*6450*/  SHF.R.U32.HI R71, RZ, 0x18, R10 ;  /* 0x00000018ff477819 */ /* 0x002fe4000001160a */
[----:B------:R-:W-:Y:S02]  /*6460*/  LOP3.LUT R46, R46, 0xffff, RZ, 0xc0, !PT ;  /* 0x0000ffff2e2e7812 */ /* 0x000fe400078ec0ff */
        /* <DEDUP_REMOVED lines=9> */
[----:B------:R-:W-:Y:S01]  /*6500*/  SHF.R.U32.HI R46, RZ, 0x8, R46 ;  /* 0x00000008ff2e7819 */ /* 0x000fe2000001162e */
[----:B------:R-:W-:Y:S01]  /*6510*/  @!P3 FADD.FTZ R26, -R26, -RZ ;  /* 0x800000ff1a1ab221 */ /* 0x000fe20000010100 */
[----:B------:R-:W-:Y:S02]  /*6520*/  SHF.R.U32.HI R61, RZ, 0x10, R43 ;  /* 0x00000010ff3d7819 */ /* 0x000fe4000001162b */
[----:B------:R-:W-:Y:S01]  /*6530*/  LOP3.LUT R43, R43, 0xffff, RZ, 0xc0, !PT ;  /* 0x0000ffff2b2b7812 */ /* 0x000fe200078ec0ff */
[----:B------:R-:W-:Y:S01]  /*6540*/  @!P4 FADD.FTZ R17, -R17, -RZ ;  /* 0x800000ff1111c221 */ /* 0x000fe20000010100 */
[----:B------:R-:W-:Y:S02]  /*6550*/  LOP3.LUT R46, R46, 0xffff, RZ, 0xc0, !PT ;  /* 0x0000ffff2e2e7812 */ /* 0x000fe400078ec0ff */
[----:B------:R-:W-:Y:S01]  /*6560*/  SHF.R.U32.HI R43, RZ, 0x8, R43 ;  /* 0x00000008ff2b7819 */ /* 0x000fe2000001162b */
[----:B------:R-:W-:Y:S01]  /*6570*/  @!P6 FADD.FTZ R30, -R30, -RZ ;  /* 0x800000ff1e1ee221 */ /* 0x000fe20000010100 */
[----:B------:R-:W-:Y:S01]  /*6580*/  ISETP.LE.U32.AND P4, PT, R46, UR4, PT ;  /* 0x000000042e007c0c */ /* 0x000fe2000bf83070 */
[----:B--2---:R-:W-:Y:S01]  /*6590*/  @!P2 FADD.FTZ R62, -R62, -RZ ;  /* 0x800000ff3e3ea221 */ /* 0x004fe20000010100 */
        /* <DEDUP_REMOVED lines=8> */
[----:B------:R-:W-:Y:S02]  /*6620*/  LOP3.LUT R43, R43, 0xff, RZ, 0xc0, !PT ;  /* 0x000000ff2b2b7812 */ /* 0x000fe400078ec0ff */
[----:B------:R-:W-:Y:S01]  /*6630*/  LOP3.LUT R91, R91, 0xffff, RZ, 0xc0, !PT ;  /* 0x0000ffff5b5b7812 */ /* 0x000fe200078ec0ff */
[----:B------:R-:W-:Y:S01]  /*6640*/  @!P6 FADD.FTZ R63, -R63, -RZ ;  /* 0x800000ff3f3fe221 */ /* 0x000fe20000010100 */
[----:B------:R-:W-:Y:S02]  /*6650*/  ISETP.LE.U32.AND P4, PT, R43, UR4, PT ;  /* 0x000000042b007c0c */ /* 0x000fe4000bf83070 */
[----:B------:R-:W-:Y:S01]  /*6660*/  F2FP.RELU.BF16.PACK_AB R43, R32, R53 ;  /* 0x00000035202b723e */ /* 0x000fe200000018ff */
[----:B------:R-:W-:Y:S01]  /*6670*/  @!P2 FADD.FTZ R25, -R25, -RZ ;  /* 0x800000ff1919a221 */ /* 0x000fe20000010100 */
[----:B------:R-:W-:Y:S02]  /*6680*/  ISETP.LE.U32.AND P6, PT, R91, UR4, PT ;  /* 0x000000045b007c0c */ /* 0x000fe4000bfc3070 */
[----:B------:R-:W-:Y:S01]  /*6690*/  ISETP.LE.U32.AND P1, PT, R92, UR4, PT ;  /* 0x000000045c007c0c */ /* 0x000fe2000bf23070 */
[----:B------:R1:W-:Y:S01]  /*66a0*/  STS [R212+0x12400], R43 ;  /* 0x0124002bd4007388 */ /* 0x0003e20000000800 */
[----:B------:R-:W-:Y:S02]  /*66b0*/  F2FP.RELU.BF16.PACK_AB R71, R8, R48 ;  /* 0x000000300847723e */ /* 0x000fe400000018ff */
[----:B------:R-:W-:Y:S02]  /*66c0*/  LOP3.LUT R61, R61, 0xff, RZ, 0xc0, !PT ;  /* 0x000000ff3d3d7812 */ /* 0x000fe400078ec0ff */
[----:B------:R-:W-:Y:S01]  /*66d0*/  F2FP.RELU.BF16.PACK_AB R75, R45, R16 ;  /* 0x000000102d4b723e */ /* 0x000fe200000018ff */
[----:B------:R2:W-:Y:S01]  /*66e0*/  STS [R212+0x12000], R71 ;  /* 0x01200047d4007388 */ /* 0x0005e20000000800 */
[----:B------:R-:W-:Y:S01]  /*66f0*/  F2FP.RELU.BF16.PACK_AB R79, R67, R55 ;  /* 0x00000037434f723e */ /* 0x000fe200000018ff */
[----:B------:R-:W-:Y:S01]  /*6700*/  @!P4 FADD.FTZ R59, -R59, -RZ ;  /* 0x800000ff3b3bc221 */ /* 0x000fe20000010100 */
[----:B------:R-:W-:Y:S01]  /*6710*/  F2FP.RELU.BF16.PACK_AB R77, R57, R65 ;  /* 0x00000041394d723e */ /* 0x000fe200000018ff */
[----:B------:R-:W-:Y:S01]  /*6720*/  @!P6 FADD.FTZ R41, -R41, -RZ ;  /* 0x800000ff2929e221 */ /* 0x000fe20000010100 */
[----:B------:R-:W-:Y:S01]  /*6730*/  ISETP.LE.U32.AND P6, PT, R61, UR4, PT ;  /* 0x000000043d007c0c */ /* 0x000fe2000bfc3070 */
[----:B------:R-:W-:Y:S01]  /*6740*/  @!P1 FADD.FTZ R49, -R49, -RZ ;  /* 0x800000ff31319221 */ /* 0x000fe20000010100 */
[----:B------:R-:W-:Y:S01]  /*6750*/  ISETP.LE.U32.AND P2, PT, R11, UR4, PT ;  /* 0x000000040b007c0c */ /* 0x000fe2000bf43070 */
[----:B------:R-:W-:Y:S01]  /*6760*/  STS [R218+0x12000], R75 ;  /* 0x0120004bda007388 */ /* 0x000fe20000000800 */
[----:B------:R-:W-:Y:S01]  /*6770*/  F2FP.RELU.BF16.PACK_AB R73, R28, R47 ;  /* 0x0000002f1c49723e */ /* 0x000fe200000018ff */
[----:B------:R-:W3:Y:S01]  /*6780*/  MUFU.EX2 R61, R80 ;  /* 0x00000050003d7308 */ /* 0x000ee20000000800 */
[----:B------:R-:W-:Y:S01]  /*6790*/  F2FP.RELU.BF16.PACK_AB R11, R49, R12 ;  /* 0x0000000c310b723e */ /* 0x000fe200000018ff */
[----:B------:R4:W-:Y:S01]  /*67a0*/  STS [R218+0x12400], R69 ;  /* 0x01240045da007388 */ /* 0x0009e20000000800 */
[----:B------:R-:W-:Y:S02]  /*67b0*/  F2FP.RELU.BF16.PACK_AB R74, R41, R35 ;  /* 0x00000023294a723e */ /* 0x000fe400000018ff */
[----:B------:R-:W-:Y:S01]  /*67c0*/  F2FP.RELU.BF16.PACK_AB R72, R51, R39 ;  /* 0x000000273348723e */ /* 0x000fe200000018ff */
[----:B------:R-:W-:Y:S01]  /*67d0*/  STS [R212+0x14000], R79 ;  /* 0x0140004fd4007388 */ /* 0x000fe20000000800 */
[----:B------:R-:W-:Y:S01]  /*67e0*/  LOP3.LUT R42, R42, 0xffff, RZ, 0xc0, !PT ;  /* 0x0000ffff2a2a7812 */ /* 0x000fe200078ec0ff */
[----:B------:R-:W-:Y:S01]  /*67f0*/  @!P6 FADD.FTZ R38, -R38, -RZ ;  /* 0x800000ff2626e221 */ /* 0x000fe20000010100 */
[----:B------:R-:W-:Y:S01]  /*6800*/  ISETP.LE.U32.AND P6, PT, R84, UR4, PT ;  /* 0x0000000454007c0c */ /* 0x000fe2000bfc3070 */
[----:B------:R3:W-:Y:S01]  /*6810*/  STS [R212+0x14400], R77 ;  /* 0x0144004dd4007388 */ /* 0x0007e20000000800 */
[----:B-1----:R-:W-:Y:S02]  /*6820*/  F2FP.RELU.BF16.PACK_AB R43, R247, R18 ;  /* 0x00000012f72b723e */ /* 0x002fe400000018ff */
[----:B------:R-:W-:Y:S01]  /*6830*/  SHF.R.U32.HI R42, RZ, 0x8, R42 ;  /* 0x00000008ff2a7819 */ /* 0x000fe2000001162a */
[----:B------:R1:W-:Y:S01]  /*6840*/  STS [R218+0x14000], R11 ;  /* 0x0140000bda007388 */ /* 0x0003e20000000800 */
[----:B------:R-:W-:Y:S02]  /*6850*/  LOP3.LUT R10, R10, 0xffff, RZ, 0xc0, !PT ;  /* 0x0000ffff0a0a7812 */ /* 0x000fe400078ec0ff */
[----:B------:R-:W-:Y:S01]  /*6860*/  LOP3.LUT R42, R42, 0xffff, RZ, 0xc0, !PT ;  /* 0x0000ffff2a2a7812 */ /* 0x000fe200078ec0ff */
[----:B------:R1:W-:Y:S01]  /*6870*/  STS [R218+0x14400], R73 ;  /* 0x01440049da007388 */ /* 0x0003e20000000800 */
[----:B------:R-:W-:Y:S02]  /*6880*/  SHF.R.U32.HI R10, RZ, 0x8, R10 ;  /* 0x00000008ff0a7819 */ /* 0x000fe4000001160a */
[----:B--2---:R-:W-:Y:S01]  /*6890*/  F2FP.RELU.BF16.PACK_AB R71, R29, R246 ;  /* 0x000000f61d47723e */ /* 0x004fe200000018ff */
[----:B------:R2:W-:Y:S01]  /*68a0*/  STS [R217+0x12000], R74 ;  /* 0x0120004ad9007388 */ /* 0x0005e20000000800 */
[----:B------:R-:W-:Y:S01]  /*68b0*/  LOP3.LUT R10, R10, 0xffff, RZ, 0xc0, !PT ;  /* 0x0000ffff0a0a7812 */ /* 0x000fe200078ec0ff */
[----:B------:R-:W-:Y:S01]  /*68c0*/  @!P6 FADD.FTZ R9, -R9, -RZ ;  /* 0x800000ff0909e221 */ /* 0x000fe20000010100 */
[----:B------:R-:W-:Y:S01]  /*68d0*/  ISETP.LE.U32.AND P6, PT, R42, UR4, PT ;  /* 0x000000042a007c0c */ /* 0x000fe2000bfc3070 */
[----:B------:R2:W-:Y:S01]  /*68e0*/  STS [R217+0x12400], R72 ;  /* 0x01240048d9007388 */ /* 0x0005e20000000800 */
[----:B------:R-:W-:Y:S01]  /*68f0*/  F2FP.RELU.BF16.PACK_AB R76, R37, R31 ;  /* 0x0000001f254c723e */ /* 0x000fe200000018ff */
[----:B------:R2:W2:Y:S01]  /*6900*/  MUFU.EX2 R42, R70 ;  /* 0x00000046002a7308 */ /* 0x0004a20000000800 */
[----:B----4-:R-:W-:Y:S01]  /*6910*/  F2FP.RELU.BF16.PACK_AB R69, R252, R23 ;  /* 0x00000017fc45723e */ /* 0x010fe200000018ff */
[----:B------:R4:W-:Y:S01]  /*6920*/  STS [R224+0x12400], R43 ;  /* 0x0124002be0007388 */ /* 0x0009e20000000800 */
[----:B------:R-:W-:Y:S01]  /*6930*/  F2FP.RELU.BF16.PACK_AB R75, R15, R54 ;  /* 0x000000360f4b723e */ /* 0x000fe200000018ff */
[----:B---3--:R-:W-:Y:S01]  /*6940*/  @!P5 FADD.FTZ R61, -R61, -RZ ;  /* 0x800000ff3d3dd221 */ /* 0x008fe20000010100 */
[----:B------:R-:W-:Y:S01]  /*6950*/  ISETP.LE.U32.AND P0, PT, R101, UR4, PT ;  /* 0x0000000465007c0c */ /* 0x000fe2000bf03070 */
[----:B------:R3:W-:Y:S01]  /*6960*/  STS [R224+0x12000], R71 ;  /* 0x01200047e0007388 */ /* 0x0007e20000000800 */
[----:B------:R-:W-:Y:S02]  /*6970*/  F2FP.RELU.BF16.PACK_AB R77, R33, R250 ;  /* 0x000000fa214d723e */ /* 0x000fe400000018ff */
[----:B------:R-:W-:Y:S01]  /*6980*/  ISETP.LE.U32.AND P1, PT, R90, UR4, PT ;  /* 0x000000045a007c0c */ /* 0x000fe2000bf23070 */
[----:B------:R-:W-:Y:S01]  /*6990*/  @!P6 FADD.FTZ R13, -R13, -RZ ;  /* 0x800000ff0d0de221 */ /* 0x000fe20000010100 */
[----:B------:R-:W-:Y:S01]  /*69a0*/  ISETP.LE.U32.AND P6, PT, R10, UR4, PT ;  /* 0x000000040a007c0c */ /* 0x000fe2000bfc3070 */
[----:B------:R-:W-:Y:S01]  /*69b0*/  STS [R217+0x14000], R76 ;  /* 0x0140004cd9007388 */ /* 0x000fe20000000800 */
[----:B------:R-:W-:Y:S02]  /*69c0*/  F2FP.RELU.BF16.PACK_AB R10, R27, R66 ;  /* 0x000000421b0a723e */ /* 0x000fe400000018ff */
[----:B-1----:R-:W-:Y:S02]  /*69d0*/  F2FP.RELU.BF16.PACK_AB R11, R60, R7 ;  /* 0x000000073c0b723e */ /* 0x002fe400000018ff */
[----:B------:R-:W-:Y:S01]  /*69e0*/  F2FP.RELU.BF16.PACK_AB R73, R25, R50 ;  /* 0x000000321949723e */ /* 0x000fe200000018ff */
[----:B------:R1:W-:Y:S01]  /*69f0*/  STS [R217+0x14400], R10 ;  /* 0x0144000ad9007388 */ /* 0x0003e20000000800 */
[----:B--2---:R-:W-:Y:S01]  /*6a00*/  F2FP.RELU.BF16.PACK_AB R74, R30, R243 ;  /* 0x000000f31e4a723e */ /* 0x004fe200000018ff */
[----:B------:R-:W-:Y:S01]  /*6a10*/  @!P0 FADD.FTZ R14, -R14, -RZ ;  /* 0x800000ff0e0e8221 */ /* 0x000fe20000010100 */
[----:B------:R-:W-:Y:S01]  /*6a20*/  FSETP.GE.FTZ.AND P3, PT, R48, RZ, PT ;  /* 0x000000ff3000720b */ /* 0x000fe20003f76000 */
[----:B------:R2:W-:Y:S01]  /*6a30*/  STS [R224+0x14400], R69 ;  /* 0x01440045e0007388 */ /* 0x0005e20000000800 */
[----:B------:R-:W-:Y:S01]  /*6a40*/  F2FP.RELU.BF16.PACK_AB R72, R244, R245 ;  /* 0x000000f5f448723e */ /* 0x000fe200000018ff */
[----:B------:R-:W-:Y:S01]  /*6a50*/  @!P6 FADD.FTZ R46, -R46, -RZ ;  /* 0x800000ff2e2ee221 */ /* 0x000fe20000010100 */
[----:B------:R-:W-:Y:S01]  /*6a60*/  F2FP.RELU.BF16.PACK_AB R70, R17, R248 ;  /* 0x000000f81146723e */ /* 0x000fe200000018ff */
[----:B------:R-:W-:Y:S01]  /*6a70*/  STS [R224+0x14000], R77 ;  /* 0x0140004de0007388 */ /* 0x000fe20000000800 */
[----:B------:R-:W-:Y:S01]  /*6a80*/  FSETP.GE.FTZ.AND P0, PT, R32, RZ, PT ;  /* 0x000000ff2000720b */ /* 0x000fe20003f16000 */
[----:B----4-:R-:W4:Y:S01]  /*6a90*/  MUFU.EX2 R43, R68 ;  /* 0x00000044002b7308 */ /* 0x010f220000000800 */
[----:B------:R-:W-:Y:S01]  /*6aa0*/  @!P2 FADD.FTZ R42, -R42, -RZ ;  /* 0x800000ff2a2aa221 */ /* 0x000fe20000010100 */
[----:B------:R-:W-:Y:S01]  /*6ab0*/  FSETP.GE.FTZ.AND P2, PT, R8, RZ, PT ;  /* 0x000000ff0800720b */ /* 0x000fe20003f56000 */
[----:B------:R4:W-:Y:S01]  /*6ac0*/  STS [R216+0x12000], R11 ;  /* 0x0120000bd8007388 */ /* 0x0009e20000000800 */
[----:B---3--:R-:W-:Y:S03]  /*6ad0*/  F2FP.RELU.BF16.PACK_AB R71, R21, R38 ;  /* 0x000000261547723e */ /* 0x008fe600000018ff */
[----:B------:R-:W-:Y:S04]  /*6ae0*/  STS [R216+0x12400], R75 ;  /* 0x0124004bd8007388 */ /* 0x000fe80000000800 */
[----:B------:R-:W-:Y:S01]  /*6af0*/  STS [R221+0x12000], R74 ;  /* 0x0120004add007388 */ /* 0x000fe20000000800 */
[----:B-1----:R-:W-:Y:S03]  /*6b00*/  F2FP.RELU.BF16.PACK_AB R10, R9, R251 ;  /* 0x000000fb090a723e */ /* 0x002fe600000018ff */
[----:B------:R1:W-:Y:S01]  /*6b10*/  STS [R221+0x12400], R72 ;  /* 0x01240048dd007388 */ /* 0x0003e20000000800 */
[----:B--2---:R-:W-:Y:S03]  /*6b20*/  F2FP.RELU.BF16.PACK_AB R69, R13, R22 ;  /* 0x000000160d45723e */ /* 0x004fe600000018ff */
[----:B------:R-:W-:Y:S01]  /*6b30*/  STS [R216+0x14000], R73 ;  /* 0x01400049d8007388 */ /* 0x000fe20000000800 */
[----:B----4-:R-:W-:Y:S01]  /*6b40*/  @!P1 FADD.FTZ R43, -R43, -RZ ;  /* 0x800000ff2b2b9221 */ /* 0x010fe20000010100 */
[----:B------:R-:W-:Y:S02]  /*6b50*/  F2FP.RELU.BF16.PACK_AB R68, R249, R34 ;  /* 0x00000022f944723e */ /* 0x000fe400000018ff */
[----:B------:R2:W-:Y:S01]  /*6b60*/  STS [R216+0x14400], R71 ;  /* 0x01440047d8007388 */ /* 0x0005e20000000800 */
[----:B------:R-:W-:Y:S02]  /*6b70*/  FSETP.GE.FTZ.AND P1, PT, R53, RZ, PT ;  /* 0x000000ff3500720b */ /* 0x000fe40003f36000 */
[----:B------:R-:W-:Y:S01]  /*6b80*/  F2FP.RELU.BF16.PACK_AB R11, R58, R62 ;  /* 0x0000003e3a0b723e */ /* 0x000fe200000018ff */
[----:B------:R3:W-:Y:S04]  /*6b90*/  STS [R221+0x14000], R70 ;  /* 0x01400046dd007388 */ /* 0x0007e80000000800 */
[----:B------:R4:W-:Y:S04]  /*6ba0*/  STS [R221+0x14400], R68 ;  /* 0x01440044dd007388 */ /* 0x0009e80000000800 */
[----:B------:R4:W-:Y:S01]  /*6bb0*/  STS [R220+0x12000], R69 ;  /* 0x01200045dc007388 */ /* 0x0009e20000000800 */
[----:B-1----:R-:W-:Y:S03]  /*6bc0*/  F2FP.RELU.BF16.PACK_AB R72, R6, R63 ;  /* 0x0000003f0648723e */ /* 0x002fe600000018ff */
[----:B------:R1:W-:Y:S04]  /*6bd0*/  STS [R220+0x12400], R11 ;  /* 0x0124000bdc007388 */ /* 0x0003e80000000800 */
[----:B------:R1:W-:Y:S04]  /*6be0*/  STS [R219+0x12000], R10 ;  /* 0x0120000adb007388 */ /* 0x0003e80000000800 */
[----:B------:R-:W-:Y:S01]  /*6bf0*/  STS [R219+0x12400], R72 ;  /* 0x01240048db007388 */ /* 0x000fe20000000800 */
[----:B--2---:R-:W-:Y:S02]  /*6c00*/  F2FP.RELU.BF16.PACK_AB R71, R46, R61 ;  /* 0x0000003d2e47723e */ /* 0x004fe400000018ff */
[----:B---3--:R-:W-:Y:S03]  /*6c10*/  F2FP.RELU.BF16.PACK_AB R70, R42, R5 ;  /* 0x000000052a46723e */ /* 0x008fe600000018ff */
[----:B------:R-:W-:Y:S01]  /*6c20*/  STS [R220+0x14000], R71 ;  /* 0x01400047dc007388 */ /* 0x000fe20000000800 */
[----:B----4-:R-:W-:Y:S02]  /*6c30*/  F2FP.RELU.BF16.PACK_AB R68, R14, R43 ;  /* 0x0000002b0e44723e */ /* 0x010fe400000018ff */
[----:B------:R-:W-:Y:S01]  /*6c40*/  F2FP.RELU.BF16.PACK_AB R69, R26, R59 ;  /* 0x0000003b1a45723e */ /* 0x000fe200000018ff */
[----:B-1----:R-:W-:Y:S04]  /*6c50*/  IMAD.SHL.U32 R11, R191, 0x2, RZ ;  /* 0x00000002bf0b7824 */ /* 0x002fe800078e00ff */
[----:B------:R-:W-:Y:S01]  /*6c60*/  STS [R220+0x14400], R69 ;  /* 0x01440045dc007388 */ /* 0x000fe20000000800 */
[----:B------:R-:W-:Y:S03]  /*6c70*/  IMAD.IADD R10, R11, 0x1, R188 ;  /* 0x000000010b0a7824 */ /* 0x000fe600078e02bc */
        /* <DEDUP_REMOVED lines=14> */
[C---:B------:R-:W-:Y:S08]  /*6d60*/  HMMA.16816.F32.BF16 R80, R128.reuse, R82, RZ ;  /* 0x000000528050723c */ /* 0x040ff000000418ff */
        /* <DEDUP_REMOVED lines=12> */
[----:B------:R-:W3:Y:S07]  /*6e30*/  LDSM.16.M88.4 R164, [R181+0x8400] ;  /* 0x00840000b5a4783b */ /* 0x000eee0000000200 */
[-C--:B-1----:R-:W-:Y:S08]  /*6e40*/  HMMA.16816.F32.BF16 R68, R168, R172.reuse, R68 ;  /* 0x000000aca844723c */ /* 0x082ff00000041844 */
[C---:B--2---:R-:W-:Y:S08]  /*6e50*/  HMMA.16816.F32.BF16 R72, R176.reuse, R172, R72 ;  /* 0x000000acb048723c */ /* 0x044ff00000041848 */
[-C--:B------:R-:W-:Y:S08]  /*6e60*/  HMMA.16816.F32.BF16 R76, R176, R174.reuse, R76 ;  /* 0x000000aeb04c723c */ /* 0x080ff0000004184c */
[C---:B-----5:R-:W-:Y:S01]  /*6e70*/  FADD.FTZ R173, -R242.reuse, R69 ;  /* 0x00000045f2ad7221 */ /* 0x060fe20000010100 */
[C---:B------:R-:W-:Y:S03]  /*6e80*/  HMMA.16816.F32.BF16 R80, R168.reuse, R174, R80 ;  /* 0x000000aea850723c */ /* 0x040fe60000041850 */
[C---:B------:R-:W-:Y:S02]  /*6e90*/  FADD.FTZ R70, -R241.reuse, R70 ;  /* 0x00000046f1467221 */ /* 0x040fe40000010100 */
[----:B------:R-:W-:Y:S02]  /*6ea0*/  FADD.FTZ R11, -R242, R68 ;  /* 0x00000044f20b7221 */ /* 0x000fe40000010100 */
[----:B------:R-:W-:Y:S01]  /*6eb0*/  FADD.FTZ R10, -R241, R71 ;  /* 0x00000047f10a7221 */ /* 0x000fe20000010100 */
[----:B------:R-:W-:Y:S01]  /*6ec0*/  FSEL R71, R173, R242, P2 ;  /* 0x000000f2ad477208 */ /* 0x000fe20001000000 */
[C---:B------:R-:W-:Y:S01]  /*6ed0*/  FADD.FTZ R69, -R240.reuse, R72 ;  /* 0x00000048f0457221 */ /* 0x040fe20000010100 */
[----:B------:R-:W-:Y:S01]  /*6ee0*/  FSETP.GE.FTZ.AND P2, PT, R67, RZ, PT ;  /* 0x000000ff4300720b */ /* 0x000fe20003f56000 */
[-C--:B---3--:R-:W-:Y:S01]  /*6ef0*/  HMMA.16816.F32.BF16 R84, R168, R164.reuse, R84 ;  /* 0x000000a4a854723c */ /* 0x088fe20000041854 */
[----:B------:R-:W-:Y:S01]  /*6f00*/  FADD.FTZ R73, -R240, R73 ;  /* 0x00000049f0497221 */ /* 0x000fe20000010100 */
[-C--:B------:R-:W-:Y:S01]  /*6f10*/  FSEL R70, R70, R241.reuse, P1 ;  /* 0x000000f146467208 */ /* 0x080fe20000800000 */
[C---:B------:R-:W-:Y:S01]  /*6f20*/  FADD.FTZ R68, -R233.reuse, R75 ;  /* 0x0000004be9447221 */ /* 0x040fe20000010100 */
[----:B------:R-:W-:Y:S01]  /*6f30*/  FSEL R173, R10, R241, P0 ;  /* 0x000000f10aad7208 */ /* 0x000fe20000000000 */
[----:B------:R-:W-:Y:S01]  /*6f40*/  FADD.FTZ R74, -R233, R74 ;  /* 0x0000004ae94a7221 */ /* 0x000fe20000010100 */
[----:B------:R-:W-:Y:S01]  /*6f50*/  FSETP.GE.FTZ.AND P0, PT, R57, RZ, PT ;  /* 0x000000ff3900720b */ /* 0x000fe20003f16000 */
[----:B------:R-:W-:Y:S01]  /*6f60*/  FMUL.FTZ R10, R8, R71 ;  /* 0x00000047080a7220 */ /* 0x000fe20000410000 */
[C---:B------:R-:W-:Y:S01]  /*6f70*/  HMMA.16816.F32.BF16 R88, R176.reuse, R164, R88 ;  /* 0x000000a4b058723c */ /* 0x040fe20000041858 */
[----:B------:R-:W-:Y:S01]  /*6f80*/  FMUL.FTZ R172, R53, R70 ;  /* 0x0000004635ac7220 */ /* 0x000fe20000410000 */
[----:B------:R-:W-:Y:S02]  /*6f90*/  FSETP.GE.FTZ.AND P1, PT, R65, RZ, PT ;  /* 0x000000ff4100720b */ /* 0x000fe40003f36000 */
[----:B------:R-:W-:Y:S01]  /*6fa0*/  FADD.FTZ R71, -R240, R77 ;  /* 0x0000004df0477221 */ /* 0x000fe20000010100 */
[----:B------:R-:W-:Y:S01]  /*6fb0*/  FSEL R70, R73, R240, P2 ;  /* 0x000000f049467208 */ /* 0x000fe20001000000 */
[C---:B------:R-:W-:Y:S01]  /*6fc0*/  FADD.FTZ R73, -R233.reuse, R79 ;  /* 0x0000004fe9497221 */ /* 0x040fe20000010100 */
[-C--:B------:R-:W-:Y:S01]  /*6fd0*/  FSEL R68, R68, R233.reuse, P0 ;  /* 0x000000e944447208 */ /* 0x080fe20000000000 */
[----:B------:R-:W-:Y:S01]  /*6fe0*/  FADD.FTZ R174, -R233, R78 ;  /* 0x0000004ee9ae7221 */ /* 0x000fe20000010100 */
[----:B------:R-:W-:Y:S01]  /*6ff0*/  FSETP.GE.FTZ.AND P2, PT, R49, RZ, PT ;  /* 0x000000ff3100720b */ /* 0x000fe20003f56000 */
[-C--:B------:R-:W-:Y:S01]  /*7000*/  HMMA.16816.F32.BF16 R92, R176, R166.reuse, R92 ;  /* 0x000000a6b05c723c */ /* 0x080fe2000004185c */
[----:B------:R-:W-:Y:S01]  /*7010*/  FSETP.GE.FTZ.AND P0, PT, R28, RZ, PT ;  /* 0x000000ff1c00720b */ /* 0x000fe20003f16000 */
[----:B------:R-:W-:Y:S01]  /*7020*/  FMUL.FTZ R79, R57, R68 ;  /* 0x00000044394f7220 */ /* 0x000fe20000410000 */
[----:B------:R-:W-:Y:S01]  /*7030*/  FSEL R68, R71, R240, P2 ;  /* 0x000000f047447208 */ /* 0x000fe20001000000 */
[----:B------:R-:W-:Y:S01]  /*7040*/  FMUL.FTZ R77, R67, R70 ;  /* 0x00000046434d7220 */ /* 0x000fe20000410000 */
[-C--:B------:R-:W-:Y:S01]  /*7050*/  FSEL R74, R74, R233.reuse, P1 ;  /* 0x000000e94a4a7208 */ /* 0x080fe20000800000 */
[C---:B------:R-:W-:Y:S01]  /*7060*/  FADD.FTZ R75, -R242.reuse, R81 ;  /* 0x00000051f24b7221 */ /* 0x040fe20000010100 */
[----:B------:R-:W-:Y:S01]  /*7070*/  FSETP.GE.FTZ.AND P2, PT, R45, RZ, PT ;  /* 0x000000ff2d00720b */ /* 0x000fe20003f56000 */
        /* <DEDUP_REMOVED lines=8> */
[----:B------:R-:W-:Y:S01]  /*7100*/  FSEL R174, R174, R233, P1 ;  /* 0x000000e9aeae7208 */ /* 0x000fe20000800000 */
[----:B------:R-:W-:Y:S01]  /*7110*/  FMUL.FTZ R11, R48, R11 ;  /* 0x0000000b300b7220 */ /* 0x000fe20000410000 */
[----:B------:R-:W-:Y:S02]  /*7120*/  FSETP.GE.FTZ.AND P1, PT, R4, RZ, PT ;  /* 0x000000ff0400720b */ /* 0x000fe40003f36000 */
[----:B------:R-:W-:Y:S01]  /*7130*/  FMUL.FTZ R173, R32, R173 ;  /* 0x000000ad20ad7220 */ /* 0x000fe20000410000 */
[----:B------:R-:W-:Y:S01]  /*7140*/  FSEL R72, R69, R240, P3 ;  /* 0x000000f045487208 */ /* 0x000fe20001800000 */
[----:B------:R-:W-:Y:S01]  /*7150*/  FADD.FTZ R69, -R240, R76 ;  /* 0x0000004cf0457221 */ /* 0x000fe20000010100 */
[----:B------:R-:W-:Y:S01]  /*7160*/  FSETP.GE.FTZ.AND P3, PT, R12, RZ, PT ;  /* 0x000000ff0c00720b */ /* 0x000fe20003f76000 */
[----:B------:R-:W-:Y:S02]  /*7170*/  FADD.FTZ R166, -R233, R95 ;  /* 0x0000005fe9a67221 */ /* 0x000fe40000010100 */
[----:B------:R-:W-:Y:S01]  /*7180*/  FMUL.FTZ R76, R55, R72 ;  /* 0x00000048374c7220 */ /* 0x000fe20000410000 */
[----:B------:R-:W-:Y:S01]  /*7190*/  FSEL R165, R69, R240, P3 ;  /* 0x000000f045a57208 */ /* 0x000fe20001800000 */
[----:B------:R-:W-:Y:S01]  /*71a0*/  FADD.FTZ R72, -R241, R82 ;  /* 0x00000052f1487221 */ /* 0x000fe20000010100 */
        /* <DEDUP_REMOVED lines=8> */
[----:B------:R-:W1:Y:S01]  /*7230*/  LDSM.16.M88.4 R68, [R181+0x8800] ;  /* 0x00880000b544783b */ /* 0x000e620000000200 */
[----:B------:R-:W-:Y:S01]  /*7240*/  FADD.FTZ R167, -R242, R97 ;  /* 0x00000061f2a77221 */ /* 0x000fe20000010100 */
[-C--:B------:R-:W-:Y:S01]  /*7250*/  FSEL R73, R72, R241.reuse, P1 ;  /* 0x000000f148497208 */ /* 0x080fe20000800000 */
[C---:B------:R-:W-:Y:S01]  /*7260*/  FADD.FTZ R72, -R241.reuse, R86 ;  /* 0x00000056f1487221 */ /* 0x040fe20000010100 */
        /* <DEDUP_REMOVED lines=24> */
[-C--:B------:R-:W-:Y:S01]  /*73f0*/  FSEL R75, R164, R233.reuse, P1 ;  /* 0x000000e9a44b7208 */ /* 0x080fe20000800000 */
[----:B------:R-:W-:Y:S01]  /*7400*/  FADD.FTZ R164, -R233, R94 ;  /* 0x0000005ee9a47221 */ /* 0x000fe20000010100 */
[----:B------:R-:W-:Y:S01]  /*7410*/  FSEL R174, R174, R233, P0 ;  /* 0x000000e9aeae7208 */ /* 0x000fe20000000000 */
[----:B------:R-:W-:Y:S01]  /*7420*/  FMUL.FTZ R92, R31, R74 ;  /* 0x0000004a1f5c7220 */ /* 0x000fe20000410000 */
[----:B------:R-:W-:Y:S01]  /*7430*/  FSETP.GE.FTZ.AND P0, PT, R252, RZ, PT ;  /* 0x000000fffc00720b */ /* 0x000fe20003f16000 */
[----:B------:R-:W-:Y:S01]  /*7440*/  FMUL.FTZ R94, R66, R75 ;  /* 0x0000004b425e7220 */ /* 0x000fe20000410000 */
[----:B------:R-:W-:Y:S01]  /*7450*/  FSETP.GE.FTZ.AND P3, PT, R250, RZ, PT ;  /* 0x000000fffa00720b */ /* 0x000fe20003f76000 */
[----:B------:R-:W-:Y:S01]  /*7460*/  FADD.FTZ R98, -R241, R98 ;  /* 0x00000062f1627221 */ /* 0x000fe20000010100 */
[----:B------:R-:W-:Y:S01]  /*7470*/  FSETP.GE.FTZ.AND P2, PT, R41, RZ, PT ;  /* 0x000000ff2900720b */ /* 0x000fe20003f56000 */
[----:B------:R-:W-:Y:S01]  /*7480*/  FMUL.FTZ R88, R35, R88 ;  /* 0x0000005823587220 */ /* 0x000fe20000410000 */
[----:B------:R-:W-:Y:S01]  /*7490*/  FSETP.GE.FTZ.AND P1, PT, R23, RZ, PT ;  /* 0x000000ff1700720b */ /* 0x000fe20003f36000 */
[----:B------:R-:W-:Y:S01]  /*74a0*/  FMUL.FTZ R95, R27, R174 ;  /* 0x000000ae1b5f7220 */ /* 0x000fe20000410000 */
[-C--:B-1----:R-:W-:Y:S01]  /*74b0*/  HMMA.16816.F32.BF16 R100, R168, R68.reuse, R100 ;  /* 0x00000044a864723c */ /* 0x082fe20000041864 */
[----:B------:R-:W-:Y:S02]  /*74c0*/  FSEL R90, R175, R242, P2 ;  /* 0x000000f2af5a7208 */ /* 0x000fe40001000000 */
[----:B------:R-:W-:Y:S03]  /*74d0*/  FSETP.GE.FTZ.AND P2, PT, R37, RZ, PT ;  /* 0x000000ff2500720b */ /* 0x000fe60003f56000 */
[----:B------:R-:W-:Y:S02]  /*74e0*/  FMUL.FTZ R89, R41, R90 ;  /* 0x0000005a29597220 */ /* 0x000fe40000410000 */
[----:B------:R-:W-:Y:S01]  /*74f0*/  FMUL.FTZ R90, R39, R72 ;  /* 0x00000048275a7220 */ /* 0x000fe20000410000 */
[----:B------:R-:W-:Y:S01]  /*7500*/  FSEL R72, R165, R240, P2 ;  /* 0x000000f0a5487208 */ /* 0x000fe20001000000 */
[C---:B------:R-:W-:Y:S01]  /*7510*/  HMMA.16816.F32.BF16 R104, R176.reuse, R68, R104 ;  /* 0x00000044b068723c */ /* 0x040fe20000041868 */
[----:B------:R-:W-:Y:S01]  /*7520*/  FSETP.GE.FTZ.AND P2, PT, R33, RZ, PT ;  /* 0x000000ff2100720b */ /* 0x000fe20003f56000 */
[----:B------:R-:W-:Y:S02]  /*7530*/  FADD.FTZ R165, -R240, R93 ;  /* 0x0000005df0a57221 */ /* 0x000fe40000010100 */
[----:B------:R-:W-:Y:S03]  /*7540*/  FMUL.FTZ R93, R37, R72 ;  /* 0x00000048255d7220 */ /* 0x000fe60000410000 */
[-C--:B------:R-:W-:Y:S01]  /*7550*/  FSEL R72, R165, R240.reuse, P2 ;  /* 0x000000f0a5487208 */ /* 0x080fe20001000000 */
[----:B------:R-:W-:Y:S01]  /*7560*/  FADD.FTZ R165, -R242, R96 ;  /* 0x00000060f2a57221 */ /* 0x000fe20000010100 */
[----:B------:R-:W-:Y:S01]  /*7570*/  FSEL R69, R73, R240, P3 ;  /* 0x000000f049457208 */ /* 0x000fe20001800000 */
[-C--:B------:R-:W-:Y:S01]  /*7580*/  HMMA.16816.F32.BF16 R108, R176, R70.reuse, R108 ;  /* 0x00000046b06c723c */ /* 0x080fe2000004186c */
        /* <DEDUP_REMOVED lines=8> */
[C---:B------:R-:W-:Y:S01]  /*7610*/  HMMA.16816.F32.BF16 R112, R168.reuse, R70, R112 ;  /* 0x00000046a870723c */ /* 0x040fe20000041870 */
[----:B------:R-:W1:Y:S01]  /*7620*/  LDSM.16.M88.4 R72, [R181+0x8c00] ;  /* 0x008c0000b548783b */ /* 0x000e620000000200 */
[----:B------:R-:W-:Y:S01]  /*7630*/  FSETP.GE.FTZ.AND P1, PT, R18, RZ, PT ;  /* 0x000000ff1200720b */ /* 0x000fe20003f36000 */
[C---:B------:R-:W-:Y:S01]  /*7640*/  FADD.FTZ R101, -R242.reuse, R101 ;  /* 0x00000065f2657221 */ /* 0x040fe20000010100 */
[----:B------:R-:W-:Y:S01]  /*7650*/  FSETP.GE.FTZ.AND P0, PT, R247, RZ, PT ;  /* 0x000000fff700720b */ /* 0x000fe20003f16000 */
[----:B------:R-:W-:Y:S01]  /*7660*/  FADD.FTZ R102, -R241, R102 ;  /* 0x00000066f1667221 */ /* 0x000fe20000010100 */
[-C--:B------:R-:W-:Y:S01]  /*7670*/  FSEL R99, R165, R242.reuse, P3 ;  /* 0x000000f2a5637208 */ /* 0x080fe20001800000 */
[----:B------:R-:W-:Y:S01]  /*7680*/  FADD.FTZ R165, -R242, R100 ;  /* 0x00000064f2a57221 */ /* 0x000fe20000010100 */
[-C--:B------:R-:W-:Y:S01]  /*7690*/  FSEL R166, R167, R242.reuse, P2 ;  /* 0x000000f2a7a67208 */ /* 0x080fe20001000000 */
[----:B------:R-:W-:Y:S01]  /*76a0*/  FADD.FTZ R100, -R233, R107 ;  /* 0x0000006be9647221 */ /* 0x000fe20000010100 */
[----:B------:R-:W-:Y:S02]  /*76b0*/  FSETP.GE.FTZ.AND P2, PT, R60, RZ, PT ;  /* 0x000000ff3c00720b */ /* 0x000fe40003f56000 */
[----:B------:R-:W-:Y:S01]  /*76c0*/  FADD.FTZ R105, -R240, R105 ;  /* 0x00000069f0697221 */ /* 0x000fe20000010100 */
        /* <DEDUP_REMOVED lines=26> */
[----:B------:R-:W-:Y:S01]  /*7870*/  FSEL R107, R103, R240, P3 ;  /* 0x000000f0676b7208 */ /* 0x000fe20001800000 */
[----:B------:R-:W-:Y:S01]  /*7880*/  FADD.FTZ R103, -R240, R108 ;  /* 0x0000006cf0677221 */ /* 0x000fe20000010100 */
[-C--:B-1----:R-:W-:Y:S01]  /*7890*/  HMMA.16816.F32.BF16 R116, R168, R72.reuse, R116 ;  /* 0x00000048a874723c */ /* 0x082fe20000041874 */
[----:B------:R-:W-:Y:S01]  /*78a0*/  FMUL.FTZ R99, R29, R166 ;  /* 0x000000a61d637220 */ /* 0x000fe20000410000 */
[----:B------:R-:W-:Y:S01]  /*78b0*/  FSEL R102, R105, R240, P2 ;  /* 0x000000f069667208 */ /* 0x000fe20001000000 */
[----:B------:R-:W-:Y:S01]  /*78c0*/  FMUL.FTZ R96, R18, R167 ;  /* 0x000000a712607220 */ /* 0x000fe20000410000 */
[----:B------:R-:W-:Y:S01]  /*78d0*/  FSETP.GE.FTZ.AND P3, PT, R248, RZ, PT ;  /* 0x000000fff800720b */ /* 0x000fe20003f76000 */
[----:B------:R-:W-:Y:S01]  /*78e0*/  FMUL.FTZ R247, R247, R164 ;  /* 0x000000a4f7f77220 */ /* 0x000fe20000410000 */
[----:B------:R-:W-:Y:S02]  /*78f0*/  FSETP.GE.FTZ.AND P2, PT, R17, RZ, PT ;  /* 0x000000ff1100720b */ /* 0x000fe40003f56000 */
[C---:B------:R-:W-:Y:S01]  /*7900*/  HMMA.16816.F32.BF16 R120, R176.reuse, R72, R120 ;  /* 0x00000048b078723c */ /* 0x040fe20000041878 */
[-C--:B------:R-:W-:Y:S02]  /*7910*/  FSEL R105, R106, R233.reuse, P1 ;  /* 0x000000e96a697208 */ /* 0x080fe40000800000 */
[----:B------:R-:W-:Y:S01]  /*7920*/  FSETP.GE.FTZ.AND P1, PT, R34, RZ, PT ;  /* 0x000000ff2200720b */ /* 0x000fe20003f36000 */
[----:B------:R-:W-:Y:S01]  /*7930*/  FADD.FTZ R106, -R233, R111 ;  /* 0x0000006fe96a7221 */ /* 0x000fe20000010100 */
[----:B------:R-:W-:Y:S01]  /*7940*/  FSEL R104, R100, R233, P0 ;  /* 0x000000e964687208 */ /* 0x000fe20000000000 */
[----:B------:R-:W-:Y:S01]  /*7950*/  FMUL.FTZ R100, R50, R107 ;  /* 0x0000006b32647220 */ /* 0x000fe20000410000 */
[----:B------:R-:W-:Y:S01]  /*7960*/  FSETP.GE.FTZ.AND P0, PT, R249, RZ, PT ;  /* 0x000000fff900720b */ /* 0x000fe20003f16000 */
[----:B------:R-:W-:Y:S01]  /*7970*/  FMUL.FTZ R107, R25, R102 ;  /* 0x00000066196b7220 */ /* 0x000fe20000410000 */
[-C--:B------:R-:W-:Y:S03]  /*7980*/  HMMA.16816.F32.BF16 R124, R176, R74.reuse, R124 ;  /* 0x0000004ab07c723c */ /* 0x080fe6000004187c */
[----:B------:R-:W-:Y:S01]  /*7990*/  FADD.FTZ R102, -R241, R115 ;  /* 0x00000073f1667221 */ /* 0x000fe20000010100 */
[-C--:B------:R-:W-:Y:S01]  /*79a0*/  FSEL R103, R103, R240.reuse, P3 ;  /* 0x000000f067677208 */ /* 0x080fe20001800000 */
[----:B------:R-:W-:Y:S01]  /*79b0*/  FMUL.FTZ R105, R38, R105 ;  /* 0x0000006926697220 */ /* 0x000fe20000410000 */
[----:B------:R-:W-:Y:S01]  /*79c0*/  FSEL R72, R109, R240, P2 ;  /* 0x000000f06d487208 */ /* 0x000fe20001000000 */
[C---:B------:R-:W-:Y:S01]  /*79d0*/  FADD.FTZ R109, -R242.reuse, R112 ;  /* 0x00000070f26d7221 */ /* 0x040fe20000010100 */
[----:B------:R-:W-:Y:S01]  /*79e0*/  HMMA.16816.F32.BF16 R128, R168, R74, R128 ;  /* 0x0000004aa880723c */ /* 0x000fe20000041880 */
[----:B------:R-:W-:Y:S01]  /*79f0*/  FADD.FTZ R117, -R242, R117 ;  /* 0x00000075f2757221 */ /* 0x000fe20000010100 */
[----:B------:R-:W-:Y:S02]  /*7a00*/  FSETP.GE.FTZ.AND P2, PT, R30, RZ, PT ;  /* 0x000000ff1e00720b */ /* 0x000fe40003f56000 */
[----:B------:R-:W-:Y:S01]  /*7a10*/  FADD.FTZ R118, -R241, R118 ;  /* 0x00000076f1767221 */ /* 0x000fe20000010100 */
[----:B------:R-:W-:Y:S01]  /*7a20*/  FSEL R73, R110, R233, P1 ;  /* 0x000000e96e497208 */ /* 0x000fe20000800000 */
[----:B------:R-:W-:Y:S01]  /*7a30*/  FMUL.FTZ R248, R248, R103 ;  /* 0x00000067f8f87220 */ /* 0x000fe20000410000 */
[----:B------:R-:W-:Y:S01]  /*7a40*/  FSETP.GE.FTZ.AND P1, PT, R245, RZ, PT ;  /* 0x000000fff500720b */ /* 0x000fe20003f36000 */
[----:B------:R-:W-:Y:S01]  /*7a50*/  FMUL.FTZ R103, R17, R72 ;  /* 0x0000004811677220 */ /* 0x000fe20000410000 */
[----:B------:R-:W-:Y:S02]  /*7a60*/  FSEL R106, R106, R233, P0 ;  /* 0x000000e96a6a7208 */ /* 0x000fe40000000000 */
[----:B------:R-:W-:Y:S01]  /*7a70*/  FSETP.GE.FTZ.AND P3, PT, R243, RZ, PT ;  /* 0x000000fff300720b */ /* 0x000fe20003f76000 */
[----:B------:R-:W-:Y:S01]  /*7a80*/  FADD.FTZ R72, -R241, R119 ;  /* 0x00000077f1487221 */ /* 0x000fe20000010100 */
[----:B------:R-:W-:Y:S01]  /*7a90*/  FSETP.GE.FTZ.AND P0, PT, R244, RZ, PT ;  /* 0x000000fff400720b */ /* 0x000fe20003f16000 */
        /* <DEDUP_REMOVED lines=9> */
[----:B------:R-:W-:Y:S01]  /*7b30*/  FSEL R108, R109, R242, P3 ;  /* 0x000000f26d6c7208 */ /* 0x000fe20001800000 */
[----:B------:R-:W-:Y:S01]  /*7b40*/  FADD.FTZ R130, -R241, R130 ;  /* 0x00000082f1827221 */ /* 0x000fe20000010100 */
[----:B------:R-:W-:Y:S01]  /*7b50*/  FSEL R109, R102, R241, P0 ;  /* 0x000000f1666d7208 */ /* 0x000fe20000000000 */
        /* <DEDUP_REMOVED lines=29> */
[-C--:B------:R-:W-:Y:S02]  /*7d30*/  FSEL R121, R121, R240.reuse, P3 ;  /* 0x000000f079797208 */ /* 0x080fe40001800000 */
[----:B------:R-:W-:Y:S01]  /*7d40*/  FSETP.GE.FTZ.AND P3, PT, R5, RZ, PT ;  /* 0x000000ff0500720b */ /* 0x000fe20003f76000 */
[----:B------:R-:W-:Y:S01]  /*7d50*/  FMUL.FTZ R61, R26, R61 ;  /* 0x0000003d1a3d7220 */ /* 0x000fe20000410000 */
[----:B------:R-:W-:Y:S01]  /*7d60*/  FSETP.GE.FTZ.AND P1, PT, R43, RZ, PT ;  /* 0x000000ff2b00720b */ /* 0x000fe20003f36000 */
[----:B------:R-:W-:Y:S01]  /*7d70*/  FMUL.FTZ R121, R46, R121 ;  /* 0x000000792e797220 */ /* 0x000fe20000410000 */
[----:B------:R-:W-:Y:S02]  /*7d80*/  FSETP.GE.FTZ.AND P0, PT, R14, RZ, PT ;  /* 0x000000ff0e00720b */ /* 0x000fe40003f16000 */
[----:B------:R-:W-:Y:S01]  /*7d90*/  FSEL R26, R59, R240, P3 ;  /* 0x000000f03b1a7208 */ /* 0x000fe20001800000 */
[----:B------:R-:W-:Y:S01]  /*7da0*/  FADD.FTZ R59, -R242, R128 ;  /* 0x00000080f23b7221 */ /* 0x000fe20000010100 */
        /* <DEDUP_REMOVED lines=8> */
[----:B------:R-:W-:Y:S01]  /*7e30*/  FSEL R46, R59, R242, P1 ;  /* 0x000000f23b2e7208 */ /* 0x000fe20000800000 */
[----:B------:R-:W-:Y:S01]  /*7e40*/  @P0 FADD.FTZ R233, -R233, R127 ;  /* 0x0000007fe9e90221 */ /* 0x000fe20000010100 */
[----:B------:R-:W-:Y:S02]  /*7e50*/  PLOP3.LUT P1, PT, PT, PT, UP2, 0x80, 0x0 ;  /* 0x000000000000781c */ /* 0x000fe40003f2f028 */
        /* <DEDUP_REMOVED lines=18> */
[----:B------:R-:W-:Y:S02]  /*7f80*/  IADD3 R232, R232, UR7, RZ ;  /* 0x00000007e8e87c10 */ /* 0x000fe4000fffe0ff */
[----:B------:R-:W-:Y:S02]  /*7f90*/  LEA R8, P0, R7, R236, 0x7 ;  /* 0x000000ec07087211 */ /* 0x000fe400078038ff */
[----:B------:R-:W-:Y:S01]  /*7fa0*/  IADD3 R183, R183, UR7, RZ ;  /* 0x00000007b7b77c10 */ /* 0x000fe2000fffe0ff */
[----:B------:R-:W-:Y:S01]  /*7fb0*/  @!PT LDS RZ, [RZ] ;  /* 0x00000000fffff984 */ /* 0x000fe20000000800 */
[----:B------:R-:W-:Y:S01]  /*7fc0*/  @!PT LDS RZ, [RZ] ;  /* 0x00000000fffff984 */ /* 0x000fe20000000800 */
[----:B------:R-:W-:Y:S01]  /*7fd0*/  @!PT LDS RZ, [RZ] ;  /* 0x00000000fffff984 */ /* 0x000fe20000000800 */
[----:B------:R1:W-:Y:S01]  /*7fe0*/  LDGSTS.E.BYPASS.LTC128B.128 [R232], [R236.64] ;  /* 0x00000000ece87fae */ /* 0x0003e2000b901d48 */
[----:B------:R-:W-:Y:S05]  /*7ff0*/  LEA.HI.X R9, R7, R237, R5, 0x7, P0 ;  /* 0x000000ed07097211 */ /* 0x000fea00000f3c05 */
[----:B------:R1:W-:Y:S04]  /*8000*/  LDGSTS.E.BYPASS.LTC128B.128 [R232+0x1000], [R8.64] ;  /* 0x0100000008e87fae */ /* 0x0003e8000b901d48 */
[----:B------:R-:W0:Y:S02]  /*8010*/  LDGDEPBAR ;  /* 0x00000000000079af */ /* 0x000e240000000000 */
.L_x_1176:
[----:B------:R-:W-:Y:S01]  /*8020*/  F2FP.BF16.PACK_AB R11, R10, R11 ;  /* 0x0000000b0a0b723e */ /* 0x000fe200000010ff */
[----:B------:R-:W-:Y:S01]  /*8030*/  IMAD.SHL.U32 R52, R190, 0x2, RZ ;  /* 0x00000002be347824 */ /* 0x000fe200078e00ff */
        /* <DEDUP_REMOVED lines=123> */
[----:B------:R-:W-:Y:S04]  /*87f0*/  IMAD.MOV.U32 R7, RZ, RZ, c[0x0][0x370] ;  /* 0x0000dc00ff077624 */ /* 0x000fe800078e00ff */
        /* <DEDUP_REMOVED lines=12> */
.L_x_1177:
        /* <DEDUP_REMOVED lines=9> */
[----:B------:R-:W-:Y:S02]  /*8950*/  @UP2 UIADD3.X UR7, UR11, -0x1, URZ, UP0, !UPT ;  /* 0xffffffff0b072890 */ /* 0x000fe400087fe43f */
[----:B------:R-:W-:Y:S01]  /*8960*/  IMAD.U32 R57, RZ, RZ, UR42 ;  /* 0x0000002aff397e24 */ /* 0x000fe2000f8e00ff */
[----:B------:R-:W-:Y:S01]  /*8970*/  LDSM.16.M88.4 R24, [R185] ;  /* 0x00000000b918783b */ /* 0x000fe20000000200 */
[----:B------:R-:W-:Y:S01]  /*8980*/  IMAD.U32 R79, RZ, RZ, UR48 ;  /* 0x00000030ff4f7e24 */ /* 0x000fe2000f8e00ff */
[----:B------:R-:W-:Y:S01]  /*8990*/  @UP2 UMOV UR10, UR13 ;  /* 0x0000000d000a2c82 */ /* 0x000fe20008000000 */
[----:B------:R-:W-:Y:S01]  /*89a0*/  IMAD.U32 R73, RZ, RZ, UR46 ;  /* 0x0000002eff497e24 */ /* 0x000fe2000f8e00ff */
[----:B------:R-:W4:Y:S01]  /*89b0*/  LDSM.16.MT88.4 R28, [R52+0x6400] ;  /* 0x00640000341c783b */ /* 0x000f220000004200 */
[----:B------:R-:W-:Y:S01]  /*89c0*/  IMAD.U32 R75, RZ, RZ, UR47 ;  /* 0x0000002fff4b7e24 */ /* 0x000fe2000f8e00ff */
[----:B------:R-:W-:Y:S01]  /*89d0*/  @UP2 UMOV UR11, UR7 ;  /* 0x00000007000b2c82 */ /* 0x000fe20008000000 */
[----:B------:R-:W-:Y:S01]  /*89e0*/  IMAD.U32 R69, RZ, RZ, UR45 ;  /* 0x0000002dff457e24 */ /* 0x000fe2000f8e00ff */
[----:B------:R-:W1:Y:S01]  /*89f0*/  LDSM.16.M88.4 R32, [R180] ;  /* 0x00000000b420783b */ /* 0x000e620000000200 */
[----:B------:R-:W-:Y:S01]  /*8a00*/  IMAD.U32 R71, RZ, RZ, UR46 ;  /* 0x0000002eff477e24 */ /* 0x000fe2000f8e00ff */
[----:B------:R-:W-:Y:S01]  /*8a10*/  ULOP3.LUT UR7, UR6, 0x1, URZ, 0xc0, !UPT ;  /* 0x0000000106077892 */ /* 0x000fe2000f8ec03f */
[----:B------:R-:W-:Y:S01]  /*8a20*/  IMAD.U32 R65, RZ, RZ, UR44 ;  /* 0x0000002cff417e24 */ /* 0x000fe2000f8e00ff */
[----:B------:R-:W-:Y:S01]  /*8a30*/  LDSM.16.M88.4 R36, [R184] ;  /* 0x00000000b824783b */ /* 0x000fe20000000200 */
[----:B------:R-:W-:Y:S01]  /*8a40*/  IMAD.U32 R67, RZ, RZ, UR45 ;  /* 0x0000002dff437e24 */ /* 0x000fe2000f8e00ff */
[----:B------:R-:W-:Y:S01]  /*8a50*/  UISETP.NE.U32.AND UP0, UPT, UR7, 0x1, UPT ;  /* 0x000000010700788c */ /* 0x000fe2000bf05070 */
[----:B------:R-:W-:Y:S01]  /*8a60*/  IMAD.U32 R61, RZ, RZ, UR43 ;  /* 0x0000002bff3d7e24 */ /* 0x000fe2000f8e00ff */
[----:B------:R-:W1:Y:S01]  /*8a70*/  LDSM.16.MT88.4 R40, [R52+0x6800] ;  /* 0x006800003428783b */ /* 0x000e620000004200 */
[----:B------:R-:W-:Y:S01]  /*8a80*/  IMAD.U32 R63, RZ, RZ, UR44 ;  /* 0x0000002cff3f7e24 */ /* 0x000fe2000f8e00ff */
[----:B------:R-:W-:Y:S01]  /*8a90*/  UIADD3 UR6, UR6, -0x1, URZ ;  /* 0xffffffff06067890 */ /* 0x000fe2000fffe03f */
[----:B------:R-:W-:Y:S01]  /*8aa0*/  IMAD.U32 R59, RZ, RZ, UR43 ;  /* 0x0000002bff3b7e24 */ /* 0x000fe2000f8e00ff */
[----:B------:R-:W1:Y:S04]  /*8ab0*/  LDSM.16.M88.4 R44, [R184+0x2000] ;  /* 0x00200000b82c783b */ /* 0x000e680000000200 */
[----:B------:R-:W-:Y:S04]  /*8ac0*/  LDSM.16.M88.4 R48, [R3+0x2000] ;  /* 0x002000000330783b */ /* 0x000fe80000000200 */
[----:B------:R1:W5:Y:S01]  /*8ad0*/  @P1 LDG.E R230, [R54.64] ;  /* 0x0000000836e61981 */ /* 0x000362000c1e1900 */
[-C--:B--2---:R-:W-:Y:S03]  /*8ae0*/  HMMA.16816.F32.BF16 R4, R16, R20.reuse, RZ ;  /* 0x000000141004723c */ /* 0x084fe600000418ff */
[----:B------:R1:W5:Y:S04]  /*8af0*/  @P1 LDG.E R231, [R54.64+0x20] ;  /* 0x0000200836e71981 */ /* 0x000368000c1e1900 */
[----:B------:R1:W5:Y:S02]  /*8b00*/  @P1 LDG.E R228, [R54.64+0x100] ;  /* 0x0001000836e41981 */ /* 0x000364000c1e1900 */
[C---:B-1-3--:R-:W-:Y:S02]  /*8b10*/  HMMA.16816.F32.BF16 R8, R12.reuse, R20, RZ ;  /* 0x000000140c08723c */ /* 0x04afe400000418ff */
[----:B------:R1:W5:Y:S06]  /*8b20*/  @P1 LDG.E R229, [R54.64+0x120] ;  /* 0x0001200836e51981 */ /* 0x00036c000c1e1900 */
[-C--:B------:R-:W-:Y:S08]  /*8b30*/  HMMA.16816.F32.BF16 R12, R12, R22.reuse, RZ ;  /* 0x000000160c0c723c */ /* 0x080ff000000418ff */
[----:B------:R-:W-:Y:S01]  /*8b40*/  HMMA.16816.F32.BF16 R16, R16, R22, RZ ;  /* 0x000000161010723c */ /* 0x000fe200000418ff */
[----:B------:R-:W-:Y:S07]  /*8b50*/  LDSM.16.M88.4 R20, [R3] ;  /* 0x000000000314783b */ /* 0x000fee0000000200 */
[-C--:B----4-:R-:W-:Y:S01]  /*8b60*/  HMMA.16816.F32.BF16 R4, R24, R28.reuse, R4 ;  /* 0x0000001c1804723c */ /* 0x090fe20000041804 */
[----:B-1----:R-:W-:Y:S07]  /*8b70*/  IMAD.U32 R55, RZ, RZ, UR42 ;  /* 0x0000002aff377e24 */ /* 0x002fee000f8e00ff */
[C---:B------:R-:W-:Y:S08]  /*8b80*/  HMMA.16816.F32.BF16 R8, R32.reuse, R28, R8 ;  /* 0x0000001c2008723c */ /* 0x040ff00000041808 */
        /* <DEDUP_REMOVED lines=24> */
[----:B------:R-:W-:Y:S04]  /*8d10*/  LDSM.16.MT88.4 R28, [R52+0x7c00] ;  /* 0x007c0000341c783b */ /* 0x000fe80000004200 */
[----:B------:R-:W3:Y:S03]  /*8d20*/  LDSM.16.M88.4 R24, [R3+0x4000] ;  /* 0x004000000318783b */ /* 0x000ee60000000200 */
[-C--:B----4-:R-:W-:Y:S08]  /*8d30*/  HMMA.16816.F32.BF16 R4, R36, R40.reuse, R4 ;  /* 0x000000282404723c */ /* 0x090ff00000041804 */
[C---:B-1----:R-:W-:Y:S07]  /*8d40*/  HMMA.16816.F32.BF16 R8, R48.reuse, R40, R8 ;  /* 0x000000283008723c */ /* 0x042fee0000041808 */
[----:B------:R-:W-:Y:S01]  /*8d50*/  IMAD.U32 R41, RZ, RZ, UR39 ;  /* 0x00000027ff297e24 */ /* 0x000fe2000f8e00ff */
[-C--:B------:R-:W-:Y:S01]  /*8d60*/  HMMA.16816.F32.BF16 R12, R48, R42.reuse, R12 ;  /* 0x0000002a300c723c */ /* 0x080fe2000004180c */
[----:B------:R-:W1:Y:S07]  /*8d70*/  LDSM.16.M88.4 R48, [R3+0x6000] ;  /* 0x006000000330783b */ /* 0x000e6e0000000200 */
[----:B------:R-:W-:Y:S07]  /*8d80*/  HMMA.16816.F32.BF16 R16, R36, R42, R16 ;  /* 0x0000002a2410723c */ /* 0x000fee0000041810 */
[----:B------:R-:W-:Y:S01]  /*8d90*/  IMAD.U32 R43, RZ, RZ, UR39 ;  /* 0x00000027ff2b7e24 */ /* 0x000fe2000f8e00ff */
[-C--:B------:R-:W-:Y:S01]  /*8da0*/  HMMA.16816.F32.BF16 R4, R20, R32.reuse, R4 ;  /* 0x000000201404723c */ /* 0x080fe20000041804 */
[----:B------:R-:W-:Y:S03]  /*8db0*/  IMAD.U32 R39, RZ, RZ, UR38 ;  /* 0x00000026ff277e24 */ /* 0x000fe6000f8e00ff */
[----:B------:R-:W-:Y:S04]  /*8dc0*/  IMAD.U32 R37, RZ, RZ, UR38 ;  /* 0x00000026ff257e24 */ /* 0x000fe8000f8e00ff */
[C---:B--2---:R-:W-:Y:S07]  /*8dd0*/  HMMA.16816.F32.BF16 R8, R44.reuse, R32, R8 ;  /* 0x000000202c08723c */ /* 0x044fee0000041808 */
[----:B------:R-:W-:Y:S01]  /*8de0*/  IMAD.U32 R33, RZ, RZ, UR37 ;  /* 0x00000025ff217e24 */ /* 0x000fe2000f8e00ff */
[-C--:B------:R-:W-:Y:S07]  /*8df0*/  HMMA.16816.F32.BF16 R12, R44, R34.reuse, R12 ;  /* 0x000000222c0c723c */ /* 0x080fee000004180c */
[----:B------:R-:W-:Y:S01]  /*8e00*/  IMAD.U32 R47, RZ, RZ, UR40 ;  /* 0x00000028ff2f7e24 */ /* 0x000fe2000f8e00ff */
[----:B------:R-:W-:Y:S01]  /*8e10*/  HMMA.16816.F32.BF16 R16, R20, R34, R16 ;  /* 0x000000221410723c */ /* 0x000fe20000041810 */
[----:B------:R-:W-:Y:S06]  /*8e20*/  IMAD.U32 R45, RZ, RZ, UR40 ;  /* 0x00000028ff2d7e24 */ /* 0x000fec000f8e00ff */
[----:B------:R-:W-:Y:S01]  /*8e30*/  IMAD.U32 R23, RZ, RZ, UR33 ;  /* 0x00000021ff177e24 */ /* 0x000fe2000f8e00ff */
[-C--:B---3--:R-:W-:Y:S01]  /*8e40*/  HMMA.16816.F32.BF16 R4, R24, R28.reuse, R4 ;  /* 0x0000001c1804723c */ /* 0x088fe20000041804 */
[----:B------:R-:W-:Y:S03]  /*8e50*/  IMAD.U32 R21, RZ, RZ, UR33 ;  /* 0x00000021ff157e24 */ /* 0x000fe6000f8e00ff */
[----:B------:R-:W-:Y:S01]  /*8e60*/  IMAD.U32 R35, RZ, RZ, UR37 ;  /* 0x00000025ff237e24 */ /* 0x000fe2000f8e00ff */
[----:B------:R-:W-:Y:S01]  /*8e70*/  LEA R238, P0, R23, R238, 0x2 ;  /* 0x000000ee17ee7211 */ /* 0x000fe200078010ff */
[----:B------:R-:W-:Y:S02]  /*8e80*/  IMAD.U32 R23, RZ, RZ, UR34 ;  /* 0x00000022ff177e24 */ /* 0x000fe4000f8e00ff */
[C---:B-1----:R-:W-:Y:S04]  /*8e90*/  HMMA.16816.F32.BF16 R8, R48.reuse, R28, R8 ;  /* 0x0000001c3008723c */ /* 0x042fe80000041808 */
[----:B------:R-:W-:Y:S01]  /*8ea0*/  LEA.HI.X.SX32 R239, R21, R239, 0x2, P0 ;  /* 0x000000ef15ef7211 */ /* 0x000fe200000f16ff */
[----:B------:R-:W-:Y:S01]  /*8eb0*/  IMAD.U32 R21, RZ, RZ, UR34 ;  /* 0x00000022ff157e24 */ /* 0x000fe2000f8e00ff */
[-C--:B------:R-:W-:Y:S01]  /*8ec0*/  LEA R56, P0, R81, R238.reuse, 0x2 ;  /* 0x000000ee51387211 */ /* 0x080fe200078010ff */
[----:B------:R-:W-:Y:S01]  /*8ed0*/  IMAD.U32 R29, RZ, RZ, UR36 ;  /* 0x00000024ff1d7e24 */ /* 0x000fe2000f8e00ff */
[-C--:B------:R-:W-:Y:S04]  /*8ee0*/  HMMA.16816.F32.BF16 R12, R48, R30.reuse, R12 ;  /* 0x0000001e300c723c */ /* 0x080fe8000004180c */
[-C--:B------:R-:W-:Y:S02]  /*8ef0*/  LEA R46, P5, R73, R238.reuse, 0x2 ;  /* 0x000000ee492e7211 */ /* 0x080fe400078a10ff */
[-C--:B------:R-:W-:Y:S01]  /*8f00*/  LEA R42, P4, R69, R238.reuse, 0x2 ;  /* 0x000000ee452a7211 */ /* 0x080fe200078810ff */
[----:B------:R-:W-:Y:S01]  /*8f10*/  RED.E.ADD.F32.FTZ.RN.STRONG.GPU [R238.64], R4 ;  /* 0x00000004ee00798e */ /* 0x000fe2000c10e788 */
[----:B------:R-:W-:Y:S01]  /*8f20*/  HMMA.16816.F32.BF16 R16, R24, R30, R16 ;  /* 0x0000001e1810723c */ /* 0x000fe20000041810 */
[----:B------:R-:W-:Y:S03]  /*8f30*/  IMAD.U32 R51, RZ, RZ, UR41 ;  /* 0x00000029ff337e24 */ /* 0x000fe6000f8e00ff */
[-C--:B------:R-:W-:Y:S01]  /*8f40*/  LEA R50, P6, R77, R238.reuse, 0x2 ;  /* 0x000000ee4d327211 */ /* 0x080fe200078c10ff */
[----:B------:R-:W-:Y:S01]  /*8f50*/  IMAD.U32 R49, RZ, RZ, UR41 ;  /* 0x00000029ff317e24 */ /* 0x000fe2000f8e00ff */
[-C--:B------:R-:W-:Y:S01]  /*8f60*/  LEA R38, P3, R65, R238.reuse, 0x2 ;  /* 0x000000ee41267211 */ /* 0x080fe200078610ff */
[----:B------:R-:W-:Y:S01]  /*8f70*/  IMAD.U32 R31, RZ, RZ, UR36 ;  /* 0x00000024ff1f7e24 */ /* 0x000fe2000f8e00ff */
[-C--:B------:R-:W-:Y:S01]  /*8f80*/  LEA R30, P1, R57, R238.reuse, 0x2 ;  /* 0x000000ee391e7211 */ /* 0x080fe200078210ff */
[----:B------:R-:W-:Y:S03]  /*8f90*/  IMAD.U32 R27, RZ, RZ, UR35 ;  /* 0x00000023ff1b7e24 */ /* 0x000fe6000f8e00ff */
[-C--:B------:R-:W-:Y:S01]  /*8fa0*/  LEA.HI.X.SX32 R57, R79, R239.reuse, 0x2, P0 ;  /* 0x000000ef4f397211 */ /* 0x080fe200000f16ff */
[----:B------:R-:W-:Y:S01]  /*8fb0*/  IMAD.U32 R25, RZ, RZ, UR35 ;  /* 0x00000023ff197e24 */ /* 0x000fe2000f8e00ff */
        /* <DEDUP_REMOVED lines=18> */
[-C--:B------:R-:W-:Y:S02]  /*90e0*/  LEA.HI.X.SX32 R31, R55, R239.reuse, 0x2, P1 ;  /* 0x000000ef371f7211 */ /* 0x080fe400008f16ff */
[-C--:B------:R-:W-:Y:S01]  /*90f0*/  LEA R58, P1, R27, R238.reuse, 0x2 ;  /* 0x000000ee1b3a7211 */ /* 0x080fe200078210ff */
[----:B------:R-:W-:Y:S01]  /*9100*/  RED.E.ADD.F32.FTZ.RN.STRONG.GPU [R34.64], R10 ;  /* 0x0000000a2200798e */ /* 0x000fe2000c10e788 */
[-C--:B------:R-:W-:Y:S02]  /*9110*/  LEA.HI.X.SX32 R27, R49, R239.reuse, 0x2, P0 ;  /* 0x000000ef311b7211 */ /* 0x080fe400000f16ff */
[-C--:B------:R-:W-:Y:S01]  /*9120*/  LEA.HI.X.SX32 R45, R45, R239.reuse, 0x2, P6 ;  /* 0x000000ef2d2d7211 */ /* 0x080fe200030f16ff */
[----:B------:R-:W-:Y:S01]  /*9130*/  RED.E.ADD.F32.FTZ.RN.STRONG.GPU [R30.64], R11 ;  /* 0x0000000b1e00798e */ /* 0x000fe2000c10e788 */
[-C--:B------:R-:W-:Y:S02]  /*9140*/  LEA.HI.X.SX32 R41, R41, R239.reuse, 0x2, P5 ;  /* 0x000000ef29297211 */ /* 0x080fe400028f16ff */
[-C--:B------:R-:W-:Y:S01]  /*9150*/  LEA.HI.X.SX32 R37, R37, R239.reuse, 0x2, P4 ;  /* 0x000000ef25257211 */ /* 0x080fe200020f16ff */
[----:B------:R-:W-:Y:S01]  /*9160*/  RED.E.ADD.F32.FTZ.RN.STRONG.GPU [R26.64], R16 ;  /* 0x000000101a00798e */ /* 0x000fe2000c10e788 */
[-C--:B------:R-:W-:Y:S02]  /*9170*/  LEA.HI.X.SX32 R49, R33, R239.reuse, 0x2, P3 ;  /* 0x000000ef21317211 */ /* 0x080fe400018f16ff */
[----:B------:R-:W-:Y:S01]  /*9180*/  LEA R60, P0, R23, R238, 0x2 ;  /* 0x000000ee173c7211 */ /* 0x000fe200078010ff */
[----:B------:R-:W-:Y:S01]  /*9190*/  RED.E.ADD.F32.FTZ.RN.STRONG.GPU [R44.64], R17 ;  /* 0x000000112c00798e */ /* 0x000fe2000c10e788 */
[-C--:B------:R-:W-:Y:S02]  /*91a0*/  LEA.HI.X.SX32 R55, R29, R239.reuse, 0x2, P2 ;  /* 0x000000ef1d377211 */ /* 0x080fe400010f16ff */
[-C--:B------:R-:W-:Y:S01]  /*91b0*/  LEA.HI.X.SX32 R61, R21, R239.reuse, 0x2, P0 ;  /* 0x000000ef153d7211 */ /* 0x080fe200000f16ff */
[----:B------:R-:W-:Y:S01]  /*91c0*/  RED.E.ADD.F32.FTZ.RN.STRONG.GPU [R40.64], R18 ;  /* 0x000000122800798e */ /* 0x000fe2000c10e788 */
[----:B------:R-:W-:Y:S02]  /*91d0*/  LEA.HI.X.SX32 R59, R25, R239, 0x2, P1 ;  /* 0x000000ef193b7211 */ /* 0x000fe400008f16ff */
[----:B------:R-:W-:Y:S01]  /*91e0*/  PLOP3.LUT P1, PT, PT, PT, UP0, 0x80, 0x0 ;  /* 0x000000000000781c */ /* 0x000fe20003f2f008 */
[----:B------:R-:W-:Y:S01]  /*91f0*/  RED.E.ADD.F32.FTZ.RN.STRONG.GPU [R36.64], R19 ;  /* 0x000000132400798e */ /* 0x000fe2000c10e788 */
[----:B------:R-:W-:Y:S01]  /*9200*/  PLOP3.LUT P0, PT, PT, PT, UP1, 0x80, 0x0 ;  /* 0x000000000000781c */ /* 0x000fe20003f0f018 */
[----:B------:R-:W-:Y:S02]  /*9210*/  @UP2 UIADD3 UR28, UP0, UR28, -0x200, URZ ;  /* 0xfffffe001c1c2890 */ /* 0x000fe4000ff1e03f */
[----:B------:R-:W-:Y:S02]  /*9220*/  RED.E.ADD.F32.FTZ.RN.STRONG.GPU [R48.64], R12 ;  /* 0x0000000c3000798e */ /* 0x000fe4000c10e788 */
[----:B------:R-:W-:Y:S02]  /*9230*/  @UP2 UIADD3.X UR27, UR27, -0x1, URZ, UP0, !UPT ;  /* 0xffffffff1b1b2890 */ /* 0x000fe400087fe43f */
[----:B------:R-:W1:Y:S04]  /*9240*/  LDSM.16.MT88.4 R20, [R182] ;  /* 0x00000000b614783b */ /* 0x000e680000004200 */
[----:B------:R-:W-:Y:S04]  /*9250*/  RED.E.ADD.F32.FTZ.RN.STRONG.GPU [R54.64], R13 ;  /* 0x0000000d3600798e */ /* 0x000fe8000c10e788 */
[----:B------:R-:W-:Y:S04]  /*9260*/  RED.E.ADD.F32.FTZ.RN.STRONG.GPU [R58.64], R14 ;  /* 0x0000000e3a00798e */ /* 0x000fe8000c10e788 */
[----:B------:R-:W2:Y:S04]  /*9270*/  LDSM.16.MT88.4 R8, [R187+0xe000] ;  /* 0x00e00000bb08783b */ /* 0x000ea80000004200 */
[----:B------:R-:W-:Y:S04]  /*9280*/  RED.E.ADD.F32.FTZ.RN.STRONG.GPU [R60.64], R15 ;  /* 0x0000000f3c00798e */ /* 0x000fe8000c10e788 */
[----:B------:R-:W-:Y:S04]  /*9290*/  LDSM.16.MT88.4 R24, [R187+0xa800] ;  /* 0x00a80000bb18783b */ /* 0x000fe80000004200 */
[----:B------:R-:W3:Y:S04]  /*92a0*/  LDSM.16.MT88.4 R28, [R182+0x400] ;  /* 0x00040000b61c783b */ /* 0x000ee80000004200 */
[----:B------:R-:W4:Y:S04]  /*92b0*/  LDSM.16.MT88.4 R32, [R187+0xe800] ;  /* 0x00e80000bb20783b */ /* 0x000f280000004200 */
[----:B------:R-:W-:Y:S04]  /*92c0*/  LDSM.16.MT88.4 R12, [R187+0xf000] ;  /* 0x00f00000bb0c783b */ /* 0x000fe80000004200 */
[----:B------:R-:W-:Y:S01]  /*92d0*/  LDSM.16.MT88.4 R16, [R187+0xb800] ;  /* 0x00b80000bb10783b */ /* 0x000fe20000004200 */
[-C--:B-1----:R-:W-:Y:S08]  /*92e0*/  HMMA.16816.F32.BF16 R148, R4, R20.reuse, R148 ;  /* 0x000000140494723c */ /* 0x082ff00000041894 */
[C---:B--2---:R-:W-:Y:S08]  /*92f0*/  HMMA.16816.F32.BF16 R152, R8.reuse, R20, R152 ;  /* 0x000000140898723c */ /* 0x044ff00000041898 */
[-C--:B------:R-:W-:Y:S01]  /*9300*/  HMMA.16816.F32.BF16 R156, R8, R22.reuse, R156 ;  /* 0x00000016089c723c */ /* 0x080fe2000004189c */
[----:B------:R-:W-:Y:S07]  /*9310*/  LDSM.16.MT88.4 R8, [R182+0x800] ;  /* 0x00080000b608783b */ /* 0x000fee0000004200 */
[----:B------:R-:W-:Y:S01]  /*9320*/  HMMA.16816.F32.BF16 R160, R4, R22, R160 ;  /* 0x0000001604a0723c */ /* 0x000fe200000418a0 */
[----:B------:R-:W1:Y:S04]  /*9330*/  LDSM.16.MT88.4 R4, [R187+0xb000] ;  /* 0x00b00000bb04783b */ /* 0x000e680000004200 */
[----:B------:R-:W2:Y:S03]  /*9340*/  LDSM.16.MT88.4 R20, [R182+0xc00] ;  /* 0x000c0000b614783b */ /* 0x000ea60000004200 */
[-C--:B---3--:R-:W-:Y:S08]  /*9350*/  HMMA.16816.F32.BF16 R148, R24, R28.reuse, R148 ;  /* 0x0000001c1894723c */ /* 0x088ff00000041894 */
[C---:B----4-:R-:W-:Y:S08]  /*9360*/  HMMA.16816.F32.BF16 R152, R32.reuse, R28, R152 ;  /* 0x0000001c2098723c */ /* 0x050ff00000041898 */
[-C--:B------:R-:W-:Y:S08]  /*9370*/  HMMA.16816.F32.BF16 R156, R32, R30.reuse, R156 ;  /* 0x0000001e209c723c */ /* 0x080ff0000004189c */
[----:B------:R-:W-:Y:S01]  /*9380*/  HMMA.16816.F32.BF16 R160, R24, R30, R160 ;  /* 0x0000001e18a0723c */ /* 0x000fe200000418a0 */
[----:B------:R-:W3:Y:S07]  /*9390*/  LDSM.16.MT88.4 R24, [R187+0xf800] ;  /* 0x00f80000bb18783b */ /* 0x000eee0000004200 */
        /* <DEDUP_REMOVED lines=127> */
.L_x_1179:
        /* <DEDUP_REMOVED lines=18> */
.L_x_1180:
[----:B------:R-:W2:Y:S01]  /*9cb0*/  S2R R6, SR_TID.X ;  /* 0x0000000000067919 */ /* 0x000ea20000002100 */
[----:B------:R-:W-:Y:S01]  /*9cc0*/  USHF.L.U32 UR6, UR14, 0x7, URZ ;  /* 0x000000070e067899 */ /* 0x000fe2000800063f */
[----:B------:R-:W-:Y:S01]  /*9cd0*/  IMAD.U32 R28, RZ, RZ, UR54 ;  /* 0x00000036ff1c7e24 */ /* 0x000fe2000f8e00ff */
[----:B------:R-:W-:Y:S01]  /*9ce0*/  ULDC.64 UR12, c[0x0][0x3a0] ;  /* 0x0000e800000c7ab9 */ /* 0x000fe20000000a00 */
[----:B------:R-:W-:Y:S01]  /*9cf0*/  BAR.SYNC.DEFER_BLOCKING 0x0 ;  /* 0x0000000000007b1d */ /* 0x000fe20000010000 */
[----:B------:R-:W-:Y:S02]  /*9d00*/  USHF.R.S32.HI UR7, URZ, 0x1f, UR6 ;  /* 0x0000001f3f077899 */ /* 0x000fe40008011406 */
[----:B------:R-:W-:Y:S01]  /*9d10*/  IMAD.U32 R20, RZ, RZ, UR6 ;  /* 0x00000006ff147e24 */ /* 0x000fe2000f8e00ff */
[----:B------:R-:W-:Y:S02]  /*9d20*/  UIMAD UR5, UR14, -0x80, UR5 ;  /* 0xffffff800e0578a4 */ /* 0x000fe4000f8e0205 */
[----:B------:R-:W-:Y:S01]  /*9d30*/  UIMAD UR12, UR7, UR12, URZ ;  /* 0x0000000c070c72a4 */ /* 0x000fe2000f8e023f */
[----:B------:R-:W-:Y:S01]  /*9d40*/  BSSY B0, `(.L_x_1181) ;  /* 0x0000023000007945 */ /* 0x000fe20003800000 */
[----:B------:R-:W-:-:S02]  /*9d50*/  USHF.R.S32.HI UR17, URZ, 0x1f, UR54 ;  /* 0x0000001f3f117899 */ /* 0x000fc40008011436 */
[----:B------:R-:W-:-:S06]  /*9d60*/  UIMAD UR12, UR6, UR13, UR12 ;  /* 0x0000000d060c72a4 */ /* 0x000fcc000f8e020c */
[----:B------:R-:W-:Y:S01]  /*9d70*/  IMAD.U32 R4, RZ, RZ, UR12 ;  /* 0x0000000cff047e24 */ /* 0x000fe2000f8e00ff */
[----:B------:R-:W-:Y:S02]  /*9d80*/  ULDC.64 UR12, c[0x0][0x3b8] ;  /* 0x0000ee00000c7ab9 */ /* 0x000fe40000000a00 */
[----:B------:R-:W-:Y:S01]  /*9d90*/  UIMAD UR12, UR17, UR12, URZ ;  /* 0x0000000c110c72a4 */ /* 0x000fe2000f8e023f */
[----:B--2---:R-:W-:-:S03]  /*9da0*/  SHF.R.S32.HI R5, RZ, 0x1f, R6 ;  /* 0x0000001fff057819 */ /* 0x004fc60000011406 */
[----:B------:R-:W-:Y:S01]  /*9db0*/  UIMAD UR12, UR54, UR13, UR12 ;  /* 0x0000000d360c72a4 */ /* 0x000fe2000f8e020c */
[----:B------:R-:W-:Y:S01]  /*9dc0*/  LEA.HI R22, R5, R6, RZ, 0x2 ;  /* 0x0000000605167211 */ /* 0x000fe200078f10ff */
[----:B------:R2:W3:Y:S03]  /*9dd0*/  LDS.128 R12, [R53+0x7000] ;  /* 0x00700000350c7984 */ /* 0x0004e60000000c00 */
[----:B------:R-:W-:Y:S01]  /*9de0*/  LOP3.LUT R5, R22, 0xfffffffc, RZ, 0xc0, !PT ;  /* 0xfffffffc16057812 */ /* 0x000fe200078ec0ff */
[----:B------:R2:W4:Y:S01]  /*9df0*/  LDS.128 R8, [R53+0x8000] ;  /* 0x0080000035087984 */ /* 0x0005220000000c00 */
[----:B------:R-:W-:-:S03]  /*9e00*/  SHF.R.S32.HI R22, RZ, 0x2, R22 ;  /* 0x00000002ff167819 */ /* 0x000fc60000011416 */
[----:B------:R-:W-:Y:S01]  /*9e10*/  IMAD.IADD R5, R6, 0x1, -R5 ;  /* 0x0000000106057824 */ /* 0x000fe200078e0a05 */
[----:B------:R-:W-:Y:S02]  /*9e20*/  ISETP.GE.AND P2, PT, R22, UR5, PT ;  /* 0x0000000516007c0c */ /* 0x000fe4000bf46270 */
[----:B------:R-:W-:Y:S01]  /*9e30*/  SHF.R.S32.HI R21, RZ, 0x1f, R22 ;  /* 0x0000001fff157819 */ /* 0x000fe20000011416 */
[----:B------:R-:W-:-:S05]  /*9e40*/  IMAD.SHL.U32 R26, R5, 0x8, RZ ;  /* 0x00000008051a7824 */ /* 0x000fca00078e00ff */
[----:B------:R-:W-:-:S05]  /*9e50*/  SHF.R.S32.HI R27, RZ, 0x1f, R26 ;  /* 0x0000001fff1b7819 */ /* 0x000fca000001141a */
[----:B------:R-:W-:-:S05]  /*9e60*/  IMAD.WIDE.U32 R6, R20, c[0x0][0x3a0], R26 ;  /* 0x0000e80014067a25 */ /* 0x000fca00078e001a */
[----:B------:R-:W-:-:S04]  /*9e70*/  IADD3 R6, P0, R6, UR15, RZ ;  /* 0x0000000f06067c10 */ /* 0x000fc8000ff1e0ff */
[----:B------:R-:W-:-:S05]  /*9e80*/  IADD3.X R7, R7, UR16, R4, P0, !PT ;  /* 0x0000001007077c10 */ /* 0x000fca00087fe404 */
[----:B------:R-:W-:Y:S02]  /*9e90*/  IMAD.WIDE.U32 R28, R28, c[0x0][0x3b8], R6 ;  /* 0x0000ee001c1c7a25 */ /* 0x000fe400078e0006 */
[----:B------:R2:W1:Y:S03]  /*9ea0*/  LDS.128 R4, [R53+0x9000] ;  /* 0x0090000035047984 */ /* 0x0004660000000c00 */
[----:B------:R-:W-:Y:S01]  /*9eb0*/  IADD3 R23, R29, UR12, RZ ;  /* 0x0000000c1d177c10 */ /* 0x000fe2000fffe0ff */
[----:B------:R-:W-:Y:S05]  /*9ec0*/  @P2 BRA `(.L_x_1182) ;  /* 0x000000a000002947 */ /* 0x000fea0003800000 */
[----:B---3--:R-:W3:Y:S01]  /*9ed0*/  LDS.128 R16, [R53+0x6000] ;  /* 0x0060000035107984 */ /* 0x008ee20000000c00 */
        /* <DEDUP_REMOVED lines=9> */
.L_x_1182:
[----:B---3--:R-:W-:Y:S05]  /*9f70*/  BSYNC B0 ;  /* 0x0000000000007941 */ /* 0x008fea0003800000 */
.L_x_1181:
[----:B------:R-:W-:Y:S01]  /*9f80*/  IADD3 R16, R22, 0x40, RZ ;  /* 0x0000004016107810 */ /* 0x000fe20007ffe0ff */
[----:B------:R-:W-:Y:S03]  /*9f90*/  BSSY B0, `(.L_x_1183) ;  /* 0x000000e000007945 */ /* 0x000fe60003800000 */
[----:B------:R-:W-:-:S13]  /*9fa0*/  ISETP.GE.AND P1, PT, R16, UR5, PT ;  /* 0x0000000510007c0c */ /* 0x000fda000bf26270 */
        /* <DEDUP_REMOVED lines=12> */
.L_x_1184:
[----:B------:R-:W-:Y:S05]  /*a070*/  BSYNC B0 ;  /* 0x0000000000007941 */ /* 0x000fea0003800000 */
.L_x_1183:
[----:B------:R-:W-:Y:S01]  /*a080*/  ULDC.64 UR12, c[0x0][0x3a8] ;  /* 0x0000ea00000c7ab9 */ /* 0x000fe20000000a00 */
[----:B---3--:R-:W-:Y:S01]  /*a090*/  IMAD.WIDE.U32 R12, R20, c[0x0][0x3a8], R26 ;  /* 0x0000ea00140c7a25 */ /* 0x008fe200078e001a */
        /* <DEDUP_REMOVED lines=21> */
[----:B----4-:R3:W-:Y:S02]  /*a1f0*/  STG.E.128 [R14.64], R8 ;  /* 0x000000080e007986 */ /* 0x0107e4000c101d08 */
.L_x_1186:
[----:B------:R-:W-:Y:S05]  /*a200*/  BSYNC B0 ;  /* 0x0000000000007941 */ /* 0x000fea0003800000 */
.L_x_1185:
[----:B------:R-:W-:Y:S05]  /*a210*/  @P1 BRA `(.L_x_1173) ;  /* 0x000000a000001947 */ /* 0x000fea0003800000 */
[----:B------:R-:W-:Y:S02]  /*a220*/  IADD3 R22, P0, R22, 0x40, RZ ;  /* 0x0000004016167810 */ /* 0x000fe40007f1e0ff */
[----:B------:R-:W-:Y:S02]  /*a230*/  MOV R12, R16 ;  /* 0x00000010000c7202 */ /* 0x000fe40000000f00 */
[----:B---34-:R-:W-:-:S03]  /*a240*/  IADD3.X R9, RZ, R21, RZ, P0, !PT ;  /* 0x00000015ff097210 */ /* 0x018fc600007fe4ff */
[----:B------:R-:W-:-:S04]  /*a250*/  IMAD.WIDE.U32 R10, R22, c[0x0][0x3a8], R12 ;  /* 0x0000ea00160a7a25 */ /* 0x000fc800078e000c */
[----:B------:R-:W-:Y:S01]  /*a260*/  IMAD R9, R9, c[0x0][0x3a8], RZ ;  /* 0x0000ea0009097a24 */ /* 0x000fe200078e02ff */
[----:B------:R-:W-:-:S03]  /*a270*/  LEA R8, P0, R10, c[0x0][0x348], 0x1 ;  /* 0x0000d2000a087a11 */ /* 0x000fc600078008ff */
[----:B------:R-:W-:-:S05]  /*a280*/  IMAD R9, R22, c[0x0][0x3ac], R9 ;  /* 0x0000eb0016097a24 */ /* 0x000fca00078e0209 */
[----:B------:R-:W-:-:S04]  /*a290*/  IADD3 R9, R9, R11, RZ ;  /* 0x0000000b09097210 */ /* 0x000fc80007ffe0ff */
[----:B------:R-:W-:-:S05]  /*a2a0*/  LEA.HI.X R9, R10, c[0x0][0x34c], R9, 0x1, P0 ;  /* 0x0000d3000a097a11 */ /* 0x000fca00000f0c09 */
[----:B-1----:R1:W-:Y:S02]  /*a2b0*/  STG.E.128 [R8.64], R4 ;  /* 0x0000000408007986 */ /* 0x0023e4000c101d08 */
.L_x_1173:
[----:B------:R-:W-:Y:S05]  /*a2c0*/  BSYNC B1 ;  /* 0x0000000000017941 */ /* 0x000fea0003800000 */
.L_x_1159:
        /* <DEDUP_REMOVED lines=11> */
.L_x_1187:
[----:B------:R-:W-:Y:S05]  /*a380*/  EXIT ;  /* 0x000000000000794d */ /* 0x000fea0003800000 */
.L_x_1189:
        /* <DEDUP_REMOVED lines=15> */
.L_x_1359:


//--------------------- .text._ZN5flash44flash_bwd_dq_dk_dv_loop_seqk_parallel_kernelI23Flash_bwd_kernel_traitsILi32ELi128ELi128ELi8ELi4ELi4ELi4ELb0ELb0EN7cutlass10bfloat16_tE19Flash_kernel_traitsILi32ELi128ELi128ELi8ES3_EELb0ELb0ELb1ELb0ELb0ELb1ELb1EEEvNS_16Flash_bwd_paramsE --------------------------
	.section	.text._ZN5flash44flash_bwd_dq_dk_dv_loop_seqk_parallel_kernelI23Flash_bwd_kernel_traitsILi32ELi128ELi128ELi8ELi4ELi4ELi4ELb0ELb0EN7cutlass10bfloat16_tE19Flash_kernel_traitsILi32ELi128ELi128ELi8ES3_EELb0ELb0ELb1ELb0ELb0ELb1ELb1EEEvNS_16Flash_bwd_paramsE,"ax",@progbits
	.sectioninfo	@"SHI_REGISTERS=255"
	.align	128
        .global         _ZN5flash44flash_bwd_dq_dk_dv_loop_seqk_parallel_kernelI23Flash_bwd_kernel_traitsILi32ELi128ELi128ELi8ELi4ELi4ELi4ELb0ELb0EN7cutlass10bfloat16_tE19Flash_kernel_traitsILi32ELi128ELi128ELi8ES3_EELb0ELb0ELb1ELb0ELb0ELb1ELb1EEEvNS_16Flash_bwd_paramsE
        .type           _ZN5flash44flash_bwd_dq_dk_dv_loop_seqk_parallel_kernelI23Flash_bwd_kernel_traitsILi32ELi128ELi128ELi8ELi4ELi4ELi4ELb0ELb0EN7cutlass10bfloat16_tE19Flash_kernel_traitsILi32ELi128ELi128ELi8ES3_EELb0ELb0ELb1ELb0ELb0ELb1ELb1EEEvNS_16Flash_bwd_paramsE,@function
        .size           _ZN5flash44flash_bwd_dq_dk_dv_loop_seqk_parallel_kernelI23Flash_bwd_kernel_traitsILi32ELi128ELi128ELi8ELi4ELi4ELi4ELb0ELb0EN7cutlass10bfloat16_tE19Flash_kernel_traitsILi32ELi128ELi128ELi8ES3_EELb0ELb0ELb1ELb0ELb0ELb1ELb1EEEvNS_16Flash_bwd_paramsE,(.L_x_1360 - _ZN5flash44flash_bwd_dq_dk_dv_loop_seqk_parallel_kernelI23Flash_bwd_kernel_traitsILi32ELi128ELi128ELi8ELi4ELi4ELi4ELb0ELb0EN7cutlass10bfloat16_tE19Flash_kernel_traitsILi32ELi128ELi128ELi8ES3_EELb0ELb0ELb1ELb0ELb0ELb1ELb1EEEvNS_16Flash_bwd_paramsE)
        .other          _ZN5flash44flash_bwd_dq_dk_dv_loop_seqk_parallel_kernelI23Flash_bwd_kernel_traitsILi32ELi128ELi128ELi8ELi4ELi4ELi4ELb0ELb0EN7cutlass10bfloat16_tE19Flash_kernel_traitsILi32ELi128ELi128ELi8ES3_EELb0ELb0ELb1ELb0ELb0ELb1ELb1EEEvNS_16Flash_bwd_paramsE,@"STO_CUDA_ENTRY STV_DEFAULT"
_ZN5flash44flash_bwd_dq_dk_dv_loop_seqk_parallel_kernelI23Flash_bwd_kernel_traitsILi32ELi128ELi128ELi8ELi4ELi4ELi4ELb0ELb0EN7cutlass10bfloat16_tE19Flash_kernel_traitsILi32ELi128ELi128ELi8ES3_EELb0ELb0ELb1ELb0ELb0ELb1ELb1EEEvNS_16Flash_bwd_paramsE:
.text._ZN5flash44flash_bwd_dq_dk_dv_loop_seqk_parallel_kernelI23Flash_bwd_kernel_traitsILi32ELi128ELi128ELi8ELi4ELi4ELi4ELb0ELb0EN7cutlass10bfloat16_tE19Flash_kernel_traitsILi32ELi128ELi128ELi8ES3_EELb0ELb0ELb1ELb0ELb0ELb1ELb1EEEvNS_16Flash_bwd_paramsE:
        /* <DEDUP_REMOVED lines=194> */
[C---:B------:R-:W-:Y:S02]  /*0c20*/  IMAD.IADD R211, R212.reuse, 0x1, R205 ;  /* 0x00000001d4d37824 */ /* 0x040fe400078e02cd */
        /* <DEDUP_REMOVED lines=78> */
.L_x_1220:
        /* <DEDUP_REMOVED lines=54> */
.L_x_1190:
        /* <DEDUP_REMOVED lines=67> */
.L_x_1192:
        /* <DEDUP_REMOVED lines=18> */
.L_x_1193:
        /* <DEDUP_REMOVED lines=87> */
.L_x_1194:
[----:B------:R-:W2:Y:S02]  /*1f30*/  LDL R0, [R1+0x58] ;  /* 0x0000580001007983 */ /* 0x000ea40000100800 */
[----:B--2---:R1:W2:Y:S01]  /*1f40*/  R2UR UR14, R0 ;  /* 0x00000000000e73c2 */ /* 0x0042a200000e0000 */
[----:B------:R-:W-:-:S07]  /*1f50*/  DEPBAR.LE SB1, 0x0, {2} ;  /* 0x000090040000791a */ /* 0x000fce0000000000 */
.L_x_1195:
        /* <DEDUP_REMOVED lines=109> */
.L_x_1197:
        /* <DEDUP_REMOVED lines=18> */
.L_x_1198:
        /* <DEDUP_REMOVED lines=28> */
.L_x_1200:
[----:B------:R-:W-:Y:S05]  /*2910*/  BSYNC B0 ;  /* 0x0000000000007941 */ /* 0x000fea0003800000 */
.L_x_1199:
        /* <DEDUP_REMOVED lines=14> */
.L_x_1202:
[----:B------:R-:W-:Y:S05]  /*2a00*/  BSYNC B0 ;  /* 0x0000000000007941 */ /* 0x000fea0003800000 */
.L_x_1201:
        /* <DEDUP_REMOVED lines=25> */
.L_x_1204:
[----:B------:R-:W-:Y:S05]  /*2ba0*/  BSYNC B0 ;  /* 0x0000000000007941 */ /* 0x000fea0003800000 */
.L_x_1203:
        /* <DEDUP_REMOVED lines=12> */
.L_x_1196:
[----:B------:R-:W2:Y:S01]  /*2c70*/  LDL R17, [R1+0x20] ;  /* 0x0000200001117983 */ /* 0x000ea20000100800 */
[----:B------:R-:W-:-:S03]  /*2c80*/  ULDC.64 UR40, c[0x0][0x1a0] ;  /* 0x0000680000287ab9 */ /* 0x000fc60000000a00 */
[----:B------:R-:W3:Y:S01]  /*2c90*/  LDL R21, [R1+0x10] ;  /* 0x0000100001157983 */ /* 0x000ee20000100800 */
[----:B------:R-:W-:Y:S01]  /*2ca0*/  UIMAD UR4, UR45, UR40, URZ ;  /* 0x000000282d0472a4 */ /* 0x000fe2000f8e023f */
[----:B------:R-:W-:Y:S01]  /*2cb0*/  IMAD.U32 R3, RZ, RZ, UR5 ;  /* 0x00000005ff037e24 */ /* 0x000fe2000f8e00ff */
[----:B------:R-:W-:Y:S01]  /*2cc0*/  ULDC.64 UR42, c[0x0][0x198] ;  /* 0x00006600002a7ab9 */ /* 0x000fe20000000a00 */
[----:B------:R-:W-:Y:S01]  /*2cd0*/  IMAD.MOV.U32 R25, RZ, RZ, 0x7f800000 ;  /* 0x7f800000ff197424 */ /* 0x000fe200078e00ff */
[----:B------:R-:W-:Y:S01]  /*2ce0*/  UIMAD UR4, UR5, UR41, UR4 ;  /* 0x00000029050472a4 */ /* 0x000fe2000f8e0204 */
[C-C-:B------:R-:W-:Y:S01]  /*2cf0*/  IMAD.WIDE.U32 R8, R3.reuse, c[0x0][0x198], R4.reuse ;  /* 0x0000660003087a25 */ /* 0x140fe200078e0004 */
[----:B------:R-:W-:Y:S01]  /*2d00*/  UIMAD UR42, UR45, UR42, URZ ;  /* 0x0000002a2d2a72a4 */ /* 0x000fe2000f8e023f */
[----:B------:R-:W-:Y:S02]  /*2d10*/  MOV R22, 0x7f800000 ;  /* 0x7f80000000167802 */ /* 0x000fe40000000f00 */
[----:B------:R-:W-:Y:S01]  /*2d20*/  IMAD.WIDE.U32 R4, R3, c[0x0][0x1a0], R4 ;  /* 0x0000680003047a25 */ /* 0x000fe200078e0004 */
[----:B------:R-:W-:Y:S01]  /*2d30*/  UIMAD UR43, UR5, UR43, UR42 ;  /* 0x0000002b052b72a4 */ /* 0x000fe2000f8e022a */
[----:B------:R-:W-:-:S02]  /*2d40*/  IADD3 R8, P1, R8, UR53, RZ ;  /* 0x0000003508087c10 */ /* 0x000fc4000ff3e0ff */
[----:B------:R-:W-:Y:S01]  /*2d50*/  IMAD.U32 R3, RZ, RZ, UR4 ;  /* 0x00000004ff037e24 */ /* 0x000fe2000f8e00ff */
[----:B------:R-:W-:Y:S01]  /*2d60*/  ULEA.HI UR4, UR8, UR8, URZ, 0x1 ;  /* 0x0000000808047291 */ /* 0x000fe2000f8f083f */
[----:B------:R-:W-:Y:S01]  /*2d70*/  IADD3 R12, P0, R4, UR50, RZ ;  /* 0x00000032040c7c10 */ /* 0x000fe2000ff1e0ff */
[----:B------:R-:W-:Y:S02]  /*2d80*/  IMAD.U32 R7, RZ, RZ, UR43 ;  /* 0x0000002bff077e24 */ /* 0x000fe4000f8e00ff */
[----:B------:R-:W-:Y:S01]  /*2d90*/  ULOP3.LUT UR4, UR4, 0xfffffffe, URZ, 0xc0, !UPT ;  /* 0xfffffffe04047892 */ /* 0x000fe2000f8ec03f */
[----:B------:R-:W-:Y:S01]  /*2da0*/  IADD3.X R13, R5, UR52, R3, P0, !PT ;  /* 0x00000034050d7c10 */ /* 0x000fe200087fe403 */
[----:B------:R-:W-:Y:S01]  /*2db0*/  IMAD.MOV.U32 R24, RZ, RZ, 0x7f800000 ;  /* 0x7f800000ff187424 */ /* 0x000fe200078e00ff */
[----:B------:R-:W-:Y:S01]  /*2dc0*/  PLOP3.LUT P0, PT, PT, PT, UP6, 0x80, 0x0 ;  /* 0x000000000000781c */ /* 0x000fe20003f0f068 */
[----:B------:R-:W-:Y:S01]  /*2dd0*/  UIADD3 UR4, UR8, -UR4, URZ ;  /* 0x8000000408047290 */ /* 0x000fe2000fffe03f */
[----:B------:R-:W-:Y:S01]  /*2de0*/  IADD3 R3, R0, 0x40, RZ ;  /* 0x0000004000037810 */ /* 0x000fe20007ffe0ff */
[----:B------:R-:W-:Y:S01]  /*2df0*/  IMAD.WIDE.U32 R12, R6, c[0x0][0x1b8], R12 ;  /* 0x00006e00060c7a25 */ /* 0x000fe200078e000c */
[----:B------:R-:W-:Y:S01]  /*2e00*/  IADD3.X R9, R9, UR54, R7, P1, !PT ;  /* 0x0000003609097c10 */ /* 0x000fe20008ffe407 */
[----:B------:R-:W-:-:S02]  /*2e10*/  UISETP.NE.AND UP0, UPT, UR4, 0x1, UPT ;  /* 0x000000010400788c */ /* 0x000fc4000bf05270 */
[----:B------:R-:W-:Y:S01]  /*2e20*/  UIMAD UR4, UR15, -0x80, UR7 ;  /* 0xffffff800f0478a4 */ /* 0x000fe2000f8e0207 */
[----:B------:R-:W-:-:S05]  /*2e30*/  IMAD.MOV.U32 R23, RZ, RZ, 0x7f800000 ;  /* 0x7f800000ff177424 */ /* 0x000fca00078e00ff */
[----:B------:R-:W-:Y:S02]  /*2e40*/  ISETP.GE.AND P2, PT, R0, UR4, PT ;  /* 0x0000000400007c0c */ /* 0x000fe4000bf46270 */
[----:B------:R-:W-:Y:S01]  /*2e50*/  ISETP.GE.AND P1, PT, R3, UR4, PT ;  /* 0x0000000403007c0c */ /* 0x000fe2000bf26270 */
[----:B------:R-:W-:-:S06]  /*2e60*/  UIMAD UR4, UR8, -0x80, UR11 ;  /* 0xffffff80080478a4 */ /* 0x000fcc000f8e020b */
[----:B------:R-:W-:Y:S01]  /*2e70*/  ISETP.GE.AND P3, PT, R3, UR4, PT ;  /* 0x0000000403007c0c */ /* 0x000fe2000bf66270 */
[----:B------:R-:W-:Y:S01]  /*2e80*/  IMAD.MOV.U32 R3, RZ, RZ, 0x80 ;  /* 0x00000080ff037424 */ /* 0x000fe200078e00ff */
[----:B------:R-:W-:-:S03]  /*2e90*/  ISETP.GE.AND P4, PT, R0, UR4, PT ;  /* 0x0000000400007c0c */ /* 0x000fc6000bf86270 */
[----:B------:R-:W-:-:S04]  /*2ea0*/  IMAD.WIDE.U32 R4, R3, c[0x0][0x370], RZ ;  /* 0x0000dc0003047a25 */ /* 0x000fc800078e00ff */
[C---:B------:R-:W-:Y:S02]  /*2eb0*/  IMAD R7, R3.reuse, c[0x0][0x374], RZ ;  /* 0x0000dd0003077a24 */ /* 0x040fe400078e02ff */
[C---:B------:R-:W-:Y:S02]  /*2ec0*/  IMAD.WIDE.U32 R10, R3.reuse, c[0x0][0x190], RZ ;  /* 0x00006400030a7a25 */ /* 0x040fe400078e00ff */
[----:B------:R-:W-:Y:S02]  /*2ed0*/  @!P3 IADD3 R4, P5, R220, R4, RZ ;  /* 0x00000004dc04b210 */ /* 0x000fe40007fbe0ff */
[----:B------:R-:W-:Y:S02]  /*2ee0*/  IMAD R15, R3, c[0x0][0x194], RZ ;  /* 0x00006500030f7a24 */ /* 0x000fe400078e02ff */
[----:B------:R-:W-:Y:S02]  /*2ef0*/  @!P3 IADD3.X R5, R221, R5, R7, P5, !PT ;  /* 0x00000005dd05b210 */ /* 0x000fe40002ffe407 */
[----:B------:R-:W-:Y:S01]  /*2f00*/  @!P3 IADD3 R14, P5, R222, R10, RZ ;  /* 0x0000000ade0eb210 */ /* 0x000fe20007fbe0ff */
[----:B------:R-:W-:Y:S01]  /*2f10*/  @P0 BAR.SYNC.DEFER_BLOCKING 0x0 ;  /* 0x0000000000000b1d */ /* 0x000fe20000010000 */
[----:B------:R-:W-:-:S02]  /*2f20*/  @!P1 IADD3 R10, P0, R0, 0x40, RZ ;  /* 0x00000040000a9810 */ /* 0x000fc40007f1e0ff */
[----:B------:R-:W-:Y:S01]  /*2f30*/  @!P3 IADD3.X R15, R223, R11, R15, P5, !PT ;  /* 0x0000000bdf0fb210 */ /* 0x000fe20002ffe40f */
[----:B------:R-:W-:-:S04]  /*2f40*/  IMAD R11, R16, c[0x0][0x1b8], RZ ;  /* 0x00006e00100b7a24 */ /* 0x000fc800078e02ff */
[----:B------:R-:W-:Y:S02]  /*2f50*/  IMAD R19, R6, c[0x0][0x1bc], R11 ;  /* 0x00006f0006137a24 */ /* 0x000fe400078e020b */
[----:B--2---:R-:W-:Y:S01]  /*2f60*/  IMAD.SHL.U32 R3, R17, 0x2, RZ ;  /* 0x0000000211037824 */ /* 0x004fe200078e00ff */
[----:B---3--:R-:W-:-:S04]  /*2f70*/  IADD3 R7, R21, 0x8, RZ ;  /* 0x0000000815077810 */ /* 0x008fc80007ffe0ff */
[----:B------:R-:W-:Y:S01]  /*2f80*/  @P4 STS [R3+0x4000], RZ ;  /* 0x004000ff03004388 */ /* 0x000fe20000000800 */
[----:B------:R-:W-:Y:S02]  /*2f90*/  ISETP.GE.AND P6, PT, R21, UR4, PT ;  /* 0x0000000415007c0c */ /* 0x000fe4000bfc6270 */
[----:B------:R-:W-:Y:S01]  /*2fa0*/  ISETP.GE.AND P5, PT, R7, UR4, PT ;  /* 0x0000000407007c0c */ /* 0x000fe2000bfa6270 */
[----:B------:R-:W-:Y:S01]  /*2fb0*/  IMAD R7, R16, c[0x0][0x1b0], RZ ;  /* 0x00006c0010077a24 */ /* 0x000fe200078e02ff */
[----:B------:R-:W-:Y:S01]  /*2fc0*/  @P4 STS [R3+0x4004], RZ ;  /* 0x004004ff03004388 */ /* 0x000fe20000000800 */
[----:B------:R-:W-:Y:S02]  /*2fd0*/  @!P2 IMAD R16, R20, c[0x0][0x198], RZ ;  /* 0x000066001410aa24 */ /* 0x000fe400078e02ff */
[C---:B------:R-:W-:Y:S01]  /*2fe0*/  IMAD R7, R6.reuse, c[0x0][0x1b4], R7 ;  /* 0x00006d0006077a24 */ /* 0x040fe200078e0207 */
        /* <DEDUP_REMOVED lines=13> */
[----:B------:R-:W-:Y:S01]  /*30c0*/  PLOP3.LUT P0, PT, PT, PT, UP0, 0x80, 0x0 ;  /* 0x000000000000781c */ /* 0x000fe20003f0f008 */
[----:B------:R-:W-:Y:S02]  /*30d0*/  IMAD.IADD R5, R5, 0x1, R7 ;  /* 0x0000000105057824 */ /* 0x000fe400078e0207 */
[----:B------:R-:W-:Y:S01]  /*30e0*/  @!P1 IMAD R8, R8, c[0x0][0x198], RZ ;  /* 0x0000660008089a24 */ /* 0x000fe200078e02ff */
[----:B------:R-:W-:Y:S01]  /*30f0*/  SEL R9, R9, R17, !P0 ;  /* 0x0000001109097207 */ /* 0x000fe20004000000 */
[----:B------:R-:W-:Y:S02]  /*3100*/  @!P1 IMAD.MOV.U32 R6, RZ, RZ, R4 ;  /* 0x000000ffff069224 */ /* 0x000fe400078e0004 */
[----:B------:R-:W-:Y:S01]  /*3110*/  @!P1 IMAD.MOV.U32 R7, RZ, RZ, R5 ;  /* 0x000000ffff079224 */ /* 0x000fe200078e0005 */
[----:B------:R-:W-:Y:S01]  /*3120*/  SHF.L.U32 R239, R9, 0x1, RZ ;  /* 0x0000000109ef7819 */ /* 0x000fe200000006ff */
[----:B------:R-:W-:-:S02]  /*3130*/  @!P1 IMAD R17, R10, c[0x0][0x19c], R8 ;  /* 0x000067000a119a24 */ /* 0x000fc400078e0208 */
[----:B------:R-:W-:Y:S02]  /*3140*/  @!P1 IMAD.WIDE.U32 R10, R10, c[0x0][0x198], R6 ;  /* 0x000066000a0a9a25 */ /* 0x000fe400078e0006 */
[----:B------:R-:W-:Y:S02]  /*3150*/  @P4 STS [R239], RZ ;  /* 0x000000ffef004388 */ /* 0x000fe40000000800 */
[C---:B------:R-:W-:Y:S02]  /*3160*/  @!P2 IMAD R9, R0.reuse, c[0x0][0x19c], R16 ;  /* 0x000067000009aa24 */ /* 0x040fe400078e0210 */
[----:B------:R-:W-:Y:S01]  /*3170*/  @!P2 IMAD.WIDE.U32 R6, R0, c[0x0][0x198], R4 ;  /* 0x000066000006aa25 */ /* 0x000fe200078e0004 */
[----:B------:R-:W-:Y:S03]  /*3180*/  @P4 STS [R239+0x4], RZ ;  /* 0x000004ffef004388 */ /* 0x000fe60000000800 */
[----:B------:R-:W-:Y:S01]  /*3190*/  @!P2 IMAD R8, R20, c[0x0][0x1a0], RZ ;  /* 0x000068001408aa24 */ /* 0x000fe200078e02ff */
[----:B------:R-:W-:Y:S01]  /*31a0*/  @P4 STS [R239+0x8], RZ ;  /* 0x000008ffef004388 */ /* 0x000fe20000000800 */
[----:B------:R-:W-:-:S02]  /*31b0*/  @!P2 IMAD.IADD R7, R7, 0x1, R9 ;  /* 0x000000010707a824 */ /* 0x000fc400078e0209 */
[----:B------:R-:W-:Y:S01]  /*31c0*/  IMAD.IADD R5, R13, 0x1, R19 ;  /* 0x000000010d057824 */ /* 0x000fe200078e0213 */
[----:B------:R-:W-:Y:S01]  /*31d0*/  @P4 STS [R239+0xc], RZ ;  /* 0x00000cffef004388 */ /* 0x000fe20000000800 */
[----:B------:R-:W-:Y:S02]  /*31e0*/  @!P2 IMAD.MOV.U32 R4, RZ, RZ, R12 ;  /* 0x000000ffff04a224 */ /* 0x000fe400078e000c */
[----:B------:R-:W-:Y:S01]  /*31f0*/  @!P2 IMAD R18, R0, c[0x0][0x1a4], R8 ;  /* 0x000069000012aa24 */ /* 0x000fe200078e0208 */
[----:B------:R-:W-:Y:S01]  /*3200*/  @!PT LDS RZ, [RZ] ;  /* 0x00000000fffff984 */ /* 0x000fe20000000800 */
[----:B------:R-:W-:Y:S01]  /*3210*/  @!PT LDS RZ, [RZ] ;  /* 0x00000000fffff984 */ /* 0x000fe20000000800 */
[----:B------:R-:W-:Y:S01]  /*3220*/  @!PT LDS RZ, [RZ] ;  /* 0x00000000fffff984 */ /* 0x000fe20000000800 */
[----:B------:R2:W-:Y:S01]  /*3230*/  @!P4 LDGSTS.E.BYPASS.LTC128B.128 [R239], [R222.64] ;  /* 0x00000000deefcfae */ /* 0x0005e2000b901d66 */
[----:B------:R-:W-:Y:S01]  /*3240*/  @!P2 LEA R16, P4, R6, c[0x0][0x168], 0x1 ;  /* 0x00005a000610aa11 */ /* 0x000fe200078808ff */
[----:B------:R-:W-:Y:S01]  /*3250*/  @!P1 IMAD.IADD R11, R11, 0x1, R17 ;  /* 0x000000010b0b9824 */ /* 0x000fe200078e0211 */
[----:B------:R-:W-:Y:S01]  /*3260*/  @!P1 MOV R13, R5 ;  /* 0x00000005000d9202 */ /* 0x000fe20000000f00 */
[----:B------:R-:W-:Y:S01]  /*3270*/  @P3 STS [R239+0x1000], RZ ;  /* 0x001000ffef003388 */ /* 0x000fe20000000800 */
[----:B------:R-:W-:Y:S01]  /*3280*/  @!P2 IMAD.WIDE.U32 R8, R0, c[0x0][0x1a0], R4 ;  /* 0x000068000008aa25 */ /* 0x000fe200078e0004 */
[----:B------:R-:W-:-:S02]  /*3290*/  @!P2 LEA.HI.X R17, R6, c[0x0][0x16c], R7, 0x1, P4 ;  /* 0x00005b000611aa11 */ /* 0x000fc400020f0c07 */
[----:B------:R-:W-:Y:S01]  /*32a0*/  @P3 STS [R239+0x1004], RZ ;  /* 0x001004ffef003388 */ /* 0x000fe20000000800 */
[----:B------:R-:W-:Y:S01]  /*32b0*/  @!P1 IADD3 R4, P4, R0, 0x40, RZ ;  /* 0x0000004000049810 */ /* 0x000fe20007f9e0ff */
[----:B------:R-:W-:Y:S01]  /*32c0*/  @!P2 IMAD.IADD R7, R9, 0x1, R18 ;  /* 0x000000010907a824 */ /* 0x000fe200078e0212 */
[----:B------:R-:W-:Y:S01]  /*32d0*/  IADD3 R0, R21, 0x48, RZ ;  /* 0x0000004815007810 */ /* 0x000fe20007ffe0ff */
[----:B------:R-:W-:Y:S02]  /*32e0*/  @P3 STS [R239+0x1008], RZ ;  /* 0x001008ffef003388 */ /* 0x000fe40000000800 */
[----:B------:R-:W-:Y:S02]  /*32f0*/  @!P1 IMAD.X R9, RZ, RZ, R20, P4 ;  /* 0x000000ffff099224 */ /* 0x000fe400020e0614 */
        /* <DEDUP_REMOVED lines=13> */
[----:B---3--:R-:W-:-:S04]  /*33d0*/  @!P1 LEA R14, P3, R10, c[0x0][0x168], 0x1 ;  /* 0x00005a000a0e9a11 */ /* 0x008fc800078608ff */
[----:B------:R-:W-:Y:S02]  /*33e0*/  @!P1 LEA.HI.X R15, R10, c[0x0][0x16c], R11, 0x1, P3 ;  /* 0x00005b000a0f9a11 */ /* 0x000fe400018f0c0b */
        /* <DEDUP_REMOVED lines=8> */
[----:B------:R-:W-:Y:S01]  /*3470*/  ISETP.GE.AND P3, PT, R0, UR4, PT ;  /* 0x0000000400007c0c */ /* 0x000fe2000bf66270 */
[----:B------:R-:W-:Y:S01]  /*3480*/  @P2 STS [R3+0x8000], RZ ;  /* 0x008000ff03002388 */ /* 0x000fe20000000800 */
[----:B------:R-:W-:Y:S01]  /*3490*/  ISETP.GE.AND P4, PT, R10, UR4, PT ;  /* 0x000000040a007c0c */ /* 0x000fe2000bf86270 */
[----:B------:R-:W-:-:S02]  /*34a0*/  @!P1 IMAD R8, R4, c[0x0][0x1a4], R8 ;  /* 0x0000690004089a24 */ /* 0x000fc400078e0208 */
[----:B------:R-:W-:Y:S01]  /*34b0*/  @!P1 IMAD.WIDE.U32 R4, R4, c[0x0][0x1a0], R12 ;  /* 0x0000680004049a25 */ /* 0x000fe200078e000c */
[----:B------:R-:W-:Y:S03]  /*34c0*/  @P2 STS [R3+0x8004], RZ ;  /* 0x008004ff03002388 */ /* 0x000fe60000000800 */
[----:B------:R-:W-:Y:S01]  /*34d0*/  @!P1 IMAD.IADD R5, R5, 0x1, R8 ;  /* 0x0000000105059824 */ /* 0x000fe200078e0208 */
[----:B------:R-:W-:Y:S01]  /*34e0*/  @P2 STS.64 [R3+0x8008], RZ ;  /* 0x008008ff03002388 */ /* 0x000fe20000000a00 */
[----:B------:R-:W-:-:S03]  /*34f0*/  SHF.R.S32.HI R8, RZ, 0x1f, R21 ;  /* 0x0000001fff087819 */ /* 0x000fc60000011415 */
[----:B------:R-:W-:Y:S01]  /*3500*/  @!PT LDS RZ, [RZ] ;  /* 0x00000000fffff984 */ /* 0x000fe20000000800 */
[----:B------:R-:W-:Y:S01]  /*3510*/  @!PT LDS RZ, [RZ] ;  /* 0x00000000fffff984 */ /* 0x000fe20000000800 */
[----:B------:R-:W-:Y:S01]  /*3520*/  @!PT LDS RZ, [RZ] ;  /* 0x00000000fffff984 */ /* 0x000fe20000000800 */
[----:B------:R3:W-:Y:S04]  /*3530*/  @!P2 LDGSTS.E.BYPASS.LTC128B.128 [R3+0x8000], [R6.64] ;  /* 0x080000000603afae */ /* 0x0007e8000b901d66 */
[----:B------:R1:W-:Y:S01]  /*3540*/  @P1 STS.128 [R3+0x9000], RZ ;  /* 0x009000ff03001388 */ /* 0x0003e20000000c00 */
[----:B---3--:R-:W-:-:S04]  /*3550*/  @!P1 LEA R6, P2, R4, c[0x0][0x170], 0x1 ;  /* 0x00005c0004069a11 */ /* 0x008fc800078408ff */
        /* <DEDUP_REMOVED lines=10> */
[----:B------:R3:W4:Y:S04]  /*3600*/  @!P6 LDG.E R25, [R4.64] ;  /* 0x000000260419e981 */ /* 0x000728000c1e1900 */
[----:B------:R3:W5:Y:S04]  /*3610*/  @!P5 LDG.E R24, [R4.64+0x20] ;  /* 0x000020260418d981 */ /* 0x000768000c1e1900 */
[----:B------:R3:W2:Y:S01]  /*3620*/  @!P4 LDG.E R23, [R4.64+0x100] ;  /* 0x000100260417c981 */ /* 0x0006a2000c1e1900 */
[----:B-1----:R-:W-:Y:S02]  /*3630*/  SHF.R.S32.HI R3, RZ, 0x1f, R0 ;  /* 0x0000001fff037819 */ /* 0x002fe40000011400 */
[----:B------:R-:W-:-:S04]  /*3640*/  @!P3 LEA R6, P1, R0, UR17, 0x2 ;  /* 0x000000110006bc11 */ /* 0x000fc8000f8210ff */
[----:B------:R-:W-:-:S05]  /*3650*/  @!P3 LEA.HI.X R7, R0, UR16, R3, 0x2, P1 ;  /* 0x000000100007bc11 */ /* 0x000fca00088f1403 */
[----:B------:R-:W2:Y:S01]  /*3660*/  @!P3 LDG.E R22, [R6.64] ;  /* 0x000000260616b981 */ /* 0x000ea2000c1e1900 */
[----:B------:R-:W-:-:S04]  /*3670*/  IADD3 R0, R130, 0x1000, RZ ;  /* 0x0000100082007810 */ /* 0x000fc80007ffe0ff */
[----:B------:R-:W-:-:S05]  /*3680*/  SEL R0, R0, R130, !P0 ;  /* 0x0000008200007207 */ /* 0x000fca0004000000 */
[----:B------:R-:W-:Y:S01]  /*3690*/  IMAD.SHL.U32 R118, R0, 0x2, RZ ;  /* 0x0000000200767824 */ /* 0x000fe200078e00ff */
[C---:B------:R-:W-:Y:S02]  /*36a0*/  IADD3 R0, R21.reuse, -0x80, RZ ;  /* 0xffffff8015007810 */ /* 0x040fe40007ffe0ff */
[C---:B---3--:R-:W-:Y:S01]  /*36b0*/  SHF.L.U64.HI R5, R21.reuse, 0x2, R8 ;  /* 0x0000000215057819 */ /* 0x048fe20000010208 */
[----:B------:R-:W-:Y:S02]  /*36c0*/  IMAD.SHL.U32 R4, R21, 0x4, RZ ;  /* 0x0000000415047824 */ /* 0x000fe400078e00ff */
        /* <DEDUP_REMOVED lines=23> */
[----:B--2---:R1:W-:Y:S04]  /*3840*/  STL [R1], R23 ;  /* 0x0000001701007387 */ /* 0x0043e80000100800 */
[----:B------:R1:W-:Y:S04]  /*3850*/  STL [R1+0x4], R22 ;  /* 0x0000041601007387 */ /* 0x0003e80000100800 */
[----:B------:R1:W-:Y:S04]  /*3860*/  STL [R1+0x1c], R5 ;  /* 0x00001c0501007387 */ /* 0x0003e80000100800 */
[----:B------:R1:W-:Y:S04]  /*3870*/  STL [R1+0x14], R0 ;  /* 0x0000140001007387 */ /* 0x0003e80000100800 */
[----:B------:R1:W-:Y:S02]  /*3880*/  STL [R1+0x18], R4 ;  /* 0x0000180401007387 */ /* 0x0003e40000100800 */
.L_x_1210:
[----:B------:R-:W2:Y:S01]  /*3890*/  LDL R131, [R1+0x18] ;  /* 0x0000180001837983 */ /* 0x000ea20000100800 */
[----:B------:R-:W-:Y:S01]  /*38a0*/  IADD3 R112, R126, R118, RZ ;  /* 0x000000767e707210 */ /* 0x000fe20007ffe0ff */
[----:B------:R-:W-:Y:S01]  /*38b0*/  USHF.L.U32 UR10, UR15, 0x7, URZ ;  /* 0x000000070f0a7899 */ /* 0x000fe2000800063f */
[----:B------:R-:W-:Y:S01]  /*38c0*/  MOV R157, R144 ;  /* 0x00000090009d7202 */ /* 0x000fe20000000f00 */
[----:B-1----:R-:W3:Y:S01]  /*38d0*/  LDL R0, [R1+0x1c] ;  /* 0x00001c0001007983 */ /* 0x002ee20000100800 */
        /* <DEDUP_REMOVED lines=264> */
.L_x_1206:
[----:B--234-:R-:W2:Y:S01]  /*4960*/  LDL R0, [R1+0x10] ;  /* 0x0000100001007983 */ /* 0x01cea20000100800 */
[----:B------:R-:W-:Y:S02]  /*4970*/  UIADD3 UR4, -UR5, UR7, -UR11 ;  /* 0x0000000705047290 */ /* 0x000fe4000fffe90b */
[----:B------:R-:W-:Y:S01]  /*4980*/  ULDC UR9, c[0x0][0x2e8] ;  /* 0x0000ba0000097ab9 */ /* 0x000fe20000000800 */
[----:B------:R-:W3:Y:S01]  /*4990*/  LDL R8, [R1+0x24] ;  /* 0x0000240001087983 */ /* 0x000ee20000100800 */
[----:B------:R-:W-:Y:S01]  /*49a0*/  UMOV UR14, UR5 ;  /* 0x00000005000e7c82 */ /* 0x000fe20008000000 */
[----:B--2---:R-:W-:Y:S04]  /*49b0*/  IADD3 R0, R0, UR6, RZ ;  /* 0x0000000600007c10 */ /* 0x004fe8000fffe0ff */
[C---:B------:R-:W-:Y:S02]  /*49c0*/  IADD3 R6, R0.reuse, 0x8, RZ ;  /* 0x0000000800067810 */ /* 0x040fe40007ffe0ff */
[C---:B------:R-:W-:Y:S02]  /*49d0*/  IADD3 R5, R0.reuse, 0x40, RZ ;  /* 0x0000004000057810 */ /* 0x040fe40007ffe0ff */
[C---:B------:R-:W-:Y:S02]  /*49e0*/  IADD3 R4, R0.reuse, 0x48, RZ ;  /* 0x0000004800047810 */ /* 0x040fe40007ffe0ff */
[----:B------:R-:W-:Y:S02]  /*49f0*/  IADD3 R7, R0, UR4, RZ ;  /* 0x0000000400077c10 */ /* 0x000fe4000fffe0ff */
[----:B-1----:R-:W-:Y:S02]  /*4a00*/  IADD3 R24, R6, UR4, RZ ;  /* 0x0000000406187c10 */ /* 0x002fe4000fffe0ff */
        /* <DEDUP_REMOVED lines=225> */
.L_x_1207:
[----:B------:R-:W2:Y:S01]  /*5820*/  LDL R0, [R1+0x8] ;  /* 0x0000080001007983 */ /* 0x000ea20000100800 */
[----:B------:R-:W-:Y:S03]  /*5830*/  UISETP.GT.AND UP3, UPT, UR8, UR20, UPT ;  /* 0x000000140800728c */ /* 0x000fe6000bf64270 */
[----:B------:R-:W3:Y:S03]  /*5840*/  LDL R4, [R1+0xc] ;  /* 0x00000c0001047983 */ /* 0x000ee60000100800 */
[----:B------:R-:W-:Y:S01]  /*5850*/  PLOP3.LUT P1, PT, PT, PT, UP3, 0x80, 0x0 ;  /* 0x000000000000781c */ /* 0x000fe20003f2f038 */
[----:B------:R-:W4:Y:S04]  /*5860*/  LDL R7, [R1] ;  /* 0x0000000001077983 */ /* 0x000f280000100800 */
[----:B------:R-:W4:Y:S04]  /*5870*/  LDL R8, [R1+0x4] ;  /* 0x0000040001087983 */ /* 0x000f280000100800 */
        /* <DEDUP_REMOVED lines=263> */
[C---:B------:R-:W-:Y:S02]  /*68f0*/  FADD.FTZ R9, -R132.reuse, R9 ;  /* 0x0000000984097221 */ /* 0x040fe40000010100 */
[----:B------:R-:W-:Y:S02]  /*6900*/  FADD.FTZ R11, -R131, R11 ;  /* 0x0000000b830b7221 */ /* 0x000fe40000010100 */
[----:B------:R-:W-:Y:S01]  /*6910*/  FMUL.FTZ R10, R113, R10 ;  /* 0x0000000a710a7220 */ /* 0x000fe20000410000 */
[----:B------:R-:W-:Y:S01]  /*6920*/  MOV R113, R216 ;  /* 0x000000d800717202 */ /* 0x000fe20000000f00 */
[----:B------:R-:W-:Y:S02]  /*6930*/  FMUL.FTZ R216, R7, R0 ;  /* 0x0000000007d87220 */ /* 0x000fe40000410000 */
[----:B------:R-:W-:Y:S02]  /*6940*/  FFMA.FTZ R0, -R139, R139, 1 ;  /* 0x3f8000008b007423 */ /* 0x000fe4000001018b */
[----:B------:R-:W-:Y:S02]  /*6950*/  FADD.FTZ R8, -R132, R8 ;  /* 0x0000000884087221 */ /* 0x000fe40000010100 */
[----:B------:R-:W-:Y:S02]  /*6960*/  FMUL.FTZ R9, R114, R9 ;  /* 0x0000000972097220 */ /* 0x000fe40000410000 */
[----:B------:R-:W-:Y:S02]  /*6970*/  FMUL.FTZ R11, R112, R11 ;  /* 0x0000000b700b7220 */ /* 0x000fe40000410000 */
        /* <DEDUP_REMOVED lines=26> */
[----:B------:R-:W-:Y:S01]  /*6b20*/  FMUL.FTZ R218, R101, R5 ;  /* 0x0000000565da7220 */ /* 0x000fe20000410000 */
[----:B------:R-:W-:Y:S01]  /*6b30*/  MOV R101, R217 ;  /* 0x000000d900657202 */ /* 0x000fe20000000f00 */
        /* <DEDUP_REMOVED lines=37> */
[C---:B------:R-:W-:Y:S02]  /*6d90*/  FADD.FTZ R22, -R133.reuse, R22 ;  /* 0x0000001685167221 */ /* 0x040fe40000010100 */
        /* <DEDUP_REMOVED lines=83> */
[----:B------:R-:W-:Y:S02]  /*72d0*/  FFMA.FTZ R0, -R167, R167, 1 ;  /* 0x3f800000a7007423 */ /* 0x000fe400000101a7 */
[----:B------:R-:W-:Y:S02]  /*72e0*/  FMUL.FTZ R20, R33, R5 ;  /* 0x0000000521147220 */ /* 0x000fe40000410000 */
[----:B------:R-:W-:Y:S01]  /*72f0*/  FFMA.FTZ R5, -R172, R172, 1 ;  /* 0x3f800000ac057423 */ /* 0x000fe200000101ac */
[C---:B------:R-:W-:Y:S04]  /*7300*/  HMMA.16816.F32.BF16 R56, R108.reuse, R8, R56 ;  /* 0x000000086c38723c */ /* 0x040fe80000041838 */
[----:B------:R-:W-:Y:S02]  /*7310*/  FADD.FTZ R47, -R131, R47 ;  /* 0x0000002f832f7221 */ /* 0x000fe40000010100 */
[----:B------:R-:W-:Y:S02]  /*7320*/  FMUL.FTZ R35, R246, R35 ;  /* 0x00000023f6237220 */ /* 0x000fe40000410000 */
[----:B------:R-:W-:Y:S01]  /*7330*/  FMUL.FTZ R37, R244, R37 ;  /* 0x00000025f4257220 */ /* 0x000fe20000410000 */
[-C--:B------:R-:W-:Y:S03]  /*7340*/  HMMA.16816.F32.BF16 R60, R108, R10.reuse, R60 ;  /* 0x0000000a6c3c723c */ /* 0x080fe6000004183c */
[----:B------:R-:W-:Y:S02]  /*7350*/  FMUL.FTZ R0, R0, c[0x0][0x2ec] ;  /* 0x0000bb0000007a20 */ /* 0x000fe40000410000 */
[----:B------:R-:W-:Y:S02]  /*7360*/  FMUL.FTZ R5, R5, c[0x0][0x2ec] ;  /* 0x0000bb0005057a20 */ /* 0x000fe40000410000 */
[----:B------:R-:W-:Y:S01]  /*7370*/  FMUL.FTZ R47, R86, R47 ;  /* 0x0000002f562f7220 */ /* 0x000fe20000410000 */
[----:B------:R-:W-:Y:S01]  /*7380*/  HMMA.16816.F32.BF16 R64, R104, R10, R64 ;  /* 0x0000000a6840723c */ /* 0x000fe20000041840 */
[----:B------:R1:W5:Y:S03]  /*7390*/  LDL.LU R86, [R1+0xc0] ;  /* 0x0000c00001567983 */ /* 0x0003660000300800 */
[----:B------:R-:W-:Y:S02]  /*73a0*/  FADD.FTZ R48, -R134, R48 ;  /* 0x0000003086307221 */ /* 0x000fe40000010100 */
[----:B------:R-:W-:Y:S02]  /*73b0*/  FADD.FTZ R39, -R133, R39 ;  /* 0x0000002785277221 */ /* 0x000fe40000010100 */
[----:B------:R-:W-:Y:S04]  /*73c0*/  FMUL.FTZ R19, R35, R0 ;  /* 0x0000000023137220 */ /* 0x000fe80000410000 */
        /* <DEDUP_REMOVED lines=31> */
[----:B------:R-:W-:Y:S02]  /*75c0*/  FADD.FTZ R46, -R131, R46 ;  /* 0x0000002e832e7221 */ /* 0x000fe40000010100 */
        /* <DEDUP_REMOVED lines=149> */
[----:B------:R-:W-:Y:S01]  /*7f20*/  IMAD.U32 R0, R5, -0x80, RZ ;  /* 0xffffff8005007824 */ /* 0x000fe200078e00ff */
        /* <DEDUP_REMOVED lines=16> */
.L_x_1208:
        /* <DEDUP_REMOVED lines=141> */
.L_x_1209:
        /* <DEDUP_REMOVED lines=9> */
[----:B------:R4:W4:Y:S01]  /*8990*/  LDL R53, [R1] ;  /* 0x0000000001357983 */ /* 0x0009220000100800 */
        /* <DEDUP_REMOVED lines=288> */
.L_x_1211:
        /* <DEDUP_REMOVED lines=19> */
.L_x_1212:
        /* <DEDUP_REMOVED lines=44> */
.L_x_1214:
[----:B-12---:R-:W-:Y:S05]  /*9f90*/  BSYNC B0 ;  /* 0x0000000000007941 */ /* 0x006fea0003800000 */
.L_x_1213:
        /* <DEDUP_REMOVED lines=14> */
.L_x_1216:
[----:B------:R-:W-:Y:S05]  /*a080*/  BSYNC B0 ;  /* 0x0000000000007941 */ /* 0x000fea0003800000 */
.L_x_1215:
        /* <DEDUP_REMOVED lines=25> */
.L_x_1218:
[----:B------:R-:W-:Y:S05]  /*a220*/  BSYNC B0 ;  /* 0x0000000000007941 */ /* 0x000fea0003800000 */
.L_x_1217:
        /* <DEDUP_REMOVED lines=11> */
.L_x_1205:
[----:B------:R-:W-:Y:S05]  /*a2e0*/  BSYNC B1 ;  /* 0x0000000000017941 */ /* 0x000fea0003800000 */
.L_x_1191:
        /* <DEDUP_REMOVED lines=11> */
.L_x_1219:
[----:B------:R-:W-:Y:S05]  /*a3a0*/  EXIT ;  /* 0x000000000000794d */ /* 0x000fea0003800000 */
.L_x_1221:
        /* <DEDUP_REMOVED lines=13> */
.L_x_1360:


//--------------------- .text._ZN5flash44flash_bwd_dq_dk_dv_loop_seqk_parallel_kernelI23Flash_bwd_kernel_traitsILi32ELi128ELi128ELi8ELi4ELi4ELi4ELb0ELb0EN7cutlass10bfloat16_tE19Flash_kernel_traitsILi32ELi128ELi128ELi8ES3_EELb1ELb0ELb1ELb1ELb0ELb0ELb0EEEvNS_16Flash_bwd_paramsE --------------------------
	.section	.text._ZN5flash44flash_bwd_dq_dk_dv_loop_seqk_parallel_kernelI23Flash_bwd_kernel_traitsILi32ELi128ELi128ELi8ELi4ELi4ELi4ELb0ELb0EN7cutlass10bfloat16_tE19Flash_kernel_traitsILi32ELi128ELi128ELi8ES3_EELb1ELb0ELb1ELb1ELb0ELb0ELb0EEEvNS_16Flash_bwd_paramsE,"ax",@progbits
	.sectioninfo	@"SHI_REGISTERS=253"
	.align	128
        .global         _ZN5flash44flash_bwd_dq_dk_dv_loop_seqk_parallel_kernelI23Flash_bwd_kernel_traitsILi32ELi128ELi128ELi8ELi4ELi4ELi4ELb0ELb0EN7cutlass10bfloat16_tE19Flash_kernel_traitsILi32ELi128ELi128ELi8ES3_EELb1ELb0ELb1ELb1ELb0ELb0ELb0EEEvNS_16Flash_bwd_paramsE
        .type           _ZN5flash44flash_bwd_dq_dk_dv_loop_seqk_parallel_kernelI23Flash_bwd_kernel_traitsILi32ELi128ELi128ELi8ELi4ELi4ELi4ELb0ELb0EN7cutlass10bfloat16_tE19Flash_kernel_traitsILi32ELi128ELi128ELi8ES3_EELb1ELb0ELb1ELb1ELb0ELb0ELb0EEEvNS_16Flash_bwd_paramsE,@function
        .size           _ZN5flash44flash_bwd_dq_dk_dv_loop_seqk_parallel_kernelI23Flash_bwd_kernel_traitsILi32ELi128ELi128ELi8ELi4ELi4ELi4ELb0ELb0EN7cutlass10bfloat16_tE19Flash_kernel_traitsILi32ELi128ELi128ELi8ES3_EELb1ELb0ELb1ELb1ELb0ELb0ELb0EEEvNS_16Flash_bwd_paramsE,(.L_x_1361 - _ZN5flash44flash_bwd_dq_dk_dv_loop_seqk_parallel_kernelI23Flash_bwd_kernel_traitsILi32ELi128ELi128ELi8ELi4ELi4ELi4ELb0ELb0EN7cutlass10bfloat16_tE19Flash_kernel_traitsILi32ELi128ELi128ELi8ES3_EELb1ELb0ELb1ELb1ELb0ELb0ELb0EEEvNS_16Flash_bwd_paramsE)
        .other          _ZN5flash44flash_bwd_dq_dk_dv_loop_seqk_parallel_kernelI23Flash_bwd_kernel_traitsILi32ELi128ELi128ELi8ELi4ELi4ELi4ELb0ELb0EN7cutlass10bfloat16_tE19Flash_kernel_traitsILi32ELi128ELi128ELi8ES3_EELb1ELb0ELb1ELb1ELb0ELb0ELb0EEEvNS_16Flash_bwd_paramsE,@"STO_CUDA_ENTRY STV_DEFAULT"
_ZN5flash44flash_bwd_dq_dk_dv_loop_seqk_parallel_kernelI23Flash_bwd_kernel_traitsILi32ELi128ELi128ELi8ELi4ELi4ELi4ELb0ELb0EN7cutlass10bfloat16_tE19Flash_kernel_traitsILi32ELi128ELi128ELi8ES3_EELb1ELb0ELb1ELb1ELb0ELb0ELb0EEEvNS_16Flash_bwd_paramsE:
.text._ZN5flash44flash_bwd_dq_dk_dv_loop_seqk_parallel_kernelI23Flash_bwd_kernel_traitsILi32ELi128ELi128ELi8ELi4ELi4ELi4ELb0ELb0EN7cutlass10bfloat16_tE19Flash_kernel_traitsILi32ELi128ELi128ELi8ES3_EELb1ELb0ELb1ELb1ELb0ELb0ELb0EEEvNS_16Flash_bwd_paramsE:
        /* <DEDUP_REMOVED lines=16> */
[----:B------:R-:W-:Y:S02]  /*0100*/  ULDC UR5, c[0x0][0x234] ;  /* 0x00008d0000057ab9 */ /* 0x000fe40000000800 */
[----:B------:R-:W-:Y:S01]  /*0110*/  UIMAD UR5, UR8, UR7, UR5 ;  /* 0x00000007080572a4 */ /* 0x000fe2000f8e0205 */
[----:B------:R-:W3:Y:S01]  /*0120*/  S2UR UR55, SR_CTAID.Y ;  /* 0x00000000003779c3 */ /* 0x000ee20000002600 */
[----:B------:R-:W-:-:S02]  /*0130*/  ULDC UR4, c[0x0][0x22c] ;  /* 0x00008b0000047ab9 */ /* 0x000fc40000000800 */
[----:B------:R-:W-:Y:S02]  /*0140*/  ULDC UR58, c[0x0][0x1c0] ;  /* 0x00007000003a7ab9 */ /* 0x000fe40000000800 */
[----:B------:R-:W-:Y:S01]  /*0150*/  ULDC UR12, c[0x0][0x1c0] ;  /* 0x00007000000c7ab9 */ /* 0x000fe20000000800 */
[----:B------:R-:W-:Y:S01]  /*0160*/  IMAD.U32 R143, RZ, RZ, UR5 ;  /* 0x00000005ff8f7e24 */ /* 0x000fe2000f8e00ff */
[----:B------:R-:W-:Y:S02]  /*0170*/  ULDC UR9, c[0x0][0x1c0] ;  /* 0x0000700000097ab9 */ /* 0x000fe40000000800 */
[----:B------:R-:W-:Y:S02]  /*0180*/  ULDC UR13, c[0x0][0x1c8] ;  /* 0x00007200000d7ab9 */ /* 0x000fe40000000800 */
[----:B------:R-:W-:Y:S02]  /*0190*/  UIMAD.WIDE UR58, UR4, UR58, URZ ;  /* 0x0000003a043a72a5 */ /* 0x000fe4000f8e023f */
[----:B------:R-:W-:Y:S01]  /*01a0*/  UIMAD UR12, UR4, UR12, URZ ;  /* 0x0000000c040c72a4 */ /* 0x000fe2000f8e023f */
[----:B-1----:R-:W-:Y:S01]  /*01b0*/  SHF.R.S32.HI R127, RZ, 0x1f, R123 ;  /* 0x0000001fff7f7819 */ /* 0x002fe2000001147b */
[----:B--2---:R-:W-:-:S02]  /*01c0*/  UIMAD UR18, UR56, UR4, URZ ;  /* 0x00000004381272a4 */ /* 0x004fc4000f8e023f */
[----:B------:R-:W-:Y:S01]  /*01d0*/  ULOP3.LUT UR4, UR56, UR13, URZ, 0x3c, !UPT ;  /* 0x0000000d38047292 */ /* 0x000fe2000f8e3c3f */
[CC--:B------:R-:W-:Y:S01]  /*01e0*/  LEA.HI R0, R127.reuse, R123.reuse, RZ, 0x2 ;  /* 0x0000007b7f007211 */ /* 0x0c0fe200078f10ff */
[----:B------:R-:W-:Y:S01]  /*01f0*/  ULDC UR17, c[0x0][0x224] ;  /* 0x0000890000117ab9 */ /* 0x000fe20000000800 */
[----:B------:R-:W-:Y:S01]  /*0200*/  LEA.HI R130, R127, R123, RZ, 0x5 ;  /* 0x0000007b7f827211 */ /* 0x000fe200078f28ff */
[----:B------:R-:W-:Y:S01]  /*0210*/  ULDC UR19, c[0x0][0x224] ;  /* 0x0000890000137ab9 */ /* 0x000fe20000000800 */
[--C-:B------:R-:W-:Y:S01]  /*0220*/  SHF.R.S32.HI R3, RZ, 0x2, R0.reuse ;  /* 0x00000002ff037819 */ /* 0x100fe20000011400 */
[----:B---3--:R-:W-:Y:S01]  /*0230*/  UIMAD UR5, UR55, UR9, UR56 ;  /* 0x00000009370572a4 */ /* 0x008fe2000f8e0238 */
[----:B------:R-:W-:Y:S01]  /*0240*/  SHF.R.S32.HI R10, RZ, 0x1f, R0 ;  /* 0x0000001fff0a7819 */ /* 0x000fe20000011400 */
[----:B------:R-:W-:Y:S01]  /*0250*/  ULDC.U8 UR11, c[0x0][0x3d0] ;  /* 0x0000f400000b7ab9 */ /* 0x000fe20000000000 */
[----:B------:R-:W-:Y:S01]  /*0260*/  LOP3.LUT R2, R130, 0xffffffe0, RZ, 0xc0, !PT ;  /* 0xffffffe082027812 */ /* 0x000fe200078ec0ff */
[----:B------:R-:W-:Y:S01]  /*0270*/  UIMAD UR5, UR5, UR17, URZ ;  /* 0x00000011050572a4 */ /* 0x000fe2000f8e023f */
[C---:B------:R-:W-:Y:S01]  /*0280*/  LOP3.LUT R164, R0.reuse, 0xfffffffc, RZ, 0xc0, !PT ;  /* 0xfffffffc00a47812 */ /* 0x040fe200078ec0ff */
[----:B------:R-:W-:Y:S01]  /*0290*/  ULDC.U8 UR10, c[0x0][0x328] ;  /* 0x0000ca00000a7ab9 */ /* 0x000fe20000000000 */
[-C--:B------:R-:W-:Y:S01]  /*02a0*/  LEA.HI R0, R0, R3.reuse, RZ, 0x1 ;  /* 0x0000000300007211 */ /* 0x080fe200078f08ff */
[C---:B------:R-:W-:Y:S01]  /*02b0*/  IMAD.IADD R2, R123.reuse, 0x1, -R2 ;  /* 0x000000017b027824 */ /* 0x040fe200078e0a02 */
[----:B------:R-:W-:Y:S01]  /*02c0*/  LEA.HI R10, R10, R3, RZ, 0x3 ;  /* 0x000000030a0a7211 */ /* 0x000fe200078f18ff */
[----:B------:R-:W-:Y:S01]  /*02d0*/  IMAD.IADD R164, R123, 0x1, -R164 ;  /* 0x000000017ba47824 */ /* 0x000fe200078e0aa4 */
[----:B------:R-:W-:Y:S01]  /*02e0*/  LOP3.LUT R0, R0, 0x7fffffe, RZ, 0xc0, !PT ;  /* 0x07fffffe00007812 */ /* 0x000fe200078ec0ff */
[----:B------:R-:W-:Y:S01]  /*02f0*/  ULDC UR15, c[0x0][0x1c0] ;  /* 0x00007000000f7ab9 */ /* 0x000fe20000000800 */
[----:B------:R-:W-:Y:S01]  /*0300*/  LOP3.LUT R10, R10, 0xfffffff8, RZ, 0xc0, !PT ;  /* 0xfffffff80a0a7812 */ /* 0x000fe200078ec0ff */
[C---:B------:R-:W-:Y:S01]  /*0310*/  IMAD.SHL.U32 R148, R164.reuse, 0x8, RZ ;  /* 0x00000008a4947824 */ /* 0x040fe200078e00ff */
[-C--:B------:R-:W-:Y:S01]  /*0320*/  LEA.HI R129, R127, R123.reuse, RZ, 0x7 ;  /* 0x0000007b7f817211 */ /* 0x080fe200078f38ff */
[----:B------:R-:W-:Y:S01]  /*0330*/  IMAD.IADD R0, R3, 0x1, -R0 ;  /* 0x0000000103007824 */ /* 0x000fe200078e0a00 */
[-C--:B------:R-:W-:Y:S01]  /*0340*/  LEA.HI R9, R127, R123.reuse, RZ, 0x3 ;  /* 0x0000007b7f097211 */ /* 0x080fe200078f18ff */
[----:B------:R-:W-:Y:S01]  /*0350*/  IMAD.IADD R10, R3, 0x1, -R10 ;  /* 0x00000001030a7824 */ /* 0x000fe200078e0a0a */
[----:B------:R-:W-:Y:S01]  /*0360*/  LEA.HI R127, R127, R123, RZ, 0x4 ;  /* 0x0000007b7f7f7211 */ /* 0x000fe200078f20ff */
[----:B------:R-:W-:Y:S01]  /*0370*/  IMAD.SHL.U32 R164, R164, 0x2, RZ ;  /* 0x00000002a4a47824 */ /* 0x000fe200078e00ff */
[----:B------:R-:W-:Y:S01]  /*0380*/  SHF.R.S32.HI R128, RZ, 0x1f, R2 ;  /* 0x0000001fff807819 */ /* 0x000fe20000011402 */
[----:B------:R-:W-:Y:S01]  /*0390*/  USHF.R.S32.HI UR7, URZ, 0x1f, UR19 ;  /* 0x0000001f3f077899 */ /* 0x000fe20008011413 */
[----:B------:R-:W-:Y:S01]  /*03a0*/  SHF.R.S32.HI R3, RZ, 0x4, R127 ;  /* 0x00000004ff037819 */ /* 0x000fe2000001147f */
[----:B------:R-:W-:Y:S01]  /*03b0*/  USHF.R.S32.HI UR8, URZ, 0x1f, UR56 ;  /* 0x0000001f3f087899 */ /* 0x000fe20008011438 */
[--C-:B------:R-:W-:Y:S01]  /*03c0*/  SHF.R.S32.HI R131, RZ, 0x5, R130.reuse ;  /* 0x00000005ff837819 */ /* 0x100fe20000011482 */
[----:B------:R-:W-:Y:S01]  /*03d0*/  IMAD.U32 R146, RZ, RZ, UR4 ;  /* 0x00000004ff927e24 */ /* 0x000fe2000f8e00ff */
[----:B------:R-:W-:Y:S01]  /*03e0*/  SHF.R.S32.HI R130, RZ, 0x1f, R130 ;  /* 0x0000001fff827819 */ /* 0x000fe20000011482 */
[----:B------:R-:W-:Y:S01]  /*03f0*/  UISETP.NE.AND UP6, UPT, UR11, URZ, UPT ;  /* 0x0000003f0b00728c */ /* 0x000fe2000bfc5270 */
[----:B------:R-:W-:Y:S01]  /*0400*/  LEA.HI R128, R128, R2, RZ, 0x2 ;  /* 0x0000000280807211 */ /* 0x000fe200078f10ff */
[----:B------:R-:W-:Y:S01]  /*0410*/  UISETP.NE.AND UP5, UPT, UR10, URZ, UPT ;  /* 0x0000003f0a00728c */ /* 0x000fe2000bfa5270 */
[----:B------:R-:W-:Y:S01]  /*0420*/  LOP3.LUT R7, R127, 0xfffffff0, RZ, 0xc0, !PT ;  /* 0xfffffff07f077812 */ /* 0x000fe200078ec0ff */
[----:B------:R-:W-:Y:S01]  /*0430*/  UIMAD UR4, UR55, UR15, UR56 ;  /* 0x0000000f370472a4 */ /* 0x000fe2000f8e0238 */
        /* <DEDUP_REMOVED lines=30> */
[--C-:B------:R-:W-:Y:S01]  /*0620*/  SHF.R.S32.HI R4, RZ, 0x1, R5.reuse ;  /* 0x00000001ff047819 */ /* 0x100fe20000011405 */
        /* <DEDUP_REMOVED lines=91> */
[C---:B------:R-:W-:Y:S01]  /*0be0*/  IADD3 R157, R147.reuse, 0x40, RZ ;  /* 0x00000040939d7810 */ /* 0x040fe20007ffe0ff */
[----:B------:R-:W-:Y:S01]  /*0bf0*/  UIMAD.WIDE.U32 UR10, UR58, UR10, URZ ;  /* 0x0000000a3a0a72a5 */ /* 0x000fe2000f8e003f */
[----:B------:R-:W-:Y:S01]  /*0c00*/  LEA R122, R122, 0xa000, 0x1 ;  /* 0x0000a0007a7a7811 */ /* 0x000fe200078e08ff */
[----:B------:R-:W-:Y:S01]  /*0c10*/  @!UP5 UIMAD UR8, UR8, UR14, URZ ;  /* 0x0000000e0808d2a4 */ /* 0x000fe2000f8e023f */
[C---:B------:R-:W-:Y:S01]  /*0c20*/  @P4 IADD3 R157, R147.reuse, -0x40, RZ ;  /* 0xffffffc0939d4810 */ /* 0x040fe20007ffe0ff */
        /* <DEDUP_REMOVED lines=15> */
[----:B------:R-:W-:Y:S01]  /*0d20*/  IADD3 R163, R164, 0x20, RZ ;  /* 0x00000020a4a37810 */ /* 0x000fe20007ffe0ff */
        /* <DEDUP_REMOVED lines=24> */
[----:B------:R-:W-:Y:S01]  /*0eb0*/  IMAD.U32 R154, RZ, RZ, UR5 ;  /* 0x00000005ff9a7e24 */ /* 0x000fe2000f8e00ff */
[----:B------:R-:W-:Y:S01]  /*0ec0*/  UIMAD UR45, UR12, 0x28, URZ ;  /* 0x000000280c2d78a4 */ /* 0x000fe2000f8e023f */
[----:B------:R-:W-:Y:S01]  /*0ed0*/  IMAD.SHL.U32 R123, R123, 0x2, RZ ;  /* 0x000000027b7b7824 */ /* 0x000fe200078e00ff */
[----:B------:R-:W-:Y:S01]  /*0ee0*/  UIMAD UR44, UR12, 0x30, URZ ;  /* 0x000000300c2c78a4 */ /* 0x000fe2000f8e023f */
[----:B------:R-:W-:Y:S01]  /*0ef0*/  IMAD.IADD R117, R125, 0x1, R117 ;  /* 0x000000017d757824 */ /* 0x000fe200078e0275 */
[----:B------:R-:W-:Y:S01]  /*0f00*/  UIMAD UR43, UR12, 0x38, URZ ;  /* 0x000000380c2b78a4 */ /* 0x000fe2000f8e023f */
[----:B------:R-:W-:Y:S01]  /*0f10*/  IMAD.IADD R160, R160, 0x1, R162 ;  /* 0x00000001a0a07824 */ /* 0x000fe200078e02a2 */
[----:B------:R-:W-:Y:S01]  /*0f20*/  USHF.L.U32 UR42, UR12, 0x6, URZ ;  /* 0x000000060c2a7899 */ /* 0x000fe2000800063f */
[----:B------:R-:W-:Y:S01]  /*0f30*/  IMAD.IADD R3, R3, 0x1, R121 ;  /* 0x0000000103037824 */ /* 0x000fe200078e0279 */
        /* <DEDUP_REMOVED lines=9> */
[----:B------:R-:W-:Y:S02]  /*0fd0*/  ULDC.64 UR14, c[0x0][0x118] ;  /* 0x00004600000e7ab9 */ /* 0x000fe40000000a00 */
.L_x_1268:
[----:B------:R-:W-:Y:S02]  /*0fe0*/  ULDC.64 UR8, c[0x0][0x250] ;  /* 0x0000940000087ab9 */ /* 0x000fe40000000a00 */
[----:B------:R-:W-:Y:S02]  /*0ff0*/  UISETP.NE.U32.AND UP3, UPT, URZ, UR8, UPT ;  /* 0x000000083f00728c */ /* 0x000fe4000bf65070 */
[----:B------:R-:W-:Y:S02]  /*1000*/  USHF.L.U32 UR10, UR55, 0x2, URZ ;  /* 0x00000002370a7899 */ /* 0x000fe4000800063f */
[----:B------:R-:W-:-:S02]  /*1010*/  UISETP.NE.AND.EX UP3, UPT, URZ, UR9, UPT, UP3 ;  /* 0x000000093f00728c */ /* 0x000fc4000bf65330 */
[----:B------:R-:W-:Y:S02]  /*1020*/  USHF.R.S32.HI UR32, URZ, 0x1f, UR55 ;  /* 0x0000001f3f207899 */ /* 0x000fe40008011437 */
[----:B------:R-:W-:Y:S02]  /*1030*/  ULDC.U8 UR4, c[0x0][0x312] ;  /* 0x0000c48000047ab9 */ /* 0x000fe40000000000 */
        /* <DEDUP_REMOVED lines=48> */
.L_x_1222:
        /* <DEDUP_REMOVED lines=67> */
.L_x_1224:
        /* <DEDUP_REMOVED lines=18> */
.L_x_1225:
[----:B------:R-:W-:Y:S01]  /*1890*/  IABS R6, c[0x0][0x1c8] ;  /* 0x0000720000067a13 */ /* 0x000fe20000000000 */
[----:B------:R-:W-:Y:S01]  /*18a0*/  ULDC.64 UR16, c[0x0][0x370] ;  /* 0x0000dc0000107ab9 */ /* 0x000fe20000000a00 */
[----:B------:R-:W1:Y:S01]  /*18b0*/  R2UR UR22, R135 ;  /* 0x00000000871673c2 */ /* 0x000e6200000e0000 */
[----:B------:R-:W-:Y:S01]  /*18c0*/  @UP3 UIMAD.WIDE.U32 UR12, UR4, UR16, URZ ;  /* 0x00000010040c32a5 */ /* 0x000fe2000f8e003f */
[----:B------:R-:W2:Y:S01]  /*18d0*/  I2F.RP R8, R6 ;  /* 0x0000000600087306 */ /* 0x000ea20000209400 */
[----:B------:R-:W-:Y:S01]  /*18e0*/  ULDC UR18, c[0x0][0x224] ;  /* 0x0000890000127ab9 */ /* 0x000fe20000000800 */
[----:B------:R-:W-:Y:S01]  /*18f0*/  IABS R5, UR56 ;  /* 0x0000003800057c13 */ /* 0x000fe20008000000 */
[----:B------:R-:W-:Y:S01]  /*1900*/  @UP3 UIMAD UR27, UR4, UR17, UR13 ;  /* 0x00000011041b32a4 */ /* 0x000fe2000f8e020d */
[----:B------:R-:W-:Y:S02]  /*1910*/  ISETP.NE.AND P2, PT, RZ, c[0x0][0x1c8], PT ;  /* 0x00007200ff007a0c */ /* 0x000fe40003f45270 */
[----:B------:R-:W3:Y:S01]  /*1920*/  R2UR UR10, R134 ;  /* 0x00000000860a73c2 */ /* 0x000ee200000e0000 */
[----:B------:R-:W-:-:S02]  /*1930*/  @UP3 UMOV UR23, UR12 ;  /* 0x0000000c00173c82 */ /* 0x000fc40008000000 */
[----:B------:R-:W-:Y:S02]  /*1940*/  ULDC.64 UR12, c[0x0][0x368] ;  /* 0x0000da00000c7ab9 */ /* 0x000fe40000000a00 */
[----:B------:R-:W-:-:S03]  /*1950*/  @!UP3 UIMAD UR9, UR32, UR12, URZ ;  /* 0x0000000c2009b2a4 */ /* 0x000fc6000f8e023f */
[----:B------:R-:W4:Y:S01]  /*1960*/  R2UR UR17, R151 ;  /* 0x00000000971173c2 */ /* 0x000f2200000e0000 */
[----:B------:R-:W-:Y:S01]  /*1970*/  @!UP3 UIMAD UR9, UR55, UR13, UR9 ;  /* 0x0000000d3709b2a4 */ /* 0x000fe2000f8e0209 */
[----:B--2---:R-:W2:Y:S01]  /*1980*/  MUFU.RCP R8, R8 ;  /* 0x0000000800087308 */ /* 0x004ea20000001000 */
[----:B------:R-:W-:-:S04]  /*1990*/  @!UP3 UIMAD.WIDE.U32 UR12, UR55, UR12, URZ ;  /* 0x0000000c370cb2a5 */ /* 0x000fc8000f8e003f */
[----:B------:R-:W-:Y:S01]  /*19a0*/  @!UP3 UIADD3 UR27, UR13, UR9, URZ ;  /* 0x000000090d1bb290 */ /* 0x000fe2000fffe03f */
[----:B------:R-:W5:Y:S01]  /*19b0*/  R2UR UR16, R150 ;  /* 0x00000000961073c2 */ /* 0x000f6200000e0000 */
[----:B-1----:R-:W-:Y:S02]  /*19c0*/  UIMAD UR9, UR32, UR18, UR22 ;  /* 0x00000012200972a4 */ /* 0x002fe4000f8e0216 */
[----:B------:R-:W-:Y:S02]  /*19d0*/  @!UP3 UMOV UR23, UR12 ;  /* 0x0000000c0017bc82 */ /* 0x000fe40008000000 */
[----:B------:R-:W-:-:S03]  /*19e0*/  UIMAD.WIDE.U32 UR12, UR55, UR18, URZ ;  /* 0x00000012370c72a5 */ /* 0x000fc6000f8e003f */
[----:B------:R-:W1:Y:S01]  /*19f0*/  R2UR UR33, R144 ;  /* 0x00000000902173c2 */ /* 0x000e6200000e0000 */
[----:B------:R-:W-:Y:S01]  /*1a00*/  UIADD3 UR9, UR13, UR9, URZ ;  /* 0x000000090d097290 */ /* 0x000fe2000fffe03f */
[----:B--2---:R-:W-:Y:S01]  /*1a10*/  IADD3 R8, R8, 0xffffffe, RZ ;  /* 0x0ffffffe08087810 */ /* 0x004fe20007ffe0ff */
[----:B------:R-:W-:Y:S02]  /*1a20*/  UIMAD.WIDE.U32 UR12, UR58, UR4, URZ ;  /* 0x000000043a0c72a5 */ /* 0x000fe4000f8e003f */
[----:B---3--:R-:W-:Y:S01]  /*1a30*/  UIMAD UR9, UR58, UR9, UR10 ;  /* 0x000000093a0972a4 */ /* 0x008fe2000f8e020a */
[----:B------:R-:W2:Y:S02]  /*1a40*/  F2I.FTZ.U32.TRUNC.NTZ R9, R8 ;  /* 0x0000000800097305 */ /* 0x000ea4000021f000 */
[----:B------:R-:W3:Y:S01]  /*1a50*/  S2UR UR10, SR_CTAID.X ;  /* 0x00000000000a79c3 */ /* 0x000ee20000002500 */
[----:B----4-:R-:W-:Y:S02]  /*1a60*/  UIADD3 UR18, UR17, UR9, URZ ;  /* 0x0000000911127290 */ /* 0x010fe4000fffe03f */
[----:B------:R-:W-:-:S04]  /*1a70*/  UIMAD UR9, UR59, UR4, URZ ;  /* 0x000000043b0972a4 */ /* 0x000fc8000f8e023f */
[----:B------:R-:W-:Y:S02]  /*1a80*/  @UP3 UIADD3 UR18, UR13, UR9, URZ ;  /* 0x000000090d123290 */ /* 0x000fe4000fffe03f */
[----:B-----5:R-:W-:Y:S02]  /*1a90*/  USEL UR25, UR16, UR12, !UP3 ;  /* 0x0000000c10197287 */ /* 0x020fe4000d800000 */
[----:B------:R-:W-:Y:S02]  /*1aa0*/  USHF.L.U64.HI UR9, UR55, 0x7, UR32 ;  /* 0x0000000737097899 */ /* 0x000fe40008010220 */
[----:B------:R-:W-:Y:S01]  /*1ab0*/  ULDC.64 UR16, c[0x0][0x3d8] ;  /* 0x0000f60000107ab9 */ /* 0x000fe20000000a00 */
[----:B--2---:R-:W-:Y:S01]  /*1ac0*/  IMAD.MOV R4, RZ, RZ, -R9 ;  /* 0x000000ffff047224 */ /* 0x004fe200078e0a09 */
[----:B------:R-:W-:Y:S01]  /*1ad0*/  USEL UR9, UR9, URZ, UP1 ;  /* 0x0000003f09097287 */ /* 0x000fe20008800000 */
[----:B------:R-:W-:Y:S02]  /*1ae0*/  IMAD.MOV.U32 R8, RZ, RZ, RZ ;  /* 0x000000ffff087224 */ /* 0x000fe400078e00ff */
[----:B------:R-:W-:-:S04]  /*1af0*/  IMAD R12, R4, R6, RZ ;  /* 0x00000006040c7224 */ /* 0x000fc800078e02ff */
[----:B------:R-:W-:Y:S01]  /*1b00*/  IMAD.HI.U32 R12, R9, R12, R8 ;  /* 0x0000000c090c7227 */ /* 0x000fe200078e0008 */
[----:B---3--:R-:W-:Y:S01]  /*1b10*/  UIMAD.WIDE.U32 UR12, UR10, UR16, URZ ;  /* 0x000000100a0c72a5 */ /* 0x008fe2000f8e003f */
[----:B------:R-:W2:Y:S04]  /*1b20*/  R2UR UR16, R146 ;  /* 0x00000000921073c2 */ /* 0x000ea800000e0000 */
[----:B------:R-:W-:Y:S01]  /*1b30*/  IMAD.HI.U32 R12, R12, R5, RZ ;  /* 0x000000050c0c7227 */ /* 0x000fe200078e00ff */
[----:B------:R-:W-:Y:S02]  /*1b40*/  UIMAD UR17, UR10, UR17, UR13 ;  /* 0x000000110a1172a4 */ /* 0x000fe4000f8e020d */
[----:B------:R-:W-:Y:S01]  /*1b50*/  USHF.L.U32 UR10, UR55, 0x7, URZ ;  /* 0x00000007370a7899 */ /* 0x000fe2000800063f */
[----:B------:R-:W-:Y:S01]  /*1b60*/  IMAD.MOV R4, RZ, RZ, -R12 ;  /* 0x000000ffff047224 */ /* 0x000fe200078e0a0c */
[----:B------:R-:W-:-:S02]  /*1b70*/  USEL UR22, UR12, URZ, UP6 ;  /* 0x0000003f0c167287 */ /* 0x000fc4000b000000 */
[----:B------:R-:W-:Y:S01]  /*1b80*/  USEL UR12, UR10, URZ, UP1 ;  /* 0x0000003f0a0c7287 */ /* 0x000fe20008800000 */
[C---:B------:R-:W-:Y:S01]  /*1b90*/  IMAD R4, R6.reuse, R4, R5 ;  /* 0x0000000406047224 */ /* 0x040fe200078e0205 */
[----:B------:R-:W3:Y:S01]  /*1ba0*/  R2UR UR13, R156 ;  /* 0x000000009c0d73c2 */ /* 0x000ee200000e0000 */
[----:B------:R-:W-:Y:S02]  /*1bb0*/  USEL UR17, UR17, URZ, UP6 ;  /* 0x0000003f11117287 */ /* 0x000fe4000b000000 */
[----:B------:R-:W-:Y:S01]  /*1bc0*/  UIADD3 UR12, UP1, UR7, UR12, URZ ;  /* 0x0000000c070c7290 */ /* 0x000fe2000ff3e03f */
[----:B------:R-:W-:-:S03]  /*1bd0*/  ISETP.GT.U32.AND P1, PT, R6, R4, PT ;  /* 0x000000040600720c */ /* 0x000fc60003f24070 */
[----:B------:R-:W-:Y:S02]  /*1be0*/  UIADD3.X UR10, UR26, UR9, URZ, UP1, !UPT ;  /* 0x000000091a0a7290 */ /* 0x000fe40008ffe43f */
[----:B------:R-:W-:-:S04]  /*1bf0*/  UIMAD UR9, UR59, UR12, URZ ;  /* 0x0000000c3b0972a4 */ /* 0x000fc8000f8e023f */
[----:B------:R-:W-:Y:S02]  /*1c00*/  UIMAD UR9, UR58, UR10, UR9 ;  /* 0x0000000a3a0972a4 */ /* 0x000fe4000f8e0209 */
[----:B-1----:R-:W-:Y:S02]  /*1c10*/  @UP5 USEL UR10, UR33, UR4, !UP3 ;  /* 0x00000004210a5287 */ /* 0x002fe4000d800000 */
[----:B------:R-:W-:Y:S01]  /*1c20*/  @!P1 IMAD.IADD R4, R4, 0x1, -R6 ;  /* 0x0000000104049824 */ /* 0x000fe200078e0a06 */
[----:B------:R-:W-:Y:S02]  /*1c30*/  @!P1 IADD3 R12, R12, 0x1, RZ ;  /* 0x000000010c0c9810 */ /* 0x000fe40007ffe0ff */
[----:B--2---:R-:W-:Y:S01]  /*1c40*/  ISETP.LE.AND P1, PT, RZ, UR16, PT ;  /* 0x00000010ff007c0c */ /* 0x004fe2000bf23270 */
[----:B------:R-:W-:Y:S01]  /*1c50*/  ULDC UR16, c[0x0][0x234] ;  /* 0x00008d0000107ab9 */ /* 0x000fe20000000800 */
[----:B------:R-:W-:Y:S01]  /*1c60*/  ISETP.GE.U32.AND P3, PT, R4, R6, PT ;  /* 0x000000060400720c */ /* 0x000fe20003f66070 */
[----:B------:R-:W-:-:S07]  /*1c70*/  @UP5 UIMAD UR10, UR56, UR16, UR10 ;  /* 0x00000010380a52a4 */ /* 0x000fce000f8e020a */
[----:B---3--:R-:W-:Y:S02]  /*1c80*/  @!UP5 UMOV UR10, UR13 ;  /* 0x0000000d000adc82 */ /* 0x008fe40008000000 */
[----:B------:R-:W-:-:S03]  /*1c90*/  UIMAD.WIDE.U32 UR12, UR58, UR12, URZ ;  /* 0x0000000c3a0c72a5 */ /* 0x000fc6000f8e003f */
[----:B------:R-:W-:Y:S01]  /*1ca0*/  @P3 IADD3 R12, R12, 0x1, RZ ;  /* 0x000000010c0c3810 */ /* 0x000fe20007ffe0ff */
[----:B------:R-:W-:Y:S02]  /*1cb0*/  UIADD3 UR16, UR13, UR9, URZ ;  /* 0x000000090d107290 */ /* 0x000fe4000fffe03f */
[----:B------:R-:W-:Y:S02]  /*1cc0*/  USHF.R.S32.HI UR9, URZ, 0x1f, UR8 ;  /* 0x0000001f3f097899 */ /* 0x000fe40008011408 */
        /* <DEDUP_REMOVED lines=11> */
.L_x_1226:
[----:B------:R1:W2:Y:S01]  /*1d80*/  R2UR UR4, R142 ;  /* 0x000000008e0473c2 */ /* 0x0002a200000e0000 */
[----:B------:R-:W-:-:S07]  /*1d90*/  DEPBAR.LE SB1, 0x0, {2} ;  /* 0x000090040000791a */ /* 0x000fce0000000000 */
.L_x_1227:
[----:B------:R-:W-:Y:S01]  /*1da0*/  IMAD.U32 R8, RZ, RZ, UR14 ;  /* 0x0000000eff087e24 */ /* 0x000fe2000f8e00ff */
[----:B------:R-:W1:Y:S01]  /*1db0*/  R2UR UR33, R140 ;  /* 0x000000008c2173c2 */ /* 0x000e6200000e0000 */
[----:B------:R-:W-:Y:S01]  /*1dc0*/  IMAD.U32 R9, RZ, RZ, UR15 ;  /* 0x0000000fff097e24 */ /* 0x000fe2000f8e00ff */
[----:B------:R-:W2:Y:S01]  /*1dd0*/  S2R R169, SR_TID.X ;  /* 0x0000000000a97919 */ /* 0x000ea20000002100 */
[----:B------:R-:W-:Y:S01]  /*1de0*/  SHF.R.S32.HI R149, RZ, 0x1f, R148 ;  /* 0x0000001fff957819 */ /* 0x000fe20000011494 */
[----:B------:R-:W-:Y:S01]  /*1df0*/  UIADD3 UR10, UR7, UR10, URZ ;  /* 0x0000000a070a7290 */ /* 0x000fe2000fffe03f */
[----:B------:R-:W-:Y:S03]  /*1e00*/  BSSY B1, `(.L_x_1223) ;  /* 0x000098d000017945 */ /* 0x000fe60003800000 */
[----:B------:R-:W1:Y:S08]  /*1e10*/  R2UR UR14, R145 ;  /* 0x00000000910e73c2 */ /* 0x000e7000000e0000 */
[----:B------:R-:W3:Y:S08]  /*1e20*/  R2UR UR51, R155 ;  /* 0x000000009b3373c2 */ /* 0x000ef000000e0000 */
[----:B------:R-:W3:Y:S01]  /*1e30*/  R2UR UR15, R137 ;  /* 0x00000000890f73c2 */ /* 0x000ee200000e0000 */
[----:B--2---:R-:W-:-:S04]  /*1e40*/  SHF.R.S32.HI R5, RZ, 0x1f, R169 ;  /* 0x0000001fff057819 */ /* 0x004fc800000114a9 */
[CC--:B------:R-:W-:Y:S01]  /*1e50*/  LEA.HI R7, R5.reuse, R169.reuse, RZ, 0x2 ;  /* 0x000000a905077211 */ /* 0x0c0fe200078f10ff */
[----:B-1----:R-:W-:Y:S01]  /*1e60*/  UIADD3 UR12, UP4, UP3, UR12, UR33, UR14 ;  /* 0x000000210c0c7290 */ /* 0x002fe2000fb9e00e */
[----:B------:R-:W-:Y:S01]  /*1e70*/  LEA.HI R5, R5, R169, RZ, 0x5 ;  /* 0x000000a905057211 */ /* 0x000fe200078f28ff */
[----:B------:R-:W-:Y:S01]  /*1e80*/  USHF.R.S32.HI UR33, URZ, 0x1f, UR56 ;  /* 0x0000001f3f217899 */ /* 0x000fe20008011438 */
[----:B------:R-:W-:Y:S01]  /*1e90*/  SHF.R.S32.HI R7, RZ, 0x2, R7 ;  /* 0x00000002ff077819 */ /* 0x000fe20000011407 */
[----:B------:R-:W-:Y:S01]  /*1ea0*/  UIADD3 UR25, UP2, UP1, UR22, UR12, UR25 ;  /* 0x0000000c16197290 */ /* 0x000fe2000f95e019 */
[----:B------:R-:W-:Y:S02]  /*1eb0*/  SHF.R.S32.HI R183, RZ, 0x5, R5 ;  /* 0x00000005ffb77819 */ /* 0x000fe40000011405 */
[----:B------:R-:W-:Y:S02]  /*1ec0*/  SHF.R.S32.HI R6, RZ, 0x1f, R7 ;  /* 0x0000001fff067819 */ /* 0x000fe40000011407 */
[----:B------:R-:W-:-:S04]  /*1ed0*/  IADD3 R10, P1, R7, UR7, RZ ;  /* 0x00000007070a7c10 */ /* 0x000fc8000ff3e0ff */
[----:B------:R-:W-:Y:S01]  /*1ee0*/  IADD3.X R4, R6, UR26, RZ, P1, !PT ;  /* 0x0000001a06047c10 */ /* 0x000fe20008ffe4ff */
[----:B------:R-:W-:Y:S01]  /*1ef0*/  IMAD.WIDE.U32 R14, R10, c[0x0][0x190], R148 ;  /* 0x000064000a0e7a25 */ /* 0x000fe200078e0094 */
[----:B---3--:R-:W-:-:S03]  /*1f00*/  UIADD3.X UR12, UR16, UR51, UR15, UP4, UP3 ;  /* 0x00000033100c7290 */ /* 0x008fc6000a7e640f */
[----:B------:R-:W-:Y:S01]  /*1f10*/  IMAD R4, R4, c[0x0][0x190], RZ ;  /* 0x0000640004047a24 */ /* 0x000fe200078e02ff */
[----:B------:R-:W-:Y:S01]  /*1f20*/  ULDC.64 UR14, c[0x0][0x3c8] ;  /* 0x0000f200000e7ab9 */ /* 0x000fe20000000a00 */
[----:B------:R-:W-:Y:S01]  /*1f30*/  IADD3 R14, P1, R14, UR30, RZ ;  /* 0x0000001e0e0e7c10 */ /* 0x000fe2000ff3e0ff */
[----:B------:R-:W-:Y:S01]  /*1f40*/  UIADD3.X UR22, UR17, UR12, UR18, UP2, UP1 ;  /* 0x0000000c11167290 */ /* 0x000fe200097e2412 */
[----:B------:R-:W-:Y:S01]  /*1f50*/  IMAD R4, R10, c[0x0][0x194], R4 ;  /* 0x000065000a047a24 */ /* 0x000fe200078e0204 */
[----:B------:R-:W-:Y:S02]  /*1f60*/  UMOV UR51, 0x4 ;  /* 0x0000000400337882 */ /* 0x000fe40000000000 */
[----:B------:R-:W-:Y:S02]  /*1f70*/  ULDC.64 UR12, c[0x0][0x1a8] ;  /* 0x00006a00000c7ab9 */ /* 0x000fe40000000a00 */
[----:B------:R-:W-:Y:S01]  /*1f80*/  UIMAD UR12, UR33, UR12, URZ ;  /* 0x0000000c210c72a4 */ /* 0x000fe2000f8e023f */
[----:B------:R-:W-:Y:S01]  /*1f90*/  IADD3.X R15, R15, UR29, R4, P1, !PT ;  /* 0x0000001d0f0f7c10 */ /* 0x000fe20008ffe404 */
[----:B------:R-:W-:Y:S01]  /*1fa0*/  IMAD.U32 R4, RZ, RZ, UR7 ;  /* 0x00000007ff047e24 */ /* 0x000fe2000f8e00ff */
[----:B------:R-:W-:Y:S01]  /*1fb0*/  IADD3 R16, P1, R148, UR23, RZ ;  /* 0x0000001794107c10 */ /* 0x000fe2000ff3e0ff */
[----:B------:R-:W-:-:S03]  /*1fc0*/  UIMAD UR18, UR56, UR13, UR12 ;  /* 0x0000000d381272a4 */ /* 0x000fc6000f8e020c */
[----:B------:R-:W-:Y:S01]  /*1fd0*/  ULDC.64 UR12, c[0x0][0x378] ;  /* 0x0000de00000c7ab9 */ /* 0x000fe20000000a00 */
[----:B------:R-:W-:Y:S01]  /*1fe0*/  IADD3.X R17, R149, UR27, RZ, P1, !PT ;  /* 0x0000001b95117c10 */ /* 0x000fe20008ffe4ff */
[----:B------:R-:W-:-:S03]  /*1ff0*/  UIMAD UR12, UR33, UR12, URZ ;  /* 0x0000000c210c72a4 */ /* 0x000fc6000f8e023f */
[----:B------:R-:W-:Y:S01]  /*2000*/  ULDC UR33, c[0x0][0x2e8] ;  /* 0x0000ba0000217ab9 */ /* 0x000fe20000000800 */
[----:B------:R-:W-:Y:S01]  /*2010*/  IMAD.WIDE.U32 R16, R4, c[0x0][0x370], R16 ;  /* 0x0000dc0004107a25 */ /* 0x000fe200078e0010 */
[----:B------:R-:W-:-:S03]  /*2020*/  UIMAD UR17, UR56, UR13, UR12 ;  /* 0x0000000d381172a4 */ /* 0x000fc6000f8e020c */
[----:B------:R-:W-:Y:S01]  /*2030*/  ULDC.64 UR12, c[0x0][0x370] ;  /* 0x0000dc00000c7ab9 */ /* 0x000fe20000000a00 */
[----:B------:R-:W-:Y:S01]  /*2040*/  IMAD.U32 R4, RZ, RZ, UR56 ;  /* 0x00000038ff047e24 */ /* 0x000fe2000f8e00ff */
[----:B------:R-:W-:Y:S01]  /*2050*/  UIMAD UR12, UR26, UR12, URZ ;  /* 0x0000000c1a0c72a4 */ /* 0x000fe2000f8e023f */
[----:B------:R-:W1:Y:S01]  /*2060*/  R2UR UR26, R141 ;  /* 0x000000008d1a73c2 */ /* 0x000e6200000e0000 */
[----:B------:R-:W-:Y:S02]  /*2070*/  IMAD.MOV.U32 R18, RZ, RZ, R16 ;  /* 0x000000ffff127224 */ /* 0x000fe400078e0010 */
[----:B------:R-:W-:Y:S01]  /*2080*/  UIMAD UR16, UR7, UR13, UR12 ;  /* 0x0000000d071072a4 */ /* 0x000fe2000f8e020c */
[----:B------:R-:W-:Y:S01]  /*2090*/  IMAD.U32 R16, RZ, RZ, UR56 ;  /* 0x00000038ff107e24 */ /* 0x000fe2000f8e00ff */
[----:B------:R-:W-:Y:S02]  /*20a0*/  UIADD3 UR12, UR7, UR4, URZ ;  /* 0x00000004070c7290 */ /* 0x000fe4000fffe03f */
[----:B------:R-:W-:-:S02]  /*20b0*/  UIADD3 UR4, -UR5, UR11, UR8 ;  /* 0x0000000b05047290 */ /* 0x000fc4000fffe108 */
[----:B------:R-:W-:Y:S01]  /*20c0*/  UIMAD.WIDE UR12, UR12, UR51, UR14 ;  /* 0x000000330c0c72a5 */ /* 0x000fe2000f8e020e */
[----:B------:R2:W3:Y:S01]  /*20d0*/  R2UR UR14, R8 ;  /* 0x00000000080e73c2 */ /* 0x0004e200000e0000 */
[----:B------:R-:W-:Y:S01]  /*20e0*/  UIADD3 UR4, UR4, -UR33, URZ ;  /* 0x8000002104047290 */ /* 0x000fe2000fffe03f */
[----:B------:R-:W-:Y:S01]  /*20f0*/  IADD3 R19, R17, UR16, RZ ;  /* 0x0000001011137c10 */ /* 0x000fe2000fffe0ff */
[----:B------:R-:W-:Y:S01]  /*2100*/  IMAD.WIDE.U32 R16, R16, c[0x0][0x1a8], R14 ;  /* 0x00006a0010107a25 */ /* 0x000fe200078e000e */
[----:B------:R-:W-:Y:S02]  /*2110*/  UIADD3 UR7, UR28, -0x1, URZ ;  /* 0xffffffff1c077890 */ /* 0x000fe4000fffe03f */
[----:B------:R-:W-:Y:S01]  /*2120*/  USHF.R.S32.HI UR33, URZ, 0x1f, UR4 ;  /* 0x0000001f3f217899 */ /* 0x000fe20008011404 */
[----:B------:R-:W-:Y:S01]  /*2130*/  IMAD.WIDE.U32 R18, R4, c[0x0][0x378], R18 ;  /* 0x0000de0004127a25 */ /* 0x000fe200078e0012 */
[----:B------:R-:W-:Y:S01]  /*2140*/  UMOV UR30, UR12 ;  /* 0x0000000c001e7c82 */ /* 0x000fe20008000000 */
[----:B------:R-:W-:Y:S01]  /*2150*/  IADD3 R4, R17, UR18, RZ ;  /* 0x0000001211047c10 */ /* 0x000fe2000fffe0ff */
[----:B------:R-:W-:Y:S01]  /*2160*/  ULEA.HI UR33, UR33, UR4, URZ, 0x7 ;  /* 0x0000000421217291 */ /* 0x000fe2000f8f383f */
[C---:B------:R-:W-:Y:S01]  /*2170*/  LEA R180, P3, R16.reuse, c[0x0][0x160], 0x1 ;  /* 0x0000580010b47a11 */ /* 0x040fe200078608ff */
[----:B------:R-:W-:Y:S01]  /*2180*/  UMOV UR29, UR13 ;  /* 0x0000000d001d7c82 */ /* 0x000fe20008000000 */
[----:B------:R-:W-:Y:S01]  /*2190*/  IADD3 R19, R19, UR17, RZ ;  /* 0x0000001113137c10 */ /* 0x000fe2000fffe0ff */
[----:B------:R-:W-:Y:S01]  /*21a0*/  USHF.R.S32.HI UR33, URZ, 0x7, UR33 ;  /* 0x000000073f217899 */ /* 0x000fe20008011421 */
[----:B------:R4:W3:Y:S01]  /*21b0*/  R2UR UR15, R9 ;  /* 0x00000000090f73c2 */ /* 0x0008e200000e0000 */
[----:B------:R-:W-:Y:S01]  /*21c0*/  ULDC.64 UR12, c[0x0][0x200] ;  /* 0x00008000000c7ab9 */ /* 0x000fe20000000a00 */
[----:B------:R-:W-:Y:S01]  /*21d0*/  LEA.HI.X R181, R16, c[0x0][0x164], R4, 0x1, P3 ;  /* 0x0000590010b57a11 */ /* 0x000fe200018f0c04 */
[----:B------:R-:W-:Y:S01]  /*21e0*/  UISETP.LT.AND UP1, UPT, URZ, UR33, UPT ;  /* 0x000000213f00728c */ /* 0x000fe2000bf21270 */
[----:B------:R-:W-:Y:S01]  /*21f0*/  IMAD.WIDE.U32 R14, R7, c[0x0][0x370], R18 ;  /* 0x0000dc00070e7a25 */ /* 0x000fe200078e0012 */
[----:B------:R-:W-:-:S02]  /*2200*/  UIMAD.WIDE UR12, UR10, UR51, UR12 ;  /* 0x000000330a0c72a5 */ /* 0x000fc4000f8e020c */
[----:B------:R-:W-:Y:S01]  /*2210*/  USEL UR33, URZ, UR33, !UP1 ;  /* 0x000000213f217287 */ /* 0x000fe2000c800000 */
[----:B--2---:R-:W-:Y:S01]  /*2220*/  LOP3.LUT R8, R5, 0xffffffe0, RZ, 0xc0, !PT ;  /* 0xffffffe005087812 */ /* 0x004fe200078ec0ff */
[----:B------:R-:W-:Y:S01]  /*2230*/  IMAD R5, R6, c[0x0][0x370], RZ ;  /* 0x0000dc0006057a24 */ /* 0x000fe200078e02ff */
[----:B------:R-:W-:Y:S01]  /*2240*/  LEA R178, P2, R14, c[0x0][0x330], 0x1 ;  /* 0x0000cc000eb27a11 */ /* 0x000fe200078408ff */
[----:B------:R-:W-:Y:S02]  /*2250*/  UISETP.GT.AND UP1, UPT, UR28, UR33, UPT ;  /* 0x000000211c00728c */ /* 0x000fe4000bf24270 */
[----:B------:R-:W-:Y:S02]  /*2260*/  IMAD.IADD R169, R169, 0x1, -R8 ;  /* 0x00000001a9a97824 */ /* 0x000fe400078e0a08 */
[----:B------:R-:W-:Y:S02]  /*2270*/  IMAD R5, R7, c[0x0][0x374], R5 ;  /* 0x0000dd0007057a24 */ /* 0x000fe400078e0205 */
[----:B-1----:R-:W-:-:S02]  /*2280*/  IMAD R183, R183, UR26, R169 ;  /* 0x0000001ab7b77c24 */ /* 0x002fc4000f8e02a9 */
[----:B------:R-:W-:-:S03]  /*2290*/  IMAD.IADD R5, R15, 0x1, R5 ;  /* 0x000000010f057824 */ /* 0x000fc600078e0205 */
[C---:B------:R-:W-:Y:S02]  /*22a0*/  IADD3 R8, P1, R183.reuse, UR25, RZ ;  /* 0x00000019b7087c10 */ /* 0x040fe4000ff3e0ff */
[----:B------:R-:W-:Y:S02]  /*22b0*/  LEA.HI.X R179, R14, c[0x0][0x334], R5, 0x1, P2 ;  /* 0x0000cd000eb37a11 */ /* 0x000fe400010f0c05 */
[----:B------:R-:W-:Y:S02]  /*22c0*/  LEA.HI.X.SX32 R183, R183, UR22, 0x1, P1 ;  /* 0x00000016b7b77c11 */ /* 0x000fe400088f0eff */
[----:B------:R-:W-:-:S04]  /*22d0*/  LEA R182, P1, R8, c[0x0][0x350], 0x2 ;  /* 0x0000d40008b67a11 */ /* 0x000fc800078210ff */
[----:B------:R-:W-:Y:S02]  /*22e0*/  LEA.HI.X R183, R8, c[0x0][0x354], R183, 0x2, P1 ;  /* 0x0000d50008b77a11 */ /* 0x000fe400008f14b7 */
[----:B------:R-:W-:-:S13]  /*22f0*/  PLOP3.LUT P1, PT, PT, PT, UP1, 0x80, 0x0 ;  /* 0x000000000000781c */ /* 0x000fda0003f2f018 */
[----:B---34-:R-:W-:Y:S05]  /*2300*/  @P1 BRA `(.L_x_1228) ;  /* 0x0000078000001947 */ /* 0x018fea0003800000 */
        /* <DEDUP_REMOVED lines=18> */
.L_x_1229:
        /* <DEDUP_REMOVED lines=18> */
.L_x_1230:
        /* <DEDUP_REMOVED lines=10> */
[----:B------:R-:W-:-:S02]  /*25f0*/  IADD3 R8, P0, R8, UR16, RZ ;  /* 0x0000001008087c10 */ /* 0x000fc4000ff1e0ff */
[----:B------:R-:W-:Y:S01]  /*2600*/  IMAD.U32 R5, RZ, RZ, UR10 ;  /* 0x0000000aff057e24 */ /* 0x000fe2000f8e00ff */
[----:B------:R-:W-:Y:S01]  /*2610*/  ULDC.64 UR10, c[0x0][0x3b8] ;  /* 0x0000ee00000a7ab9 */ /* 0x000fe20000000a00 */
[----:B------:R-:W-:Y:S01]  /*2620*/  ISETP.GE.OR P1, PT, R7, UR5, P2 ;  /* 0x0000000507007c0c */ /* 0x000fe20009726670 */
[----:B------:R-:W-:Y:S02]  /*2630*/  UIMAD UR10, UR12, UR10, URZ ;  /* 0x0000000a0c0a72a4 */ /* 0x000fe4000f8e023f */
[----:B------:R-:W-:Y:S02]  /*2640*/  IADD3.X R9, R9, UR17, R5, P0, !PT ;  /* 0x0000001109097c10 */ /* 0x000fe400087fe405 */
        /* <DEDUP_REMOVED lines=13> */
.L_x_1232:
[----:B------:R-:W-:Y:S05]  /*2720*/  BSYNC B0 ;  /* 0x0000000000007941 */ /* 0x000fea0003800000 */
.L_x_1231:
        /* <DEDUP_REMOVED lines=14> */
.L_x_1234:
[----:B------:R-:W-:Y:S05]  /*2810*/  BSYNC B0 ;  /* 0x0000000000007941 */ /* 0x000fea0003800000 */
.L_x_1233:
[----:B------:R-:W-:Y:S01]  /*2820*/  ULDC.64 UR10, c[0x0][0x3a8] ;  /* 0x0000ea00000a7ab9 */ /* 0x000fe20000000a00 */
[----:B------:R-:W-:Y:S01]  /*2830*/  IMAD.WIDE.U32 R4, R4, c[0x0][0x3a8], R148 ;  /* 0x0000ea0004047a25 */ /* 0x000fe200078e0094 */
[----:B------:R-:W-:Y:S01]  /*2840*/  UIMAD UR9, UR9, UR10, URZ ;  /* 0x0000000a090972a4 */ /* 0x000fe2000f8e023f */
[----:B------:R-:W-:Y:S01]  /*2850*/  MOV R8, UR56 ;  /* 0x0000003800087c02 */ /* 0x000fe20008000f00 */
[----:B------:R-:W-:Y:S01]  /*2860*/  USHF.R.S32.HI UR5, URZ, 0x1f, UR56 ;  /* 0x0000001f3f057899 */ /* 0x000fe20008011438 */
[----:B------:R-:W-:Y:S01]  /*2870*/  BSSY B0, `(.L_x_1235) ;  /* 0x0000014000007945 */ /* 0x000fe20003800000 */
[----:B------:R-:W-:Y:S01]  /*2880*/  UIMAD UR8, UR8, UR11, UR9 ;  /* 0x0000000b080872a4 */ /* 0x000fe2000f8e0209 */
[----:B------:R-:W-:-:S05]  /*2890*/  IADD3 R10, P2, R4, UR7, RZ ;  /* 0x00000007040a7c10 */ /* 0x000fca000ff5e0ff */
[----:B------:R-:W-:Y:S01]  /*28a0*/  IMAD.U32 R4, RZ, RZ, UR8 ;  /* 0x00000008ff047e24 */ /* 0x000fe2000f8e00ff */
[----:B------:R-:W-:Y:S02]  /*28b0*/  ULDC.64 UR8, c[0x0][0x3c0] ;  /* 0x0000f00000087ab9 */ /* 0x000fe40000000a00 */
        /* <DEDUP_REMOVED lines=15> */
.L_x_1236:
[----:B------:R-:W-:Y:S05]  /*29b0*/  BSYNC B0 ;  /* 0x0000000000007941 */ /* 0x000fea0003800000 */
.L_x_1235:
        /* <DEDUP_REMOVED lines=13> */
.L_x_1228:
        /* <DEDUP_REMOVED lines=23> */
.L_x_1239:
[----:B------:R-:W-:Y:S05]  /*2c00*/  BSYNC B0 ;  /* 0x0000000000007941 */ /* 0x000fea0003800000 */
.L_x_1238:
        /* <DEDUP_REMOVED lines=16> */
.L_x_1241:
[----:B------:R-:W-:Y:S05]  /*2d10*/  BSYNC B0 ;  /* 0x0000000000007941 */ /* 0x000fea0003800000 */
.L_x_1240:
        /* <DEDUP_REMOVED lines=20> */
.L_x_1243:
[----:B------:R-:W-:Y:S05]  /*2e60*/  BSYNC B0 ;  /* 0x0000000000007941 */ /* 0x000fea0003800000 */
.L_x_1242:
        /* <DEDUP_REMOVED lines=20> */
.L_x_1245:
[----:B------:R-:W-:Y:S05]  /*2fb0*/  BSYNC B0 ;  /* 0x0000000000007941 */ /* 0x000fea0003800000 */
.L_x_1244:
        /* <DEDUP_REMOVED lines=55> */
.L_x_1247:
[----:B------:R-:W-:Y:S05]  /*3330*/  BSYNC B0 ;  /* 0x0000000000007941 */ /* 0x000fea0003800000 */
.L_x_1246:
        /* <DEDUP_REMOVED lines=20> */
.L_x_1249:
[----:B------:R-:W-:Y:S05]  /*3480*/  BSYNC B0 ;  /* 0x0000000000007941 */ /* 0x000fea0003800000 */
.L_x_1248:
        /* <DEDUP_REMOVED lines=33> */
.L_x_1251:
[----:B------:R-:W-:Y:S05]  /*36a0*/  BSYNC B0 ;  /* 0x0000000000007941 */ /* 0x000fea0003800000 */
.L_x_1250:
        /* <DEDUP_REMOVED lines=20> */
.L_x_1253:
[----:B------:R-:W-:Y:S05]  /*37f0*/  BSYNC B0 ;  /* 0x0000000000007941 */ /* 0x000fea0003800000 */
.L_x_1252:
[----:B------:R-:W-:Y:S01]  /*3800*/  ULDC.64 UR18, c[0x0][0x318] ;  /* 0x0000c60000127ab9 */ /* 0x000fe20000000a00 */
[----:B------:R-:W1:Y:S01]  /*3810*/  S2R R167, SR_TID.X ;  /* 0x0000000000a77919 */ /* 0x000e620000002100 */
[----:B------:R-:W-:Y:S01]  /*3820*/  UISETP.NE.U32.AND UP1, UPT, URZ, UR18, UPT ;  /* 0x000000123f00728c */ /* 0x000fe2000bf25070 */
[----:B------:R-:W2:Y:S01]  /*3830*/  R2UR UR10, R139 ;  /* 0x000000008b0a73c2 */ /* 0x000ea200000e0000 */
[----:B------:R-:W-:Y:S01]  /*3840*/  USHF.R.S32.HI UR16, URZ, 0x1f, UR56 ;  /* 0x0000001f3f107899 */ /* 0x000fe20008011438 */
[----:B------:R-:W0:Y:S01]  /*3850*/  LDGDEPBAR ;  /* 0x00000000000079af */ /* 0x000e220000000000 */
[----:B------:R-:W-:Y:S02]  /*3860*/  UISETP.NE.AND.EX UP1, UPT, URZ, UR19, UPT, UP1 ;  /* 0x000000133f00728c */ /* 0x000fe4000bf25310 */
[----:B------:R-:W-:-:S03]  /*3870*/  ULDC.64 UR20, c[0x0][0x320] ;  /* 0x0000c80000147ab9 */ /* 0x000fc60000000a00 */
[----:B------:R-:W3:Y:S01]  /*3880*/  R2UR UR9, R154 ;  /* 0x000000009a0973c2 */ /* 0x000ee200000e0000 */
[----:B------:R-:W-:-:S05]  /*3890*/  PLOP3.LUT P1, PT, PT, PT, UP1, 0x80, 0x0 ;  /* 0x000000000000781c */ /* 0x000fca0003f2f018 */
[----:B------:R-:W-:Y:S02]  /*38a0*/  @UP1 UIMAD UR4, UR32, UR20, URZ ;  /* 0x00000014200412a4 */ /* 0x000fe4000f8e023f */
[----:B------:R-:W-:Y:S02]  /*38b0*/  @UP1 UMOV UR17, UR16 ;  /* 0x0000001000111c82 */ /* 0x000fe40008000000 */
[----:B------:R-:W-:Y:S02]  /*38c0*/  @UP1 UMOV UR16, UR56 ;  /* 0x0000003800101c82 */ /* 0x000fe40008000000 */
[----:B------:R-:W-:Y:S02]  /*38d0*/  @UP1 UIMAD.WIDE.U32 UR16, UR55, UR20, UR16 ;  /* 0x00000014371012a5 */ /* 0x000fe4000f8e0010 */
[----:B------:R-:W-:Y:S01]  /*38e0*/  @UP1 UIMAD UR21, UR55, UR21, UR4 ;  /* 0x00000015371512a4 */ /* 0x000fe2000f8e0204 */
[----:B-1----:R-:W-:Y:S01]  /*38f0*/  IMAD.SHL.U32 R6, R167, 0x2, RZ ;  /* 0x00000002a7067824 */ /* 0x002fe200078e00ff */
[----:B------:R-:W-:-:S02]  /*3900*/  @UP1 ULEA UR18, UP0, UR16, UR18, 0x2 ;  /* 0x0000001210121291 */ /* 0x000fc4000f80103f */
[----:B------:R-:W-:Y:S02]  /*3910*/  @UP1 UIADD3 UR21, UR17, UR21, URZ ;  /* 0x0000001511151290 */ /* 0x000fe4000fffe03f */
[----:B------:R-:W-:Y:S02]  /*3920*/  LOP3.LUT R6, R6, 0x6, RZ, 0xc0, !PT ;  /* 0x0000000606067812 */ /* 0x000fe400078ec0ff */
[----:B------:R-:W-:Y:S01]  /*3930*/  @UP1 ULEA.HI.X UR19, UR16, UR19, UR21, 0x2, UP0 ;  /* 0x0000001310131291 */ /* 0x000fe200080f1415 */
[----:B------:R-:W-:Y:S02]  /*3940*/  IMAD.U32 R4, RZ, RZ, UR18 ;  /* 0x00000012ff047e24 */ /* 0x000fe4000f8e00ff */
[----:B------:R-:W-:-:S03]  /*3950*/  IMAD R6, R129, 0x40, R6 ;  /* 0x0000004081067824 */ /* 0x000fc600078e0206 */
[----:B--234-:R-:W-:Y:S02]  /*3960*/  IMAD.U32 R5, RZ, RZ, UR19 ;  /* 0x00000013ff057e24 */ /* 0x01cfe4000f8e00ff */
[----:B------:R-:W-:-:S04]  /*3970*/  IADD3 R6, R128, -UR8, -R6 ;  /* 0x8000000880067c10 */ /* 0x000fc8000fffe806 */
[----:B------:R1:W2:Y:S01]  /*3980*/  @P1 LDG.E R5, [R4.64] ;  /* 0x0000003404051981 */ /* 0x0002a2000c1e1900 */
[----:B------:R-:W-:Y:S02]  /*3990*/  IADD3 R119, R126, 0x1000, RZ ;  /* 0x000010007e777810 */ /* 0x000fe40007ffe0ff */
[----:B------:R-:W-:Y:S02]  /*39a0*/  IADD3 R118, R127, 0x1000, RZ ;  /* 0x000010007f767810 */ /* 0x000fe40007ffe0ff */
[----:B------:R-:W-:Y:S01]  /*39b0*/  SHF.R.S32.HI R171, RZ, 0x1f, R169 ;  /* 0x0000001fffab7819 */ /* 0x000fe200000114a9 */
[----:B------:R-:W-:Y:S01]  /*39c0*/  IMAD.U32 R168, RZ, RZ, UR5 ;  /* 0x00000005ffa87e24 */ /* 0x000fe2000f8e00ff */
        /* <DEDUP_REMOVED lines=18> */
[----:B-1----:R-:W2:Y:S01]  /*3af0*/  @P1 MUFU.RCP R4, c[0x0][0x238] ;  /* 0x00008e0000041b08 */ /* 0x002ea20000001000 */
[----:B------:R-:W-:Y:S01]  /*3b00*/  UMOV UR4, URZ ;  /* 0x0000003f00047c82 */ /* 0x000fe20008000000 */
[----:B--2---:R-:W-:-:S02]  /*3b10*/  @P1 FMUL.FTZ R4, R5, R4 ;  /* 0x0000000405041220 */ /* 0x004fc40000410000 */
[----:B------:R-:W-:Y:S02]  /*3b20*/  IMAD.MOV.U32 R5, RZ, RZ, c[0x0][0x30c] ;  /* 0x0000c300ff057624 */ /* 0x000fe400078e00ff */
[----:B------:R1:W2:Y:S02]  /*3b30*/  @P1 R2UR UR8, R4 ;  /* 0x00000000040813c2 */ /* 0x0002a400000e0000 */
[----:B-1----:R-:W-:Y:S01]  /*3b40*/  IMAD.MOV.U32 R4, RZ, RZ, c[0x0][0x308] ;  /* 0x0000c200ff047624 */ /* 0x002fe200078e00ff */
[----:B------:R-:W-:Y:S01]  /*3b50*/  SEL R119, R119, R126, !P0 ;  /* 0x0000007e77777207 */ /* 0x000fe20004000000 */
[----:B--2---:R-:W-:-:S03]  /*3b60*/  @UP1 UMOV UR4, UR8 ;  /* 0x0000000800041c82 */ /* 0x004fc60008000000 */
[----:B------:R1:W2:Y:S04]  /*3b70*/  LDG.E.64 R8, [R4.64+0x8] ;  /* 0x0000083404087981 */ /* 0x0002a8000c1e1b00 */
[----:B-1----:R-:W3:Y:S01]  /*3b80*/  LDG.E.64 R4, [R4.64] ;  /* 0x0000003404047981 */ /* 0x002ee2000c1e1b00 */
[----:B------:R-:W-:Y:S01]  /*3b90*/  SEL R118, R118, R127, !P0 ;  /* 0x0000007f76767207 */ /* 0x000fe20004000000 */
[----:B------:R-:W-:Y:S01]  /*3ba0*/  IMAD.SHL.U32 R119, R119, 0x2, RZ ;  /* 0x0000000277777824 */ /* 0x000fe200078e00ff */
[----:B------:R-:W-:Y:S01]  /*3bb0*/  IADD3 R168, R168, -UR11, R6 ;  /* 0x8000000ba8a87c10 */ /* 0x000fe2000fffe006 */
[----:B------:R-:W-:Y:S02]  /*3bc0*/  ULDC UR28, c[0x0][0x2e4] ;  /* 0x0000b900001c7ab9 */ /* 0x000fe40000000800 */
[----:B------:R-:W-:Y:S01]  /*3bd0*/  IMAD.SHL.U32 R118, R118, 0x2, RZ ;  /* 0x0000000276767824 */ /* 0x000fe200078e00ff */
[----:B--2---:R-:W-:-:S04]  /*3be0*/  IADD3 R169, P2, P1, R8, UR10, R169 ;  /* 0x0000000a08a97c10 */ /* 0x004fc8000f95e0a9 */
[----:B------:R-:W-:Y:S01]  /*3bf0*/  IADD3.X R171, R9, UR9, R171, P2, P1 ;  /* 0x0000000909ab7c10 */ /* 0x000fe200097e24ab */
[----:B---3--:R-:W1:Y:S08]  /*3c00*/  R2UR UR17, R4 ;  /* 0x00000000041173c2 */ /* 0x008e7000000e0000 */
        /* <DEDUP_REMOVED lines=14> */
.L_x_1258:
[----:B------:R-:W-:Y:S01]  /*3cf0*/  USHF.L.U32 UR9, UR31, 0x7, URZ ;  /* 0x000000071f097899 */ /* 0x000fe2000800063f */
[----:B------:R-:W0:Y:S01]  /*3d00*/  LDGDEPBAR ;  /* 0x00000000000079af */ /* 0x000e220000000000 */
[----:B------:R-:W-:Y:S02]  /*3d10*/  IMAD.IADD R112, R124, 0x1, R118 ;  /* 0x000000017c707824 */ /* 0x000fe400078e0276 */
[----:B------:R-:W-:Y:S01]  /*3d20*/  UIADD3 UR27, UR9, UR11, URZ ;  /* 0x0000000b091b7290 */ /* 0x000fe2000fffe03f */
[----:B------:R-:W-:Y:S03]  /*3d30*/  IMAD.U32 R5, RZ, RZ, UR29 ;  /* 0x0000001dff057e24 */ /* 0x000fe6000f8e00ff */
        /* <DEDUP_REMOVED lines=9> */
[----:B------:R-:W-:Y:S01]  /*3dd0*/  BAR.SYNC.DEFER_BLOCKING 0x0 ;  /* 0x0000000000007b1d */ /* 0x000fe20000010000 */
[C---:B------:R-:W-:Y:S02]  /*3de0*/  IADD3 R192, R204.reuse, -0x1, RZ ;  /* 0xffffffffccc07810 */ /* 0x040fe40007ffe0ff */
[----:B------:R-:W-:Y:S02]  /*3df0*/  IADD3 R187, R204, 0x7, RZ ;  /* 0x00000007ccbb7810 */ /* 0x000fe40007ffe0ff */
[----:B------:R-:W-:Y:S02]  /*3e00*/  ISETP.GE.AND P0, PT, R192, RZ, PT ;  /* 0x000000ffc000720c */ /* 0x000fe40003f06270 */
[C---:B------:R-:W-:Y:S02]  /*3e10*/  IADD3 R188, R204.reuse, 0x8, RZ ;  /* 0x00000008ccbc7810 */ /* 0x040fe40007ffe0ff */
[----:B------:R-:W-:Y:S02]  /*3e20*/  IADD3 R200, R204, 0x47, RZ ;  /* 0x00000047ccc87810 */ /* 0x000fe40007ffe0ff */
[----:B------:R-:W-:Y:S02]  /*3e30*/  ISETP.GE.AND P1, PT, R188, RZ, PT ;  /* 0x000000ffbc00720c */ /* 0x000fe40003f26270 */
[C---:B------:R-:W-:Y:S02]  /*3e40*/  IADD3 R196, R204.reuse, 0x40, RZ ;  /* 0x00000040ccc47810 */ /* 0x040fe40007ffe0ff */
[C---:B------:R-:W-:Y:S02]  /*3e50*/  IADD3 R198, R204.reuse, 0x3f, RZ ;  /* 0x0000003fccc67810 */ /* 0x040fe40007ffe0ff */
[C---:B------:R-:W-:Y:S02]  /*3e60*/  IADD3 R190, R204.reuse, 0x38, RZ ;  /* 0x00000038ccbe7810 */ /* 0x040fe40007ffe0ff */
[C---:B------:R-:W-:Y:S02]  /*3e70*/  @!P0 IADD3 R192, -R204.reuse, 0x1, RZ ;  /* 0x00000001ccc08810 */ /* 0x040fe40007ffe1ff */
[----:B------:R-:W-:Y:S01]  /*3e80*/  ISETP.GE.AND P0, PT, R187, RZ, PT ;  /* 0x000000ffbb00720c */ /* 0x000fe20003f06270 */
[----:B-1----:R-:W-:Y:S01]  /*3e90*/  IMAD.U32 R4, RZ, RZ, UR30 ;  /* 0x0000001eff047e24 */ /* 0x002fe2000f8e00ff */
[----:B------:R-:W-:Y:S02]  /*3ea0*/  LDSM.16.M88.4 R64, [R118] ;  /* 0x000000007640783b */ /* 0x000fe40000000200 */
[----:B------:R-:W1:Y:S01]  /*3eb0*/  I2F R192, R192 ;  /* 0x000000c000c07306 */ /* 0x000e620000201400 */
[----:B------:R-:W-:Y:S02]  /*3ec0*/  @!P1 IADD3 R188, -R204, -0x8, RZ ;  /* 0xfffffff8ccbc9810 */ /* 0x000fe40007ffe1ff */
[----:B------:R-:W-:Y:S02]  /*3ed0*/  ISETP.GE.AND P1, PT, R200, RZ, PT ;  /* 0x000000ffc800720c */ /* 0x000fe40003f26270 */
[C---:B------:R-:W-:Y:S01]  /*3ee0*/  IADD3 R189, R204.reuse, 0x37, RZ ;  /* 0x00000037ccbd7810 */ /* 0x040fe20007ffe0ff */
[----:B------:R-:W2:Y:S01]  /*3ef0*/  LDSM.16.M88.4 R16, [R125+0x6000] ;  /* 0x006000007d10783b */ /* 0x000ea20000000200 */
[C---:B------:R-:W-:Y:S03]  /*3f00*/  IADD3 R199, R204.reuse, -0x8, RZ ;  /* 0xfffffff8ccc77810 */ /* 0x040fe60007ffe0ff */
[----:B------:R-:W3:Y:S01]  /*3f10*/  I2F R188, R188 ;  /* 0x000000bc00bc7306 */ /* 0x000ee20000201400 */
[----:B------:R-:W-:Y:S02]  /*3f20*/  @!P0 IADD3 R187, -R204, -0x7, RZ ;  /* 0xfffffff9ccbb8810 */ /* 0x000fe40007ffe1ff */
[----:B------:R-:W-:Y:S01]  /*3f30*/  LEA R4, P0, R128, R4, 0x2 ;  /* 0x0000000480047211 */ /* 0x000fe200078010ff */
[----:B------:R-:W4:Y:S02]  /*3f40*/  LDSM.16.M88.4 R60, [R118+0x1000] ;  /* 0x00100000763c783b */ /* 0x000f240000000200 */
[----:B------:R-:W-:Y:S02]  /*3f50*/  @!P1 IADD3 R200, -R204, -0x47, RZ ;  /* 0xffffffb9ccc89810 */ /* 0x000fe40007ffe1ff */
[----:B------:R-:W-:Y:S02]  /*3f60*/  LEA.HI.X.SX32 R5, R128, R5, 0x2, P0 ;  /* 0x0000000580057211 */ /* 0x000fe400000f16ff */
[----:B------:R-:W1:Y:S01]  /*3f70*/  I2F R187, R187 ;  /* 0x000000bb00bb7306 */ /* 0x000e620000201400 */
[----:B------:R-:W-:Y:S02]  /*3f80*/  ISETP.GE.AND P0, PT, R196, RZ, PT ;  /* 0x000000ffc400720c */ /* 0x000fe40003f06270 */
[----:B-----5:R2:W5:Y:S01]  /*3f90*/  LDG.E R186, [R4.64] ;  /* 0x0000003404ba7981 */ /* 0x020562000c1e1900 */
[----:B------:R-:W-:Y:S02]  /*3fa0*/  ISETP.GE.AND P1, PT, R198, RZ, PT ;  /* 0x000000ffc600720c */ /* 0x000fe40003f26270 */
[C---:B------:R-:W-:Y:S01]  /*3fb0*/  IADD3 R203, R204.reuse, -0x9, RZ ;  /* 0xfffffff7cccb7810 */ /* 0x040fe20007ffe0ff */
[----:B------:R2:W5:Y:S01]  /*3fc0*/  LDG.E R185, [R4.64+0x20] ;  /* 0x0000203404b97981 */ /* 0x000562000c1e1900 */
[C---:B------:R-:W-:Y:S02]  /*3fd0*/  IADD3 R191, R204.reuse, -0x10, RZ ;  /* 0xfffffff0ccbf7810 */ /* 0x040fe40007ffe0ff */
[----:B------:R-:W1:Y:S01]  /*3fe0*/  I2F R200, R200 ;  /* 0x000000c800c87306 */ /* 0x000e620000201400 */
[----:B------:R2:W5:Y:S01]  /*3ff0*/  LDG.E R184, [R4.64+0x100] ;  /* 0x0001003404b87981 */ /* 0x000562000c1e1900 */
[C---:B------:R-:W-:Y:S02]  /*4000*/  IADD3 R194, R204.reuse, -0x11, RZ ;  /* 0xffffffefccc27810 */ /* 0x040fe40007ffe0ff */
[----:B------:R-:W-:Y:S01]  /*4010*/  @!P0 IADD3 R196, -R204, -0x40, RZ ;  /* 0xffffffc0ccc48810 */ /* 0x000fe20007ffe1ff */
[----:B------:R2:W5:Y:S01]  /*4020*/  LDG.E R177, [R4.64+0x120] ;  /* 0x0001203404b17981 */ /* 0x000562000c1e1900 */
[----:B------:R-:W-:Y:S02]  /*4030*/  ISETP.GE.AND P0, PT, R190, RZ, PT ;  /* 0x000000ffbe00720c */ /* 0x000fe40003f06270 */
[C---:B------:R-:W-:Y:S01]  /*4040*/  @!P1 IADD3 R198, -R204.reuse, -0x3f, RZ ;  /* 0xffffffc1ccc69810 */ /* 0x040fe20007ffe1ff */
[----:B------:R-:W1:Y:S01]  /*4050*/  LDSM.16.M88.4 R32, [R125+0x6400] ;  /* 0x006400007d20783b */ /* 0x000e620000000200 */
[----:B------:R-:W1:Y:S01]  /*4060*/  I2F R196, R196 ;  /* 0x000000c400c47306 */ /* 0x000e620000201400 */
[----:B------:R-:W-:Y:S02]  /*4070*/  ISETP.GE.AND P1, PT, R189, RZ, PT ;  /* 0x000000ffbd00720c */ /* 0x000fe40003f26270 */
[C---:B------:R-:W-:Y:S02]  /*4080*/  IADD3 R202, R204.reuse, 0x30, RZ ;  /* 0x00000030ccca7810 */ /* 0x040fe40007ffe0ff */
[C---:B------:R-:W-:Y:S02]  /*4090*/  IADD3 R197, R204.reuse, 0x2f, RZ ;  /* 0x0000002fccc57810 */ /* 0x040fe40007ffe0ff */
[----:B------:R-:W1:Y:S01]  /*40a0*/  LDSM.16.M88.4 R48, [R125+0x6800] ;  /* 0x006800007d30783b */ /* 0x000e620000000200 */
[C---:B------:R-:W-:Y:S02]  /*40b0*/  IADD3 R195, R204.reuse, 0x28, RZ ;  /* 0x00000028ccc37810 */ /* 0x040fe40007ffe0ff */
[----:B------:R-:W1:Y:S01]  /*40c0*/  I2F R198, R198 ;  /* 0x000000c600c67306 */ /* 0x000e620000201400 */
[C---:B------:R-:W-:Y:S02]  /*40d0*/  @!P0 IADD3 R190, -R204.reuse, -0x38, RZ ;  /* 0xffffffc8ccbe8810 */ /* 0x040fe40007ffe1ff */
[----:B------:R-:W-:Y:S02]  /*40e0*/  ISETP.GE.AND P0, PT, R199, RZ, PT ;  /* 0x000000ffc700720c */ /* 0x000fe40003f06270 */
[----:B------:R-:W3:Y:S01]  /*40f0*/  LDSM.16.M88.4 R100, [R125+0x6c00] ;  /* 0x006c00007d64783b */ /* 0x000ee20000000200 */
[C---:B------:R-:W-:Y:S02]  /*4100*/  @!P1 IADD3 R189, -R204.reuse, -0x37, RZ ;  /* 0xffffffc9ccbd9810 */ /* 0x040fe40007ffe1ff */
[----:B------:R-:W-:Y:S02]  /*4110*/  ISETP.GE.AND P1, PT, R203, RZ, PT ;  /* 0x000000ffcb00720c */ /* 0x000fe40003f26270 */
[----:B------:R-:W1:Y:S01]  /*4120*/  I2F R190, R190 ;  /* 0x000000be00be7306 */ /* 0x000e620000201400 */
[-C--:B--2---:R-:W-:Y:S02]  /*4130*/  HMMA.16816.F32.BF16 R4, R64, R16.reuse, RZ ;  /* 0x000000104004723c */ /* 0x084fe400000418ff */
[----:B------:R-:W-:Y:S01]  /*4140*/  LDSM.16.M88.4 R104, [R112] ;  /* 0x000000007068783b */ /* 0x000fe20000000200 */
[C---:B------:R-:W-:Y:S02]  /*4150*/  IADD3 R205, R204.reuse, 0x27, RZ ;  /* 0x00000027cccd7810 */ /* 0x040fe40007ffe0ff */
[C---:B------:R-:W-:Y:S02]  /*4160*/  @!P0 IADD3 R199, -R204.reuse, 0x8, RZ ;  /* 0x00000008ccc78810 */ /* 0x040fe40007ffe1ff */
[----:B------:R-:W-:Y:S01]  /*4170*/  ISETP.GE.AND P0, PT, R191, RZ, PT ;  /* 0x000000ffbf00720c */ /* 0x000fe20003f06270 */
[C---:B----4-:R-:W-:Y:S01]  /*4180*/  HMMA.16816.F32.BF16 R8, R60.reuse, R16, RZ ;  /* 0x000000103c08723c */ /* 0x050fe200000418ff */
[----:B------:R-:W2:Y:S01]  /*4190*/  I2F R189, R189 ;  /* 0x000000bd00bd7306 */ /* 0x000ea20000201400 */
[----:B------:R-:W4:Y:S02]  /*41a0*/  LDSM.16.M88.4 R108, [R117+0x6000] ;  /* 0x00600000756c783b */ /* 0x000f240000000200 */
[----:B------:R-:W-:Y:S02]  /*41b0*/  @!P1 IADD3 R203, -R204, 0x9, RZ ;  /* 0x00000009cccb9810 */ /* 0x000fe40007ffe1ff */
[----:B------:R-:W-:Y:S02]  /*41c0*/  ISETP.GE.AND P1, PT, R194, RZ, PT ;  /* 0x000000ffc200720c */ /* 0x000fe40003f26270 */
[-C--:B------:R-:W-:Y:S01]  /*41d0*/  HMMA.16816.F32.BF16 R12, R60, R18.reuse, RZ ;  /* 0x000000123c0c723c */ /* 0x080fe200000418ff */
[C---:B------:R-:W-:Y:S01]  /*41e0*/  IADD3 R206, R204.reuse, -0x18, RZ ;  /* 0xffffffe8ccce7810 */ /* 0x040fe20007ffe0ff */
[----:B------:R-:W2:Y:S01]  /*41f0*/  LDSM.16.M88.4 R112, [R112+0x1000] ;  /* 0x001000007070783b */ /* 0x000ea20000000200 */
[----:B------:R-:W2:Y:S01]  /*4200*/  I2F R199, R199 ;  /* 0x000000c700c77306 */ /* 0x000ea20000201400 */
[----:B------:R-:W-:Y:S02]  /*4210*/  @!P0 IADD3 R191, -R204, 0x10, RZ ;  /* 0x00000010ccbf8810 */ /* 0x000fe40007ffe1ff */
[----:B------:R-:W-:Y:S02]  /*4220*/  ISETP.GE.AND P0, PT, R202, RZ, PT ;  /* 0x000000ffca00720c */ /* 0x000fe40003f06270 */
[C---:B------:R-:W-:Y:S04]  /*4230*/  HMMA.16816.F32.BF16 R16, R64.reuse, R18, RZ ;  /* 0x000000124010723c */ /* 0x040fe800000418ff */
[C---:B------:R-:W-:Y:S01]  /*4240*/  @!P1 IADD3 R194, -R204.reuse, 0x11, RZ ;  /* 0x00000011ccc29810 */ /* 0x040fe20007ffe1ff */
[----:B------:R-:W2:Y:S01]  /*4250*/  I2F R203, R203 ;  /* 0x000000cb00cb7306 */ /* 0x000ea20000201400 */
[----:B------:R-:W-:Y:S02]  /*4260*/  ISETP.GE.AND P1, PT, R197, RZ, PT ;  /* 0x000000ffc500720c */ /* 0x000fe40003f26270 */
[-C--:B-1----:R-:W-:Y:S01]  /*4270*/  HMMA.16816.F32.BF16 R20, R64, R32.reuse, RZ ;  /* 0x000000204014723c */ /* 0x082fe200000418ff */
[C---:B------:R-:W-:Y:S03]  /*4280*/  IADD3 R208, R204.reuse, -0x19, RZ ;  /* 0xffffffe7ccd07810 */ /* 0x040fe60007ffe0ff */
[C---:B------:R-:W-:Y:S02]  /*4290*/  @!P0 IADD3 R202, -R204.reuse, -0x30, RZ ;  /* 0xffffffd0ccca8810 */ /* 0x040fe40007ffe1ff */
[----:B------:R-:W-:Y:S01]  /*42a0*/  ISETP.GE.AND P0, PT, R195, RZ, PT ;  /* 0x000000ffc300720c */ /* 0x000fe20003f06270 */
[----:B------:R-:W-:Y:S01]  /*42b0*/  I2F R191, R191 ;  /* 0x000000bf00bf7306 */ /* 0x000fe20000201400 */
[C---:B------:R-:W-:Y:S04]  /*42c0*/  HMMA.16816.F32.BF16 R24, R60.reuse, R32, RZ ;  /* 0x000000203c18723c */ /* 0x040fe800000418ff */
[C---:B------:R-:W-:Y:S02]  /*42d0*/  @!P1 IADD3 R197, -R204.reuse, -0x2f, RZ ;  /* 0xffffffd1ccc59810 */ /* 0x040fe40007ffe1ff */
[----:B------:R-:W-:Y:S02]  /*42e0*/  ISETP.GE.AND P1, PT, R205, RZ, PT ;  /* 0x000000ffcd00720c */ /* 0x000fe40003f26270 */
[-C--:B------:R-:W-:Y:S01]  /*42f0*/  HMMA.16816.F32.BF16 R28, R60, R34.reuse, RZ ;  /* 0x000000223c1c723c */ /* 0x080fe200000418ff */
[----:B------:R-:W-:Y:S03]  /*4300*/  I2F R194, R194 ;  /* 0x000000c200c27306 */ /* 0x000fe60000201400 */
[----:B------:R-:W-:Y:S02]  /*4310*/  @!P0 IADD3 R195, -R204, -0x28, RZ ;  /* 0xffffffd8ccc38810 */ /* 0x000fe40007ffe1ff */
[----:B------:R-:W-:Y:S02]  /*4320*/  ISETP.GE.AND P0, PT, R206, RZ, PT ;  /* 0x000000ffce00720c */ /* 0x000fe40003f06270 */
[C---:B------:R-:W-:Y:S03]  /*4330*/  HMMA.16816.F32.BF16 R32, R64.reuse, R34, RZ ;  /* 0x000000224020723c */ /* 0x040fe600000418ff */
[----:B------:R-:W-:Y:S01]  /*4340*/  I2F R202, R202 ;  /* 0x000000ca00ca7306 */ /* 0x000fe20000201400 */
[C---:B------:R-:W-:Y:S02]  /*4350*/  IADD3 R207, R204.reuse, -0x20, RZ ;  /* 0xffffffe0cccf7810 */ /* 0x040fe40007ffe0ff */
[----:B------:R-:W-:Y:S02]  /*4360*/  @!P1 IADD3 R205, -R204, -0x27, RZ ;  /* 0xffffffd9cccd9810 */ /* 0x000fe40007ffe1ff */
[-C--:B------:R-:W-:Y:S01]  /*4370*/  HMMA.16816.F32.BF16 R36, R64, R48.reuse, RZ ;  /* 0x000000304024723c */ /* 0x080fe200000418ff */
[----:B------:R-:W-:Y:S03]  /*4380*/  ISETP.GE.AND P1, PT, R208, RZ, PT ;  /* 0x000000ffd000720c */ /* 0x000fe60003f26270 */
[C---:B------:R-:W-:Y:S01]  /*4390*/  @!P0 IADD3 R206, -R204.reuse, 0x18, RZ ;  /* 0x00000018ccce8810 */ /* 0x040fe20007ffe1ff */
[----:B------:R-:W-:Y:S01]  /*43a0*/  I2F R197, R197 ;  /* 0x000000c500c57306 */ /* 0x000fe20000201400 */
[----:B------:R-:W-:Y:S02]  /*43b0*/  ISETP.GE.AND P0, PT, R207, RZ, PT ;  /* 0x000000ffcf00720c */ /* 0x000fe40003f06270 */
[C---:B------:R-:W-:Y:S04]  /*43c0*/  HMMA.16816.F32.BF16 R40, R60.reuse, R48, RZ ;  /* 0x000000303c28723c */ /* 0x040fe800000418ff */
[C---:B------:R-:W-:Y:S02]  /*43d0*/  IADD3 R209, R204.reuse, -0x21, RZ ;  /* 0xffffffdfccd17810 */ /* 0x040fe40007ffe0ff */
[C---:B------:R-:W-:Y:S01]  /*43e0*/  IADD3 R210, R204.reuse, 0x20, RZ ;  /* 0x00000020ccd27810 */ /* 0x040fe20007ffe0ff */
[----:B------:R-:W-:Y:S01]  /*43f0*/  I2F R195, R195 ;  /* 0x000000c300c37306 */ /* 0x000fe20000201400 */
[-C--:B------:R-:W-:Y:S01]  /*4400*/  HMMA.16816.F32.BF16 R44, R60, R50.reuse, RZ ;  /* 0x000000323c2c723c */ /* 0x080fe200000418ff */
[C---:B------:R-:W-:Y:S02]  /*4410*/  @!P1 IADD3 R208, -R204.reuse, 0x19, RZ ;  /* 0x00000019ccd09810 */ /* 0x040fe40007ffe1ff */
[----:B------:R-:W-:Y:S02]  /*4420*/  ISETP.GE.AND P1, PT, R209, RZ, PT ;  /* 0x000000ffd100720c */ /* 0x000fe40003f26270 */
[----:B------:R-:W-:Y:S02]  /*4430*/  @!P0 IADD3 R207, -R204, 0x20, RZ ;  /* 0x00000020cccf8810 */ /* 0x000fe40007ffe1ff */
[----:B------:R-:W-:Y:S01]  /*4440*/  ISETP.GE.AND P0, PT, R210, RZ, PT ;  /* 0x000000ffd200720c */ /* 0x000fe20003f06270 */
[C---:B------:R-:W-:Y:S01]  /*4450*/  HMMA.16816.F32.BF16 R48, R64.reuse, R50, RZ ;  /* 0x000000324030723c */ /* 0x040fe200000418ff */
[----:B------:R-:W-:Y:S03]  /*4460*/  I2F R205, R205 ;  /* 0x000000cd00cd7306 */ /* 0x000fe60000201400 */
[C---:B------:R-:W-:Y:S02]  /*4470*/  IADD3 R211, R204.reuse, 0x1f, RZ ;  /* 0x0000001fccd37810 */ /* 0x040fe40007ffe0ff */
[C---:B------:R-:W-:Y:S02]  /*4480*/  IADD3 R212, R204.reuse, 0x18, RZ ;  /* 0x00000018ccd47810 */ /* 0x040fe40007ffe0ff */
[-C--:B---3--:R-:W-:Y:S01]  /*4490*/  HMMA.16816.F32.BF16 R52, R64, R100.reuse, RZ ;  /* 0x000000644034723c */ /* 0x088fe200000418ff */
[C---:B------:R-:W-:Y:S02]  /*44a0*/  @!P1 IADD3 R209, -R204.reuse, 0x21, RZ ;  /* 0x00000021ccd19810 */ /* 0x040fe40007ffe1ff */
[----:B------:R-:W-:Y:S01]  /*44b0*/  I2F R206, R206 ;  /* 0x000000ce00ce7306 */ /* 0x000fe20000201400 */
[----:B------:R-:W-:Y:S02]  /*44c0*/  ISETP.GE.AND P1, PT, R211, RZ, PT ;  /* 0x000000ffd300720c */ /* 0x000fe40003f26270 */
[----:B------:R-:W-:Y:S02]  /*44d0*/  @!P0 IADD3 R210, -R204, -0x20, RZ ;  /* 0xffffffe0ccd28810 */ /* 0x000fe40007ffe1ff */
[C---:B------:R-:W-:Y:S02]  /*44e0*/  HMMA.16816.F32.BF16 R56, R60.reuse, R100, RZ ;  /* 0x000000643c38723c */ /* 0x040fe400000418ff */
[----:B------:R-:W-:Y:S02]  /*44f0*/  ISETP.GE.AND P0, PT, R212, RZ, PT ;  /* 0x000000ffd400720c */ /* 0x000fe40003f06270 */
[C---:B------:R-:W-:Y:S01]  /*4500*/  IADD3 R201, R204.reuse, 0x48, RZ ;  /* 0x00000048ccc97810 */ /* 0x040fe20007ffe0ff */
[----:B------:R-:W-:Y:S01]  /*4510*/  I2F R208, R208 ;  /* 0x000000d000d07306 */ /* 0x000fe20000201400 */
[C---:B------:R-:W-:Y:S02]  /*4520*/  IADD3 R213, R204.reuse, 0x17, RZ ;  /* 0x00000017ccd57810 */ /* 0x040fe40007ffe0ff */
[-C--:B------:R-:W-:Y:S01]  /*4530*/  HMMA.16816.F32.BF16 R60, R60, R102.reuse, RZ ;  /* 0x000000663c3c723c */ /* 0x080fe200000418ff */
[C---:B------:R-:W-:Y:S02]  /*4540*/  IADD3 R216, R204.reuse, -0x28, RZ ;  /* 0xffffffd8ccd87810 */ /* 0x040fe40007ffe0ff */
[----:B------:R-:W-:Y:S02]  /*4550*/  ISETP.GE.AND P2, PT, R201, RZ, PT ;  /* 0x000000ffc900720c */ /* 0x000fe40003f46270 */
[C---:B------:R-:W-:Y:S02]  /*4560*/  @!P1 IADD3 R211, -R204.reuse, -0x1f, RZ ;  /* 0xffffffe1ccd39810 */ /* 0x040fe40007ffe1ff */
[----:B------:R-:W-:Y:S01]  /*4570*/  I2F R207, R207 ;  /* 0x000000cf00cf7306 */ /* 0x000fe20000201400 */
[----:B------:R-:W-:Y:S01]  /*4580*/  HMMA.16816.F32.BF16 R64, R64, R102, RZ ;  /* 0x000000664040723c */ /* 0x000fe200000418ff */
[----:B------:R-:W1:Y:S01]  /*4590*/  LDSM.16.M88.4 R100, [R117+0x6400] ;  /* 0x006400007564783b */ /* 0x000e620000000200 */
[----:B------:R-:W-:Y:S02]  /*45a0*/  ISETP.GE.AND P1, PT, R213, RZ, PT ;  /* 0x000000ffd500720c */ /* 0x000fe40003f26270 */
[----:B------:R-:W-:Y:S02]  /*45b0*/  @!P0 IADD3 R212, -R204, -0x18, RZ ;  /* 0xffffffe8ccd48810 */ /* 0x000fe40007ffe1ff */
[----:B------:R-:W-:Y:S02]  /*45c0*/  ISETP.GE.AND P0, PT, R216, RZ, PT ;  /* 0x000000ffd800720c */ /* 0x000fe40003f06270 */
[-C--:B----4-:R-:W-:Y:S01]  /*45d0*/  HMMA.16816.F32.BF16 R4, R104, R108.reuse, R4 ;  /* 0x0000006c6804723c */ /* 0x090fe20000041804 */
[----:B------:R-:W-:Y:S04]  /*45e0*/  I2F R209, R209 ;  /* 0x000000d100d17306 */ /* 0x000fe80000201400 */
[C---:B------:R-:W-:Y:S02]  /*45f0*/  IADD3 R215, R204.reuse, -0x29, RZ ;  /* 0xffffffd7ccd77810 */ /* 0x040fe40007ffe0ff */
[C---:B------:R-:W-:Y:S01]  /*4600*/  IADD3 R220, R204.reuse, -0x31, RZ ;  /* 0xffffffcfccdc7810 */ /* 0x040fe20007ffe0ff */
[C---:B--2---:R-:W-:Y:S03]  /*4610*/  HMMA.16816.F32.BF16 R8, R112.reuse, R108, R8 ;  /* 0x0000006c7008723c */ /* 0x044fe60000041808 */
[----:B------:R-:W-:Y:S01]  /*4620*/  I2F R210, R210 ;  /* 0x000000d200d27306 */ /* 0x000fe20000201400 */
[C---:B------:R-:W-:Y:S02]  /*4630*/  IADD3 R219, R204.reuse, 0x10, RZ ;  /* 0x00000010ccdb7810 */ /* 0x040fe40007ffe0ff */
[C---:B------:R-:W-:Y:S02]  /*4640*/  IADD3 R218, R204.reuse, 0xf, RZ ;  /* 0x0000000fccda7810 */ /* 0x040fe40007ffe0ff */
[-C--:B------:R-:W-:Y:S03]  /*4650*/  HMMA.16816.F32.BF16 R12, R112, R110.reuse, R12 ;  /* 0x0000006e700c723c */ /* 0x080fe6000004180c */
[----:B------:R-:W-:Y:S02]  /*4660*/  ISETP.GE.AND P6, PT, R215, RZ, PT ;  /* 0x000000ffd700720c */ /* 0x000fe40003fc6270 */
[C---:B------:R-:W-:Y:S01]  /*4670*/  IADD3 R217, R204.reuse, -0x38, RZ ;  /* 0xffffffc8ccd97810 */ /* 0x040fe20007ffe0ff */
[----:B------:R-:W-:Y:S01]  /*4680*/  I2F R211, R211 ;  /* 0x000000d300d37306 */ /* 0x000fe20000201400 */
[----:B------:R-:W-:Y:S01]  /*4690*/  IADD3 R214, R204, -0x39, RZ ;  /* 0xffffffc7ccd67810 */ /* 0x000fe20007ffe0ff */
[----:B------:R-:W-:Y:S01]  /*46a0*/  FFMA.FTZ R5, R192, -UR4, R5 ;  /* 0x80000004c0057c23 */ /* 0x000fe20008010005 */
[C---:B------:R-:W-:Y:S01]  /*46b0*/  HMMA.16816.F32.BF16 R16, R104.reuse, R110, R16 ;  /* 0x0000006e6810723c */ /* 0x040fe20000041810 */
[----:B------:R-:W2:Y:S03]  /*46c0*/  LDSM.16.M88.4 R108, [R117+0x6800] ;  /* 0x00680000756c783b */ /* 0x000ea60000000200 */
[----:B------:R-:W-:Y:S01]  /*46d0*/  FFMA.FTZ R6, R188, -UR4, R6 ;  /* 0x80000004bc067c23 */ /* 0x000fe20008010006 */
[C---:B------:R-:W-:Y:S01]  /*46e0*/  IADD3 R221, R204.reuse, -0x30, RZ ;  /* 0xffffffd0ccdd7810 */ /* 0x040fe20007ffe0ff */
[----:B------:R-:W-:Y:S01]  /*46f0*/  FFMA.FTZ R7, R187, -UR4, R7 ;  /* 0x80000004bb077c23 */ /* 0x000fe20008010007 */
[----:B------:R-:W-:Y:S01]  /*4700*/  @!P2 IADD3 R201, -R204, -0x48, RZ ;  /* 0xffffffb8ccc9a810 */ /* 0x000fe20007ffe1ff */
[----:B------:R-:W-:Y:S01]  /*4710*/  FFMA.FTZ R4, R193, -UR4, R4 ;  /* 0x80000004c1047c23 */ /* 0x000fe20008010004 */
[-C--:B-1----:R-:W-:Y:S01]  /*4720*/  HMMA.16816.F32.BF16 R20, R104, R100.reuse, R20 ;  /* 0x000000646814723c */ /* 0x082fe20000041814 */
[----:B------:R-:W-:Y:S02]  /*4730*/  I2F R212, R212 ;  /* 0x000000d400d47306 */ /* 0x000fe40000201400 */
[----:B------:R-:W-:Y:S01]  /*4740*/  FFMA.FTZ R11, R200, -UR4, R11 ;  /* 0x80000004c80b7c23 */ /* 0x000fe2000801000b */
[----:B------:R-:W-:Y:S01]  /*4750*/  @!P1 IADD3 R213, -R204, -0x17, RZ ;  /* 0xffffffe9ccd59810 */ /* 0x000fe20007ffe1ff */
[----:B------:R-:W-:Y:S01]  /*4760*/  FFMA.FTZ R8, R196, -UR4, R8 ;  /* 0x80000004c4087c23 */ /* 0x000fe20008010008 */
[----:B------:R-:W-:Y:S01]  /*4770*/  @!P0 IADD3 R216, -R204, 0x28, RZ ;  /* 0x00000028ccd88810 */ /* 0x000fe20007ffe1ff */
[----:B------:R-:W-:Y:S01]  /*4780*/  FFMA.FTZ R9, R198, -UR4, R9 ;  /* 0x80000004c6097c23 */ /* 0x000fe20008010009 */
[C---:B------:R-:W-:Y:S03]  /*4790*/  HMMA.16816.F32.BF16 R24, R112.reuse, R100, R24 ;  /* 0x000000647018723c */ /* 0x040fe60000041818 */
[----:B------:R-:W1:Y:S01]  /*47a0*/  I2F R201, R201 ;  /* 0x000000c900c97306 */ /* 0x000e620000201400 */
[----:B------:R-:W-:Y:S01]  /*47b0*/  FFMA.FTZ R14, R196, -UR4, R14 ;  /* 0x80000004c40e7c23 */ /* 0x000fe2000801000e */
[----:B------:R-:W-:Y:S01]  /*47c0*/  ISETP.GE.AND P4, PT, R220, RZ, PT ;  /* 0x000000ffdc00720c */ /* 0x000fe20003f86270 */
[----:B------:R-:W-:Y:S01]  /*47d0*/  FFMA.FTZ R15, R198, -UR4, R15 ;  /* 0x80000004c60f7c23 */ /* 0x000fe2000801000f */
[----:B------:R-:W-:Y:S01]  /*47e0*/  ISETP.GE.AND P1, PT, R219, RZ, PT ;  /* 0x000000ffdb00720c */ /* 0x000fe20003f26270 */
[----:B------:R-:W-:Y:S01]  /*47f0*/  FFMA.FTZ R12, R190, -UR4, R12 ;  /* 0x80000004be0c7c23 */ /* 0x000fe2000801000c */
[-C--:B------:R-:W-:Y:S03]  /*4800*/  HMMA.16816.F32.BF16 R28, R112, R102.reuse, R28 ;  /* 0x00000066701c723c */ /* 0x080fe6000004181c */
[----:B------:R-:W-:Y:S01]  /*4810*/  FFMA.FTZ R13, R189, -UR4, R13 ;  /* 0x80000004bd0d7c23 */ /* 0x000fe2000801000d */
[----:B------:R-:W-:Y:S01]  /*4820*/  ISETP.GE.AND P0, PT, R218, RZ, PT ;  /* 0x000000ffda00720c */ /* 0x000fe20003f06270 */
[----:B------:R-:W-:Y:S01]  /*4830*/  FFMA.FTZ R19, R192, -UR4, R19 ;  /* 0x80000004c0137c23 */ /* 0x000fe20008010013 */
[----:B------:R-:W-:Y:S01]  /*4840*/  ISETP.GE.AND P3, PT, R217, RZ, PT ;  /* 0x000000ffd900720c */ /* 0x000fe20003f66270 */
[----:B------:R-:W-:Y:S01]  /*4850*/  FFMA.FTZ R18, R193, -UR4, R18 ;  /* 0x80000004c1127c23 */ /* 0x000fe20008010012 */
[C---:B------:R-:W-:Y:S01]  /*4860*/  HMMA.16816.F32.BF16 R32, R104.reuse, R102, R32 ;  /* 0x000000666820723c */ /* 0x040fe20000041820 */
[----:B------:R-:W3:Y:S01]  /*4870*/  LDSM.16.M88.4 R100, [R117+0x6c00] ;  /* 0x006c00007564783b */ /* 0x000ee20000000200 */
[----:B------:R-:W4:Y:S02]  /*4880*/  I2F R213, R213 ;  /* 0x000000d500d57306 */ /* 0x000f240000201400 */
[----:B------:R-:W-:Y:S01]  /*4890*/  FFMA.FTZ R16, R199, -UR4, R16 ;  /* 0x80000004c7107c23 */ /* 0x000fe20008010010 */
[----:B------:R-:W-:Y:S01]  /*48a0*/  ISETP.GE.AND P2, PT, R214, RZ, PT ;  /* 0x000000ffd600720c */ /* 0x000fe20003f46270 */
[----:B------:R-:W-:Y:S01]  /*48b0*/  FFMA.FTZ R17, R203, -UR4, R17 ;  /* 0x80000004cb117c23 */ /* 0x000fe20008010011 */
[----:B------:R-:W-:Y:S01]  /*48c0*/  ISETP.GE.AND P5, PT, R221, RZ, PT ;  /* 0x000000ffdd00720c */ /* 0x000fe20003fa6270 */
[----:B------:R-:W-:Y:S01]  /*48d0*/  FFMA.FTZ R22, R199, -UR4, R22 ;  /* 0x80000004c7167c23 */ /* 0x000fe20008010016 */
[-C--:B--2---:R-:W-:Y:S03]  /*48e0*/  HMMA.16816.F32.BF16 R36, R104, R108.reuse, R36 ;  /* 0x0000006c6824723c */ /* 0x084fe60000041824 */
[----:B-1----:R-:W-:Y:S01]  /*48f0*/  FFMA.FTZ R10, R201, -UR4, R10 ;  /* 0x80000004c90a7c23 */ /* 0x002fe2000801000a */
[C---:B------:R-:W-:Y:S01]  /*4900*/  @!P6 IADD3 R215, -R204.reuse, 0x29, RZ ;  /* 0x00000029ccd7e810 */ /* 0x040fe20007ffe1ff */
[----:B------:R-:W-:Y:S01]  /*4910*/  FFMA.FTZ R23, R203, -UR4, R23 ;  /* 0x80000004cb177c23 */ /* 0x000fe20008010017 */
[----:B------:R-:W-:Y:S01]  /*4920*/  @!P4 IADD3 R220, -R204, 0x31, RZ ;  /* 0x00000031ccdcc810 */ /* 0x000fe20007ffe1ff */
[----:B------:R-:W-:Y:S01]  /*4930*/  FFMA.FTZ R20, R191, -UR4, R20 ;  /* 0x80000004bf147c23 */ /* 0x000fe20008010014 */
[C---:B------:R-:W-:Y:S01]  /*4940*/  HMMA.16816.F32.BF16 R40, R112.reuse, R108, R40 ;  /* 0x0000006c7028723c */ /* 0x040fe20000041828 */
[----:B------:R-:W1:Y:S03]  /*4950*/  I2F R216, R216 ;  /* 0x000000d800d87306 */ /* 0x000e660000201400 */
[----:B------:R-:W-:Y:S01]  /*4960*/  FFMA.FTZ R21, R194, -UR4, R21 ;  /* 0x80000004c2157c23 */ /* 0x000fe20008010015 */
[----:B------:R-:W-:Y:S01]  /*4970*/  @!P1 IADD3 R219, -R204, -0x10, RZ ;  /* 0xfffffff0ccdb9810 */ /* 0x000fe20007ffe1ff */
[----:B------:R-:W-:Y:S01]  /*4980*/  FFMA.FTZ R26, R190, -UR4, R26 ;  /* 0x80000004be1a7c23 */ /* 0x000fe2000801001a */
[----:B------:R-:W-:Y:S01]  /*4990*/  @!P0 IADD3 R218, -R204, -0xf, RZ ;  /* 0xfffffff1ccda8810 */ /* 0x000fe20007ffe1ff */
[----:B------:R-:W-:Y:S01]  /*49a0*/  FFMA.FTZ R27, R189, -UR4, R27 ;  /* 0x80000004bd1b7c23 */ /* 0x000fe2000801001b */
[-C--:B------:R-:W-:Y:S01]  /*49b0*/  HMMA.16816.F32.BF16 R44, R112, R110.reuse, R44 ;  /* 0x0000006e702c723c */ /* 0x080fe2000004182c */
[----:B------:R-:W-:Y:S01]  /*49c0*/  PLOP3.LUT P0, PT, PT, PT, UP0, 0x80, 0x0 ;  /* 0x000000000000781c */ /* 0x000fe20003f0f008 */
[----:B------:R-:W2:Y:S01]  /*49d0*/  I2F R215, R215 ;  /* 0x000000d700d77306 */ /* 0x000ea20000201400 */
[----:B------:R-:W-:Y:S01]  /*49e0*/  FFMA.FTZ R24, R202, -UR4, R24 ;  /* 0x80000004ca187c23 */ /* 0x000fe20008010018 */
[C---:B------:R-:W-:Y:S01]  /*49f0*/  @!P3 IADD3 R217, -R204.reuse, 0x38, RZ ;  /* 0x00000038ccd9b810 */ /* 0x040fe20007ffe1ff */
[C---:B------:R-:W-:Y:S01]  /*4a00*/  FFMA.FTZ R25, R197.reuse, -UR4, R25 ;  /* 0x80000004c5197c23 */ /* 0x040fe20008010019 */
[----:B------:R-:W-:Y:S01]  /*4a10*/  @!P2 IADD3 R214, -R204, 0x39, RZ ;  /* 0x00000039ccd6a810 */ /* 0x000fe20007ffe1ff */
[----:B------:R-:W-:Y:S01]  /*4a20*/  FFMA.FTZ R30, R202, -UR4, R30 ;  /* 0x80000004ca1e7c23 */ /* 0x000fe2000801001e */
[C---:B------:R-:W-:Y:S04]  /*4a30*/  HMMA.16816.F32.BF16 R48, R104.reuse, R110, R48 ;  /* 0x0000006e6830723c */ /* 0x040fe80000041830 */
[----:B------:R-:W-:Y:S01]  /*4a40*/  FFMA.FTZ R31, R197, -UR4, R31 ;  /* 0x80000004c51f7c23 */ /* 0x000fe2000801001f */
[----:B------:R-:W-:Y:S01]  /*4a50*/  @!P5 IADD3 R221, -R204, 0x30, RZ ;  /* 0x00000030ccddd810 */ /* 0x000fe20007ffe1ff */
[----:B------:R-:W-:Y:S01]  /*4a60*/  FFMA.FTZ R28, R195, -UR4, R28 ;  /* 0x80000004c31c7c23 */ /* 0x000fe2000801001c */
[----:B------:R-:W-:Y:S01]  /*4a70*/  I2F R220, R220 ;  /* 0x000000dc00dc7306 */ /* 0x000fe20000201400 */
[----:B------:R-:W-:Y:S01]  /*4a80*/  FFMA.FTZ R29, R205, -UR4, R29 ;  /* 0x80000004cd1d7c23 */ /* 0x000fe2000801001d */
[-C--:B---3--:R-:W-:Y:S03]  /*4a90*/  HMMA.16816.F32.BF16 R52, R104, R100.reuse, R52 ;  /* 0x000000646834723c */ /* 0x088fe60000041834 */
[----:B------:R-:W-:Y:S02]  /*4aa0*/  FFMA.FTZ R34, R191, -UR4, R34 ;  /* 0x80000004bf227c23 */ /* 0x000fe40008010022 */
[----:B------:R-:W-:Y:S02]  /*4ab0*/  FFMA.FTZ R35, R194, -UR4, R35 ;  /* 0x80000004c2237c23 */ /* 0x000fe40008010023 */
[----:B------:R-:W-:Y:S01]  /*4ac0*/  FFMA.FTZ R32, R206, -UR4, R32 ;  /* 0x80000004ce207c23 */ /* 0x000fe20008010020 */
[C---:B------:R-:W-:Y:S01]  /*4ad0*/  HMMA.16816.F32.BF16 R56, R112.reuse, R100, R56 ;  /* 0x000000647038723c */ /* 0x040fe20000041838 */
[----:B------:R-:W3:Y:S03]  /*4ae0*/  I2F R108, R221 ;  /* 0x000000dd006c7306 */ /* 0x000ee60000201400 */
[----:B------:R-:W-:Y:S02]  /*4af0*/  FFMA.FTZ R33, R208, -UR4, R33 ;  /* 0x80000004d0217c23 */ /* 0x000fe40008010021 */
[----:B------:R-:W-:Y:S02]  /*4b00*/  FFMA.FTZ R38, R206, -UR4, R38 ;  /* 0x80000004ce267c23 */ /* 0x000fe40008010026 */
[----:B------:R-:W-:Y:S01]  /*4b10*/  FFMA.FTZ R39, R208, -UR4, R39 ;  /* 0x80000004d0277c23 */ /* 0x000fe20008010027 */
[-C--:B------:R-:W-:Y:S02]  /*4b20*/  HMMA.16816.F32.BF16 R60, R112, R102.reuse, R60 ;  /* 0x00000066703c723c */ /* 0x080fe4000004183c */
[----:B------:R-:W1:Y:S01]  /*4b30*/  I2F R219, R219 ;  /* 0x000000db00db7306 */ /* 0x000e620000201400 */
[----:B------:R-:W-:Y:S02]  /*4b40*/  FFMA.FTZ R36, R207, -UR4, R36 ;  /* 0x80000004cf247c23 */ /* 0x000fe40008010024 */
[----:B------:R-:W-:Y:S02]  /*4b50*/  FFMA.FTZ R37, R209, -UR4, R37 ;  /* 0x80000004d1257c23 */ /* 0x000fe40008010025 */
[----:B------:R-:W-:Y:S01]  /*4b60*/  FFMA.FTZ R42, R195, -UR4, R42 ;  /* 0x80000004c32a7c23 */ /* 0x000fe2000801002a */
[----:B------:R-:W-:Y:S04]  /*4b70*/  HMMA.16816.F32.BF16 R64, R104, R102, R64 ;  /* 0x000000666840723c */ /* 0x000fe80000041840 */
[----:B------:R-:W-:Y:S01]  /*4b80*/  FFMA.FTZ R43, R205, -UR4, R43 ;  /* 0x80000004cd2b7c23 */ /* 0x000fe2000801002b */
[----:B------:R-:W3:Y:S01]  /*4b90*/  I2F R218, R218 ;  /* 0x000000da00da7306 */ /* 0x000ee20000201400 */
[C---:B------:R-:W-:Y:S02]  /*4ba0*/  FFMA.FTZ R40, R210.reuse, -UR4, R40 ;  /* 0x80000004d2287c23 */ /* 0x040fe40008010028 */
[C---:B------:R-:W-:Y:S04]  /*4bb0*/  FFMA.FTZ R41, R211.reuse, -UR4, R41 ;  /* 0x80000004d3297c23 */ /* 0x040fe80008010029 */
[----:B------:R-:W-:Y:S02]  /*4bc0*/  FFMA.FTZ R46, R210, -UR4, R46 ;  /* 0x80000004d22e7c23 */ /* 0x000fe4000801002e */
[----:B------:R-:W-:Y:S01]  /*4bd0*/  FFMA.FTZ R47, R211, -UR4, R47 ;  /* 0x80000004d32f7c23 */ /* 0x000fe2000801002f */
[----:B------:R-:W3:Y:S01]  /*4be0*/  I2F R217, R217 ;  /* 0x000000d900d97306 */ /* 0x000ee20000201400 */
[----:B------:R-:W-:Y:S02]  /*4bf0*/  FFMA.FTZ R44, R212, -UR4, R44 ;  /* 0x80000004d42c7c23 */ /* 0x000fe4000801002c */
[----:B----4-:R-:W-:Y:S02]  /*4c00*/  FFMA.FTZ R45, R213, -UR4, R45 ;  /* 0x80000004d52d7c23 */ /* 0x010fe4000801002d */
[----:B------:R-:W-:Y:S02]  /*4c10*/  FFMA.FTZ R50, R207, -UR4, R50 ;  /* 0x80000004cf327c23 */ /* 0x000fe40008010032 */
[----:B------:R-:W-:Y:S02]  /*4c20*/  FFMA.FTZ R51, R209, -UR4, R51 ;  /* 0x80000004d1337c23 */ /* 0x000fe40008010033 */
[C---:B-1----:R-:W-:Y:S01]  /*4c30*/  FFMA.FTZ R48, R216.reuse, -UR4, R48 ;  /* 0x80000004d8307c23 */ /* 0x042fe20008010030 */
[----:B------:R-:W1:Y:S01]  /*4c40*/  I2F R214, R214 ;  /* 0x000000d600d67306 */ /* 0x000e620000201400 */
[C---:B--2---:R-:W-:Y:S02]  /*4c50*/  FFMA.FTZ R49, R215.reuse, -UR4, R49 ;  /* 0x80000004d7317c23 */ /* 0x044fe40008010031 */
[----:B------:R-:W-:Y:S02]  /*4c60*/  FFMA.FTZ R54, R216, -UR4, R54 ;  /* 0x80000004d8367c23 */ /* 0x000fe40008010036 */
[----:B------:R-:W-:Y:S02]  /*4c70*/  FFMA.FTZ R55, R215, -UR4, R55 ;  /* 0x80000004d7377c23 */ /* 0x000fe40008010037 */
[----:B---3--:R-:W-:Y:S02]  /*4c80*/  FFMA.FTZ R52, R108, -UR4, R52 ;  /* 0x800000046c347c23 */ /* 0x008fe40008010034 */
        /* <DEDUP_REMOVED lines=12> */
[----:B-1----:R-:W-:Y:S01]  /*4d50*/  FFMA.FTZ R65, R214, -UR4, R65 ;  /* 0x80000004d6417c23 */ /* 0x002fe20008010041 */
        /* <DEDUP_REMOVED lines=11> */
.L_x_1254:
[----:B------:R-:W-:Y:S01]  /*4e10*/  IADD3 R192, R128, UR8, RZ ;  /* 0x0000000880c07c10 */ /* 0x000fe2000fffe0ff */
[----:B------:R-:W-:Y:S01]  /*4e20*/  UIADD3 UR8, -UR10, UR5, -UR11 ;  /* 0x000000050a087290 */ /* 0x000fe2000fffe90b */
[----:B------:R-:W-:Y:S01]  /*4e30*/  IMAD.SHL.U32 R106, R167, 0x2, RZ ;  /* 0x00000002a76a7824 */ /* 0x000fe200078e00ff */
[----:B------:R-:W-:Y:S01]  /*4e40*/  UMOV UR28, UR10 ;  /* 0x0000000a001c7c82 */ /* 0x000fe20008000000 */
[C---:B------:R-:W-:Y:S02]  /*4e50*/  IADD3 R104, R192.reuse, 0x8, RZ ;  /* 0x00000008c0687810 */ /* 0x040fe40007ffe0ff */
[C---:B------:R-:W-:Y:S02]  /*4e60*/  IADD3 R102, R192.reuse, 0x40, RZ ;  /* 0x00000040c0667810 */ /* 0x040fe40007ffe0ff */
[C---:B------:R-:W-:Y:S02]  /*4e70*/  IADD3 R100, R192.reuse, 0x48, RZ ;  /* 0x00000048c0647810 */ /* 0x040fe40007ffe0ff */
[----:B------:R-:W-:Y:S02]  /*4e80*/  IADD3 R193, R192, UR8, RZ ;  /* 0x00000008c0c17c10 */ /* 0x000fe4000fffe0ff */
[----:B------:R-:W-:Y:S02]  /*4e90*/  IADD3 R105, R104, UR8, RZ ;  /* 0x0000000868697c10 */ /* 0x000fe4000fffe0ff */
[----:B------:R-:W-:Y:S02]  /*4ea0*/  IADD3 R103, R102, UR8, RZ ;  /* 0x0000000866677c10 */ /* 0x000fe4000fffe0ff */
[----:B------:R-:W-:Y:S01]  /*4eb0*/  IADD3 R101, R100, UR8, RZ ;  /* 0x0000000864657c10 */ /* 0x000fe2000fffe0ff */
[----:B------:R-:W-:Y:S01]  /*4ec0*/  UIADD3 UR8, UR5, 0x1, -UR11 ;  /* 0x0000000105087890 */ /* 0x000fe2000fffe80b */
[----:B------:R-:W-:Y:S02]  /*4ed0*/  LOP3.LUT R106, R106, 0x6, RZ, 0xc0, !PT ;  /* 0x000000066a6a7812 */ /* 0x000fe400078ec0ff */
[----:B------:R-:W-:Y:S01]  /*4ee0*/  IMNMX R193, RZ, R193, !PT ;  /* 0x000000c1ffc17217 */ /* 0x000fe20007800200 */
[----:B------:R-:W-:Y:S01]  /*4ef0*/  UIADD3 UR8, UR8, UR60, URZ ;  /* 0x0000003c08087290 */ /* 0x000fe2000fffe03f */
[----:B------:R-:W-:Y:S01]  /*4f00*/  IMNMX R105, RZ, R105, !PT ;  /* 0x00000069ff697217 */ /* 0x000fe20007800200 */
[----:B------:R-:W-:Y:S01]  /*4f10*/  IMAD R106, R129, 0x40, R106 ;  /* 0x00000040816a7824 */ /* 0x000fe200078e026a */
[----:B------:R-:W-:Y:S02]  /*4f20*/  IMNMX R103, RZ, R103, !PT ;  /* 0x00000067ff677217 */ /* 0x000fe40007800200 */
[----:B------:R-:W-:Y:S02]  /*4f30*/  IMNMX R101, RZ, R101, !PT ;  /* 0x00000065ff657217 */ /* 0x000fe40007800200 */
[----:B------:R-:W-:Y:S02]  /*4f40*/  IADD3 R192, R192, UR8, RZ ;  /* 0x00000008c0c07c10 */ /* 0x000fe4000fffe0ff */
[----:B------:R-:W-:Y:S02]  /*4f50*/  IADD3 R106, R106, UR9, RZ ;  /* 0x000000096a6a7c10 */ /* 0x000fe4000fffe0ff */
[----:B------:R-:W-:Y:S02]  /*4f60*/  IMNMX R192, R192, UR5, PT ;  /* 0x00000005c0c07c17 */ /* 0x000fe4000b800200 */
[----:B------:R-:W-:Y:S02]  /*4f70*/  ISETP.GE.AND P0, PT, R106, R193, PT ;  /* 0x000000c16a00720c */ /* 0x000fe40003f06270 */
[----:B------:R-:W-:Y:S02]  /*4f80*/  IADD3 R104, R104, UR8, RZ ;  /* 0x0000000868687c10 */ /* 0x000fe4000fffe0ff */
[----:B------:R-:W-:Y:S02]  /*4f90*/  IADD3 R102, R102, UR8, RZ ;  /* 0x0000000866667c10 */ /* 0x000fe4000fffe0ff */
[----:B------:R-:W-:Y:S02]  /*4fa0*/  IADD3 R100, R100, UR8, RZ ;  /* 0x0000000864647c10 */ /* 0x000fe4000fffe0ff */
[C---:B------:R-:W-:Y:S02]  /*4fb0*/  IADD3 R191, R106.reuse, 0x1, RZ ;  /* 0x000000016abf7810 */ /* 0x040fe40007ffe0ff */
[C---:B------:R-:W-:Y:S02]  /*4fc0*/  IADD3 R190, R106.reuse, 0x8, RZ ;  /* 0x000000086abe7810 */ /* 0x040fe40007ffe0ff */
[C---:B------:R-:W-:Y:S02]  /*4fd0*/  IADD3 R189, R106.reuse, 0x9, RZ ;  /* 0x000000096abd7810 */ /* 0x040fe40007ffe0ff */
[C---:B------:R-:W-:Y:S02]  /*4fe0*/  IADD3 R188, R106.reuse, 0x10, RZ ;  /* 0x000000106abc7810 */ /* 0x040fe40007ffe0ff */
[----:B------:R-:W-:Y:S02]  /*4ff0*/  ISETP.GE.OR P0, PT, R106, R192, !P0 ;  /* 0x000000c06a00720c */ /* 0x000fe40004706670 */
[----:B------:R-:W-:Y:S02]  /*5000*/  IMNMX R104, R104, UR5, PT ;  /* 0x0000000568687c17 */ /* 0x000fe4000b800200 */
[----:B------:R-:W-:Y:S02]  /*5010*/  IMNMX R102, R102, UR5, PT ;  /* 0x0000000566667c17 */ /* 0x000fe4000b800200 */
        /* <DEDUP_REMOVED lines=202> */
.L_x_1255:
[C---:B------:R-:W-:Y:S01]  /*5cc0*/  FSETP.NEU.FTZ.AND P0, PT, R174.reuse, -INF , PT ;  /* 0xff800000ae00780b */ /* 0x040fe20003f1d000 */
[----:B------:R-:W-:Y:S01]  /*5cd0*/  FMUL.FTZ R100, R174, 1.4426950216293334961 ;  /* 0x3fb8aa3bae647820 */ /* 0x000fe20000410000 */
[----:B------:R-:W-:Y:S01]  /*5ce0*/  UISETP.GT.AND UP2, UPT, UR7, UR33, UPT ;  /* 0x000000210700728c */ /* 0x000fe2000bf44270 */
[C---:B------:R-:W-:Y:S03]  /*5cf0*/  FMUL.FTZ R101, R175.reuse, 1.4426950216293334961 ;  /* 0x3fb8aa3baf657820 */ /* 0x040fe60000410000 */
        /* <DEDUP_REMOVED lines=32> */
[----:B------:R-:W-:Y:S01]  /*5f00*/  MUFU.EX2 R195, R67 ;  /* 0x0000004300c37308 */ /* 0x000fe20000000800 */
[----:B------:R-:W-:Y:S01]  /*5f10*/  FSETP.NEU.FTZ.AND P0, PT, R173, -INF , PT ;  /* 0xff800000ad00780b */ /* 0x000fe20003f1d000 */
[----:B------:R-:W-:Y:S02]  /*5f20*/  FFMA.FTZ R17, R17, c[0x0][0x23c], -R100 ;  /* 0x00008f0011117a23 */ /* 0x000fe40000010864 */
[----:B--2---:R-:W-:Y:S02]  /*5f30*/  FMUL.FTZ R16, R173, 1.4426950216293334961 ;  /* 0x3fb8aa3bad107820 */ /* 0x004fe40000410000 */
[--C-:B------:R-:W-:Y:S02]  /*5f40*/  FFMA.FTZ R12, R12, c[0x0][0x23c], -R19.reuse ;  /* 0x00008f000c0c7a23 */ /* 0x100fe40000010813 */
[--C-:B------:R-:W-:Y:S01]  /*5f50*/  FFMA.FTZ R60, R60, c[0x0][0x23c], -R19.reuse ;  /* 0x00008f003c3c7a23 */ /* 0x100fe20000010813 */
[----:B------:R-:W-:Y:S01]  /*5f60*/  FSEL R16, R16, RZ, P0 ;  /* 0x000000ff10107208 */ /* 0x000fe20000000000 */
[----:B------:R1:W-:Y:S01]  /*5f70*/  MUFU.EX2 R247, R7 ;  /* 0x0000000700f77308 */ /* 0x0003e20000000800 */
[--C-:B------:R-:W-:Y:S02]  /*5f80*/  FFMA.FTZ R28, R28, c[0x0][0x23c], -R19.reuse ;  /* 0x00008f001c1c7a23 */ /* 0x100fe40000010813 */
[----:B----4-:R-:W-:Y:S02]  /*5f90*/  IMAD.U32 R50, RZ, RZ, UR7 ;  /* 0x00000007ff327e24 */ /* 0x010fe4000f8e00ff */
[--C-:B------:R-:W-:Y:S02]  /*5fa0*/  FFMA.FTZ R31, R31, c[0x0][0x23c], -R16.reuse ;  /* 0x00008f001f1f7a23 */ /* 0x100fe40000010810 */
[----:B------:R-:W-:Y:S02]  /*5fb0*/  FFMA.FTZ R30, R30, c[0x0][0x23c], -R16 ;  /* 0x00008f001e1e7a23 */ /* 0x000fe40000010810 */
[----:B------:R-:W-:Y:S01]  /*5fc0*/  IMAD R50, R50, 0x8, R130 ;  /* 0x0000000832327824 */ /* 0x000fe200078e0282 */
[----:B------:R2:W-:Y:S01]  /*5fd0*/  MUFU.EX2 R203, R51 ;  /* 0x0000003300cb7308 */ /* 0x0005e20000000800 */
[--C-:B------:R-:W-:Y:S02]  /*5fe0*/  FFMA.FTZ R11, R11, c[0x0][0x23c], -R16.reuse ;  /* 0x00008f000b0b7a23 */ /* 0x100fe40000010810 */
[--C-:B------:R-:W-:Y:S01]  /*5ff0*/  FFMA.FTZ R63, R63, c[0x0][0x23c], -R16.reuse ;  /* 0x00008f003f3f7a23 */ /* 0x100fe20000010810 */
[----:B------:R-:W-:Y:S01]  /*6000*/  IADD3 R108, R50, 0x4, RZ ;  /* 0x00000004326c7810 */ /* 0x000fe20007ffe0ff */
[--C-:B------:R-:W-:Y:S02]  /*6010*/  FFMA.FTZ R14, R14, c[0x0][0x23c], -R16.reuse ;  /* 0x00008f000e0e7a23 */ /* 0x100fe40000010810 */
[--C-:B------:R-:W-:Y:S02]  /*6020*/  FFMA.FTZ R15, R15, c[0x0][0x23c], -R16.reuse ;  /* 0x00008f000f0f7a23 */ /* 0x100fe40000010810 */
[----:B------:R-:W-:Y:S01]  /*6030*/  IMAD.WIDE.U32 R108, R108, -0x326172a9, RZ ;  /* 0xcd9e8d576c6c7825 */ /* 0x000fe200078e00ff */
[----:B------:R-:W-:Y:S03]  /*6040*/  MUFU.EX2 R223, R31 ;  /* 0x0000001f00df7308 */ /* 0x000fe60000000800 */
[--C-:B------:R-:W-:Y:S02]  /*6050*/  FFMA.FTZ R24, R24, c[0x0][0x23c], -R19.reuse ;  /* 0x00008f0018187a23 */ /* 0x100fe40000010813 */
[----:B-1----:R-:W-:Y:S02]  /*6060*/  IMAD.U32 R7, RZ, RZ, UR31 ;  /* 0x0000001fff077e24 */ /* 0x002fe4000f8e00ff */
[----:B------:R-:W-:Y:S02]  /*6070*/  FFMA.FTZ R44, R44, c[0x0][0x23c], -R19 ;  /* 0x00008f002c2c7a23 */ /* 0x000fe40000010813 */
[----:B------:R-:W-:Y:S01]  /*6080*/  IMAD R7, R7, 0x2, R129 ;  /* 0x0000000207077824 */ /* 0x000fe200078e0281 */
[----:B------:R1:W-:Y:S01]  /*6090*/  MUFU.EX2 R224, R30 ;  /* 0x0000001e00e07308 */ /* 0x0003e20000000800 */
[--C-:B------:R-:W-:Y:S02]  /*60a0*/  FFMA.FTZ R8, R8, c[0x0][0x23c], -R19.reuse ;  /* 0x00008f0008087a23 */ /* 0x100fe40000010813 */
[----:B------:R-:W-:Y:S02]  /*60b0*/  IMAD.SHL.U32 R7, R7, 0x2, RZ ;  /* 0x0000000207077824 */ /* 0x000fe400078e00ff */
[----:B--2---:R-:W-:Y:S04]  /*60c0*/  IMAD.WIDE.U32 R50, R50, -0x326172a9, RZ ;  /* 0xcd9e8d5732327825 */ /* 0x004fe800078e00ff */
[--C-:B------:R-:W-:Y:S01]  /*60d0*/  FFMA.FTZ R29, R29, c[0x0][0x23c], -R19.reuse ;  /* 0x00008f001d1d7a23 */ /* 0x100fe20000010813 */
[-C--:B------:R-:W-:Y:S01]  /*60e0*/  LOP3.LUT R188, R51, R171.reuse, RZ, 0x3c, !PT ;  /* 0x000000ab33bc7212 */ /* 0x080fe200078e3cff */
        /* <DEDUP_REMOVED lines=8> */
[----:B-1----:R-:W-:Y:S04]  /*6170*/  IMAD.WIDE.U32 R30, R169, -0x2daee0ad, RZ ;  /* 0xd2511f53a91e7825 */ /* 0x002fe800078e00ff */
[--C-:B------:R-:W-:Y:S02]  /*6180*/  FFMA.FTZ R56, R56, c[0x0][0x23c], -R19.reuse ;  /* 0x00008f0038387a23 */ /* 0x100fe40000010813 */
[--C-:B------:R-:W-:Y:S01]  /*6190*/  FFMA.FTZ R57, R57, c[0x0][0x23c], -R19.reuse ;  /* 0x00008f0039397a23 */ /* 0x100fe20000010813 */
[----:B------:R1:W-:Y:S01]  /*61a0*/  MUFU.EX2 R192, R60 ;  /* 0x0000003c00c07308 */ /* 0x0003e20000000800 */
[----:B------:R-:W-:Y:S02]  /*61b0*/  FFMA.FTZ R19, R61, c[0x0][0x23c], -R19 ;  /* 0x00008f003d137a23 */ /* 0x000fe40000010813 */
[--C-:B------:R-:W-:Y:S01]  /*61c0*/  FFMA.FTZ R244, R10, c[0x0][0x23c], -R16.reuse ;  /* 0x00008f000af47a23 */ /* 0x100fe20000010810 */
[----:B--2---:R-:W-:Y:S01]  /*61d0*/  IADD3 R12, R7, 0x1, RZ ;  /* 0x00000001070c7810 */ /* 0x004fe20007ffe0ff */
[--C-:B------:R-:W-:Y:S01]  /*61e0*/  FFMA.FTZ R26, R26, c[0x0][0x23c], -R16.reuse ;  /* 0x00008f001a1a7a23 */ /* 0x100fe20000010810 */
[----:B------:R-:W-:Y:S01]  /*61f0*/  LOP3.LUT R7, R31, UR32, R7, 0x96, !PT ;  /* 0x000000201f077c12 */ /* 0x000fe2000f8e9607 */
[----:B------:R-:W-:Y:S03]  /*6200*/  IMAD.WIDE.U32 R188, R188, -0x2daee0ad, RZ ;  /* 0xd2511f53bcbc7825 */ /* 0x000fe600078e00ff */
[----:B------:R2:W-:Y:S01]  /*6210*/  MUFU.EX2 R248, R6 ;  /* 0x0000000600f87308 */ /* 0x0005e20000000800 */
[--C-:B------:R-:W-:Y:S02]  /*6220*/  FFMA.FTZ R27, R27, c[0x0][0x23c], -R16.reuse ;  /* 0x00008f001b1b7a23 */ /* 0x100fe40000010810 */
[----:B------:R-:W-:Y:S01]  /*6230*/  FFMA.FTZ R47, R47, c[0x0][0x23c], -R16 ;  /* 0x00008f002f2f7a23 */ /* 0x000fe20000010810 */
[----:B----4-:R-:W-:Y:S01]  /*6240*/  LOP3.LUT R4, R30, UR51, RZ, 0x3c, !PT ;  /* 0x000000331e047c12 */ /* 0x010fe2000f8e3cff */
[--C-:B------:R-:W-:Y:S01]  /*6250*/  FFMA.FTZ R5, R5, c[0x0][0x23c], -R100.reuse ;  /* 0x00008f0005057a23 */ /* 0x100fe20000010864 */
[----:B------:R-:W-:Y:S01]  /*6260*/  LOP3.LUT R30, R109, R171, RZ, 0x3c, !PT ;  /* 0x000000ab6d1e7212 */ /* 0x000fe200078e3cff */
[----:B------:R-:W-:Y:S01]  /*6270*/  FFMA.FTZ R20, R20, c[0x0][0x23c], -R100 ;  /* 0x00008f0014147a23 */ /* 0x000fe20000010864 */
[----:B------:R-:W-:Y:S01]  /*6280*/  LOP3.LUT R112, R4, R189, RZ, 0x3c, !PT ;  /* 0x000000bd04707212 */ /* 0x000fe200078e3cff */
[--C-:B------:R-:W-:Y:S01]  /*6290*/  FFMA.FTZ R211, R43, c[0x0][0x23c], -R16.reuse ;  /* 0x00008f002bd37a23 */ /* 0x100fe20000010810 */
[----:B------:R4:W-:Y:S01]  /*62a0*/  MUFU.EX2 R243, R11 ;  /* 0x0000000b00f37308 */ /* 0x0009e20000000800 */
[----:B------:R-:W-:Y:S02]  /*62b0*/  FFMA.FTZ R46, R46, c[0x0][0x23c], -R16 ;  /* 0x00008f002e2e7a23 */ /* 0x000fe40000010810 */
[----:B------:R-:W-:Y:S04]  /*62c0*/  IMAD.WIDE.U32 R112, R112, -0x326172a9, RZ ;  /* 0xcd9e8d5770707825 */ /* 0x000fe800078e00ff */
[----:B-1----:R-:W-:Y:S03]  /*62d0*/  IMAD.WIDE.U32 R60, R7, -0x326172a9, RZ ;  /* 0xcd9e8d57073c7825 */ /* 0x002fe600078e00ff */
[----:B------:R1:W-:Y:S01]  /*62e0*/  MUFU.EX2 R240, R14 ;  /* 0x0000000e00f07308 */ /* 0x0003e20000000800 */
[----:B------:R-:W-:Y:S01]  /*62f0*/  FFMA.FTZ R48, R48, c[0x0][0x23c], -R100 ;  /* 0x00008f0030307a23 */ /* 0x000fe20000010864 */
[----:B------:R-:W-:Y:S01]  /*6300*/  LOP3.LUT R10, R61, UR26, R50, 0x96, !PT ;  /* 0x0000001a3d0a7c12 */ /* 0x000fe2000f8e9632 */
[----:B------:R-:W-:Y:S01]  /*6310*/  FFMA.FTZ R36, R36, c[0x0][0x23c], -R100 ;  /* 0x00008f0024247a23 */ /* 0x000fe20000010864 */
[----:B--2---:R-:W-:Y:S01]  /*6320*/  LOP3.LUT R6, R31, UR32, R12, 0x96, !PT ;  /* 0x000000201f067c12 */ /* 0x004fe2000f8e960c */
[----:B------:R-:W-:Y:S01]  /*6330*/  IMAD.WIDE.U32 R30, R30, -0x2daee0ad, RZ ;  /* 0xd2511f531e1e7825 */ /* 0x000fe200078e00ff */
[----:B------:R-:W-:Y:S03]  /*6340*/  LOP3.LUT R190, R113, UR25, R60, 0x96, !PT ;  /* 0x0000001971be7c12 */ /* 0x000fe6000f8e963c */
[----:B------:R-:W-:Y:S01]  /*6350*/  FFMA.FTZ R49, R49, c[0x0][0x23c], -R100 ;  /* 0x00008f0031317a23 */ /* 0x000fe20000010864 */
[----:B------:R-:W-:Y:S01]  /*6360*/  LOP3.LUT R110, R4, R31, RZ, 0x3c, !PT ;  /* 0x0000001f046e7212 */ /* 0x000fe200078e3cff */
[----:B------:R2:W-:Y:S01]  /*6370*/  MUFU.EX2 R239, R15 ;  /* 0x0000000f00ef7308 */ /* 0x0005e20000000800 */
[----:B------:R-:W-:Y:S01]  /*6380*/  LOP3.LUT R4, R61, UR26, R108, 0x96, !PT ;  /* 0x0000001a3d047c12 */ /* 0x000fe2000f8e966c */
[----:B------:R-:W-:Y:S04]  /*6390*/  IMAD.WIDE.U32 R190, R190, -0x2daee0ad, RZ ;  /* 0xd2511f53bebe7825 */ /* 0x000fe800078e00ff */
[----:B----4-:R-:W-:Y:S04]  /*63a0*/  IMAD.WIDE.U32 R10, R10, -0x2daee0ad, RZ ;  /* 0xd2511f530a0a7825 */ /* 0x010fe800078e00ff */
[----:B------:R4:W-:Y:S01]  /*63b0*/  MUFU.EX2 R220, R34 ;  /* 0x0000002200dc7308 */ /* 0x0009e20000000800 */
[----:B------:R-:W-:Y:S01]  /*63c0*/  LOP3.LUT R106, R11, UR24, R188, 0x96, !PT ;  /* 0x000000180b6a7c12 */ /* 0x000fe2000f8e96bc */
[----:B------:R-:W-:Y:S01]  /*63d0*/  IMAD.WIDE.U32 R102, R4, -0x2daee0ad, RZ ;  /* 0xd2511f5304667825 */ /* 0x000fe200078e00ff */
[----:B------:R-:W-:Y:S03]  /*63e0*/  LOP3.LUT R10, R191, UR22, R10, 0x96, !PT ;  /* 0x00000016bf0a7c12 */ /* 0x000fe6000f8e960a */
[----:B------:R-:W-:Y:S01]  /*63f0*/  IMAD.WIDE.U32 R6, R6, -0x326172a9, RZ ;  /* 0xcd9e8d5706067825 */ /* 0x000fe200078e00ff */
[----:B-1----:R-:W-:Y:S03]  /*6400*/  LOP3.LUT R14, R103, UR24, R30, 0x96, !PT ;  /* 0x00000018670e7c12 */ /* 0x002fe6000f8e961e */
[----:B------:R1:W-:Y:S01]  /*6410*/  MUFU.EX2 R232, R22 ;  /* 0x0000001600e87308 */ /* 0x0003e20000000800 */
[----:B------:R-:W-:Y:S01]  /*6420*/  LOP3.LUT R50, R7, UR26, R50, 0x96, !PT ;  /* 0x0000001a07327c12 */ /* 0x000fe2000f8e9632 */
[----:B------:R-:W-:Y:S01]  /*6430*/  IMAD.WIDE.U32 R106, R106, -0x326172a9, RZ ;  /* 0xcd9e8d576a6a7825 */ /* 0x000fe200078e00ff */
[----:B------:R-:W-:Y:S02]  /*6440*/  LOP3.LUT R104, R113, UR25, R6, 0x96, !PT ;  /* 0x0000001971687c12 */ /* 0x000fe4000f8e9606 */
[----:B------:R-:W-:Y:S01]  /*6450*/  LOP3.LUT R108, R7, UR26, R108, 0x96, !PT ;  /* 0x0000001a076c7c12 */ /* 0x000fe2000f8e966c */
[----:B------:R-:W-:Y:S01]  /*6460*/  IMAD.WIDE.U32 R110, R110, -0x326172a9, RZ ;  /* 0xcd9e8d576e6e7825 */ /* 0x000fe200078e00ff */
[----:B------:R-:W-:Y:S03]  /*6470*/  LOP3.LUT R114, R107, UR23, R112, 0x96, !PT ;  /* 0x000000176b727c12 */ /* 0x000fe6000f8e9670 */
[----:B------:R1:W-:Y:S01]  /*6480*/  MUFU.EX2 R231, R23 ;  /* 0x0000001700e77308 */ /* 0x0003e20000000800 */
[C---:B------:R-:W-:Y:S01]  /*6490*/  LOP3.LUT R60, R111.reuse, UR25, R60, 0x96, !PT ;  /* 0x000000196f3c7c12 */ /* 0x040fe2000f8e963c */
[----:B--2---:R-:W-:Y:S01]  /*64a0*/  IMAD.WIDE.U32 R14, R14, -0x326172a9, RZ ;  /* 0xcd9e8d570e0e7825 */ /* 0x004fe200078e00ff */
[----:B----4-:R-:W-:Y:S03]  /*64b0*/  LOP3.LUT R34, R111, UR25, R6, 0x96, !PT ;  /* 0x000000196f227c12 */ /* 0x010fe6000f8e9606 */
[----:B------:R-:W-:Y:S01]  /*64c0*/  IMAD.WIDE.U32 R10, R10, -0x326172a9, RZ ;  /* 0xcd9e8d570a0a7825 */ /* 0x000fe200078e00ff */
[----:B------:R-:W-:Y:S03]  /*64d0*/  LOP3.LUT R6, R15, UR23, R110, 0x96, !PT ;  /* 0x000000170f067c12 */ /* 0x000fe6000f8e966e */
[----:B------:R2:W4:Y:S01]  /*64e0*/  MUFU.EX2 R222, R32 ;  /* 0x0000002000de7308 */ /* 0x0005220000000800 */
[----:B------:R-:W-:Y:S01]  /*64f0*/  LOP3.LUT R106, R11, UR21, R106, 0x96, !PT ;  /* 0x000000150b6a7c12 */ /* 0x000fe2000f8e966a */
[----:B------:R-:W-:Y:S04]  /*6500*/  IMAD.WIDE.U32 R104, R104, -0x2daee0ad, RZ ;  /* 0xd2511f5368687825 */ /* 0x000fe800078e00ff */
[----:B------:R-:W-:Y:S04]  /*6510*/  IMAD.WIDE.U32 R50, R50, -0x2daee0ad, RZ ;  /* 0xd2511f5332327825 */ /* 0x000fe800078e00ff */
[----:B------:R-:W-:Y:S01]  /*6520*/  MUFU.EX2 R226, R28 ;  /* 0x0000001c00e27308 */ /* 0x000fe20000000800 */
[----:B------:R-:W-:Y:S01]  /*6530*/  LOP3.LUT R188, R51, UR24, R188, 0x96, !PT ;  /* 0x0000001833bc7c12 */ /* 0x000fe2000f8e96bc */
[----:B------:R-:W-:Y:S01]  /*6540*/  IMAD.WIDE.U32 R114, R114, -0x2daee0ad, RZ ;  /* 0xd2511f5372727825 */ /* 0x000fe200078e00ff */
[----:B------:R-:W-:Y:S03]  /*6550*/  LOP3.LUT R50, R105, UR22, R50, 0x96, !PT ;  /* 0x0000001669327c12 */ /* 0x000fe6000f8e9632 */
[----:B------:R-:W-:Y:S01]  /*6560*/  IMAD.WIDE.U32 R106, R106, -0x2daee0ad, RZ ;  /* 0xd2511f536a6a7825 */ /* 0x000fe200078e00ff */
[----:B-1----:R-:W-:Y:S03]  /*6570*/  LOP3.LUT R22, R115, UR20, R190, 0x96, !PT ;  /* 0x0000001473167c12 */ /* 0x002fe6000f8e96be */
[----:B------:R1:W-:Y:S01]  /*6580*/  MUFU.EX2 R225, R29 ;  /* 0x0000001d00e17308 */ /* 0x0003e20000000800 */
[----:B------:R-:W-:Y:S04]  /*6590*/  IMAD.WIDE.U32 R60, R60, -0x2daee0ad, RZ ;  /* 0xd2511f533c3c7825 */ /* 0x000fe800078e00ff */
[----:B------:R-:W-:Y:S01]  /*65a0*/  IMAD.WIDE.U32 R6, R6, -0x2daee0ad, RZ ;  /* 0xd2511f5306067825 */ /* 0x000fe200078e00ff */
[----:B------:R-:W-:Y:S03]  /*65b0*/  LOP3.LUT R102, R61, UR22, R102, 0x96, !PT ;  /* 0x000000163d667c12 */ /* 0x000fe6000f8e9666 */
[----:B------:R-:W-:Y:S01]  /*65c0*/  IMAD.WIDE.U32 R188, R188, -0x326172a9, RZ ;  /* 0xcd9e8d57bcbc7825 */ /* 0x000fe200078e00ff */
[----:B------:R-:W-:Y:S01]  /*65d0*/  LOP3.LUT R60, R7, UR20, R60, 0x96, !PT ;  /* 0x00000014073c7c12 */ /* 0x000fe2000f8e963c */
[----:B------:R3:W-:Y:S01]  /*65e0*/  MUFU.EX2 R221, R33 ;  /* 0x0000002100dd7308 */ /* 0x0007e20000000800 */
[----:B------:R-:W-:Y:S01]  /*65f0*/  LOP3.LUT R7, R107, UR18, R114, 0x96, !PT ;  /* 0x000000126b077c12 */ /* 0x000fe2000f8e9672 */
[----:B------:R-:W-:Y:S01]  /*6600*/  IMAD.WIDE.U32 R50, R50, -0x326172a9, RZ ;  /* 0xcd9e8d5732327825 */ /* 0x000fe200078e00ff */
[----:B------:R-:W-:Y:S03]  /*6610*/  LOP3.LUT R112, R189, UR23, R112, 0x96, !PT ;  /* 0x00000017bd707c12 */ /* 0x000fe6000f8e9670 */
[----:B------:R-:W-:Y:S01]  /*6620*/  IMAD.WIDE.U32 R22, R22, -0x326172a9, RZ ;  /* 0xcd9e8d5716167825 */ /* 0x000fe200078e00ff */
[----:B--2---:R-:W-:Y:S03]  /*6630*/  LOP3.LUT R32, R51, UR21, R188, 0x96, !PT ;  /* 0x0000001533207c12 */ /* 0x004fe6000f8e96bc */
[----:B------:R2:W-:Y:S01]  /*6640*/  MUFU.EX2 R228, R26 ;  /* 0x0000001a00e47308 */ /* 0x0005e20000000800 */
[----:B------:R-:W-:Y:S01]  /*6650*/  LOP3.LUT R10, R23, UR19, R10, 0x96, !PT ;  /* 0x00000013170a7c12 */ /* 0x000fe2000f8e960a */
[----:B------:R-:W-:Y:S04]  /*6660*/  IMAD.WIDE.U32 R60, R60, -0x326172a9, RZ ;  /* 0xcd9e8d573c3c7825 */ /* 0x000fe800078e00ff */
[----:B------:R-:W-:Y:S04]  /*6670*/  IMAD.WIDE.U32 R102, R102, -0x326172a9, RZ ;  /* 0xcd9e8d5766667825 */ /* 0x000fe800078e00ff */
[----:B------:R4:W-:Y:S01]  /*6680*/  MUFU.EX2 R246, R8 ;  /* 0x0000000800f67308 */ /* 0x0009e20000000800 */
[----:B------:R-:W-:Y:S01]  /*6690*/  LOP3.LUT R14, R103, UR21, R14, 0x96, !PT ;  /* 0x00000015670e7c12 */ /* 0x000fe2000f8e960e */
[----:B-1----:R-:W-:Y:S04]  /*66a0*/  IMAD.WIDE.U32 R28, R7, -0x326172a9, RZ ;  /* 0xcd9e8d57071c7825 */ /* 0x002fe800078e00ff */
[----:B------:R-:W-:Y:S01]  /*66b0*/  IMAD.WIDE.U32 R112, R112, -0x2daee0ad, RZ ;  /* 0xd2511f5370707825 */ /* 0x000fe200078e00ff */
[----:B------:R-:W-:Y:S02]  /*66c0*/  LOP3.LUT R7, R28, 0xff, RZ, 0xc0, !PT ;  /* 0x000000ff1c077812 */ /* 0x000fe400078ec0ff */
[----:B------:R-:W-:Y:S01]  /*66d0*/  LOP3.LUT R22, R29, UR17, R22, 0x96, !PT ;  /* 0x000000111d167c12 */ /* 0x000fe2000f8e9616 */
[----:B------:R-:W-:Y:S01]  /*66e0*/  MUFU.EX2 R227, R27 ;  /* 0x0000001b00e37308 */ /* 0x000fe20000000800 */
[----:B------:R-:W-:Y:S01]  /*66f0*/  ISETP.LE.U32.AND P3, PT, R7, UR6, PT ;  /* 0x0000000607007c0c */ /* 0x000fe2000bf63070 */
[----:B---3--:R-:W-:Y:S01]  /*6700*/  IMAD.WIDE.U32 R32, R32, -0x2daee0ad, RZ ;  /* 0xd2511f5320207825 */ /* 0x008fe200078e00ff */
[----:B------:R-:W-:Y:S02]  /*6710*/  LOP3.LUT R104, R113, UR20, R104, 0x96, !PT ;  /* 0x0000001471687c12 */ /* 0x000fe4000f8e9668 */
[----:B--2---:R-:W-:Y:S01]  /*6720*/  LOP3.LUT R26, R61, UR19, R102, 0x96, !PT ;  /* 0x000000133d1a7c12 */ /* 0x004fe2000f8e9666 */
[----:B------:R-:W-:Y:S01]  /*6730*/  IMAD.WIDE.U32 R10, R10, -0x2daee0ad, RZ ;  /* 0xd2511f530a0a7825 */ /* 0x000fe200078e00ff */
[----:B------:R-:W-:Y:S02]  /*6740*/  LOP3.LUT R102, R33, UR18, R112, 0x96, !PT ;  /* 0x0000001221667c12 */ /* 0x000fe4000f8e9670 */
[----:B------:R-:W-:Y:S01]  /*6750*/  SHF.R.U32.HI R43, RZ, 0x10, R28 ;  /* 0x00000010ff2b7819 */ /* 0x000fe2000001161c */
[----:B------:R1:W-:Y:S01]  /*6760*/  MUFU.EX2 R237, R17 ;  /* 0x0000001100ed7308 */ /* 0x0003e20000000800 */
[----:B------:R-:W-:Y:S01]  /*6770*/  SHF.R.U32.HI R12, RZ, 0x18, R10 ;  /* 0x00000018ff0c7819 */ /* 0x000fe2000001160a */
[----:B------:R-:W-:Y:S01]  /*6780*/  IMAD.SHL.U32 R112, R127, 0x2, RZ ;  /* 0x000000027f707824 */ /* 0x000fe200078e00ff */
[----:B------:R-:W-:Y:S01]  /*6790*/  LOP3.LUT R29, R28, 0xffff, RZ, 0xc0, !PT ;  /* 0x0000ffff1c1d7812 */ /* 0x000fe200078ec0ff */
[----:B------:R-:W-:Y:S01]  /*67a0*/  IMAD.WIDE.U32 R108, R108, -0x2daee0ad, RZ ;  /* 0xd2511f536c6c7825 */ /* 0x000fe200078e00ff */
[----:B----4-:R-:W-:Y:S02]  /*67b0*/  SHF.R.U32.HI R8, RZ, 0x18, R28 ;  /* 0x00000018ff087819 */ /* 0x010fe4000001161c */
[----:B------:R-:W-:Y:S01]  /*67c0*/  SHF.R.U32.HI R40, RZ, 0x10, R10 ;  /* 0x00000010ff287819 */ /* 0x000fe2000001160a */
[----:B------:R-:W-:Y:S01]  /*67d0*/  IMAD.WIDE.U32 R102, R102, -0x326172a9, RZ ;  /* 0xcd9e8d5766667825 */ /* 0x000fe200078e00ff */
[----:B------:R-:W-:Y:S01]  /*67e0*/  ISETP.LE.U32.AND P4, PT, R8, UR6, PT ;  /* 0x0000000608007c0c */ /* 0x000fe2000bf83070 */
[----:B------:R2:W3:Y:S01]  /*67f0*/  MUFU.EX2 R219, R35 ;  /* 0x0000002300db7308 */ /* 0x0004e20000000800 */
[----:B------:R-:W-:Y:S01]  /*6800*/  LOP3.LUT R28, R10, 0xffff, RZ, 0xc0, !PT ;  /* 0x0000ffff0a1c7812 */ /* 0x000fe200078ec0ff */
[----:B------:R-:W-:Y:S01]  /*6810*/  IMAD.WIDE.U32 R104, R104, -0x326172a9, RZ ;  /* 0xcd9e8d5768687825 */ /* 0x000fe200078e00ff */
[----:B------:R-:W-:Y:S02]  /*6820*/  LOP3.LUT R30, R109, UR24, R30, 0x96, !PT ;  /* 0x000000186d1e7c12 */ /* 0x000fe4000f8e961e */
[----:B------:R-:W-:Y:S01]  /*6830*/  ISETP.LE.U32.AND P1, PT, R12, UR6, PT ;  /* 0x000000060c007c0c */ /* 0x000fe2000bf23070 */
[----:B------:R-:W-:Y:S01]  /*6840*/  FFMA.FTZ R21, R21, c[0x0][0x23c], -R100 ;  /* 0x00008f0015157a23 */ /* 0x000fe20000010864 */
[----:B------:R-:W-:Y:S01]  /*6850*/  SHF.R.U32.HI R7, RZ, 0x18, R102 ;  /* 0x00000018ff077819 */ /* 0x000fe20000011666 */
[----:B------:R-:W-:Y:S01]  /*6860*/  IMAD.WIDE.U32 R30, R30, -0x326172a9, RZ ;  /* 0xcd9e8d571e1e7825 */ /* 0x000fe200078e00ff */
[----:B------:R-:W-:Y:S01]  /*6870*/  LOP3.LUT R50, R105, UR19, R50, 0x96, !PT ;  /* 0x0000001369327c12 */ /* 0x000fe2000f8e9632 */
[----:B------:R4:W-:Y:S01]  /*6880*/  MUFU.EX2 R207, R47 ;  /* 0x0000002f00cf7308 */ /* 0x0009e20000000800 */
[----:B------:R-:W-:Y:S01]  /*6890*/  LOP3.LUT R43, R43, 0xff, RZ, 0xc0, !PT ;  /* 0x000000ff2b2b7812 */ /* 0x000fe200078ec0ff */
[----:B------:R-:W-:Y:S01]  /*68a0*/  FFMA.FTZ R52, R52, c[0x0][0x23c], -R100 ;  /* 0x00008f0034347a23 */ /* 0x000fe20000010864 */
[----:B------:R-:W-:Y:S01]  /*68b0*/  LOP3.LUT R110, R31, UR23, R110, 0x96, !PT ;  /* 0x000000171f6e7c12 */ /* 0x000fe2000f8e966e */
[----:B------:R-:W-:Y:S01]  /*68c0*/  IMAD.WIDE.U32 R50, R50, -0x2daee0ad, RZ ;  /* 0xd2511f5332327825 */ /* 0x000fe200078e00ff */
[----:B-1----:R-:W-:Y:S02]  /*68d0*/  LOP3.LUT R17, R10, 0xff, RZ, 0xc0, !PT ;  /* 0x000000ff0a117812 */ /* 0x002fe400078ec0ff */
[----:B------:R-:W-:Y:S01]  /*68e0*/  LOP3.LUT R40, R40, 0xff, RZ, 0xc0, !PT ;  /* 0x000000ff28287812 */ /* 0x000fe200078ec0ff */
[----:B------:R-:W-:Y:S01]  /*68f0*/  IMAD.WIDE.U32 R26, R26, -0x2daee0ad, RZ ;  /* 0xd2511f531a1a7825 */ /* 0x000fe200078e00ff */
[----:B------:R-:W-:Y:S01]  /*6900*/  ISETP.LE.U32.AND P2, PT, R17, UR6, PT ;  /* 0x0000000611007c0c */ /* 0x000fe2000bf43070 */
[----:B------:R1:W-:Y:S01]  /*6910*/  MUFU.EX2 R236, R18 ;  /* 0x0000001200ec7308 */ /* 0x0003e20000000800 */
[----:B------:R-:W-:Y:S01]  /*6920*/  SHF.R.U32.HI R29, RZ, 0x8, R29 ;  /* 0x00000008ff1d7819 */ /* 0x000fe2000001161d */
[----:B------:R-:W-:Y:S01]  /*6930*/  IMAD.WIDE.U32 R14, R14, -0x2daee0ad, RZ ;  /* 0xd2511f530e0e7825 */ /* 0x000fe200078e00ff */
[----:B------:R-:W-:Y:S02]  /*6940*/  SHF.R.U32.HI R10, RZ, 0x18, R26 ;  /* 0x00000018ff0a7819 */ /* 0x000fe4000001161a */
[----:B------:R-:W-:Y:S01]  /*6950*/  LOP3.LUT R29, R29, 0xffff, RZ, 0xc0, !PT ;  /* 0x0000ffff1d1d7812 */ /* 0x000fe200078ec0ff */
[----:B--2---:R-:W-:Y:S01]  /*6960*/  IMAD.WIDE.U32 R34, R34, -0x2daee0ad, RZ ;  /* 0xd2511f5322227825 */ /* 0x004fe200078e00ff */
[----:B------:R-:W-:Y:S02]  /*6970*/  LOP3.LUT R6, R15, UR18, R6, 0x96, !PT ;  /* 0x000000120f067c12 */ /* 0x000fe4000f8e9606 */
[----:B------:R-:W-:Y:S01]  /*6980*/  ISETP.LE.U32.AND P5, PT, R10, UR6, PT ;  /* 0x000000060a007c0c */ /* 0x000fe2000bfa3070 */
[----:B------:R2:W-:Y:S01]  /*6990*/  MUFU.EX2 R210, R44 ;  /* 0x0000002c00d27308 */ /* 0x0005e20000000800 */
[----:B------:R-:W-:Y:S01]  /*69a0*/  LOP3.LUT R108, R35, UR22, R108, 0x96, !PT ;  /* 0x00000016236c7c12 */ /* 0x000fe2000f8e966c */
[----:B------:R-:W-:Y:S01]  /*69b0*/  IMAD.WIDE.U32 R110, R110, -0x2daee0ad, RZ ;  /* 0xd2511f536e6e7825 */ /* 0x000fe200078e00ff */
[----:B------:R-:W-:Y:S02]  /*69c0*/  LOP3.LUT R15, R103, UR17, R104, 0x96, !PT ;  /* 0x00000011670f7c12 */ /* 0x000fe4000f8e9668 */
[----:B----4-:R-:W-:Y:S01]  /*69d0*/  SHF.R.U32.HI R47, RZ, 0x18, R22 ;  /* 0x00000018ff2f7819 */ /* 0x010fe20000011616 */
[----:B------:R-:W-:Y:S01]  /*69e0*/  IMAD.WIDE.U32 R108, R108, -0x326172a9, RZ ;  /* 0xcd9e8d576c6c7825 */ /* 0x000fe200078e00ff */
[----:B------:R-:W-:Y:S02]  /*69f0*/  LOP3.LUT R14, R27, UR16, R14, 0x96, !PT ;  /* 0x000000101b0e7c12 */ /* 0x000fe4000f8e960e */
[----:B------:R-:W-:Y:S01]  /*6a00*/  LOP3.LUT R34, R111, UR20, R34, 0x96, !PT ;  /* 0x000000146f227c12 */ /* 0x000fe2000f8e9622 */
[----:B------:R4:W-:Y:S01]  /*6a10*/  MUFU.EX2 R249, R5 ;  /* 0x0000000500f97308 */ /* 0x0009e20000000800 */
[----:B------:R-:W-:Y:S01]  /*6a20*/  LOP3.LUT R30, R109, UR21, R30, 0x96, !PT ;  /* 0x000000156d1e7c12 */ /* 0x000fe2000f8e961e */
[----:B------:R-:W-:Y:S01]  /*6a30*/  IMAD.WIDE.U32 R104, R6, -0x326172a9, RZ ;  /* 0xcd9e8d5706687825 */ /* 0x000fe200078e00ff */
[----:B------:R-:W-:Y:S02]  /*6a40*/  SHF.R.U32.HI R28, RZ, 0x8, R28 ;  /* 0x00000008ff1c7819 */ /* 0x000fe4000001161c */
[----:B-1----:R-:W-:Y:S01]  /*6a50*/  LOP3.LUT R18, R11, UR16, R106, 0x96, !PT ;  /* 0x000000100b127c12 */ /* 0x002fe2000f8e966a */
[----:B------:R-:W-:Y:S01]  /*6a60*/  IMAD.WIDE.U32 R30, R30, -0x2daee0ad, RZ ;  /* 0xd2511f531e1e7825 */ /* 0x000fe200078e00ff */
[----:B------:R-:W-:Y:S02]  /*6a70*/  LOP3.LUT R11, R26, 0xff, RZ, 0xc0, !PT ;  /* 0x000000ff1a0b7812 */ /* 0x000fe400078ec0ff */
[----:B------:R-:W-:Y:S01]  /*6a80*/  LOP3.LUT R10, R105, UR17, R60, 0x96, !PT ;  /* 0x00000011690a7c12 */ /* 0x000fe2000f8e963c */
[----:B------:R1:W-:Y:S01]  /*6a90*/  MUFU.EX2 R216, R38 ;  /* 0x0000002600d87308 */ /* 0x0003e20000000800 */
[----:B------:R-:W-:Y:S01]  /*6aa0*/  LOP3.LUT R4, R31, UR18, R110, 0x96, !PT ;  /* 0x000000121f047c12 */ /* 0x000fe2000f8e966e */
[----:B------:R-:W-:Y:S01]  /*6ab0*/  IMAD.WIDE.U32 R34, R34, -0x326172a9, RZ ;  /* 0xcd9e8d5722227825 */ /* 0x000fe200078e00ff */
[----:B------:R-:W-:Y:S02]  /*6ac0*/  ISETP.LE.U32.AND P6, PT, R11, UR6, PT ;  /* 0x000000060b007c0c */ /* 0x000fe4000bfc3070 */
[----:B--2---:R-:W-:Y:S01]  /*6ad0*/  SHF.R.U32.HI R44, RZ, 0x18, R104 ;  /* 0x00000018ff2c7819 */ /* 0x004fe20000011668 */
[----:B------:R-:W-:Y:S01]  /*6ae0*/  FFMA.FTZ R42, R42, c[0x0][0x23c], -R16 ;  /* 0x00008f002a2a7a23 */ /* 0x000fe20000010810 */
[----:B------:R-:W-:Y:S01]  /*6af0*/  LOP3.LUT R28, R28, 0xffff, RZ, 0xc0, !PT ;  /* 0x0000ffff1c1c7812 */ /* 0x000fe200078ec0ff */
[--C-:B------:R-:W-:Y:S01]  /*6b00*/  FFMA.FTZ R37, R37, c[0x0][0x23c], -R100.reuse ;  /* 0x00008f0025257a23 */ /* 0x100fe20000010864 */
[----:B------:R-:W-:Y:S01]  /*6b10*/  LOP3.LUT R12, R50, 0xffff, RZ, 0xc0, !PT ;  /* 0x0000ffff320c7812 */ /* 0x000fe200078ec0ff */
[----:B------:R2:W-:Y:S01]  /*6b20*/  MUFU.EX2 R234, R20 ;  /* 0x0000001400ea7308 */ /* 0x0005e20000000800 */
[----:B------:R-:W-:Y:S02]  /*6b30*/  FFMA.FTZ R100, R53, c[0x0][0x23c], -R100 ;  /* 0x00008f0035647a23 */ /* 0x000fe40000010864 */
[----:B------:R-:W-:Y:S01]  /*6b40*/  SHF.R.U32.HI R12, RZ, 0x8, R12 ;  /* 0x00000008ff0c7819 */ /* 0x000fe2000001160c */
[----:B------:R-:W-:Y:S01]  /*6b50*/  FFMA.FTZ R59, R59, c[0x0][0x23c], -R16 ;  /* 0x00008f003b3b7a23 */ /* 0x000fe20000010810 */
[----:B----4-:R-:W-:Y:S01]  /*6b60*/  SHF.R.U32.HI R5, RZ, 0x18, R14 ;  /* 0x00000018ff057819 */ /* 0x010fe2000001160e */
[--C-:B------:R-:W-:Y:S01]  /*6b70*/  FFMA.FTZ R58, R58, c[0x0][0x23c], -R16.reuse ;  /* 0x00008f003a3a7a23 */ /* 0x100fe20000010810 */
[----:B------:R-:W-:Y:S01]  /*6b80*/  LOP3.LUT R12, R12, 0xffff, RZ, 0xc0, !PT ;  /* 0x0000ffff0c0c7812 */ /* 0x000fe200078ec0ff */
[----:B------:R-:W-:Y:S02]  /*6b90*/  FFMA.FTZ R16, R62, c[0x0][0x23c], -R16 ;  /* 0x00008f003e107a23 */ /* 0x000fe40000010810 */
[----:B------:R4:W-:Y:S01]  /*6ba0*/  MUFU.EX2 R215, R39 ;  /* 0x0000002700d77308 */ /* 0x0009e20000000800 */
[----:B-1----:R-:W-:Y:S04]  /*6bb0*/  SHF.R.U32.HI R38, RZ, 0x10, R102 ;  /* 0x00000010ff267819 */ /* 0x002fe80000011666 */
[----:B------:R-:W-:Y:S05]  /*6bc0*/  LOP3.LUT R38, R38, 0xff, RZ, 0xc0, !PT ;  /* 0x000000ff26267812 */ /* 0x000fea00078ec0ff */
[----:B------:R1:W-:Y:S01]  /*6bd0*/  MUFU.EX2 R208, R46 ;  /* 0x0000002e00d07308 */ /* 0x0003e20000000800 */
[----:B--2---:R-:W-:Y:S04]  /*6be0*/  LOP3.LUT R20, R102, 0xff, RZ, 0xc0, !PT ;  /* 0x000000ff66147812 */ /* 0x004fe800078ec0ff */
[----:B------:R-:W-:Y:S02]  /*6bf0*/  ISETP.LE.U32.AND P0, PT, R20, UR6, PT ;  /* 0x0000000614007c0c */ /* 0x000fe4000bf03070 */
[----:B------:R-:W-:Y:S03]  /*6c00*/  LOP3.LUT R20, R104, 0xffff, RZ, 0xc0, !PT ;  /* 0x0000ffff68147812 */ /* 0x000fe600078ec0ff */
[----:B------:R2:W2:Y:S01]  /*6c10*/  MUFU.EX2 R206, R48 ;  /* 0x0000003000ce7308 */ /* 0x0004a20000000800 */
[----:B----4-:R-:W-:Y:S02]  /*6c20*/  SHF.R.U32.HI R39, RZ, 0x10, R26 ;  /* 0x00000010ff277819 */ /* 0x010fe4000001161a */
        /* <DEDUP_REMOVED lines=19> */
[----:B----4-:R-:W-:Y:S02]  /*6d60*/  SHF.R.U32.HI R24, RZ, 0x10, R50 ;  /* 0x00000010ff187819 */ /* 0x010fe40000011632 */
[----:B------:R-:W-:Y:S02]  /*6d70*/  SHF.R.U32.HI R11, RZ, 0x8, R11 ;  /* 0x00000008ff0b7819 */ /* 0x000fe4000001160b */
[----:B------:R-:W-:Y:S01]  /*6d80*/  LOP3.LUT R24, R24, 0xff, RZ, 0xc0, !PT ;  /* 0x000000ff18187812 */ /* 0x000fe200078ec0ff */
[----:B------:R4:W-:Y:S01]  /*6d90*/  MUFU.EX2 R241, R13 ;  /* 0x0000000d00f17308 */ /* 0x0009e20000000800 */
[----:B------:R-:W-:Y:S02]  /*6da0*/  LOP3.LUT R11, R11, 0xffff, RZ, 0xc0, !PT ;  /* 0x0000ffff0b0b7812 */ /* 0x000fe400078ec0ff */
[----:B------:R-:W-:Y:S02]  /*6db0*/  SHF.R.U32.HI R20, RZ, 0x8, R20 ;  /* 0x00000008ff147819 */ /* 0x000fe40000011614 */
[----:B-1----:R-:W-:Y:S02]  /*6dc0*/  LOP3.LUT R36, R50, 0xff, RZ, 0xc0, !PT ;  /* 0x000000ff32247812 */ /* 0x002fe400078ec0ff */
[----:B------:R-:W-:Y:S03]  /*6dd0*/  LOP3.LUT R20, R20, 0xffff, RZ, 0xc0, !PT ;  /* 0x0000ffff14147812 */ /* 0x000fe600078ec0ff */
[----:B------:R-:W-:Y:S01]  /*6de0*/  MUFU.EX2 R196, R66 ;  /* 0x0000004200c47308 */ /* 0x000fe20000000800 */
[----:B--2---:R-:W-:Y:S05]  /*6df0*/  IMAD.WIDE.U32 R48, R48, -0x2daee0ad, RZ ;  /* 0xd2511f5330307825 */ /* 0x004fea00078e00ff */
[----:B------:R-:W-:Y:S04]  /*6e00*/  LOP3.LUT R33, R48, 0xff, RZ, 0xc0, !PT ;  /* 0x000000ff30217812 */ /* 0x000fe800078ec0ff */
[----:B------:R-:W-:Y:S01]  /*6e10*/  MUFU.EX2 R199, R65 ;  /* 0x0000004100c77308 */ /* 0x000fe20000000800 */
[----:B------:R-:W-:Y:S02]  /*6e20*/  LOP3.LUT R4, R49, UR16, R30, 0x96, !PT ;  /* 0x0000001031047c12 */ /* 0x000fe4000f8e961e */
[----:B------:R-:W-:Y:S02]  /*6e30*/  SHF.R.U32.HI R30, RZ, 0x10, R104 ;  /* 0x00000010ff1e7819 */ /* 0x000fe40000011668 */
[----:B----4-:R-:W-:Y:S02]  /*6e40*/  SHF.R.U32.HI R13, RZ, 0x10, R18 ;  /* 0x00000010ff0d7819 */ /* 0x010fe40000011612 */
        /* <DEDUP_REMOVED lines=11> */
[----:B-1----:R-:W-:Y:S04]  /*6f00*/  SHF.R.U32.HI R21, RZ, 0x10, R10 ;  /* 0x00000010ff157819 */ /* 0x002fe8000001160a */
        /* <DEDUP_REMOVED lines=18> */
[----:B------:R-:W2:Y:S01]  /*7030*/  MUFU.EX2 R211, R211 ;  /* 0x000000d300d37308 */ /* 0x000ea20000000800 */
[----:B------:R-:W-:Y:S01]  /*7040*/  @!P3 FADD.FTZ R238, -R238, -RZ ;  /* 0x800000ffeeeeb221 */ /* 0x000fe20000010100 */
[----:B------:R-:W-:Y:S01]  /*7050*/  ISETP.LE.U32.AND P3, PT, R7, UR6, PT ;  /* 0x0000000607007c0c */ /* 0x000fe2000bf63070 */
[----:B------:R-:W-:Y:S01]  /*7060*/  @!P4 FADD.FTZ R235, -R235, -RZ ;  /* 0x800000ffebebc221 */ /* 0x000fe20000010100 */
[----:B------:R-:W-:Y:S01]  /*7070*/  ISETP.LE.U32.AND P4, PT, R47, UR6, PT ;  /* 0x000000062f007c0c */ /* 0x000fe2000bf83070 */
[----:B------:R-:W-:Y:S01]  /*7080*/  @!P2 FADD.FTZ R222, -R222, -RZ ;  /* 0x800000ffdedea221 */ /* 0x000fe20000010100 */
[----:B------:R-:W-:Y:S01]  /*7090*/  LOP3.LUT R47, R22, 0xff, RZ, 0xc0, !PT ;  /* 0x000000ff162f7812 */ /* 0x000fe200078ec0ff */
[----:B---3--:R-:W-:Y:S01]  /*70a0*/  @!P1 FADD.FTZ R219, -R219, -RZ ;  /* 0x800000ffdbdb9221 */ /* 0x008fe20000010100 */
[----:B------:R-:W-:Y:S01]  /*70b0*/  ISETP.LE.U32.AND P1, PT, R43, UR6, PT ;  /* 0x000000062b007c0c */ /* 0x000fe2000bf23070 */
[----:B------:R-:W-:Y:S01]  /*70c0*/  @!P5 FADD.FTZ R223, -R223, -RZ ;  /* 0x800000ffdfdfd221 */ /* 0x000fe20000010100 */
[----:B------:R-:W-:Y:S01]  /*70d0*/  ISETP.LE.U32.AND P2, PT, R47, UR6, PT ;  /* 0x000000062f007c0c */ /* 0x000fe2000bf43070 */
[----:B------:R-:W-:Y:S01]  /*70e0*/  @!P6 FADD.FTZ R226, -R226, -RZ ;  /* 0x800000ffe2e2e221 */ /* 0x000fe20000010100 */
[----:B------:R-:W-:Y:S01]  /*70f0*/  ISETP.LE.U32.AND P5, PT, R44, UR6, PT ;  /* 0x000000062c007c0c */ /* 0x000fe2000bfa3070 */
[----:B------:R-:W-:Y:S01]  /*7100*/  @!P0 FADD.FTZ R206, -R206, -RZ ;  /* 0x800000ffcece8221 */ /* 0x000fe20000010100 */
        /* <DEDUP_REMOVED lines=71> */
[----:B-1----:R-:W-:Y:S01]  /*7580*/  @!P5 FADD.FTZ R214, -R214, -RZ ;  /* 0x800000ffd6d6d221 */ /* 0x002fe20000010100 */
[----:B------:R-:W-:Y:S02]  /*7590*/  LOP3.LUT R5, R22, 0xffff, RZ, 0xc0, !PT ;  /* 0x0000ffff16057812 */ /* 0x000fe400078ec0ff */
[----:B------:R-:W-:Y:S01]  /*75a0*/  SHF.R.U32.HI R14, RZ, 0x8, R14 ;  /* 0x00000008ff0e7819 */ /* 0x000fe2000001160e */
[----:B------:R-:W-:Y:S01]  /*75b0*/  @!P6 FADD.FTZ R240, -R240, -RZ ;  /* 0x800000fff0f0e221 */ /* 0x000fe20000010100 */
[----:B------:R-:W-:Y:S01]  /*75c0*/  SHF.R.U32.HI R5, RZ, 0x8, R5 ;  /* 0x00000008ff057819 */ /* 0x000fe20000011605 */
[----:B--2---:R-:W-:Y:S01]  /*75d0*/  @!P3 FADD.FTZ R211, -R211, -RZ ;  /* 0x800000ffd3d3b221 */ /* 0x004fe20000010100 */
        /* <DEDUP_REMOVED lines=193> */
[----:B------:R-:W-:Y:S01]  /*81f0*/  FSEL R6, R6, R185, P1 ;  /* 0x000000b906067208 */ /* 0x000fe20000800000 */
        /* <DEDUP_REMOVED lines=9> */
[----:B------:R-:W-:Y:S01]  /*8290*/  FADD.FTZ R10, -R177, R10 ;  /* 0x0000000ab10a7221 */ /* 0x000fe20000010100 */
[----:B------:R-:W-:Y:S01]  /*82a0*/  FSEL R9, R9, R184, P2 ;  /* 0x000000b809097208 */ /* 0x000fe20001000000 */
[----:B------:R-:W-:Y:S01]  /*82b0*/  FADD.FTZ R11, -R177, R11 ;  /* 0x0000000bb10b7221 */ /* 0x000fe20000010100 */
[----:B------:R-:W-:Y:S01]  /*82c0*/  FSETP.GE.FTZ.AND P2, PT, R241, RZ, PT ;  /* 0x000000fff100720b */ /* 0x000fe20003f56000 */
[----:B------:R-:W-:Y:S01]  /*82d0*/  FMUL.FTZ R246, R246, R8 ;  /* 0x00000008f6f67220 */ /* 0x000fe20000410000 */
[----:B------:R-:W-:Y:S01]  /*82e0*/  FSEL R10, R10, R177, P1 ;  /* 0x000000b10a0a7208 */ /* 0x000fe20000800000 */
        /* <DEDUP_REMOVED lines=18> */
[----:B------:R-:W-:Y:S01]  /*8410*/  FADD.FTZ R22, -R185, R22 ;  /* 0x00000016b9167221 */ /* 0x000fe20000010100 */
[----:B------:R-:W-:Y:S01]  /*8420*/  FSETP.GE.FTZ.AND P2, PT, R237, RZ, PT ;  /* 0x000000ffed00720b */ /* 0x000fe20003f56000 */
[----:B------:R-:W-:Y:S01]  /*8430*/  FADD.FTZ R19, -R185, R19 ;  /* 0x00000013b9137221 */ /* 0x000fe20000010100 */
[C---:B------:R-:W-:Y:S01]  /*8440*/  HMMA.16816.F32.BF16 R32, R104.reuse, R102, R32 ;  /* 0x000000666820723c */ /* 0x040fe20000041820 */
[----:B------:R-:W-:Y:S02]  /*8450*/  FSETP.GE.FTZ.AND P3, PT, R242, RZ, PT ;  /* 0x000000fff200720b */ /* 0x000fe40003f76000 */
[----:B------:R-:W-:Y:S01]  /*8460*/  FADD.FTZ R21, -R186, R21 ;  /* 0x00000015ba157221 */ /* 0x000fe20000010100 */
        /* <DEDUP_REMOVED lines=12> */
[C---:B------:R-:W-:Y:S01]  /*8530*/  FADD.FTZ R30, -R177.reuse, R30 ;  /* 0x0000001eb11e7221 */ /* 0x040fe20000010100 */
[----:B------:R-:W-:Y:S01]  /*8540*/  FSEL R12, R12, R184, P3 ;  /* 0x000000b80c0c7208 */ /* 0x000fe20001800000 */
[----:B------:R-:W-:Y:S01]  /*8550*/  FADD.FTZ R27, -R177, R27 ;  /* 0x0000001bb11b7221 */ /* 0x000fe20000010100 */
[C---:B------:R-:W-:Y:S01]  /*8560*/  HMMA.16816.F32.BF16 R40, R112.reuse, R4, R40 ;  /* 0x000000047028723c */ /* 0x040fe20000041828 */
[----:B------:R-:W-:Y:S01]  /*8570*/  FADD.FTZ R29, -R184, R29 ;  /* 0x0000001db81d7221 */ /* 0x000fe20000010100 */
        /* <DEDUP_REMOVED lines=11> */
[----:B------:R-:W-:Y:S01]  /*8630*/  FADD.FTZ R38, -R185, R38 ;  /* 0x00000026b9267221 */ /* 0x000fe20000010100 */
[-C--:B------:R-:W-:Y:S01]  /*8640*/  FSEL R21, R21, R186.reuse, P2 ;  /* 0x000000ba15157208 */ /* 0x080fe20001000000 */
[----:B------:R-:W-:Y:S01]  /*8650*/  FADD.FTZ R35, -R185, R35 ;  /* 0x00000023b9237221 */ /* 0x000fe20000010100 */
[----:B------:R-:W-:Y:S01]  /*8660*/  FSETP.GE.FTZ.AND P2, PT, R229, RZ, PT ;  /* 0x000000ffe500720b */ /* 0x000fe20003f56000 */
[C---:B------:R-:W-:Y:S01]  /*8670*/  HMMA.16816.F32.BF16 R48, R104.reuse, R6, R48 ;  /* 0x000000066830723c */ /* 0x040fe20000041830 */
        /* <DEDUP_REMOVED lines=184> */
[C---:B------:R-:W-:Y:S03]  /*9200*/  IMAD.U32 R4, R5.reuse, -0x80, RZ ;  /* 0xffffff8005047824 */ /* 0x040fe600078e00ff */
[----:B------:R-:W-:Y:S02]  /*9210*/  USEL UR8, UR57, 0x2000, !UP0 ;  /* 0x0000200039087887 */ /* 0x000fe4000c000000 */
[----:B------:R-:W-:Y:S04]  /*9220*/  LEA R180, P0, R4, R180, 0x1 ;  /* 0x000000b404b47211 */ /* 0x000fe800078008ff */
[----:B------:R-:W-:Y:S02]  /*9230*/  IADD3 R176, R176, UR8, RZ ;  /* 0x00000008b0b07c10 */ /* 0x000fe4000fffe0ff */
[----:B------:R-:W-:Y:S02]  /*9240*/  IADD3 R170, R170, UR8, RZ ;  /* 0x00000008aaaa7c10 */ /* 0x000fe4000fffe0ff */
[----:B------:R-:W-:Y:S01]  /*9250*/  LEA.HI.X.SX32 R181, R4, R181, 0x1, P0 ;  /* 0x000000b504b57211 */ /* 0x000fe200000f0eff */
[----:B------:R1:W-:Y:S01]  /*9260*/  @P2 STS [R176], RZ ;  /* 0x000000ffb0002388 */ /* 0x0003e20000000800 */
[C---:B------:R-:W-:Y:S01]  /*9270*/  @!P2 LEA R6, P0, R5.reuse, R180, 0x7 ;  /* 0x000000b40506a211 */ /* 0x040fe200078038ff */
        /* <DEDUP_REMOVED lines=19> */
.L_x_1256:
        /* <DEDUP_REMOVED lines=146> */
.L_x_1257:
[----:B------:R-:W-:Y:S01]  /*9cd0*/  LDSM.16.M88.4 R16, [R122] ;  /* 0x000000007a10783b */ /* 0x000fe20000000200 */
[----:B------:R-:W-:Y:S01]  /*9ce0*/  @P1 IADD3 R54, R128, -0x80, RZ ;  /* 0xffffff8080361810 */ /* 0x000fe20007ffe0ff */
[----:B------:R-:W-:Y:S02]  /*9cf0*/  @UP2 UIADD3 UR9, UP0, UR12, -0x200, URZ ;  /* 0xfffffe000c092890 */ /* 0x000fe4000ff1e03f */
[----:B------:R-:W2:Y:S01]  /*9d00*/  LDSM.16.MT88.4 R20, [R52+0x6000] ;  /* 0x006000003414783b */ /* 0x000ea20000004200 */
[----:B------:R-:W-:Y:S01]  /*9d10*/  UISETP.GT.AND UP1, UPT, UR7, UR33, UPT ;  /* 0x000000210700728c */ /* 0x000fe2000bf24270 */
[----:B------:R-:W-:Y:S01]  /*9d20*/  @P1 IMAD.WIDE R54, R54, R166, UR12 ;  /* 0x0000000c36361e25 */ /* 0x000fe2000f8e02a6 */
[----:B------:R-:W-:Y:S01]  /*9d30*/  @UP2 UIADD3.X UR8, UR13, -0x1, URZ, UP0, !UPT ;  /* 0xffffffff0d082890 */ /* 0x000fe200087fe43f */
[----:B------:R-:W3:Y:S01]  /*9d40*/  LDSM.16.M88.4 R12, [R122+0x2000] ;  /* 0x002000007a0c783b */ /* 0x000ee20000000200 */
[----:B------:R-:W-:Y:S03]  /*9d50*/  @UP2 UMOV UR12, UR9 ;  /* 0x00000009000c2c82 */ /* 0x000fe60008000000 */
[----:B------:R-:W-:Y:S02]  /*9d60*/  LDSM.16.M88.4 R24, [R121] ;  /* 0x000000007918783b */ /* 0x000fe40000000200 */
[----:B------:R-:W-:Y:S02]  /*9d70*/  @UP2 UMOV UR13, UR8 ;  /* 0x00000008000d2c82 */ /* 0x000fe40008000000 */
[----:B------:R-:W4:Y:S01]  /*9d80*/  LDSM.16.MT88.4 R28, [R52+0x6400] ;  /* 0x00640000341c783b */ /* 0x000f220000004200 */
[----:B------:R-:W-:Y:S02]  /*9d90*/  ULOP3.LUT UR8, UR7, 0x1, URZ, 0xc0, !UPT ;  /* 0x0000000107087892 */ /* 0x000fe4000f8ec03f */
[----:B------:R-:W-:Y:S01]  /*9da0*/  UIADD3 UR7, UR7, -0x1, URZ ;  /* 0xffffffff07077890 */ /* 0x000fe2000fffe03f */
[----:B------:R-:W1:Y:S01]  /*9db0*/  LDSM.16.M88.4 R32, [R116] ;  /* 0x000000007420783b */ /* 0x000e620000000200 */
[----:B------:R-:W-:Y:S03]  /*9dc0*/  UISETP.NE.U32.AND UP0, UPT, UR8, 0x1, UPT ;  /* 0x000000010800788c */ /* 0x000fe6000bf05070 */
        /* <DEDUP_REMOVED lines=51> */
[----:B------:R-:W-:Y:S02]  /*a100*/  IMAD.U32 R38, RZ, RZ, UR44 ;  /* 0x0000002cff267e24 */ /* 0x000fe4000f8e00ff */
[----:B------:R-:W-:Y:S02]  /*a110*/  IMAD.U32 R36, RZ, RZ, UR43 ;  /* 0x0000002bff247e24 */ /* 0x000fe4000f8e00ff */
[C---:B---3--:R-:W-:Y:S01]  /*a120*/  HMMA.16816.F32.BF16 R8, R44.reuse, R32, R8 ;  /* 0x000000202c08723c */ /* 0x048fe20000041808 */
[----:B------:R-:W-:Y:S03]  /*a130*/  IMAD.U32 R43, RZ, RZ, UR46 ;  /* 0x0000002eff2b7e24 */ /* 0x000fe6000f8e00ff */
[----:B------:R-:W-:Y:S03]  /*a140*/  IMAD.U32 R42, RZ, RZ, UR46 ;  /* 0x0000002eff2a7e24 */ /* 0x000fe6000f8e00ff */
[----:B------:R-:W-:Y:S01]  /*a150*/  IMAD.U32 R33, RZ, RZ, UR41 ;  /* 0x00000029ff217e24 */ /* 0x000fe2000f8e00ff */
[-C--:B------:R-:W-:Y:S01]  /*a160*/  HMMA.16816.F32.BF16 R12, R44, R34.reuse, R12 ;  /* 0x000000222c0c723c */ /* 0x080fe2000004180c */
[----:B------:R-:W-:Y:S06]  /*a170*/  IMAD.U32 R32, RZ, RZ, UR41 ;  /* 0x00000029ff207e24 */ /* 0x000fec000f8e00ff */
[----:B------:R-:W-:Y:S01]  /*a180*/  IMAD.U32 R47, RZ, RZ, UR48 ;  /* 0x00000030ff2f7e24 */ /* 0x000fe2000f8e00ff */
[----:B------:R-:W-:Y:S01]  /*a190*/  HMMA.16816.F32.BF16 R16, R20, R34, R16 ;  /* 0x000000221410723c */ /* 0x000fe20000041810 */
[----:B------:R-:W-:Y:S03]  /*a1a0*/  IMAD.U32 R45, RZ, RZ, UR47 ;  /* 0x0000002fff2d7e24 */ /* 0x000fe6000f8e00ff */
[----:B------:R-:W-:Y:S02]  /*a1b0*/  IMAD.U32 R46, RZ, RZ, UR48 ;  /* 0x00000030ff2e7e24 */ /* 0x000fe4000f8e00ff */
[----:B------:R-:W-:Y:S02]  /*a1c0*/  IMAD.U32 R44, RZ, RZ, UR47 ;  /* 0x0000002fff2c7e24 */ /* 0x000fe4000f8e00ff */
[-C--:B----4-:R-:W-:Y:S01]  /*a1d0*/  HMMA.16816.F32.BF16 R4, R24, R28.reuse, R4 ;  /* 0x0000001c1804723c */ /* 0x090fe20000041804 */
[----:B------:R-:W-:Y:S03]  /*a1e0*/  IMAD.U32 R23, RZ, RZ, UR36 ;  /* 0x00000024ff177e24 */ /* 0x000fe6000f8e00ff */
[----:B------:R-:W-:Y:S02]  /*a1f0*/  IMAD.U32 R22, RZ, RZ, UR36 ;  /* 0x00000024ff167e24 */ /* 0x000fe4000f8e00ff */
[----:B------:R-:W-:Y:S02]  /*a200*/  IMAD.U32 R21, RZ, RZ, UR34 ;  /* 0x00000022ff157e24 */ /* 0x000fe4000f8e00ff */
[C---:B-1----:R-:W-:Y:S01]  /*a210*/  HMMA.16816.F32.BF16 R8, R48.reuse, R28, R8 ;  /* 0x0000001c3008723c */ /* 0x042fe20000041808 */
[----:B------:R-:W-:Y:S03]  /*a220*/  IMAD.U32 R20, RZ, RZ, UR34 ;  /* 0x00000022ff147e24 */ /* 0x000fe6000f8e00ff */
[----:B------:R-:W-:Y:S01]  /*a230*/  LEA R182, P0, R21, R182, 0x2 ;  /* 0x000000b615b67211 */ /* 0x000fe200078010ff */
[----:B------:R-:W-:Y:S02]  /*a240*/  IMAD.U32 R21, RZ, RZ, UR35 ;  /* 0x00000023ff157e24 */ /* 0x000fe4000f8e00ff */
[----:B------:R-:W-:Y:S01]  /*a250*/  IMAD.U32 R35, RZ, RZ, UR42 ;  /* 0x0000002aff237e24 */ /* 0x000fe2000f8e00ff */
[-C--:B------:R-:W-:Y:S01]  /*a260*/  HMMA.16816.F32.BF16 R12, R48, R30.reuse, R12 ;  /* 0x0000001e300c723c */ /* 0x080fe2000004180c */
[----:B------:R-:W-:Y:S03]  /*a270*/  IMAD.U32 R34, RZ, RZ, UR42 ;  /* 0x0000002aff227e24 */ /* 0x000fe6000f8e00ff */
[----:B------:R-:W-:Y:S01]  /*a280*/  LEA.HI.X.SX32 R183, R20, R183, 0x2, P0 ;  /* 0x000000b714b77211 */ /* 0x000fe200000f16ff */
        /* <DEDUP_REMOVED lines=52> */
[----:B------:R-:W-:Y:S02]  /*a5d0*/  LEA R34, P0, R21, R182, 0x2 ;  /* 0x000000b615227211 */ /* 0x000fe400078010ff */
[-C--:B------:R-:W-:Y:S01]  /*a5e0*/  LEA.HI.X.SX32 R37, R22, R183.reuse, 0x2, P1 ;  /* 0x000000b716257211 */ /* 0x080fe200008f16ff */
[----:B------:R-:W-:Y:S01]  /*a5f0*/  LDSM.16.MT88.4 R4, [R123+0xa000] ;  /* 0x00a000007b04783b */ /* 0x000fe20000004200 */
[----:B------:R-:W-:Y:S02]  /*a600*/  LEA.HI.X.SX32 R35, R20, R183, 0x2, P0 ;  /* 0x000000b714237211 */ /* 0x000fe400000f16ff */
[----:B------:R-:W-:Y:S01]  /*a610*/  PLOP3.LUT P1, PT, PT, PT, UP0, 0x80, 0x0 ;  /* 0x000000000000781c */ /* 0x000fe20003f2f008 */
[----:B------:R-:W1:Y:S01]  /*a620*/  LDSM.16.MT88.4 R8, [R119] ;  /* 0x000000007708783b */ /* 0x000e620000004200 */
[----:B------:R-:W-:Y:S01]  /*a630*/  PLOP3.LUT P0, PT, PT, PT, UP1, 0x80, 0x0 ;  /* 0x000000000000781c */ /* 0x000fe20003f0f018 */
[----:B------:R-:W-:Y:S02]  /*a640*/  @UP2 UIADD3 UR30, UP0, UR30, -0x200, URZ ;  /* 0xfffffe001e1e2890 */ /* 0x000fe4000ff1e03f */
[----:B------:R-:W-:Y:S02]  /*a650*/  RED.E.ADD.F32.FTZ.RN.STRONG.GPU [R38.64], R13 ;  /* 0x0000000d2600798e */ /* 0x000fe4000c10e78e */
[----:B------:R-:W-:Y:S02]  /*a660*/  @UP2 UIADD3.X UR29, UR29, -0x1, URZ, UP0, !UPT ;  /* 0xffffffff1d1d2890 */ /* 0x000fe400087fe43f */
        /* <DEDUP_REMOVED lines=147> */
.L_x_1259:
        /* <DEDUP_REMOVED lines=17> */
.L_x_1260:
        /* <DEDUP_REMOVED lines=43> */
.L_x_1262:
[----:B---3--:R-:W-:Y:S05]  /*b360*/  BSYNC B0 ;  /* 0x0000000000007941 */ /* 0x008fea0003800000 */
.L_x_1261:
        /* <DEDUP_REMOVED lines=15> */
.L_x_1264:
[----:B------:R-:W-:Y:S05]  /*b460*/  BSYNC B0 ;  /* 0x0000000000007941 */ /* 0x000fea0003800000 */
.L_x_1263:
        /* <DEDUP_REMOVED lines=25> */
.L_x_1266:
[----:B------:R-:W-:Y:S05]  /*b600*/  BSYNC B0 ;  /* 0x0000000000007941 */ /* 0x000fea0003800000 */
.L_x_1265:
        /* <DEDUP_REMOVED lines=12> */
.L_x_1237:
[----:B------:R-:W-:Y:S05]  /*b6d0*/  BSYNC B1 ;  /* 0x0000000000017941 */ /* 0x000fea0003800000 */
.L_x_1223:
        /* <DEDUP_REMOVED lines=11> */
.L_x_1267:
[----:B------:R-:W-:Y:S05]  /*b790*/  EXIT ;  /* 0x000000000000794d */ /* 0x000fea0003800000 */
.L_x_1269:
        /* <DEDUP_REMOVED lines=14> */
.L_x_1361:


//--------------------- .text._ZN5flash44flash_bwd_dq_dk_dv_loop_seqk_parallel_kernelI23Flash_bwd_kernel_traitsILi32ELi128ELi128ELi8ELi4ELi4ELi4ELb0ELb0EN7cutlass10bfloat16_tE19Flash_kernel_traitsILi32ELi128ELi128ELi8ES3_EELb0ELb0ELb1ELb1ELb0ELb0ELb1EEEvNS_16Flash_bwd_paramsE --------------------------
	.section	.text._ZN5flash44flash_bwd_dq_dk_dv_loop_seqk_parallel_kernelI23Flash_bwd_kernel_traitsILi32ELi128ELi128ELi8ELi4ELi4ELi4ELb0ELb0EN7cutlass10bfloat16_tE19Flash_kernel_traitsILi32ELi128ELi128ELi8ES3_EELb0ELb0ELb1ELb1ELb0ELb0ELb1EEEvNS_16Flash_bwd_paramsE,"ax",@progbits
	.sectioninfo	@"SHI_REGISTERS=255"
	.align	128
        .global         _ZN5flash44flash_bwd_dq_dk_dv_loop_seqk_parallel_kernelI23Flash_bwd_kernel_traitsILi32ELi128ELi128ELi8ELi4ELi4ELi4ELb0ELb0EN7cutlass10bfloat16_tE19Flash_kernel_traitsILi32ELi128ELi128ELi8ES3_EELb0ELb0ELb1ELb1ELb0ELb0ELb1EEEvNS_16Flash_bwd_paramsE
        .type           _ZN5flash44flash_bwd_dq_dk_dv_loop_seqk_parallel_kernelI23Flash_bwd_kernel_traitsILi32ELi128ELi128ELi8ELi4ELi4ELi4ELb0ELb0EN7cutlass10bfloat16_tE19Flash_kernel_traitsILi32ELi128ELi128ELi8ES3_EELb0ELb0ELb1ELb1ELb0ELb0ELb1EEEvNS_16Flash_bwd_paramsE,@function
        .size           _ZN5flash44flash_bwd_dq_dk_dv_loop_seqk_parallel_kernelI23Flash_bwd_kernel_traitsILi32ELi128ELi128ELi8ELi4ELi4ELi4ELb0ELb0EN7cutlass10bfloat16_tE19Flash_kernel_traitsILi32ELi128ELi128ELi8ES3_EELb0ELb0ELb1ELb1ELb0ELb0ELb1EEEvNS_16Flash_bwd_paramsE,(.L_x_1362 - _ZN5flash44flash_bwd_dq_dk_dv_loop_seqk_parallel_kernelI23Flash_bwd_kernel_traitsILi32ELi128ELi128ELi8ELi4ELi4ELi4ELb0ELb0EN7cutlass10bfloat16_tE19Flash_kernel_traitsILi32ELi128ELi128ELi8ES3_EELb0ELb0ELb1ELb1ELb0ELb0ELb1EEEvNS_16Flash_bwd_paramsE)
        .other          _ZN5flash44flash_bwd_dq_dk_dv_loop_seqk_parallel_kernelI23Flash_bwd_kernel_traitsILi32ELi128ELi128ELi8ELi4ELi4ELi4ELb0ELb0EN7cutlass10bfloat16_tE19Flash_kernel_traitsILi32ELi128ELi128ELi8ES3_EELb0ELb0ELb1ELb1ELb0ELb0ELb1EEEvNS_16Flash_bwd_paramsE,@"STO_CUDA_ENTRY STV_DEFAULT"
_ZN5flash44flash_bwd_dq_dk_dv_loop_seqk_parallel_kernelI23Flash_bwd_kernel_traitsILi32ELi128ELi128ELi8ELi4ELi4ELi4ELb0ELb0EN7cutlass10bfloat16_tE19Flash_kernel_traitsILi32ELi128ELi128ELi8ES3_EELb0ELb0ELb1ELb1ELb0ELb0ELb1EEEvNS_16Flash_bwd_paramsE:
.text._ZN5flash44flash_bwd_dq_dk_dv_loop_seqk_parallel_kernelI23Flash_bwd_kernel_traitsILi32ELi128ELi128ELi8ELi4ELi4ELi4ELb0ELb0EN7cutlass10bfloat16_tE19Flash_kernel_traitsILi32ELi128ELi128ELi8ES3_EELb0ELb0ELb1ELb1ELb0ELb0ELb1EEEvNS_16Flash_bwd_paramsE:
        /* <DEDUP_REMOVED lines=54> */
[----:B------:R-:W-:Y:S01]  /*0360*/  IMAD.IADD R2, R7, 0x1, -R6 ;  /* 0x0000000107027824 */ /* 0x000fe200078e0a06 */
        /* <DEDUP_REMOVED lines=11> */
[----:B------:R-:W-:Y:S01]  /*0420*/  ULDC UR61, c[0x0][0x2e8] ;  /* 0x0000ba00003d7ab9 */ /* 0x000fe20000000800 */
[----:B------:R-:W-:Y:S01]  /*0430*/  SHF.R.S32.HI R3, RZ, 0x3, R117 ;  /* 0x00000003ff037819 */ /* 0x000fe20000011475 */
[----:B------:R-:W-:Y:S01]  /*0440*/  ULDC.64 UR12, c[0x0][0x118] ;  /* 0x00004600000c7ab9 */ /* 0x000fe20000000a00 */
[--C-:B------:R-:W-:Y:S01]  /*0450*/  SHF.R.S32.HI R2, RZ, 0x5, R4.reuse ;  /* 0x00000005ff027819 */ /* 0x100fe20000011404 */
[----:B------:R-:W-:Y:S01]  /*0460*/  UISETP.NE.AND UP6, UPT, UR10, URZ, UPT ;  /* 0x0000003f0a00728c */ /* 0x000fe2000bfc5270 */
[----:B------:R-:W-:Y:S01]  /*0470*/  SHF.R.S32.HI R0, RZ, 0x1f, R4 ;  /* 0x0000001fff007819 */ /* 0x000fe20000011404 */
[----:B------:R-:W-:Y:S01]  /*0480*/  IMAD.SHL.U32 R3, R3, 0x40, RZ ;  /* 0x0000004003037824 */ /* 0x000fe200078e00ff */
[----:B------:R-:W-:Y:S01]  /*0490*/  SHF.R.S32.HI R9, RZ, 0x1f, R6 ;  /* 0x0000001fff097819 */ /* 0x000fe20000011406 */
        /* <DEDUP_REMOVED lines=16> */
[----:B------:R-:W-:Y:S01]  /*05a0*/  UIMAD UR29, UR11, 0x38, URZ ;  /* 0x000000380b1d78a4 */ /* 0x000fe2000f8e023f */
[----:B------:R-:W-:Y:S01]  /*05b0*/  LOP3.LUT R3, R0, R3, RZ, 0x3c, !PT ;  /* 0x0000000300037212 */ /* 0x000fe200078e3cff */
[----:B------:R-:W-:Y:S01]  /*05c0*/  USHF.L.U32 UR28, UR11, 0x6, URZ ;  /* 0x000000060b1c7899 */ /* 0x000fe2000800063f */
        /* <DEDUP_REMOVED lines=26> */
[----:B------:R-:W-:-:S02]  /*0770*/  UIMAD UR21, UR11, 0x78, URZ ;  /* 0x000000780b1578a4 */ /* 0x000fc4000f8e023f */
[----:B------:R-:W-:Y:S01]  /*0780*/  UMOV UR60, 0xffffe000 ;  /* 0xffffe000003c7882 */ /* 0x000fe20000000000 */
[----:B-1----:R-:W-:Y:S02]  /*0790*/  LOP3.LUT R2, R9, 0xfffffff8, RZ, 0xc0, !PT ;  /* 0xfffffff809027812 */ /* 0x002fe400078ec0ff */
        /* <DEDUP_REMOVED lines=46> */
[--C-:B------:R-:W-:Y:S01]  /*0a80*/  LOP3.LUT R5, R5, 0x8, R117.reuse, 0xf8, !PT ;  /* 0x0000000805057812 */ /* 0x100fe200078ef875 */
        /* <DEDUP_REMOVED lines=19> */
[----:B------:R-:W-:Y:S01]  /*0bc0*/  IADD3 R200, R203, 0x40, RZ ;  /* 0x00000040cbc87810 */ /* 0x000fe20007ffe0ff */
[----:B------:R-:W-:Y:S01]  /*0bd0*/  IMAD.U32 R117, R17, 0x20, R117 ;  /* 0x0000002011757824 */ /* 0x000fe200078e0075 */
[C---:B------:R-:W-:Y:S01]  /*0be0*/  @P4 IADD3 R200, R203.reuse, -0x40, RZ ;  /* 0xffffffc0cbc84810 */ /* 0x040fe20007ffe0ff */
[----:B------:R-:W-:Y:S01]  /*0bf0*/  IMAD.IADD R204, R203, 0x1, R199 ;  /* 0x00000001cbcc7824 */ /* 0x000fe200078e02c7 */
[----:B------:R1:W-:Y:S01]  /*0c00*/  STL [R1+0x48], R0 ;  /* 0x0000480001007387 */ /* 0x0003e20000100800 */
[----:B------:R-:W-:-:S02]  /*0c10*/  IMAD R116, R117, 0x2, R116 ;  /* 0x0000000275747824 */ /* 0x000fc400078e0274 */
[--C-:B------:R-:W-:Y:S02]  /*0c20*/  IMAD.IADD R199, R199, 0x1, R200.reuse ;  /* 0x00000001c7c77824 */ /* 0x100fe400078e02c8 */
        /* <DEDUP_REMOVED lines=76> */
.L_x_1316:
        /* <DEDUP_REMOVED lines=54> */
.L_x_1270:
        /* <DEDUP_REMOVED lines=67> */
.L_x_1272:
        /* <DEDUP_REMOVED lines=18> */
.L_x_1273:
        /* <DEDUP_REMOVED lines=8> */
[----:B------:R-:W-:Y:S02]  /*1a20*/  UIMAD.WIDE.U32 UR16, UR52, UR19, URZ ;  /* 0x00000013341072a5 */ /* 0x000fe4000f8e003f */
[----:B------:R-:W-:Y:S02]  /*1a30*/  @UP3 UIMAD UR49, UR4, UR15, UR9 ;  /* 0x0000000f043132a4 */ /* 0x000fe4000f8e0209 */
[----:B------:R-:W-:Y:S02]  /*1a40*/  @UP3 UMOV UR46, UR8 ;  /* 0x00000008002e3c82 */ /* 0x000fe40008000000 */
[----:B------:R-:W-:Y:S02]  /*1a50*/  ULDC.64 UR8, c[0x0][0x368] ;  /* 0x0000da0000087ab9 */ /* 0x000fe40000000a00 */
[----:B------:R-:W-:-:S02]  /*1a60*/  @!UP3 UIMAD UR7, UR59, UR8, URZ ;  /* 0x000000083b07b2a4 */ /* 0x000fc4000f8e023f */
[----:B------:R-:W-:Y:S01]  /*1a70*/  ULDC.64 UR14, c[0x0][0x3d8] ;  /* 0x0000f600000e7ab9 */ /* 0x000fe20000000a00 */
[----:B------:R-:W1:Y:S01]  /*1a80*/  S2UR UR16, SR_CTAID.X ;  /* 0x00000000001079c3 */ /* 0x000e620000002500 */
[----:B------:R-:W-:Y:S02]  /*1a90*/  @!UP3 UIMAD UR7, UR52, UR9, UR7 ;  /* 0x000000093407b2a4 */ /* 0x000fe4000f8e0207 */
[----:B------:R-:W-:-:S04]  /*1aa0*/  @!UP3 UIMAD.WIDE.U32 UR8, UR52, UR8, URZ ;  /* 0x000000083408b2a5 */ /* 0x000fc8000f8e003f */
[----:B------:R-:W-:-:S03]  /*1ab0*/  @!UP3 UIADD3 UR49, UR9, UR7, URZ ;  /* 0x000000070931b290 */ /* 0x000fc6000fffe03f */
[----:B------:R-:W-:Y:S02]  /*1ac0*/  @!UP3 UMOV UR46, UR8 ;  /* 0x00000008002ebc82 */ /* 0x000fe40008000000 */
[----:B------:R-:W-:Y:S01]  /*1ad0*/  UIMAD.WIDE.U32 UR8, UR56, UR4, URZ ;  /* 0x00000004380872a5 */ /* 0x000fe2000f8e003f */
        /* <DEDUP_REMOVED lines=9> */
[----:B------:R-:W-:Y:S02]  /*1b70*/  UIMAD UR7, UR57, UR4, URZ ;  /* 0x00000004390772a4 */ /* 0x000fe4000f8e023f */
[----:B-----5:R-:W-:Y:S02]  /*1b80*/  USEL UR38, UR38, UR8, !UP3 ;  /* 0x0000000826267287 */ /* 0x020fe4000d800000 */
[----:B------:R-:W-:Y:S02]  /*1b90*/  @UP3 UIADD3 UR11, UR9, UR7, URZ ;  /* 0x00000007090b3290 */ /* 0x000fe4000fffe03f */
        /* <DEDUP_REMOVED lines=12> */
[----:B------:R-:W-:Y:S02]  /*1c60*/  USHF.L.U64.HI UR7, UR52, 0x7, UR59 ;  /* 0x0000000734077899 */ /* 0x000fe4000801023b */
[----:B------:R-:W-:Y:S02]  /*1c70*/  USEL UR14, UR39, URZ, UP1 ;  /* 0x0000003f270e7287 */ /* 0x000fe40008800000 */
[----:B------:R-:W-:-:S02]  /*1c80*/  USEL UR7, UR7, URZ, UP1 ;  /* 0x0000003f07077287 */ /* 0x000fc40008800000 */
[----:B------:R-:W-:Y:S02]  /*1c90*/  UIADD3 UR14, UP1, UR6, UR14, URZ ;  /* 0x0000000e060e7290 */ /* 0x000fe4000ff3e03f */
[----:B------:R-:W-:Y:S02]  /*1ca0*/  USEL UR19, UR8, URZ, UP6 ;  /* 0x0000003f08137287 */ /* 0x000fe4000b000000 */
[----:B------:R-:W-:Y:S02]  /*1cb0*/  UIADD3.X UR8, UR47, UR7, URZ, UP1, !UPT ;  /* 0x000000072f087290 */ /* 0x000fe40008ffe43f */
[----:B------:R-:W-:Y:S01]  /*1cc0*/  UIMAD UR7, UR57, UR14, URZ ;  /* 0x0000000e390772a4 */ /* 0x000fe2000f8e023f */
[----:B------:R-:W-:-:S03]  /*1cd0*/  ISETP.NE.AND P2, PT, RZ, c[0x0][0x1c8], PT ;  /* 0x00007200ff007a0c */ /* 0x000fc60003f45270 */
        /* <DEDUP_REMOVED lines=35> */
.L_x_1274:
[----:B------:R-:W2:Y:S02]  /*1f10*/  LDL R0, [R1+0x68] ;  /* 0x0000680001007983 */ /* 0x000ea40000100800 */
[----:B--2---:R1:W2:Y:S01]  /*1f20*/  R2UR UR9, R0 ;  /* 0x00000000000973c2 */ /* 0x0042a200000e0000 */
[----:B------:R-:W-:-:S07]  /*1f30*/  DEPBAR.LE SB1, 0x0, {2} ;  /* 0x000090040000791a */ /* 0x000fce0000000000 */
.L_x_1275:
        /* <DEDUP_REMOVED lines=15> */
[----:B-1----:R-:W-:-:S04]  /*2030*/  UIADD3 UR14, UP4, UP3, UR14, UR48, UR51 ;  /* 0x000000300e0e7290 */ /* 0x002fc8000fb9e033 */
[----:B------:R-:W-:Y:S02]  /*2040*/  UIADD3 UR51, UP2, UP1, UR19, UR14, UR38 ;  /* 0x0000000e13337290 */ /* 0x000fe4000f95e026 */
[----:B------:R-:W-:Y:S02]  /*2050*/  USHF.R.S32.HI UR38, URZ, 0x1f, UR54 ;  /* 0x0000001f3f267899 */ /* 0x000fe40008011436 */
[----:B------:R-:W-:Y:S01]  /*2060*/  ULDC.64 UR14, c[0x0][0x1a8] ;  /* 0x00006a00000e7ab9 */ /* 0x000fe20000000a00 */
[----:B--2---:R-:W-:Y:S01]  /*2070*/  LEA.HI R3, R135, R17, RZ, 0x2 ;  /* 0x0000001187037211 */ /* 0x004fe200078f10ff */
[----:B---3--:R-:W-:-:S04]  /*2080*/  UIADD3.X UR4, UR16, UR4, UR39, UP4, UP3 ;  /* 0x0000000410047290 */ /* 0x008fc8000a7e6427 */
[----:B------:R-:W-:Y:S02]  /*2090*/  UIADD3.X UR48, UR17, UR4, UR11, UP2, UP1 ;  /* 0x0000000411307290 */ /* 0x000fe400097e240b */
[----:B------:R-:W-:Y:S01]  /*20a0*/  UIMAD UR4, UR38, UR14, URZ ;  /* 0x0000000e260472a4 */ /* 0x000fe2000f8e023f */
[----:B------:R-:W-:-:S03]  /*20b0*/  SHF.R.S32.HI R3, RZ, 0x2, R3 ;  /* 0x00000002ff037819 */ /* 0x000fc60000011403 */
[----:B------:R-:W-:-:S03]  /*20c0*/  UIMAD UR39, UR54, UR15, UR4 ;  /* 0x0000000f362772a4 */ /* 0x000fc6000f8e0204 */
[----:B------:R-:W-:Y:S02]  /*20d0*/  ULDC.64 UR14, c[0x0][0x378] ;  /* 0x0000de00000e7ab9 */ /* 0x000fe40000000a00 */
[----:B------:R-:W-:Y:S01]  /*20e0*/  UIMAD UR4, UR38, UR14, URZ ;  /* 0x0000000e260472a4 */ /* 0x000fe2000f8e023f */
[----:B------:R-:W-:Y:S01]  /*20f0*/  SHF.R.S32.HI R16, RZ, 0x1f, R3 ;  /* 0x0000001fff107819 */ /* 0x000fe20000011403 */
[----:B------:R-:W-:Y:S01]  /*2100*/  IMAD.MOV.U32 R20, RZ, RZ, R6 ;  /* 0x000000ffff147224 */ /* 0x000fe200078e0006 */
[----:B------:R-:W-:Y:S01]  /*2110*/  IADD3 R0, P0, R3, UR6, RZ ;  /* 0x0000000603007c10 */ /* 0x000fe2000ff1e0ff */
[----:B------:R-:W-:Y:S02]  /*2120*/  UIMAD UR38, UR54, UR15, UR4 ;  /* 0x0000000f362672a4 */ /* 0x000fe4000f8e0204 */
[----:B------:R-:W-:Y:S02]  /*2130*/  UMOV UR19, 0x4 ;  /* 0x0000000400137882 */ /* 0x000fe40000000000 */
[----:B------:R-:W-:-:S02]  /*2140*/  ULDC.64 UR14, c[0x0][0x370] ;  /* 0x0000dc00000e7ab9 */ /* 0x000fc40000000a00 */
[----:B------:R-:W-:Y:S01]  /*2150*/  ULDC.64 UR16, c[0x0][0x200] ;  /* 0x0000800000107ab9 */ /* 0x000fe20000000a00 */
[----:B------:R-:W-:Y:S01]  /*2160*/  IADD3.X R5, R16, UR47, RZ, P0, !PT ;  /* 0x0000002f10057c10 */ /* 0x000fe200087fe4ff */
[----:B------:R-:W-:Y:S01]  /*2170*/  UIMAD UR4, UR47, UR14, URZ ;  /* 0x0000000e2f0472a4 */ /* 0x000fe2000f8e023f */
[--C-:B------:R-:W-:Y:S01]  /*2180*/  SHF.R.S32.HI R21, RZ, 0x1f, R20.reuse ;  /* 0x0000001fff157819 */ /* 0x100fe20000011414 */
[----:B------:R-:W-:Y:S01]  /*2190*/  UIMAD.WIDE UR16, UR7, UR19, UR16 ;  /* 0x00000013071072a5 */ /* 0x000fe2000f8e0210 */
[----:B------:R1:W2:Y:S01]  /*21a0*/  R2UR UR47, R10 ;  /* 0x000000000a2f73c2 */ /* 0x0002a200000e0000 */
[----:B------:R-:W-:Y:S01]  /*21b0*/  UIMAD UR11, UR6, UR15, UR4 ;  /* 0x0000000f060b72a4 */ /* 0x000fe2000f8e0204 */
[----:B------:R-:W-:Y:S01]  /*21c0*/  IMAD R5, R5, c[0x0][0x190], RZ ;  /* 0x0000640005057a24 */ /* 0x000fe200078e02ff */
[----:B------:R-:W-:Y:S01]  /*21d0*/  UIADD3 UR7, UR6, UR9, URZ ;  /* 0x0000000906077290 */ /* 0x000fe2000fffe03f */
[----:B------:R-:W-:Y:S02]  /*21e0*/  IMAD.WIDE.U32 R6, R0, c[0x0][0x190], R20 ;  /* 0x0000640000067a25 */ /* 0x000fe400078e0014 */
[----:B------:R-:W-:-:S02]  /*21f0*/  UMOV UR15, UR16 ;  /* 0x00000010000f7c82 */ /* 0x000fc40008000000 */
[----:B------:R-:W-:Y:S02]  /*2200*/  UMOV UR14, UR17 ;  /* 0x00000011000e7c82 */ /* 0x000fe40008000000 */
[----:B------:R-:W-:Y:S01]  /*2210*/  ULDC.64 UR16, c[0x0][0x3c8] ;  /* 0x0000f20000107ab9 */ /* 0x000fe20000000a00 */
[----:B------:R-:W-:Y:S01]  /*2220*/  IMAD R0, R0, c[0x0][0x194], R5 ;  /* 0x0000650000007a24 */ /* 0x000fe200078e0205 */
[----:B------:R-:W-:Y:S01]  /*2230*/  UIADD3 UR4, -UR5, UR10, UR37 ;  /* 0x0000000a05047290 */ /* 0x000fe2000fffe125 */
[----:B------:R-:W-:Y:S02]  /*2240*/  IADD3 R8, P0, R6, UR58, RZ ;  /* 0x0000003a06087c10 */ /* 0x000fe4000ff1e0ff */
[----:B------:R-:W-:Y:S02]  /*2250*/  LEA.HI R5, R135, R17, RZ, 0x5 ;  /* 0x0000001187057211 */ /* 0x000fe400078f28ff */
[----:B------:R-:W-:Y:S01]  /*2260*/  IADD3.X R9, R7, UR55, R0, P0, !PT ;  /* 0x0000003707097c10 */ /* 0x000fe200087fe400 */
[----:B-1----:R-:W-:Y:S01]  /*2270*/  IMAD.U32 R10, RZ, RZ, UR6 ;  /* 0x00000006ff0a7e24 */ /* 0x002fe2000f8e00ff */
[----:B------:R-:W-:-:S03]  /*2280*/  UIMAD.WIDE UR6, UR7, UR19, UR16 ;  /* 0x00000013070672a5 */ /* 0x000fc6000f8e0210 */
[----:B------:R-:W-:Y:S02]  /*2290*/  ULDC UR19, c[0x0][0x2e8] ;  /* 0x0000ba0000137ab9 */ /* 0x000fe40000000800 */
[----:B------:R-:W-:Y:S01]  /*22a0*/  UIADD3 UR4, UR4, -UR19, URZ ;  /* 0x8000001304047290 */ /* 0x000fe2000fffe03f */
[----:B------:R-:W-:-:S03]  /*22b0*/  LOP3.LUT R0, R5, 0xffffffe0, RZ, 0xc0, !PT ;  /* 0xffffffe005007812 */ /* 0x000fc600078ec0ff */
[----:B------:R-:W-:Y:S01]  /*22c0*/  USHF.R.S32.HI UR19, URZ, 0x1f, UR4 ;  /* 0x0000001f3f137899 */ /* 0x000fe20008011404 */
[----:B------:R-:W-:Y:S01]  /*22d0*/  IADD3 R6, P0, R20, UR46, RZ ;  /* 0x0000002e14067c10 */ /* 0x000fe2000ff1e0ff */
[----:B------:R-:W-:Y:S01]  /*22e0*/  IMAD.IADD R0, R17, 0x1, -R0 ;  /* 0x0000000111007824 */ /* 0x000fe200078e0a00 */
[----:B------:R-:W-:Y:S01]  /*22f0*/  SHF.R.S32.HI R5, RZ, 0x5, R5 ;  /* 0x00000005ff057819 */ /* 0x000fe20000011405 */
[----:B------:R-:W-:Y:S01]  /*2300*/  ULEA.HI UR19, UR19, UR4, URZ, 0x7 ;  /* 0x0000000413137291 */ /* 0x000fe2000f8f383f */
[----:B------:R-:W-:-:S03]  /*2310*/  IADD3.X R7, R21, UR49, RZ, P0, !PT ;  /* 0x0000003115077c10 */ /* 0x000fc600087fe4ff */
        /* <DEDUP_REMOVED lines=18> */
[----:B------:R-:W-:Y:S01]  /*2440*/  UMOV UR16, UR7 ;  /* 0x0000000700107c82 */ /* 0x000fe20008000000 */
[----:B------:R-:W-:Y:S02]  /*2450*/  IADD3 R9, R9, UR39, RZ ;  /* 0x0000002709097c10 */ /* 0x000fe4000fffe0ff */
[----:B------:R-:W-:Y:S01]  /*2460*/  IMAD.IADD R0, R7, 0x1, R0 ;  /* 0x0000000107007824 */ /* 0x000fe200078e0200 */
[----:B------:R-:W-:Y:S01]  /*2470*/  LEA R183, P2, R5, c[0x0][0x350], 0x2 ;  /* 0x0000d40005b77a11 */ /* 0x000fe200078410ff */
[----:B------:R-:W-:Y:S01]  /*2480*/  UMOV UR17, UR6 ;  /* 0x0000000600117c82 */ /* 0x000fe20008000000 */
[----:B------:R-:W-:Y:S01]  /*2490*/  LEA R208, P3, R6, c[0x0][0x330], 0x1 ;  /* 0x0000cc0006d07a11 */ /* 0x000fe200078608ff */
[----:B------:R-:W-:Y:S01]  /*24a0*/  UIADD3 UR7, UR50, -0x1, URZ ;  /* 0xffffffff32077890 */ /* 0x000fe2000fffe03f */
[----:B------:R-:W-:Y:S02]  /*24b0*/  LEA R210, P4, R8, c[0x0][0x160], 0x1 ;  /* 0x0000580008d27a11 */ /* 0x000fe400078808ff */
[----:B------:R-:W-:-:S02]  /*24c0*/  LEA.HI.X R209, R6, c[0x0][0x334], R0, 0x1, P3 ;  /* 0x0000cd0006d17a11 */ /* 0x000fc400018f0c00 */
[----:B------:R-:W-:Y:S02]  /*24d0*/  LEA.HI.X R211, R8, c[0x0][0x164], R9, 0x1, P4 ;  /* 0x0000590008d37a11 */ /* 0x000fe400020f0c09 */
        /* <DEDUP_REMOVED lines=20> */
.L_x_1277:
        /* <DEDUP_REMOVED lines=16> */
.L_x_1278:
        /* <DEDUP_REMOVED lines=29> */
.L_x_1280:
[----:B------:R-:W-:Y:S05]  /*28f0*/  BSYNC B0 ;  /* 0x0000000000007941 */ /* 0x000fea0003800000 */
.L_x_1279:
        /* <DEDUP_REMOVED lines=14> */
.L_x_1282:
[----:B------:R-:W-:Y:S05]  /*29e0*/  BSYNC B0 ;  /* 0x0000000000007941 */ /* 0x000fea0003800000 */
.L_x_1281:
        /* <DEDUP_REMOVED lines=26> */
.L_x_1284:
[----:B------:R-:W-:Y:S05]  /*2b90*/  BSYNC B0 ;  /* 0x0000000000007941 */ /* 0x000fea0003800000 */
.L_x_1283:
        /* <DEDUP_REMOVED lines=12> */
.L_x_1276:
        /* <DEDUP_REMOVED lines=24> */
.L_x_1287:
[----:B------:R-:W-:Y:S05]  /*2de0*/  BSYNC B0 ;  /* 0x0000000000007941 */ /* 0x000fea0003800000 */
.L_x_1286:
        /* <DEDUP_REMOVED lines=16> */
.L_x_1289:
[----:B------:R-:W-:Y:S05]  /*2ef0*/  BSYNC B0 ;  /* 0x0000000000007941 */ /* 0x000fea0003800000 */
.L_x_1288:
        /* <DEDUP_REMOVED lines=20> */
.L_x_1291:
[----:B------:R-:W-:Y:S05]  /*3040*/  BSYNC B0 ;  /* 0x0000000000007941 */ /* 0x000fea0003800000 */
.L_x_1290:
        /* <DEDUP_REMOVED lines=20> */
.L_x_1293:
[----:B------:R-:W-:Y:S05]  /*3190*/  BSYNC B0 ;  /* 0x0000000000007941 */ /* 0x000fea0003800000 */
.L_x_1292:
[----:B------:R-:W5:Y:S01]  /*31a0*/  LDL R18, [R1+0x1c] ;  /* 0x00001c0001127983 */ /* 0x000f620000100800 */
[----:B------:R-:W-:Y:S01]  /*31b0*/  ULDC.64 UR38, c[0x0][0x198] ;  /* 0x0000660000267ab9 */ /* 0x000fe20000000a00 */
[----:B-1----:R-:W-:Y:S01]  /*31c0*/  IMAD.U32 R6, RZ, RZ, UR37 ;  /* 0x00000025ff067e24 */ /* 0x002fe2000f8e00ff */
        /* <DEDUP_REMOVED lines=61> */
.L_x_1295:
[----:B------:R-:W-:Y:S05]  /*35a0*/  BSYNC B0 ;  /* 0x0000000000007941 */ /* 0x000fea0003800000 */
.L_x_1294:
        /* <DEDUP_REMOVED lines=20> */
.L_x_1297:
[----:B------:R-:W-:Y:S05]  /*36f0*/  BSYNC B0 ;  /* 0x0000000000007941 */ /* 0x000fea0003800000 */
.L_x_1296:
[----:B------:R-:W-:Y:S01]  /*3700*/  ULDC.64 UR38, c[0x0][0x1a0] ;  /* 0x0000680000267ab9 */ /* 0x000fe20000000a00 */
[----:B---3--:R-:W-:Y:S01]  /*3710*/  MOV R6, UR37 ;  /* 0x0000002500067c02 */ /* 0x008fe20008000f00 */
[----:B------:R-:W-:Y:S01]  /*3720*/  UIMAD UR4, UR8, UR38, URZ ;  /* 0x00000026080472a4 */ /* 0x000fe2000f8e023f */
[----:B------:R3:W-:Y:S01]  /*3730*/  @P3 STS [R0+0x8000], RZ ;  /* 0x008000ff00003388 */ /* 0x0007e20000000800 */
[----:B------:R-:W-:Y:S02]  /*3740*/  BSSY B0, `(.L_x_1298) ;  /* 0x000001e000007945 */ /* 0x000fe40003800000 */
[----:B------:R-:W-:Y:S01]  /*3750*/  UIMAD UR4, UR37, UR39, UR4 ;  /* 0x00000027250472a4 */ /* 0x000fe2000f8e0204 */
[----:B------:R-:W-:Y:S01]  /*3760*/  IMAD.WIDE.U32 R6, R6, c[0x0][0x1a0], R20 ;  /* 0x0000680006067a25 */ /* 0x000fe200078e0014 */
[----:B------:R3:W-:Y:S04]  /*3770*/  @P3 STS [R0+0x8004], RZ ;  /* 0x008004ff00003388 */ /* 0x0007e80000000800 */
[----:B------:R3:W-:Y:S01]  /*3780*/  @P3 STS.64 [R0+0x8008], RZ ;  /* 0x008008ff00003388 */ /* 0x0007e20000000a00 */
[----:B------:R-:W-:-:S02]  /*3790*/  IADD3 R6, P1, R6, UR18, RZ ;  /* 0x0000001206067c10 */ /* 0x000fc4000ff3e0ff */
        /* <DEDUP_REMOVED lines=24> */
.L_x_1299:
[----:B------:R-:W-:Y:S05]  /*3920*/  BSYNC B0 ;  /* 0x0000000000007941 */ /* 0x000fea0003800000 */
.L_x_1298:
        /* <DEDUP_REMOVED lines=19> */
.L_x_1301:
[----:B------:R-:W-:Y:S05]  /*3a60*/  BSYNC B0 ;  /* 0x0000000000007941 */ /* 0x000fea0003800000 */
.L_x_1300:
[----:B------:R-:W-:Y:S02]  /*3a70*/  ULDC.64 UR38, c[0x0][0x318] ;  /* 0x0000c60000267ab9 */ /* 0x000fe40000000a00 */
[----:B------:R-:W-:Y:S02]  /*3a80*/  USHF.R.S32.HI UR6, URZ, 0x1f, UR54 ;  /* 0x0000001f3f067899 */ /* 0x000fe40008011436 */
[----:B------:R-:W-:Y:S01]  /*3a90*/  ULDC.64 UR42, c[0x0][0x320] ;  /* 0x0000c800002a7ab9 */ /* 0x000fe20000000a00 */
[----:B------:R-:W-:Y:S01]  /*3aa0*/  IMAD.SHL.U32 R3, R17, 0x2, RZ ;  /* 0x0000000211037824 */ /* 0x000fe200078e00ff */
[----:B------:R-:W-:Y:S01]  /*3ab0*/  UISETP.NE.U32.AND UP1, UPT, URZ, UR38, UPT ;  /* 0x000000263f00728c */ /* 0x000fe2000bf25070 */
[----:B------:R-:W-:Y:S01]  /*3ac0*/  LEA.HI R135, R135, R17, RZ, 0x7 ;  /* 0x0000001187877211 */ /* 0x000fe200078f38ff */
[----:B------:R-:W0:Y:S02]  /*3ad0*/  LDGDEPBAR ;  /* 0x00000000000079af */ /* 0x000e240000000000 */
[----:B------:R-:W-:-:S06]  /*3ae0*/  UISETP.NE.AND.EX UP1, UPT, URZ, UR39, UPT, UP1 ;  /* 0x000000273f00728c */ /* 0x000fcc000bf25310 */
        /* <DEDUP_REMOVED lines=9> */
[----:B-1----:R-:W-:-:S05]  /*3b80*/  IMAD.U32 R4, RZ, RZ, UR38 ;  /* 0x00000026ff047e24 */ /* 0x002fca000f8e00ff */
[----:B------:R-:W-:-:S05]  /*3b90*/  IMAD.U32 R5, RZ, RZ, UR39 ;  /* 0x00000027ff057e24 */ /* 0x000fca000f8e00ff */
[----:B------:R1:W5:Y:S01]  /*3ba0*/  @P1 LDG.E R4, [R4.64] ;  /* 0x0000002804041981 */ /* 0x000362000c1e1900 */
[----:B---34-:R-:W5:Y:S01]  /*3bb0*/  @P1 MUFU.RCP R0, c[0x0][0x238] ;  /* 0x00008e0000001b08 */ /* 0x018f620000001000 */
[----:B------:R-:W-:Y:S01]  /*3bc0*/  SHF.R.S32.HI R135, RZ, 0x7, R135 ;  /* 0x00000007ff877819 */ /* 0x000fe20000011487 */
[----:B------:R-:W-:Y:S01]  /*3bd0*/  CS2R R94, SRZ ;  /* 0x00000000005e7805 */ /* 0x000fe2000001ff00 */
[----:B------:R-:W-:Y:S01]  /*3be0*/  LOP3.LUT R3, R3, 0x6, RZ, 0xc0, !PT ;  /* 0x0000000603037812 */ /* 0x000fe200078ec0ff */
[----:B------:R3:W-:Y:S01]  /*3bf0*/  STL [R1], R163 ;  /* 0x000000a301007387 */ /* 0x0007e20000100800 */
[----:B------:R-:W-:Y:S01]  /*3c00*/  CS2R R92, SRZ ;  /* 0x00000000005c7805 */ /* 0x000fe2000001ff00 */
[----:B------:R-:W-:Y:S01]  /*3c10*/  CS2R R98, SRZ ;  /* 0x0000000000627805 */ /* 0x000fe2000001ff00 */
[----:B------:R-:W-:Y:S01]  /*3c20*/  CS2R R96, SRZ ;  /* 0x0000000000607805 */ /* 0x000fe2000001ff00 */
[----:B------:R-:W-:Y:S01]  /*3c30*/  IMAD R135, R135, 0x40, R3 ;  /* 0x0000004087877824 */ /* 0x000fe200078e0203 */
[----:B------:R-:W-:Y:S01]  /*3c40*/  IADD3 R3, R124, 0x1000, RZ ;  /* 0x000010007c037810 */ /* 0x000fe20007ffe0ff */
[----:B------:R-:W-:Y:S01]  /*3c50*/  CS2R R90, SRZ ;  /* 0x00000000005a7805 */ /* 0x000fe2000001ff00 */
[----:B------:R-:W-:Y:S01]  /*3c60*/  CS2R R88, SRZ ;  /* 0x0000000000587805 */ /* 0x000fe2000001ff00 */
[----:B------:R-:W-:Y:S01]  /*3c70*/  CS2R R86, SRZ ;  /* 0x0000000000567805 */ /* 0x000fe2000001ff00 */
        /* <DEDUP_REMOVED lines=11> */
[----:B-1----:R-:W-:Y:S01]  /*3d30*/  SHF.L.U64.HI R5, R18, 0x2, R14 ;  /* 0x0000000212057819 */ /* 0x002fe2000001020e */
[----:B------:R-:W-:-:S02]  /*3d40*/  UMOV UR4, URZ ;  /* 0x0000003f00047c82 */ /* 0x000fc40008000000 */
[----:B------:R-:W-:Y:S02]  /*3d50*/  UIADD3 UR18, UR37, UR10, URZ ;  /* 0x0000000a25127290 */ /* 0x000fe4000fffe03f */
[----:B------:R3:W-:Y:S01]  /*3d60*/  STL [R1+0x24], R5 ;  /* 0x0000240501007387 */ /* 0x0007e20000100800 */
[----:B------:R-:W-:Y:S02]  /*3d70*/  UIADD3 UR38, UR37, 0x80, URZ ;  /* 0x0000008025267890 */ /* 0x000fe4000fffe03f */
[----:B------:R-:W-:Y:S01]  /*3d80*/  ULDC UR11, c[0x0][0x2e4] ;  /* 0x0000b900000b7ab9 */ /* 0x000fe20000000800 */
[----:B-----5:R-:W-:Y:S02]  /*3d90*/  @P1 FMUL.FTZ R4, R4, R0 ;  /* 0x0000000004041220 */ /* 0x020fe40000410000 */
[----:B------:R-:W-:Y:S02]  /*3da0*/  IMAD.U32 R0, RZ, RZ, UR53 ;  /* 0x00000035ff007e24 */ /* 0x000fe4000f8e00ff */
[----:B------:R1:W4:Y:S03]  /*3db0*/  @P1 R2UR UR6, R4 ;  /* 0x00000000040613c2 */ /* 0x00032600000e0000 */
[----:B------:R-:W-:-:S02]  /*3dc0*/  LEA R135, R0, R135, 0x7 ;  /* 0x0000008700877211 */ /* 0x000fc400078e38ff */
[----:B------:R-:W-:-:S04]  /*3dd0*/  IADD3 R0, R130, 0x1000, RZ ;  /* 0x0000100082007810 */ /* 0x000fc80007ffe0ff */
[----:B------:R-:W-:-:S05]  /*3de0*/  SEL R0, R0, R130, !P0 ;  /* 0x0000008200007207 */ /* 0x000fca0004000000 */
[----:B------:R-:W-:Y:S01]  /*3df0*/  IMAD.SHL.U32 R118, R0, 0x2, RZ ;  /* 0x0000000200767824 */ /* 0x000fe200078e00ff */
[----:B------:R-:W-:-:S05]  /*3e00*/  IADD3 R0, R18, -0x80, RZ ;  /* 0xffffff8012007810 */ /* 0x000fca0007ffe0ff */
[----:B------:R-:W-:Y:S01]  /*3e10*/  IMAD.SHL.U32 R0, R0, 0x4, RZ ;  /* 0x0000000400007824 */ /* 0x000fe200078e00ff */
[----:B-1----:R-:W-:Y:S01]  /*3e20*/  SHF.L.U32 R4, R18, 0x2, RZ ;  /* 0x0000000212047819 */ /* 0x002fe200000006ff */
[----:B----4-:R-:W-:-:S03]  /*3e30*/  @UP1 UMOV UR4, UR6 ;  /* 0x0000000600041c82 */ /* 0x010fc60008000000 */
[----:B------:R3:W-:Y:S04]  /*3e40*/  STL [R1+0x20], R0 ;  /* 0x0000200001007387 */ /* 0x0007e80000100800 */
[----:B------:R3:W-:Y:S02]  /*3e50*/  STL [R1+0x28], R4 ;  /* 0x0000280401007387 */ /* 0x0007e40000100800 */
.L_x_1306:
[----:B------:R-:W4:Y:S01]  /*3e60*/  LDL R238, [R1+0x1c] ;  /* 0x00001c0001ee7983 */ /* 0x000f220000100800 */
[----:B------:R-:W-:Y:S01]  /*3e70*/  IADD3 R112, R126, R118, RZ ;  /* 0x000000767e707210 */ /* 0x000fe20007ffe0ff */
[----:B------:R-:W-:Y:S01]  /*3e80*/  UIADD3 UR6, -UR5, 0x80, UR18 ;  /* 0x0000008005067890 */ /* 0x000fe2000fffe112 */
[----:B------:R-:W-:Y:S01]  /*3e90*/  MOV R246, R183 ;  /* 0x000000b700f67202 */ /* 0x000fe20000000f00 */
[----:B--2---:R-:W2:Y:S01]  /*3ea0*/  LDL R168, [R1+0x28] ;  /* 0x0000280001a87983 */ /* 0x004ea20000100800 */
[----:B------:R-:W-:Y:S01]  /*3eb0*/  ULDC UR8, c[0x0][0x2e8] ;  /* 0x0000ba0000087ab9 */ /* 0x000fe20000000800 */
[----:B------:R-:W-:Y:S01]  /*3ec0*/  MOV R247, R180 ;  /* 0x000000b400f77202 */ /* 0x000fe20000000f00 */
[----:B------:R-:W-:Y:S01]  /*3ed0*/  UIADD3 UR8, UR6, -UR8, URZ ;  /* 0x8000000806087290 */ /* 0x000fe2000fffe03f */
[----:B---3--:R-:W3:Y:S01]  /*3ee0*/  LDL R134, [R1+0x24] ;  /* 0x0000240001867983 */ /* 0x008ee20000100800 */
[----:B------:R-:W-:Y:S03]  /*3ef0*/  USHF.L.U32 UR6, UR7, 0x7, URZ ;  /* 0x0000000707067899 */ /* 0x000fe6000800063f */
[----:B------:R-:W0:Y:S01]  /*3f00*/  LDGDEPBAR ;  /* 0x00000000000079af */ /* 0x000e220000000000 */
[----:B------:R-:W-:Y:S03]  /*3f10*/  UISETP.GE.AND UP0, UPT, UR6, UR8, UPT ;  /* 0x000000080600728c */ /* 0x000fe6000bf06270 */
[----:B------:R-:W-:Y:S01]  /*3f20*/  ULDC UR8, c[0x0][0x2e4] ;  /* 0x0000b90000087ab9 */ /* 0x000fe20000000800 */
        /* <DEDUP_REMOVED lines=11> */
[----:B----4-:R-:W-:Y:S04]  /*3fe0*/  IADD3 R0, R238, -UR10, -R135 ;  /* 0x8000000aee007c10 */ /* 0x010fe8000fffe887 */
[----:B------:R-:W-:Y:S04]  /*3ff0*/  IADD3 R0, R0, UR5, RZ ;  /* 0x0000000500007c10 */ /* 0x000fe8000fffe0ff */
[----:B------:R-:W-:Y:S04]  /*4000*/  IADD3 R0, R0, UR6, RZ ;  /* 0x0000000600007c10 */ /* 0x000fe8000fffe0ff */
[C---:B------:R-:W-:Y:S02]  /*4010*/  IADD3 R132, R0.reuse, -0x31, RZ ;  /* 0xffffffcf00847810 */ /* 0x040fe40007ffe0ff */
[C---:B------:R-:W-:Y:S02]  /*4020*/  IADD3 R133, R0.reuse, 0x10, RZ ;  /* 0x0000001000857810 */ /* 0x040fe40007ffe0ff */
[C---:B------:R-:W-:Y:S02]  /*4030*/  IADD3 R20, R0.reuse, -0x20, RZ ;  /* 0xffffffe000147810 */ /* 0x040fe40007ffe0ff */
[C---:B------:R-:W-:Y:S02]  /*4040*/  IADD3 R56, R0.reuse, -0x29, RZ ;  /* 0xffffffd700387810 */ /* 0x040fe40007ffe0ff */
[C---:B------:R-:W-:Y:S02]  /*4050*/  IADD3 R24, R0.reuse, -0x21, RZ ;  /* 0xffffffdf00187810 */ /* 0x040fe40007ffe0ff */
[C---:B------:R-:W-:Y:S02]  /*4060*/  IADD3 R28, R0.reuse, 0x20, RZ ;  /* 0x00000020001c7810 */ /* 0x040fe40007ffe0ff */
[C---:B------:R-:W-:Y:S02]  /*4070*/  IADD3 R131, R0.reuse, -0x30, RZ ;  /* 0xffffffd000837810 */ /* 0x040fe40007ffe0ff */
[C---:B------:R-:W-:Y:S02]  /*4080*/  IADD3 R8, R0.reuse, -0x18, RZ ;  /* 0xffffffe800087810 */ /* 0x040fe40007ffe0ff */
[----:B------:R-:W-:Y:S02]  /*4090*/  IADD3 R12, R0, -0x19, RZ ;  /* 0xffffffe7000c7810 */ /* 0x000fe40007ffe0ff */
[----:B------:R-:W-:Y:S02]  /*40a0*/  ISETP.GE.AND P2, PT, R8, RZ, PT ;  /* 0x000000ff0800720c */ /* 0x000fe40003f46270 */
[C---:B------:R-:W-:Y:S02]  /*40b0*/  IADD3 R36, R0.reuse, 0x1f, RZ ;  /* 0x0000001f00247810 */ /* 0x040fe40007ffe0ff */
[C---:B------:R-:W-:Y:S02]  /*40c0*/  IADD3 R40, R0.reuse, 0x18, RZ ;  /* 0x0000001800287810 */ /* 0x040fe40007ffe0ff */
[C---:B------:R-:W-:Y:S02]  /*40d0*/  IADD3 R44, R0.reuse, 0x17, RZ ;  /* 0x00000017002c7810 */ /* 0x040fe40007ffe0ff */
[C---:B------:R-:W-:Y:S02]  /*40e0*/  IADD3 R52, R0.reuse, -0x28, RZ ;  /* 0xffffffd800347810 */ /* 0x040fe40007ffe0ff */
[C---:B------:R-:W-:Y:S02]  /*40f0*/  IADD3 R7, R0.reuse, 0x7, RZ ;  /* 0x0000000700077810 */ /* 0x040fe40007ffe0ff */
[----:B------:R-:W-:Y:S02]  /*4100*/  IABS R5, R0 ;  /* 0x0000000000057213 */ /* 0x000fe40000000000 */
[C---:B------:R-:W-:Y:S02]  /*4110*/  @!P2 IADD3 R8, -R0.reuse, 0x18, RZ ;  /* 0x000000180008a810 */ /* 0x040fe40007ffe1ff */
[----:B------:R4:W-:Y:S01]  /*4120*/  I2F R141, R5 ;  /* 0x00000005008d7306 */ /* 0x0009e20000201400 */
[C---:B------:R-:W-:Y:S02]  /*4130*/  IADD3 R6, R0.reuse, 0x8, RZ ;  /* 0x0000000800067810 */ /* 0x040fe40007ffe0ff */
[----:B------:R-:W-:Y:S02]  /*4140*/  IADD3 R4, R0, -0x1, RZ ;  /* 0xffffffff00047810 */ /* 0x000fe40007ffe0ff */
[----:B------:R-:W-:Y:S02]  /*4150*/  ISETP.GE.AND P0, PT, R6, RZ, PT ;  /* 0x000000ff0600720c */ /* 0x000fe40003f06270 */
[----:B------:R-:W-:Y:S03]  /*4160*/  ISETP.GE.AND P1, PT, R4, RZ, PT ;  /* 0x000000ff0400720c */ /* 0x000fe60003f26270 */
[----:B------:R-:W-:Y:S08]  /*4170*/  I2F R149, R8 ;  /* 0x0000000800957306 */ /* 0x000ff00000201400 */
[C---:B------:R-:W-:Y:S02]  /*4180*/  @!P0 IADD3 R6, -R0.reuse, -0x8, RZ ;  /* 0xfffffff800068810 */ /* 0x040fe40007ffe1ff */
[C---:B------:R-:W-:Y:S02]  /*4190*/  @!P1 IADD3 R4, -R0.reuse, 0x1, RZ ;  /* 0x0000000100049810 */ /* 0x040fe40007ffe1ff */
[----:B------:R1:W-:Y:S01]  /*41a0*/  I2F R164, R6 ;  /* 0x0000000600a47306 */ /* 0x0003e20000201400 */
[----:B------:R-:W-:Y:S02]  /*41b0*/  ISETP.GE.AND P1, PT, R7, RZ, PT ;  /* 0x000000ff0700720c */ /* 0x000fe40003f26270 */
[C---:B----4-:R-:W-:Y:S04]  /*41c0*/  IADD3 R5, R0.reuse, 0x48, RZ ;  /* 0x0000004800057810 */ /* 0x050fe80007ffe0ff */
[----:B------:R-:W-:Y:S03]  /*41d0*/  ISETP.GE.AND P0, PT, R5, RZ, PT ;  /* 0x000000ff0500720c */ /* 0x000fe60003f06270 */
[----:B------:R4:W-:Y:S04]  /*41e0*/  I2F R139, R4 ;  /* 0x00000004008b7306 */ /* 0x0009e80000201400 */
[C---:B------:R-:W-:Y:S06]  /*41f0*/  @!P1 IADD3 R7, -R0.reuse, -0x7, RZ ;  /* 0xfffffff900079810 */ /* 0x040fec0007ffe1ff */
[----:B------:R2:W-:Y:S01]  /*4200*/  I2F R165, R7 ;  /* 0x0000000700a57306 */ /* 0x0005e20000201400 */
[C---:B------:R-:W-:Y:S02]  /*4210*/  @!P0 IADD3 R5, -R0.reuse, -0x48, RZ ;  /* 0xffffffb800058810 */ /* 0x040fe40007ffe1ff */
[C---:B-1----:R-:W-:Y:S07]  /*4220*/  IADD3 R6, R0.reuse, 0x3f, RZ ;  /* 0x0000003f00067810 */ /* 0x042fee0007ffe0ff */
[----:B------:R1:W-:Y:S01]  /*4230*/  I2F R166, R5 ;  /* 0x0000000500a67306 */ /* 0x0003e20000201400 */
[----:B----4-:R-:W-:Y:S04]  /*4240*/  IADD3 R4, R0, 0x47, RZ ;  /* 0x0000004700047810 */ /* 0x010fe80007ffe0ff */
[----:B------:R-:W-:Y:S02]  /*4250*/  ISETP.GE.AND P1, PT, R4, RZ, PT ;  /* 0x000000ff0400720c */ /* 0x000fe40003f26270 */
[C---:B--2---:R-:W-:Y:S04]  /*4260*/  IADD3 R7, R0.reuse, 0x40, RZ ;  /* 0x0000004000077810 */ /* 0x044fe80007ffe0ff */
[----:B------:R-:W-:Y:S07]  /*4270*/  ISETP.GE.AND P0, PT, R7, RZ, PT ;  /* 0x000000ff0700720c */ /* 0x000fee0003f06270 */
[----:B------:R-:W-:Y:S02]  /*4280*/  @!P1 IADD3 R4, -R0, -0x47, RZ ;  /* 0xffffffb900049810 */ /* 0x000fe40007ffe1ff */
[----:B------:R-:W-:Y:S02]  /*4290*/  ISETP.GE.AND P1, PT, R6, RZ, PT ;  /* 0x000000ff0600720c */ /* 0x000fe40003f26270 */
[----:B------:R2:W-:Y:S01]  /*42a0*/  I2F R167, R4 ;  /* 0x0000000400a77306 */ /* 0x0005e20000201400 */
[C---:B-1----:R-:W-:Y:S02]  /*42b0*/  IADD3 R5, R0.reuse, 0x38, RZ ;  /* 0x0000003800057810 */ /* 0x042fe40007ffe0ff */
[C---:B------:R-:W-:Y:S02]  /*42c0*/  @!P0 IADD3 R7, -R0.reuse, -0x40, RZ ;  /* 0xffffffc000078810 */ /* 0x040fe40007ffe1ff */
[----:B------:R-:W-:Y:S05]  /*42d0*/  ISETP.GE.AND P0, PT, R5, RZ, PT ;  /* 0x000000ff0500720c */ /* 0x000fea0003f06270 */
[----:B------:R1:W-:Y:S01]  /*42e0*/  I2F R136, R7 ;  /* 0x0000000700887306 */ /* 0x0003e20000201400 */
[C---:B------:R-:W-:Y:S09]  /*42f0*/  @!P1 IADD3 R6, -R0.reuse, -0x3f, RZ ;  /* 0xffffffc100069810 */ /* 0x040ff20007ffe1ff */
[----:B------:R4:W-:Y:S01]  /*4300*/  I2F R137, R6 ;  /* 0x0000000600897306 */ /* 0x0009e20000201400 */
[C---:B------:R-:W-:Y:S02]  /*4310*/  @!P0 IADD3 R5, -R0.reuse, -0x38, RZ ;  /* 0xffffffc800058810 */ /* 0x040fe40007ffe1ff */
[----:B--2---:R-:W-:Y:S04]  /*4320*/  IADD3 R4, R0, 0x37, RZ ;  /* 0x0000003700047810 */ /* 0x004fe80007ffe0ff */
[----:B------:R-:W-:Y:S03]  /*4330*/  ISETP.GE.AND P1, PT, R4, RZ, PT ;  /* 0x000000ff0400720c */ /* 0x000fe60003f26270 */
[----:B------:R2:W-:Y:S01]  /*4340*/  I2F R142, R5 ;  /* 0x00000005008e7306 */ /* 0x0005e20000201400 */
[C---:B-1----:R-:W-:Y:S09]  /*4350*/  IADD3 R7, R0.reuse, 0x28, RZ ;  /* 0x0000002800077810 */ /* 0x042ff20007ffe0ff */
[C---:B------:R-:W-:Y:S02]  /*4360*/  @!P1 IADD3 R4, -R0.reuse, -0x37, RZ ;  /* 0xffffffc900049810 */ /* 0x040fe40007ffe1ff */
[----:B----4-:R-:W-:Y:S02]  /*4370*/  IADD3 R6, R0, -0x8, RZ ;  /* 0xfffffff800067810 */ /* 0x010fe40007ffe0ff */
        /* <DEDUP_REMOVED lines=14> */
[C---:B-1----:R-:W-:Y:S04]  /*4460*/  IADD3 R5, R0.reuse, -0x11, RZ ;  /* 0xffffffef00057810 */ /* 0x042fe80007ffe0ff */
[----:B------:R-:W-:Y:S07]  /*4470*/  ISETP.GE.AND P1, PT, R5, RZ, PT ;  /* 0x000000ff0500720c */ /* 0x000fee0003f26270 */
[C---:B------:R-:W-:Y:S02]  /*4480*/  @!P0 IADD3 R6, -R0.reuse, -0x30, RZ ;  /* 0xffffffd000068810 */ /* 0x040fe40007ffe1ff */
[----:B------:R-:W-:Y:S02]  /*4490*/  ISETP.GE.AND P0, PT, R7, RZ, PT ;  /* 0x000000ff0700720c */ /* 0x000fe40003f06270 */
[----:B------:R-:W-:Y:S01]  /*44a0*/  I2F R144, R6 ;  /* 0x0000000600907306 */ /* 0x000fe20000201400 */
[C---:B--2---:R-:W-:Y:S02]  /*44b0*/  IADD3 R4, R0.reuse, 0x2f, RZ ;  /* 0x0000002f00047810 */ /* 0x044fe40007ffe0ff */
        /* <DEDUP_REMOVED lines=55> */
[C---:B----4-:R-:W-:Y:S03]  /*4830*/  HMMA.16816.F32.BF16 R40, R60.reuse, R48, RZ ;  /* 0x000000303c28723c */ /* 0x050fe600000418ff */
[----:B------:R-:W-:Y:S01]  /*4840*/  I2F R156, R133 ;  /* 0x00000085009c7306 */ /* 0x000fe20000201400 */
[C---:B-1----:R-:W-:Y:S04]  /*4850*/  IADD3 R131, R0.reuse, 0xf, RZ ;  /* 0x0000000f00837810 */ /* 0x042fe80007ffe0ff */
[-C--:B------:R-:W-:Y:S01]  /*4860*/  HMMA.16816.F32.BF16 R44, R60, R50.reuse, RZ ;  /* 0x000000323c2c723c */ /* 0x080fe200000418ff */
[----:B------:R-:W-:Y:S07]  /*4870*/  ISETP.GE.AND P0, PT, R131, RZ, PT ;  /* 0x000000ff8300720c */ /* 0x000fee0003f06270 */
[C---:B------:R-:W-:Y:S06]  /*4880*/  HMMA.16816.F32.BF16 R48, R64.reuse, R50, RZ ;  /* 0x000000324030723c */ /* 0x040fec00000418ff */
[C---:B------:R-:W-:Y:S02]  /*4890*/  @!P0 IADD3 R131, -R0.reuse, -0xf, RZ ;  /* 0xfffffff100838810 */ /* 0x040fe40007ffe1ff */
[-C--:B------:R-:W-:Y:S08]  /*48a0*/  HMMA.16816.F32.BF16 R52, R64, R100.reuse, RZ ;  /* 0x000000644034723c */ /* 0x080ff000000418ff */
[C---:B------:R-:W-:Y:S07]  /*48b0*/  HMMA.16816.F32.BF16 R56, R60.reuse, R100, RZ ;  /* 0x000000643c38723c */ /* 0x040fee00000418ff */
[C---:B------:R-:W-:Y:S01]  /*48c0*/  IADD3 R101, R0.reuse, -0x38, RZ ;  /* 0xffffffc800657810 */ /* 0x040fe20007ffe0ff */
[-C--:B------:R-:W-:Y:S01]  /*48d0*/  HMMA.16816.F32.BF16 R60, R60, R102.reuse, RZ ;  /* 0x000000663c3c723c */ /* 0x080fe200000418ff */
[----:B------:R-:W-:Y:S02]  /*48e0*/  IADD3 R100, R0, -0x39, RZ ;  /* 0xffffffc700647810 */ /* 0x000fe40007ffe0ff */
[----:B------:R-:W-:Y:S02]  /*48f0*/  ISETP.GE.AND P2, PT, R101, RZ, PT ;  /* 0x000000ff6500720c */ /* 0x000fe40003f46270 */
[----:B------:R-:W-:Y:S03]  /*4900*/  ISETP.GE.AND P1, PT, R100, RZ, PT ;  /* 0x000000ff6400720c */ /* 0x000fe60003f26270 */
[----:B------:R-:W-:Y:S01]  /*4910*/  HMMA.16816.F32.BF16 R64, R64, R102, RZ ;  /* 0x000000664040723c */ /* 0x000fe200000418ff */
[----:B------:R-:W-:Y:S07]  /*4920*/  I2F R102, R131 ;  /* 0x0000008300667306 */ /* 0x000fee0000201400 */
        /* <DEDUP_REMOVED lines=25> */
[----:B-1----:R-:W-:Y:S01]  /*4ac0*/  FFMA.FTZ R0, -R194, R194, 1 ;  /* 0x3f800000c2007423 */ /* 0x002fe200000101c2 */
[----:B------:R1:W-:Y:S10]  /*4ad0*/  MUFU.TANH R197, R4 ;  /* 0x0000000400c57308 */ /* 0x0003f40000002400 */
[----:B------:R-:W-:Y:S10]  /*4ae0*/  MUFU.TANH R196, R10 ;  /* 0x0000000a00c47308 */ /* 0x000ff40000002400 */
[----:B------:R-:W-:Y:S01]  /*4af0*/  MUFU.TANH R189, R11 ;  /* 0x0000000b00bd7308 */ /* 0x000fe20000002400 */
[----:B-1----:R-:W1:Y:S09]  /*4b00*/  LDSM.16.M88.4 R4, [R116+0x6400] ;  /* 0x006400007404783b */ /* 0x002e720000000200 */
[----:B------:R-:W-:Y:S10]  /*4b10*/  MUFU.TANH R190, R8 ;  /* 0x0000000800be7308 */ /* 0x000ff40000002400 */
[----:B------:R4:W1:Y:S10]  /*4b20*/  MUFU.TANH R191, R9 ;  /* 0x0000000900bf7308 */ /* 0x0008740000002400 */
[----:B------:R2:W-:Y:S10]  /*4b30*/  MUFU.TANH R185, R14 ;  /* 0x0000000e00b97308 */ /* 0x0005f40000002400 */
[----:B------:R3:W-:Y:S01]  /*4b40*/  MUFU.TANH R186, R13 ;  /* 0x0000000d00ba7308 */ /* 0x0007e20000002400 */
[----:B----4-:R-:W4:Y:S01]  /*4b50*/  LDSM.16.M88.4 R8, [R116+0x6800] ;  /* 0x006800007408783b */ /* 0x010f220000000200 */
[-C--:B-1----:R-:W-:Y:S08]  /*4b60*/  HMMA.16816.F32.BF16 R20, R104, R4.reuse, R20 ;  /* 0x000000046814723c */ /* 0x082ff00000041814 */
[----:B------:R-:W1:Y:S01]  /*4b70*/  MUFU.TANH R187, R12 ;  /* 0x0000000c00bb7308 */ /* 0x000e620000002400 */
[C---:B------:R-:W-:Y:S04]  /*4b80*/  HMMA.16816.F32.BF16 R24, R112.reuse, R4, R24 ;  /* 0x000000047018723c */ /* 0x040fe80000041818 */
[----:B--2---:R-:W-:Y:S01]  /*4b90*/  FMUL.FTZ R14, R16, c[0x0][0x2ec] ;  /* 0x0000bb00100e7a20 */ /* 0x004fe20000410000 */
[----:B------:R-:W-:Y:S04]  /*4ba0*/  IADD3 R16, P0, R168, UR17, RZ ;  /* 0x00000011a8107c10 */ /* 0x000fe8000ff1e0ff */
[----:B------:R-:W-:Y:S01]  /*4bb0*/  MUFU.TANH R188, R19 ;  /* 0x0000001300bc7308 */ /* 0x000fe20000002400 */
[-C--:B------:R-:W-:Y:S03]  /*4bc0*/  HMMA.16816.F32.BF16 R28, R112, R6.reuse, R28 ;  /* 0x00000006701c723c */ /* 0x080fe6000004181c */
[----:B---3--:R-:W-:Y:S01]  /*4bd0*/  FMUL.FTZ R13, R17, c[0x0][0x2ec] ;  /* 0x0000bb00110d7a20 */ /* 0x008fe20000410000 */
[----:B------:R-:W-:Y:S02]  /*4be0*/  IADD3.X R17, R134, UR16, RZ, P0, !PT ;  /* 0x0000001086117c10 */ /* 0x000fe400087fe4ff */
[----:B------:R-:W-:Y:S02]  /*4bf0*/  PLOP3.LUT P0, PT, PT, PT, UP0, 0x80, 0x0 ;  /* 0x000000000000781c */ /* 0x000fe40003f0f008 */
[C---:B------:R-:W-:Y:S01]  /*4c00*/  HMMA.16816.F32.BF16 R32, R104.reuse, R6, R32 ;  /* 0x000000066820723c */ /* 0x040fe20000041820 */
[----:B------:R-:W-:Y:S01]  /*4c10*/  MUFU.TANH R19, R18 ;  /* 0x0000001200137308 */ /* 0x000fe20000002400 */
[----:B------:R-:W2:Y:S02]  /*4c20*/  LDSM.16.M88.4 R4, [R116+0x6c00] ;  /* 0x006c00007404783b */ /* 0x000ea40000000200 */
[----:B------:R-:W-:Y:S02]  /*4c30*/  FMUL.FTZ R20, R20, c[0x0][0x2ec] ;  /* 0x0000bb0014147a20 */ /* 0x000fe40000410000 */
[----:B------:R-:W-:Y:S02]  /*4c40*/  FMUL.FTZ R22, R22, c[0x0][0x2ec] ;  /* 0x0000bb0016167a20 */ /* 0x000fe40000410000 */
[----:B------:R-:W-:Y:S02]  /*4c50*/  FMUL.FTZ R27, R27, c[0x0][0x2ec] ;  /* 0x0000bb001b1b7a20 */ /* 0x000fe40000410000 */
[----:B------:R3:W5:Y:S01]  /*4c60*/  LDG.E R134, [R16.64] ;  /* 0x0000002810867981 */ /* 0x000762000c1e1900 */
[----:B------:R1:W-:Y:S01]  /*4c70*/  MUFU.TANH R182, R20 ;  /* 0x0000001400b67308 */ /* 0x0003e20000002400 */
[----:B------:R-:W-:Y:S02]  /*4c80*/  FMUL.FTZ R21, R21, c[0x0][0x2ec] ;  /* 0x0000bb0015157a20 */ /* 0x000fe40000410000 */
[----:B------:R3:W5:Y:S01]  /*4c90*/  LDG.E R133, [R16.64+0x20] ;  /* 0x0000202810857981 */ /* 0x000762000c1e1900 */
[-C--:B----4-:R-:W-:Y:S03]  /*4ca0*/  HMMA.16816.F32.BF16 R36, R104, R8.reuse, R36 ;  /* 0x000000086824723c */ /* 0x090fe60000041824 */
[----:B------:R3:W5:Y:S01]  /*4cb0*/  LDG.E R132, [R16.64+0x100] ;  /* 0x0001002810847981 */ /* 0x000762000c1e1900 */
[----:B------:R-:W-:Y:S02]  /*4cc0*/  FMUL.FTZ R31, R31, c[0x0][0x2ec] ;  /* 0x0000bb001f1f7a20 */ /* 0x000fe40000410000 */
[----:B------:R-:W-:Y:S01]  /*4cd0*/  MUFU.TANH R18, R22 ;  /* 0x0000001600127308 */ /* 0x000fe20000002400 */
        /* <DEDUP_REMOVED lines=14> */
[----:B------:R-:W2:Y:S01]  /*4dc0*/  MUFU.TANH R13, R13 ;  /* 0x0000000d000d7308 */ /* 0x000ea20000002400 */
[----:B------:R-:W-:Y:S02]  /*4dd0*/  FMUL.FTZ R25, R25, c[0x0][0x2ec] ;  /* 0x0000bb0019197a20 */ /* 0x000fe40000410000 */
[----:B------:R-:W-:Y:S02]  /*4de0*/  FMUL.FTZ R29, R29, c[0x0][0x2ec] ;  /* 0x0000bb001d1d7a20 */ /* 0x000fe40000410000 */
[C---:B------:R-:W-:Y:S04]  /*4df0*/  HMMA.16816.F32.BF16 R56, R112.reuse, R4, R56 ;  /* 0x000000047038723c */ /* 0x040fe80000041838 */
[----:B------:R-:W-:Y:S01]  /*4e00*/  FMUL.FTZ R46, R46, c[0x0][0x2ec] ;  /* 0x0000bb002e2e7a20 */ /* 0x000fe20000410000 */
[----:B------:R-:W-:Y:S01]  /*4e10*/  MUFU.TANH R181, R21 ;  /* 0x0000001500b57308 */ /* 0x000fe20000002400 */
[----:B------:R-:W-:Y:S02]  /*4e20*/  FMUL.FTZ R24, R24, c[0x0][0x2ec] ;  /* 0x0000bb0018187a20 */ /* 0x000fe40000410000 */
[-C--:B------:R-:W-:Y:S04]  /*4e30*/  HMMA.16816.F32.BF16 R60, R112, R6.reuse, R60 ;  /* 0x00000006703c723c */ /* 0x080fe8000004183c */
[----:B------:R-:W-:Y:S02]  /*4e40*/  FMUL.FTZ R34, R34, c[0x0][0x2ec] ;  /* 0x0000bb0022227a20 */ /* 0x000fe40000410000 */
[----:B------:R-:W-:Y:S01]  /*4e50*/  FMUL.FTZ R39, R39, c[0x0][0x2ec] ;  /* 0x0000bb0027277a20 */ /* 0x000fe20000410000 */
[----:B------:R1:W-:Y:S01]  /*4e60*/  MUFU.TANH R21, R30 ;  /* 0x0000001e00157308 */ /* 0x0003e20000002400 */
        /* <DEDUP_REMOVED lines=9> */
[----:B------:R2:W-:Y:S01]  /*4f00*/  MUFU.TANH R110, R37 ;  /* 0x00000025006e7308 */ /* 0x0005e20000002400 */
[----:B------:R-:W-:Y:S02]  /*4f10*/  FMUL.FTZ R54, R54, c[0x0][0x2ec] ;  /* 0x0000bb0036367a20 */ /* 0x000fe40000410000 */
[----:B------:R-:W-:Y:S02]  /*4f20*/  FMUL.FTZ R58, R58, c[0x0][0x2ec] ;  /* 0x0000bb003a3a7a20 */ /* 0x000fe40000410000 */
[----:B-1----:R-:W-:Y:S02]  /*4f30*/  FMUL.FTZ R20, R56, c[0x0][0x2ec] ;  /* 0x0000bb0038147a20 */ /* 0x002fe40000410000 */
[----:B------:R-:W-:Y:S02]  /*4f40*/  FMUL.FTZ R57, R57, c[0x0][0x2ec] ;  /* 0x0000bb0039397a20 */ /* 0x000fe40000410000 */
[----:B------:R-:W-:Y:S01]  /*4f50*/  FFMA.FTZ R4, -R192, R192, 1 ;  /* 0x3f800000c0047423 */ /* 0x000fe200000101c0 */
[----:B------:R-:W1:Y:S01]  /*4f60*/  MUFU.TANH R179, R23 ;  /* 0x0000001700b37308 */ /* 0x000e620000002400 */
[----:B------:R-:W-:Y:S02]  /*4f70*/  FFMA.FTZ R11, R165, -UR4, R192 ;  /* 0x80000004a50b7c23 */ /* 0x000fe400080100c0 */
[----:B------:R-:W-:Y:S02]  /*4f80*/  FMUL.FTZ R192, R0, c[0x0][0x2ec] ;  /* 0x0000bb0000c07a20 */ /* 0x000fe40000410000 */
[----:B------:R-:W-:Y:S02]  /*4f90*/  FFMA.FTZ R0, -R191, R191, 1 ;  /* 0x3f800000bf007423 */ /* 0x000fe400000101bf */
[----:B------:R-:W-:Y:S02]  /*4fa0*/  FMUL.FTZ R104, R61, c[0x0][0x2ec] ;  /* 0x0000bb003d687a20 */ /* 0x000fe40000410000 */
[----:B------:R-:W-:Y:S01]  /*4fb0*/  FMUL.FTZ R107, R63, c[0x0][0x2ec] ;  /* 0x0000bb003f6b7a20 */ /* 0x000fe20000410000 */
[----:B------:R1:W-:Y:S01]  /*4fc0*/  MUFU.TANH R173, R32 ;  /* 0x0000002000ad7308 */ /* 0x0003e20000002400 */
[----:B------:R-:W-:Y:S02]  /*4fd0*/  FMUL.FTZ R112, R64, c[0x0][0x2ec] ;  /* 0x0000bb0040707a20 */ /* 0x000fe40000410000 */
[----:B------:R-:W-:Y:S02]  /*4fe0*/  FMUL.FTZ R113, R66, c[0x0][0x2ec] ;  /* 0x0000bb0042717a20 */ /* 0x000fe40000410000 */
[----:B----4-:R-:W-:Y:S02]  /*4ff0*/  FMUL.FTZ R31, R41, c[0x0][0x2ec] ;  /* 0x0000bb00291f7a20 */ /* 0x010fe40000410000 */
[----:B------:R-:W-:Y:S02]  /*5000*/  FFMA.FTZ R6, -R197, R197, 1 ;  /* 0x3f800000c5067423 */ /* 0x000fe400000101c5 */
[----:B------:R-:W-:Y:S01]  /*5010*/  FFMA.FTZ R27, R167, -UR4, R189 ;  /* 0x80000004a71b7c23 */ /* 0x000fe200080100bd */
[----:B------:R4:W-:Y:S01]  /*5020*/  MUFU.TANH R171, R38 ;  /* 0x0000002600ab7308 */ /* 0x0009e20000002400 */
[----:B------:R-:W-:Y:S02]  /*5030*/  FMUL.FTZ R167, R0, c[0x0][0x2ec] ;  /* 0x0000bb0000a77a20 */ /* 0x000fe40000410000 */
[----:B------:R-:W-:Y:S02]  /*5040*/  FFMA.FTZ R0, -R187, R187, 1 ;  /* 0x3f800000bb007423 */ /* 0x000fe400000101bb */
[----:B------:R-:W-:Y:S02]  /*5050*/  FMUL.FTZ R30, R44, c[0x0][0x2ec] ;  /* 0x0000bb002c1e7a20 */ /* 0x000fe40000410000 */
[----:B--2---:R-:W-:Y:S02]  /*5060*/  FFMA.FTZ R28, R166, -UR4, R196 ;  /* 0x80000004a61c7c23 */ /* 0x004fe400080100c4 */
[----:B------:R-:W-:Y:S01]  /*5070*/  FFMA.FTZ R9, -R189, R189, 1 ;  /* 0x3f800000bd097423 */ /* 0x000fe200000101bd */
[----:B------:R-:W2:Y:S01]  /*5080*/  MUFU.TANH R184, R15 ;  /* 0x0000000f00b87308 */ /* 0x000ea20000002400 */
[----:B------:R-:W-:Y:S02]  /*5090*/  FMUL.FTZ R189, R4, c[0x0][0x2ec] ;  /* 0x0000bb0004bd7a20 */ /* 0x000fe40000410000 */
[----:B------:R-:W-:Y:S02]  /*50a0*/  FMUL.FTZ R166, R6, c[0x0][0x2ec] ;  /* 0x0000bb0006a67a20 */ /* 0x000fe40000410000 */
[----:B------:R-:W-:Y:S02]  /*50b0*/  FFMA.FTZ R6, -R185, R185, 1 ;  /* 0x3f800000b9067423 */ /* 0x000fe400000101b9 */
[----:B------:R-:W-:Y:S02]  /*50c0*/  FFMA.FTZ R4, -R186, R186, 1 ;  /* 0x3f800000ba047423 */ /* 0x000fe400000101ba */
[----:B------:R-:W-:Y:S01]  /*50d0*/  FFMA.FTZ R37, R143, -UR4, R186 ;  /* 0x800000048f257c23 */ /* 0x000fe200080100ba */
[----:B------:R2:W-:Y:S01]  /*50e0*/  MUFU.TANH R23, R26 ;  /* 0x0000001a00177308 */ /* 0x0005e20000002400 */
[----:B------:R-:W-:Y:S02]  /*50f0*/  FMUL.FTZ R186, R0, c[0x0][0x2ec] ;  /* 0x0000bb0000ba7a20 */ /* 0x000fe40000410000 */
[----:B------:R-:W-:Y:S02]  /*5100*/  FFMA.FTZ R0, -R13, R13, 1 ;  /* 0x3f8000000d007423 */ /* 0x000fe4000001010d */
[----:B-1----:R-:W-:Y:S02]  /*5110*/  FMUL.FTZ R32, R40, c[0x0][0x2ec] ;  /* 0x0000bb0028207a20 */ /* 0x002fe40000410000 */
[----:B------:R-:W-:Y:S02]  /*5120*/  FMUL.FTZ R49, R49, c[0x0][0x2ec] ;  /* 0x0000bb0031317a20 */ /* 0x000fe40000410000 */
[----:B------:R-:W-:Y:S01]  /*5130*/  FFMA.FTZ R5, -R193, R193, 1 ;  /* 0x3f800000c1057423 */ /* 0x000fe200000101c1 */
[----:B------:R1:W1:Y:S01]  /*5140*/  MUFU.TANH R177, R25 ;  /* 0x0000001900b17308 */ /* 0x0002620000002400 */
[----:B------:R-:W-:Y:S02]  /*5150*/  FFMA.FTZ R10, -R196, R196, 1 ;  /* 0x3f800000c40a7423 */ /* 0x000fe400000101c4 */
[----:B---3--:R-:W-:Y:S02]  /*5160*/  FFMA.FTZ R17, -R190, R190, 1 ;  /* 0x3f800000be117423 */ /* 0x008fe400000101be */
[----:B----4-:R-:W-:Y:S02]  /*5170*/  FFMA.FTZ R38, R142, -UR4, R187 ;  /* 0x800000048e267c23 */ /* 0x010fe400080100bb */
[----:B------:R-:W-:Y:S02]  /*5180*/  FMUL.FTZ R196, R6, c[0x0][0x2ec] ;  /* 0x0000bb0006c47a20 */ /* 0x000fe40000410000 */
[----:B------:R-:W-:Y:S01]  /*5190*/  FFMA.FTZ R6, -R179, R179, 1 ;  /* 0x3f800000b3067423 */ /* 0x000fe200000101b3 */
[----:B------:R3:W-:Y:S01]  /*51a0*/  MUFU.TANH R176, R29 ;  /* 0x0000001d00b07308 */ /* 0x0007e20000002400 */
[----:B------:R-:W-:Y:S02]  /*51b0*/  FMUL.FTZ R187, R0, c[0x0][0x2ec] ;  /* 0x0000bb0000bb7a20 */ /* 0x000fe40000410000 */
[----:B------:R-:W-:Y:S02]  /*51c0*/  FFMA.FTZ R0, -R182, R182, 1 ;  /* 0x3f800000b6007423 */ /* 0x000fe400000101b6 */
[----:B------:R-:W-:Y:S02]  /*51d0*/  FMUL.FTZ R43, R43, c[0x0][0x2ec] ;  /* 0x0000bb002b2b7a20 */ /* 0x000fe40000410000 */
[----:B------:R-:W-:Y:S02]  /*51e0*/  FMUL.FTZ R50, R50, c[0x0][0x2ec] ;  /* 0x0000bb0032327a20 */ /* 0x000fe40000410000 */
[----:B------:R-:W-:Y:S01]  /*51f0*/  FMUL.FTZ R48, R48, c[0x0][0x2ec] ;  /* 0x0000bb0030307a20 */ /* 0x000fe20000410000 */
[----:B------:R4:W-:Y:S01]  /*5200*/  MUFU.TANH R108, R46 ;  /* 0x0000002e006c7308 */ /* 0x0009e20000002400 */
[----:B------:R-:W-:Y:S02]  /*5210*/  FFMA.FTZ R12, R164, -UR4, R193 ;  /* 0x80000004a40c7c23 */ /* 0x000fe400080100c1 */
[C---:B------:R-:W-:Y:S02]  /*5220*/  FFMA.FTZ R16, R136.reuse, -UR4, R190 ;  /* 0x8000000488107c23 */ /* 0x040fe400080100be */
[----:B------:R-:W-:Y:S02]  /*5230*/  FMUL.FTZ R190, R5, c[0x0][0x2ec] ;  /* 0x0000bb0005be7a20 */ /* 0x000fe40000410000 */
[----:B--2---:R-:W-:Y:S02]  /*5240*/  FFMA.FTZ R26, R136, -UR4, R185 ;  /* 0x80000004881a7c23 */ /* 0x004fe400080100b9 */
[----:B-1----:R-:W-:Y:S01]  /*5250*/  FFMA.FTZ R25, R137, -UR4, R184 ;  /* 0x8000000489197c23 */ /* 0x002fe200080100b8 */
[----:B------:R1:W-:Y:S01]  /*5260*/  MUFU.TANH R62, R55 ;  /* 0x00000037003e7308 */ /* 0x0003e20000002400 */
[----:B------:R-:W-:Y:S02]  /*5270*/  FFMA.FTZ R5, -R184, R184, 1 ;  /* 0x3f800000b8057423 */ /* 0x000fe400000101b8 */
[----:B------:R-:W-:Y:S02]  /*5280*/  FMUL.FTZ R193, R10, c[0x0][0x2ec] ;  /* 0x0000bb000ac17a20 */ /* 0x000fe40000410000 */
[----:B---3--:R-:W-:Y:S02]  /*5290*/  FMUL.FTZ R29, R45, c[0x0][0x2ec] ;  /* 0x0000bb002d1d7a20 */ /* 0x008fe40000410000 */
[----:B------:R-:W-:Y:S02]  /*52a0*/  FMUL.FTZ R184, R17, c[0x0][0x2ec] ;  /* 0x0000bb0011b87a20 */ /* 0x000fe40000410000 */
[----:B------:R-:W-:Y:S01]  /*52b0*/  FFMA.FTZ R17, -R188, R188, 1 ;  /* 0x3f800000bc117423 */ /* 0x000fe200000101bc */
[----:B------:R-:W2:Y:S01]  /*52c0*/  MUFU.TANH R14, R14 ;  /* 0x0000000e000e7308 */ /* 0x000ea20000002400 */
[----:B------:R-:W-:Y:S02]  /*52d0*/  FFMA.FTZ R10, R141, -UR4, R19 ;  /* 0x800000048d0a7c23 */ /* 0x000fe40008010013 */
[----:B------:R-:W-:Y:S02]  /*52e0*/  FFMA.FTZ R19, -R19, R19, 1 ;  /* 0x3f80000013137423 */ /* 0x000fe40000010113 */
[----:B------:R-:W-:Y:S02]  /*52f0*/  FMUL.FTZ R185, R4, c[0x0][0x2ec] ;  /* 0x0000bb0004b97a20 */ /* 0x000fe40000410000 */
[----:B----4-:R-:W-:Y:S02]  /*5300*/  FFMA.FTZ R46, R138, -UR4, R18 ;  /* 0x800000048a2e7c23 */ /* 0x010fe40008010012 */
[----:B------:R-:W-:Y:S01]  /*5310*/  FFMA.FTZ R18, -R18, R18, 1 ;  /* 0x3f80000012127423 */ /* 0x000fe20000010112 */
[----:B------:R3:W-:Y:S01]  /*5320*/  MUFU.TANH R178, R24 ;  /* 0x0000001800b27308 */ /* 0x0007e20000002400 */
[----:B------:R-:W-:Y:S02]  /*5330*/  FFMA.FTZ R56, R146, -UR4, R182 ;  /* 0x8000000492387c23 */ /* 0x000fe400080100b6 */
[----:B------:R-:W-:Y:S02]  /*5340*/  FFMA.FTZ R4, -R181, R181, 1 ;  /* 0x3f800000b5047423 */ /* 0x000fe400000101b5 */
[----:B-1----:R-:W-:Y:S02]  /*5350*/  FFMA.FTZ R55, R147, -UR4, R181 ;  /* 0x8000000493377c23 */ /* 0x002fe400080100b5 */
[----:B------:R-:W-:Y:S02]  /*5360*/  FMUL.FTZ R182, R6, c[0x0][0x2ec] ;  /* 0x0000bb0006b67a20 */ /* 0x000fe40000410000 */
[----:B------:R-:W-:Y:S01]  /*5370*/  FMUL.FTZ R181, R0, c[0x0][0x2ec] ;  /* 0x0000bb0000b57a20 */ /* 0x000fe20000410000 */
[----:B------:R-:W-:Y:S01]  /*5380*/  MUFU.TANH R170, R34 ;  /* 0x0000002200aa7308 */ /* 0x000fe20000002400 */
[----:B------:R-:W-:Y:S02]  /*5390*/  FFMA.FTZ R0, -R177, R177, 1 ;  /* 0x3f800000b1007423 */ /* 0x000fe400000101b1 */
[----:B------:R-:W-:Y:S02]  /*53a0*/  FFMA.FTZ R6, -R174, R174, 1 ;  /* 0x3f800000ae067423 */ /* 0x000fe400000101ae */
[----:B------:R-:W-:Y:S02]  /*53b0*/  FMUL.FTZ R52, R52, c[0x0][0x2ec] ;  /* 0x0000bb0034347a20 */ /* 0x000fe40000410000 */
[----:B------:R-:W-:Y:S02]  /*53c0*/  FMUL.FTZ R51, R51, c[0x0][0x2ec] ;  /* 0x0000bb0033337a20 */ /* 0x000fe40000410000 */
[----:B------:R-:W-:Y:S01]  /*53d0*/  FMUL.FTZ R59, R59, c[0x0][0x2ec] ;  /* 0x0000bb003b3b7a20 */ /* 0x000fe20000410000 */
[----:B------:R-:W1:Y:S01]  /*53e0*/  MUFU.TANH R168, R39 ;  /* 0x0000002700a87308 */ /* 0x000e620000002400 */
[----:B------:R-:W-:Y:S02]  /*53f0*/  FMUL.FTZ R60, R60, c[0x0][0x2ec] ;  /* 0x0000bb003c3c7a20 */ /* 0x000fe40000410000 */
[----:B------:R-:W-:Y:S02]  /*5400*/  FFMA.FTZ R7, R139, -UR4, R194 ;  /* 0x800000048b077c23 */ /* 0x000fe400080100c2 */
[----:B------:R-:W-:Y:S02]  /*5410*/  FFMA.FTZ R8, R141, -UR4, R197 ;  /* 0x800000048d087c23 */ /* 0x000fe400080100c5 */
[----:B------:R-:W-:Y:S02]  /*5420*/  FMUL.FTZ R194, R5, c[0x0][0x2ec] ;  /* 0x0000bb0005c27a20 */ /* 0x000fe40000410000 */
[----:B--2---:R-:W-:Y:S01]  /*5430*/  FFMA.FTZ R5, -R14, R14, 1 ;  /* 0x3f8000000e057423 */ /* 0x004fe2000001010e */
[----:B------:R2:W-:Y:S01]  /*5440*/  MUFU.TANH R103, R47 ;  /* 0x0000002f00677308 */ /* 0x0005e20000002400 */
[----:B------:R-:W-:Y:S02]  /*5450*/  FFMA.FTZ R45, R140, -UR4, R179 ;  /* 0x800000048c2d7c23 */ /* 0x000fe400080100b3 */
[----:B------:R-:W-:Y:S02]  /*5460*/  FMUL.FTZ R207, R17, c[0x0][0x2ec] ;  /* 0x0000bb0011cf7a20 */ /* 0x000fe40000410000 */
[----:B------:R-:W-:Y:S02]  /*5470*/  FMUL.FTZ R179, R19, c[0x0][0x2ec] ;  /* 0x0000bb0013b37a20 */ /* 0x000fe40000410000 */
[----:B---3--:R-:W-:Y:S02]  /*5480*/  FFMA.FTZ R24, R142, -UR4, R23 ;  /* 0x800000048e187c23 */ /* 0x008fe40008010017 */
[----:B------:R-:W-:Y:S01]  /*5490*/  FFMA.FTZ R19, -R23, R23, 1 ;  /* 0x3f80000017137423 */ /* 0x000fe20000010117 */
[----:B------:R-:W3:Y:S01]  /*54a0*/  MUFU.TANH R169, R35 ;  /* 0x0000002300a97308 */ /* 0x000ee20000002400 */
[----:B------:R-:W-:Y:S02]  /*54b0*/  FFMA.FTZ R23, R143, -UR4, R22 ;  /* 0x800000048f177c23 */ /* 0x000fe40008010016 */
[----:B------:R-:W-:Y:S02]  /*54c0*/  FFMA.FTZ R17, -R22, R22, 1 ;  /* 0x3f80000016117423 */ /* 0x000fe40000010116 */
[----:B------:R-:W-:Y:S02]  /*54d0*/  FMUL.FTZ R197, R18, c[0x0][0x2ec] ;  /* 0x0000bb0012c57a20 */ /* 0x000fe40000410000 */
[----:B------:R-:W-:Y:S02]  /*54e0*/  FFMA.FTZ R22, R144, -UR4, R21 ;  /* 0x8000000490167c23 */ /* 0x000fe40008010015 */
[----:B------:R-:W-:Y:S01]  /*54f0*/  FFMA.FTZ R18, -R21, R21, 1 ;  /* 0x3f80000015127423 */ /* 0x000fe20000010115 */
[----:B------:R4:W3:Y:S01]  /*5500*/  MUFU.TANH R172, R33 ;  /* 0x0000002100ac7308 */ /* 0x0008e20000002400 */
[----:B------:R-:W-:Y:S02]  /*5510*/  FFMA.FTZ R21, R145, -UR4, R174 ;  /* 0x8000000491157c23 */ /* 0x000fe400080100ae */
[----:B------:R-:W-:Y:S02]  /*5520*/  FMUL.FTZ R174, R0, c[0x0][0x2ec] ;  /* 0x0000bb0000ae7a20 */ /* 0x000fe40000410000 */
[----:B--2---:R-:W-:Y:S02]  /*5530*/  FMUL.FTZ R47, R53, c[0x0][0x2ec] ;  /* 0x0000bb00352f7a20 */ /* 0x004fe40000410000 */
[----:B------:R-:W-:Y:S02]  /*5540*/  FFMA.FTZ R0, -R175, R175, 1 ;  /* 0x3f800000af007423 */ /* 0x000fe400000101af */
[----:B------:R-:W-:Y:S01]  /*5550*/  FFMA.FTZ R34, R152, -UR4, R175 ;  /* 0x8000000498227c23 */ /* 0x000fe200080100af */
[----:B------:R2:W-:Y:S01]  /*5560*/  MUFU.TANH R111, R36 ;  /* 0x00000024006f7308 */ /* 0x0005e20000002400 */
[----:B------:R-:W-:Y:S02]  /*5570*/  FMUL.FTZ R175, R6, c[0x0][0x2ec] ;  /* 0x0000bb0006af7a20 */ /* 0x000fe40000410000 */
[----:B-1----:R-:W-:Y:S02]  /*5580*/  FFMA.FTZ R6, -R168, R168, 1 ;  /* 0x3f800000a8067423 */ /* 0x002fe400000101a8 */
[----:B------:R-:W-:Y:S02]  /*5590*/  FMUL.FTZ R114, R67, c[0x0][0x2ec] ;  /* 0x0000bb0043727a20 */ /* 0x000fe40000410000 */
[----:B------:R-:W-:Y:S02]  /*55a0*/  FFMA.FTZ R15, R137, -UR4, R191 ;  /* 0x80000004890f7c23 */ /* 0x000fe400080100bf */
[----:B------:R-:W-:Y:S01]  /*55b0*/  FMUL.FTZ R191, R9, c[0x0][0x2ec] ;  /* 0x0000bb0009bf7a20 */ /* 0x000fe20000410000 */
[----:B------:R-:W1:Y:S01]  /*55c0*/  MUFU.TANH R109, R42 ;  /* 0x0000002a006d7308 */ /* 0x000e620000002400 */
[----:B------:R-:W-:Y:S02]  /*55d0*/  FFMA.FTZ R9, R139, -UR4, R188 ;  /* 0x800000048b097c23 */ /* 0x000fe400080100bc */
[----:B------:R-:W-:Y:S02]  /*55e0*/  FMUL.FTZ R188, R5, c[0x0][0x2ec] ;  /* 0x0000bb0005bc7a20 */ /* 0x000fe40000410000 */
[----:B------:R-:W-:Y:S02]  /*55f0*/  FFMA.FTZ R5, -R178, R178, 1 ;  /* 0x3f800000b2057423 */ /* 0x000fe400000101b2 */
[----:B------:R-:W-:Y:S02]  /*5600*/  FMUL.FTZ R212, R17, c[0x0][0x2ec] ;  /* 0x0000bb0011d47a20 */ /* 0x000fe40000410000 */
[----:B----4-:R-:W-:Y:S01]  /*5610*/  FFMA.FTZ R33, R153, -UR4, R176 ;  /* 0x8000000499217c23 */ /* 0x010fe200080100b0 */
[----:B------:R4:W-:Y:S01]  /*5620*/  MUFU.TANH R61, R54 ;  /* 0x00000036003d7308 */ /* 0x0009e20000002400 */
[----:B---3--:R-:W-:Y:S02]  /*5630*/  FFMA.FTZ R17, -R169, R169, 1 ;  /* 0x3f800000a9117423 */ /* 0x008fe400000101a9 */
[----:B------:R-:W-:Y:S02]  /*5640*/  FMUL.FTZ R217, R6, c[0x0][0x2ec] ;  /* 0x0000bb0006d97a20 */ /* 0x000fe40000410000 */
[----:B--2---:R-:W-:Y:S02]  /*5650*/  FFMA.FTZ R36, R144, -UR4, R178 ;  /* 0x8000000490247c23 */ /* 0x004fe400080100b2 */
[----:B------:R-:W-:Y:S02]  /*5660*/  FMUL.FTZ R178, R4, c[0x0][0x2ec] ;  /* 0x0000bb0004b27a20 */ /* 0x000fe40000410000 */
[----:B------:R-:W-:Y:S01]  /*5670*/  FFMA.FTZ R4, -R176, R176, 1 ;  /* 0x3f800000b0047423 */ /* 0x000fe200000101b0 */
[----:B------:R-:W-:Y:S01]  /*5680*/  MUFU.TANH R66, R58 ;  /* 0x0000003a00427308 */ /* 0x000fe20000002400 */
[----:B------:R-:W-:Y:S02]  /*5690*/  FMUL.FTZ R176, R18, c[0x0][0x2ec] ;  /* 0x0000bb0012b07a20 */ /* 0x000fe40000410000 */
[----:B------:R-:W-:Y:S02]  /*56a0*/  FFMA.FTZ R18, -R171, R171, 1 ;  /* 0x3f800000ab127423 */ /* 0x000fe400000101ab */
[----:B------:R-:W-:Y:S02]  /*56b0*/  FFMA.FTZ R6, -R103, R103, 1 ;  /* 0x3f80000067067423 */ /* 0x000fe40000010167 */
[----:B------:R-:W-:Y:S02]  /*56c0*/  FMUL.FTZ R65, R65, c[0x0][0x2ec] ;  /* 0x0000bb0041417a20 */ /* 0x000fe40000410000 */
[----:B------:R-:W-:Y:S01]  /*56d0*/  FMUL.FTZ R213, R19, c[0x0][0x2ec] ;  /* 0x0000bb0013d57a20 */ /* 0x000fe20000410000 */
[----:B------:R2:W-:Y:S01]  /*56e0*/  MUFU.TANH R63, R20 ;  /* 0x00000014003f7308 */ /* 0x0005e20000002400 */
[----:B------:R-:W-:Y:S02]  /*56f0*/  FFMA.FTZ R44, R146, -UR4, R170 ;  /* 0x80000004922c7c23 */ /* 0x000fe400080100aa */
[----:B------:R-:W-:Y:S02]  /*5700*/  FFMA.FTZ R19, -R170, R170, 1 ;  /* 0x3f800000aa137423 */ /* 0x000fe400000101aa */
[----:B------:R-:W-:Y:S02]  /*5710*/  FMUL.FTZ R170, R0, c[0x0][0x2ec] ;  /* 0x0000bb0000aa7a20 */ /* 0x000fe40000410000 */
[----:B------:R-:W-:Y:S02]  /*5720*/  FFMA.FTZ R0, -R172, R172, 1 ;  /* 0x3f800000ac007423 */ /* 0x000fe400000101ac */
[----:B------:R-:W-:Y:S01]  /*5730*/  FFMA.FTZ R35, R145, -UR4, R177 ;  /* 0x8000000491237c23 */ /* 0x000fe200080100b1 */
[----:B------:R3:W-:Y:S01]  /*5740*/  MUFU.TANH R64, R57 ;  /* 0x0000003900407308 */ /* 0x0007e20000002400 */
[----:B------:R-:W-:Y:S02]  /*5750*/  FMUL.FTZ R177, R5, c[0x0][0x2ec] ;  /* 0x0000bb0005b17a20 */ /* 0x000fe40000410000 */
[----:B------:R-:W-:Y:S02]  /*5760*/  FFMA.FTZ R5, -R173, R173, 1 ;  /* 0x3f800000ad057423 */ /* 0x000fe400000101ad */
[----:B----4-:R-:W-:Y:S02]  /*5770*/  FFMA.FTZ R54, R149, -UR4, R173 ;  /* 0x8000000495367c23 */ /* 0x010fe400080100ad */
[----:B------:R-:W-:Y:S02]  /*5780*/  FMUL.FTZ R173, R17, c[0x0][0x2ec] ;  /* 0x0000bb0011ad7a20 */ /* 0x000fe40000410000 */
[----:B-1----:R-:W-:Y:S01]  /*5790*/  FFMA.FTZ R40, -R109, R109, 1 ;  /* 0x3f8000006d287423 */ /* 0x002fe2000001016d */
[----:B------:R-:W1:Y:S01]  /*57a0*/  MUFU.TANH R31, R31 ;  /* 0x0000001f001f7308 */ /* 0x000e620000002400 */
[----:B------:R-:W-:Y:S02]  /*57b0*/  FMUL.FTZ R218, R18, c[0x0][0x2ec] ;  /* 0x0000bb0012da7a20 */ /* 0x000fe40000410000 */
[----:B------:R-:W-:Y:S02]  /*57c0*/  FFMA.FTZ R18, R150, -UR4, R108 ;  /* 0x8000000496127c23 */ /* 0x000fe4000801006c */
[----:B--2---:R-:W-:Y:S02]  /*57d0*/  FFMA.FTZ R20, R152, -UR4, R109 ;  /* 0x8000000498147c23 */ /* 0x004fe4000801006d */
[----:B------:R-:W-:Y:S02]  /*57e0*/  FFMA.FTZ R17, R151, -UR4, R103 ;  /* 0x8000000497117c23 */ /* 0x000fe40008010067 */
[----:B------:R-:W-:Y:S01]  /*57f0*/  FMUL.FTZ R224, R6, c[0x0][0x2ec] ;  /* 0x0000bb0006e07a20 */ /* 0x000fe20000410000 */
[----:B------:R-:W2:Y:S01]  /*5800*/  MUFU.TANH R30, R30 ;  /* 0x0000001e001e7308 */ /* 0x000ea20000002400 */
[----:B------:R-:W-:Y:S02]  /*5810*/  FFMA.FTZ R58, R154, -UR4, R62 ;  /* 0x800000049a3a7c23 */ /* 0x000fe4000801003e */
[----:B------:R-:W-:Y:S02]  /*5820*/  FFMA.FTZ R6, -R62, R62, 1 ;  /* 0x3f8000003e067423 */ /* 0x000fe4000001013e */
[----:B---3--:R-:W-:Y:S02]  /*5830*/  FFMA.FTZ R57, -R108, R108, 1 ;  /* 0x3f8000006c397423 */ /* 0x008fe4000001016c */
[----:B------:R-:W-:Y:S02]  /*5840*/  FFMA.FTZ R41, R148, -UR4, R168 ;  /* 0x8000000494297c23 */ /* 0x000fe400080100a8 */
[----:B------:R-:W-:Y:S01]  /*5850*/  FMUL.FTZ R168, R0, c[0x0][0x2ec] ;  /* 0x0000bb0000a87a20 */ /* 0x000fe20000410000 */
[----:B------:R3:W4:Y:S01]  /*5860*/  MUFU.TANH R39, R43 ;  /* 0x0000002b00277308 */ /* 0x0007220000002400 */
[----:B------:R-:W-:Y:S02]  /*5870*/  FFMA.FTZ R0, -R111, R111, 1 ;  /* 0x3f8000006f007423 */ /* 0x000fe4000001016f */
[----:B------:R-:W-:Y:S02]  /*5880*/  FFMA.FTZ R42, R149, -UR4, R171 ;  /* 0x80000004952a7c23 */ /* 0x000fe400080100ab */
[----:B------:R-:W-:Y:S02]  /*5890*/  FMUL.FTZ R215, R0, c[0x0][0x2ec] ;  /* 0x0000bb0000d77a20 */ /* 0x000fe40000410000 */
[----:B-1----:R-:W-:Y:S02]  /*58a0*/  FFMA.FTZ R0, -R31, R31, 1 ;  /* 0x3f8000001f007423 */ /* 0x002fe4000001011f */
[----:B------:R-:W-:Y:S01]  /*58b0*/  FMUL.FTZ R171, R5, c[0x0][0x2ec] ;  /* 0x0000bb0005ab7a20 */ /* 0x000fe20000410000 */
[----:B------:R-:W1:Y:S01]  /*58c0*/  MUFU.TANH R32, R32 ;  /* 0x0000002000207308 */ /* 0x000e620000002400 */
[----:B------:R-:W-:Y:S02]  /*58d0*/  FMUL.FTZ R216, R0, c[0x0][0x2ec] ;  /* 0x0000bb0000d87a20 */ /* 0x000fe40000410000 */
[----:B------:R-:W-:Y:S02]  /*58e0*/  FFMA.FTZ R53, R148, -UR4, R172 ;  /* 0x8000000494357c23 */ /* 0x000fe400080100ac */
[----:B--2---:R-:W-:Y:S02]  /*58f0*/  FFMA.FTZ R0, -R30, R30, 1 ;  /* 0x3f8000001e007423 */ /* 0x004fe4000001011e */
[----:B------:R-:W-:Y:S02]  /*5900*/  FMUL.FTZ R214, R19, c[0x0][0x2ec] ;  /* 0x0000bb0013d67a20 */ /* 0x000fe40000410000 */
[----:B------:R-:W-:Y:S01]  /*5910*/  FMUL.FTZ R222, R0, c[0x0][0x2ec] ;  /* 0x0000bb0000de7a20 */ /* 0x000fe20000410000 */
[----:B------:R-:W2:Y:S01]  /*5920*/  MUFU.TANH R49, R49 ;  /* 0x0000003100317308 */ /* 0x000ea20000002400 */
[----:B------:R-:W-:Y:S02]  /*5930*/  FMUL.FTZ R225, R57, c[0x0][0x2ec] ;  /* 0x0000bb0039e17a20 */ /* 0x000fe40000410000 */
[----:B------:R-:W-:Y:S02]  /*5940*/  FFMA.FTZ R57, R155, -UR4, R61 ;  /* 0x800000049b397c23 */ /* 0x000fe4000801003d */
[----:B---3--:R-:W-:Y:S02]  /*5950*/  FFMA.FTZ R43, R147, -UR4, R169 ;  /* 0x80000004932b7c23 */ /* 0x008fe400080100a9 */
[----:B------:R-:W-:Y:S02]  /*5960*/  FMUL.FTZ R169, R4, c[0x0][0x2ec] ;  /* 0x0000bb0004a97a20 */ /* 0x000fe40000410000 */
[----:B------:R-:W-:Y:S01]  /*5970*/  FFMA.FTZ R4, -R110, R110, 1 ;  /* 0x3f8000006e047423 */ /* 0x000fe2000001016e */
[----:B------:R-:W3:Y:S01]  /*5980*/  MUFU.TANH R29, R29 ;  /* 0x0000001d001d7308 */ /* 0x000ee20000002400 */
[----:B----4-:R-:W-:Y:S02]  /*5990*/  FFMA.FTZ R19, R153, -UR4, R39 ;  /* 0x8000000499137c23 */ /* 0x010fe40008010027 */
[----:B------:R-:W-:Y:S02]  /*59a0*/  FMUL.FTZ R172, R4, c[0x0][0x2ec] ;  /* 0x0000bb0004ac7a20 */ /* 0x000fe40000410000 */
[----:B-1----:R-:W-:Y:S02]  /*59b0*/  FFMA.FTZ R5, -R32, R32, 1 ;  /* 0x3f80000020057423 */ /* 0x002fe40000010120 */
[----:B------:R-:W-:Y:S02]  /*59c0*/  FFMA.FTZ R39, -R39, R39, 1 ;  /* 0x3f80000027277423 */ /* 0x000fe40000010127 */
[----:B------:R-:W-:Y:S01]  /*59d0*/  FMUL.FTZ R219, R5, c[0x0][0x2ec] ;  /* 0x0000bb0005db7a20 */ /* 0x000fe20000410000 */
[----:B------:R-:W1:Y:S01]  /*59e0*/  MUFU.TANH R101, R50 ;  /* 0x0000003200657308 */ /* 0x000e620000002400 */
[----:B------:R-:W-:Y:S02]  /*59f0*/  FFMA.FTZ R61, -R61, R61, 1 ;  /* 0x3f8000003d3d7423 */ /* 0x000fe4000001013d */
[----:B------:R-:W-:Y:S02]  /*5a00*/  FMUL.FTZ R220, R40, c[0x0][0x2ec] ;  /* 0x0000bb0028dc7a20 */ /* 0x000fe40000410000 */
[----:B--2---:R-:W-:Y:S02]  /*5a10*/  FFMA.FTZ R0, -R49, R49, 1 ;  /* 0x3f80000031007423 */ /* 0x004fe40000010131 */
[----:B------:R-:W-:Y:S02]  /*5a20*/  FMUL.FTZ R223, R39, c[0x0][0x2ec] ;  /* 0x0000bb0027df7a20 */ /* 0x000fe40000410000 */
[----:B------:R-:W-:Y:S01]  /*5a30*/  FMUL.FTZ R226, R0, c[0x0][0x2ec] ;  /* 0x0000bb0000e27a20 */ /* 0x000fe20000410000 */
[----:B------:R-:W2:Y:S01]  /*5a40*/  MUFU.TANH R50, R48 ;  /* 0x0000003000327308 */ /* 0x000ea20000002400 */
[----:B------:R-:W-:Y:S02]  /*5a50*/  FMUL.FTZ R236, R6, c[0x0][0x2ec] ;  /* 0x0000bb0006ec7a20 */ /* 0x000fe40000410000 */
[----:B------:R-:W-:Y:S02]  /*5a60*/  FFMA.FTZ R14, R138, -UR4, R14 ;  /* 0x800000048a0e7c23 */ /* 0x000fe4000801000e */
[----:B---3--:R-:W-:Y:S02]  /*5a70*/  FFMA.FTZ R4, -R29, R29, 1 ;  /* 0x3f8000001d047423 */ /* 0x008fe4000001011d */
[----:B------:R-:W-:Y:S02]  /*5a80*/  FFMA.FTZ R13, R140, -UR4, R13 ;  /* 0x800000048c0d7c23 */ /* 0x000fe4000801000d */
[----:B------:R-:W-:Y:S01]  /*5a90*/  FMUL.FTZ R221, R4, c[0x0][0x2ec] ;  /* 0x0000bb0004dd7a20 */ /* 0x000fe20000410000 */
[----:B------:R-:W3:Y:S01]  /*5aa0*/  MUFU.TANH R48, R52 ;  /* 0x0000003400307308 */ /* 0x000ee20000002400 */
[----:B------:R-:W-:Y:S02]  /*5ab0*/  FFMA.FTZ R32, R150, -UR4, R32 ;  /* 0x8000000496207c23 */ /* 0x000fe40008010020 */
[----:B------:R-:W-:Y:S02]  /*5ac0*/  FFMA.FTZ R31, R151, -UR4, R31 ;  /* 0x80000004971f7c23 */ /* 0x000fe4000801001f */
[----:B-1----:R-:W-:Y:S02]  /*5ad0*/  FFMA.FTZ R40, R157, -UR4, R101 ;  /* 0x800000049d287c23 */ /* 0x002fe40008010065 */
[----:B------:R-:W-:Y:S02]  /*5ae0*/  FFMA.FTZ R30, R160, -UR4, R30 ;  /* 0x80000004a01e7c23 */ /* 0x000fe4000801001e */
[----:B------:R-:W-:Y:S01]  /*5af0*/  FFMA.FTZ R29, R159, -UR4, R29 ;  /* 0x800000049f1d7c23 */ /* 0x000fe2000801001d */
[----:B------:R-:W1:Y:S01]  /*5b00*/  MUFU.TANH R100, R51 ;  /* 0x0000003300647308 */ /* 0x000e620000002400 */
[----:B------:R-:W-:Y:S02]  /*5b10*/  FFMA.FTZ R49, R154, -UR4, R49 ;  /* 0x800000049a317c23 */ /* 0x000fe40008010031 */
[----:B------:R-:W-:Y:S02]  /*5b20*/  FMUL.FTZ R237, R61, c[0x0][0x2ec] ;  /* 0x0000bb003ded7a20 */ /* 0x000fe40000410000 */
[----:B--2---:R-:W-:Y:S02]  /*5b30*/  FFMA.FTZ R5, -R50, R50, 1 ;  /* 0x3f80000032057423 */ /* 0x004fe40000010132 */
[----:B------:R-:W-:Y:S02]  /*5b40*/  FFMA.FTZ R50, R155, -UR4, R50 ;  /* 0x800000049b327c23 */ /* 0x000fe40008010032 */
[----:B------:R-:W-:Y:S01]  /*5b50*/  FMUL.FTZ R227, R5, c[0x0][0x2ec] ;  /* 0x0000bb0005e37a20 */ /* 0x000fe20000410000 */
[----:B------:R2:W4:Y:S01]  /*5b60*/  MUFU.TANH R67, R59 ;  /* 0x0000003b00437308 */ /* 0x0005220000002400 */
[----:B------:R-:W-:Y:S02]  /*5b70*/  FFMA.FTZ R5, -R63, R63, 1 ;  /* 0x3f8000003f057423 */ /* 0x000fe4000001013f */
[----:B------:R-:W-:Y:S02]  /*5b80*/  FFMA.FTZ R63, R156, -UR4, R63 ;  /* 0x800000049c3f7c23 */ /* 0x000fe4000801003f */
[----:B---3--:R-:W-:Y:S02]  /*5b90*/  FFMA.FTZ R0, -R48, R48, 1 ;  /* 0x3f80000030007423 */ /* 0x008fe40000010130 */
[----:B------:R-:W-:Y:S02]  /*5ba0*/  FMUL.FTZ R229, R5, c[0x0][0x2ec] ;  /* 0x0000bb0005e57a20 */ /* 0x000fe40000410000 */
[----:B------:R-:W-:Y:S01]  /*5bb0*/  FMUL.FTZ R233, R0, c[0x0][0x2ec] ;  /* 0x0000bb0000e97a20 */ /* 0x000fe20000410000 */
[----:B------:R3:W-:Y:S01]  /*5bc0*/  MUFU.TANH R106, R60 ;  /* 0x0000003c006a7308 */ /* 0x0007e20000002400 */
[----:B------:R-:W-:Y:S02]  /*5bd0*/  FFMA.FTZ R0, -R64, R64, 1 ;  /* 0x3f80000040007423 */ /* 0x000fe40000010140 */
[----:B------:R-:W-:Y:S02]  /*5be0*/  FFMA.FTZ R64, R102, -UR4, R64 ;  /* 0x8000000466407c23 */ /* 0x000fe40008010040 */
[----:B-1----:R-:W-:Y:S02]  /*5bf0*/  FFMA.FTZ R39, R158, -UR4, R100 ;  /* 0x800000049e277c23 */ /* 0x002fe40008010064 */
[----:B------:R-:W-:Y:S02]  /*5c00*/  FMUL.FTZ R228, R0, c[0x0][0x2ec] ;  /* 0x0000bb0000e47a20 */ /* 0x000fe40000410000 */
[----:B------:R-:W-:Y:S01]  /*5c10*/  FFMA.FTZ R52, R157, -UR4, R111 ;  /* 0x800000049d347c23 */ /* 0x000fe2000801006f */
[----:B------:R-:W1:Y:S01]  /*5c20*/  MUFU.TANH R47, R47 ;  /* 0x0000002f002f7308 */ /* 0x000e620000002400 */
[----:B------:R-:W-:Y:S02]  /*5c30*/  FFMA.FTZ R51, R158, -UR4, R110 ;  /* 0x800000049e337c23 */ /* 0x000fe4000801006e */
[----:B------:R-:W-:Y:S02]  /*5c40*/  FFMA.FTZ R48, R162, -UR4, R48 ;  /* 0x80000004a2307c23 */ /* 0x000fe40008010030 */
[----:B--2---:R-:W-:Y:S04]  /*5c50*/  FFMA.FTZ R59, -R100, R100, 1 ;  /* 0x3f800000643b7423 */ /* 0x004fe80000010164 */
[----:B------:R-:W-:Y:S01]  /*5c60*/  FMUL.FTZ R231, R59, c[0x0][0x2ec] ;  /* 0x0000bb003be77a20 */ /* 0x000fe20000410000 */
[----:B------:R-:W2:Y:S01]  /*5c70*/  MUFU.TANH R105, R105 ;  /* 0x0000006900697308 */ /* 0x000ea20000002400 */
[----:B----4-:R-:W-:Y:S02]  /*5c80*/  FFMA.FTZ R59, -R67, R67, 1 ;  /* 0x3f800000433b7423 */ /* 0x010fe40000010143 */
[----:B---3--:R-:W-:Y:S02]  /*5c90*/  FFMA.FTZ R60, -R101, R101, 1 ;  /* 0x3f800000653c7423 */ /* 0x008fe40000010165 */
[----:B------:R-:W-:Y:S02]  /*5ca0*/  FMUL.FTZ R234, R59, c[0x0][0x2ec] ;  /* 0x0000bb003bea7a20 */ /* 0x000fe40000410000 */
[----:B------:R-:W-:Y:S02]  /*5cb0*/  FMUL.FTZ R232, R60, c[0x0][0x2ec] ;  /* 0x0000bb003ce87a20 */ /* 0x000fe40000410000 */
[----:B------:R-:W-:Y:S01]  /*5cc0*/  FFMA.FTZ R60, -R66, R66, 1 ;  /* 0x3f800000423c7423 */ /* 0x000fe20000010142 */
[----:B------:R-:W3:Y:S01]  /*5cd0*/  MUFU.TANH R104, R104 ;  /* 0x0000006800687308 */ /* 0x000ee20000002400 */
[----:B-1----:R-:W-:Y:S02]  /*5ce0*/  FFMA.FTZ R4, -R47, R47, 1 ;  /* 0x3f8000002f047423 */ /* 0x002fe4000001012f */
[----:B------:R-:W-:Y:S02]  /*5cf0*/  FFMA.FTZ R47, R161, -UR4, R47 ;  /* 0x80000004a12f7c23 */ /* 0x000fe4000801002f */
[----:B------:R-:W-:Y:S02]  /*5d00*/  FMUL.FTZ R230, R4, c[0x0][0x2ec] ;  /* 0x0000bb0004e67a20 */ /* 0x000fe40000410000 */
[----:B------:R-:W-:Y:S03]  /*5d10*/  FMUL.FTZ R235, R60, c[0x0][0x2ec] ;  /* 0x0000bb003ceb7a20 */ /* 0x000fe60000410000 */
[----:B------:R-:W1:Y:S01]  /*5d20*/  MUFU.TANH R103, R107 ;  /* 0x0000006b00677308 */ /* 0x000e620000002400 */
[----:B--2---:R-:W-:Y:S02]  /*5d30*/  FFMA.FTZ R101, R156, -UR4, R105 ;  /* 0x800000049c657c23 */ /* 0x004fe40008010069 */
[----:B------:R-:W-:Y:S07]  /*5d40*/  FFMA.FTZ R105, -R105, R105, 1 ;  /* 0x3f80000069697423 */ /* 0x000fee0000010169 */
[----:B------:R-:W2:Y:S01]  /*5d50*/  MUFU.TANH R109, R112 ;  /* 0x00000070006d7308 */ /* 0x000ea20000002400 */
[----:B---3--:R-:W-:Y:S02]  /*5d60*/  FFMA.FTZ R100, R165, -UR4, R104 ;  /* 0x80000004a5647c23 */ /* 0x008fe40008010068 */
[----:B------:R-:W-:Y:S07]  /*5d70*/  FFMA.FTZ R104, -R104, R104, 1 ;  /* 0x3f80000068687423 */ /* 0x000fee0000010168 */
[----:B------:R-:W3:Y:S01]  /*5d80*/  MUFU.TANH R108, R113 ;  /* 0x00000071006c7308 */ /* 0x000ee20000002400 */
[----:B-1----:R-:W-:Y:S02]  /*5d90*/  FFMA.FTZ R102, R102, -UR4, R103 ;  /* 0x8000000466667c23 */ /* 0x002fe40008010067 */
[----:B------:R-:W-:Y:S07]  /*5da0*/  FFMA.FTZ R103, -R103, R103, 1 ;  /* 0x3f80000067677423 */ /* 0x000fee0000010167 */
[----:B------:R1:W4:Y:S01]  /*5db0*/  MUFU.TANH R62, R65 ;  /* 0x00000041003e7308 */ /* 0x0003220000002400 */
[----:B--2---:R-:W-:Y:S02]  /*5dc0*/  FFMA.FTZ R6, -R109, R109, 1 ;  /* 0x3f8000006d067423 */ /* 0x004fe4000001016d */
[----:B------:R-:W-:Y:S02]  /*5dd0*/  FFMA.FTZ R59, R195, -UR4, R109 ;  /* 0x80000004c33b7c23 */ /* 0x000fe4000801006d */
[----:B------:R-:W-:Y:S02]  /*5de0*/  FMUL.FTZ R195, R105, c[0x0][0x2ec] ;  /* 0x0000bb0069c37a20 */ /* 0x000fe40000410000 */
[----:B------:R-:W-:Y:S03]  /*5df0*/  FMUL.FTZ R165, R6, c[0x0][0x2ec] ;  /* 0x0000bb0006a57a20 */ /* 0x000fe60000410000 */
[----:B------:R-:W2:Y:S01]  /*5e00*/  MUFU.TANH R107, R114 ;  /* 0x00000072006b7308 */ /* 0x000ea20000002400 */
[----:B---3--:R-:W-:Y:S02]  /*5e10*/  FFMA.FTZ R5, -R108, R108, 1 ;  /* 0x3f8000006c057423 */ /* 0x008fe4000001016c */
[----:B------:R-:W-:Y:S02]  /*5e20*/  FFMA.FTZ R61, R162, -UR4, R108 ;  /* 0x80000004a23d7c23 */ /* 0x000fe4000801006c */
[----:B-1----:R-:W-:Y:S02]  /*5e30*/  FFMA.FTZ R65, R160, -UR4, R66 ;  /* 0x80000004a0417c23 */ /* 0x002fe40008010042 */
[----:B------:R-:W-:Y:S02]  /*5e40*/  FFMA.FTZ R66, R159, -UR4, R67 ;  /* 0x800000049f427c23 */ /* 0x000fe40008010043 */
[----:B------:R-:W-:Y:S02]  /*5e50*/  FFMA.FTZ R67, R164, -UR4, R106 ;  /* 0x80000004a4437c23 */ /* 0x000fe4000801006a */
[----:B------:R-:W-:Y:S02]  /*5e60*/  FFMA.FTZ R106, -R106, R106, 1 ;  /* 0x3f8000006a6a7423 */ /* 0x000fe4000001016a */
[----:B----4-:R-:W-:Y:S02]  /*5e70*/  FFMA.FTZ R4, -R62, R62, 1 ;  /* 0x3f8000003e047423 */ /* 0x010fe4000001013e */
[----:B------:R-:W-:Y:S02]  /*5e80*/  FFMA.FTZ R60, R198, -UR4, R62 ;  /* 0x80000004c63c7c23 */ /* 0x000fe4000801003e */
[----:B--2---:R-:W-:Y:S02]  /*5e90*/  FFMA.FTZ R0, -R107, R107, 1 ;  /* 0x3f8000006b007423 */ /* 0x004fe4000001016b */
[----:B------:R-:W-:Y:S02]  /*5ea0*/  FFMA.FTZ R62, R161, -UR4, R107 ;  /* 0x80000004a13e7c23 */ /* 0x000fe4000801006b */
[----:B------:R-:W-:Y:S02]  /*5eb0*/  FMUL.FTZ R164, R106, c[0x0][0x2ec] ;  /* 0x0000bb006aa47a20 */ /* 0x000fe40000410000 */
[----:B------:R-:W-:Y:S02]  /*5ec0*/  FMUL.FTZ R159, R104, c[0x0][0x2ec] ;  /* 0x0000bb00689f7a20 */ /* 0x000fe40000410000 */
[----:B------:R-:W-:Y:S02]  /*5ed0*/  FMUL.FTZ R161, R103, c[0x0][0x2ec] ;  /* 0x0000bb0067a17a20 */ /* 0x000fe40000410000 */
[----:B------:R-:W-:Y:S02]  /*5ee0*/  FMUL.FTZ R198, R5, c[0x0][0x2ec] ;  /* 0x0000bb0005c67a20 */ /* 0x000fe40000410000 */
[----:B------:R-:W-:Y:S02]  /*5ef0*/  FMUL.FTZ R160, R4, c[0x0][0x2ec] ;  /* 0x0000bb0004a07a20 */ /* 0x000fe40000410000 */
[----:B------:R-:W-:Y:S01]  /*5f00*/  FMUL.FTZ R162, R0, c[0x0][0x2ec] ;  /* 0x0000bb0000a27a20 */ /* 0x000fe20000410000 */
[----:B------:R-:W-:-:S05]  /*5f10*/  @!P0 BRA `(.L_x_1302) ;  /* 0x0000009000008947 */ /* 0x000fca0003800000 */
[----:B------:R-:W-:Y:S01]  /*5f20*/  UIADD3 UR9, UR11, UR18, -UR5 ;  /* 0x000000120b097290 */ /* 0x000fe2000fffe805 */
        /* <DEDUP_REMOVED lines=8> */
.L_x_1302:
[----:B------:R-:W-:Y:S01]  /*5fb0*/  IADD3 R0, R238, UR6, RZ ;  /* 0x00000006ee007c10 */ /* 0x000fe2000fffe0ff */
[----:B------:R-:W-:Y:S01]  /*5fc0*/  UIADD3 UR6, -UR8, UR5, -UR10 ;  /* 0x0000000508067290 */ /* 0x000fe2000fffe90a */
[----:B------:R-:W-:Y:S01]  /*5fd0*/  IADD3 R136, R135, 0x1, RZ ;  /* 0x0000000187887810 */ /* 0x000fe20007ffe0ff */
        /* <DEDUP_REMOVED lines=228> */
.L_x_1303:
        /* <DEDUP_REMOVED lines=33> */
[C---:B----4-:R-:W-:Y:S02]  /*7030*/  FMUL.FTZ R4, R0.reuse, 1.4426950216293334961 ;  /* 0x3fb8aa3b00047820 */ /* 0x050fe40000410000 */
[--C-:B------:R-:W-:Y:S01]  /*7040*/  FFMA.FTZ R7, R7, c[0x0][0x23c], -R6.reuse ;  /* 0x00008f0007077a23 */ /* 0x100fe20000010806 */
[----:B------:R-:W-:Y:S01]  /*7050*/  FSEL R5, R5, RZ, P0 ;  /* 0x000000ff05057208 */ /* 0x000fe20000000000 */
[--C-:B------:R-:W-:Y:S01]  /*7060*/  FFMA.FTZ R51, R51, c[0x0][0x23c], -R6.reuse ;  /* 0x00008f0033337a23 */ /* 0x100fe20000010806 */
[----:B------:R-:W-:Y:S01]  /*7070*/  FSETP.NEU.FTZ.AND P0, PT, R0, -INF , PT ;  /* 0xff8000000000780b */ /* 0x000fe20003f1d000 */
[----:B------:R2:W-:Y:S01]  /*7080*/  MUFU.EX2 R142, R7 ;  /* 0x00000007008e7308 */ /* 0x0005e20000000800 */
        /* <DEDUP_REMOVED lines=13> */
[----:B------:R-:W3:Y:S01]  /*7160*/  MUFU.EX2 R143, R8 ;  /* 0x00000008008f7308 */ /* 0x000ee20000000800 */
[--C-:B------:R-:W-:Y:S02]  /*7170*/  FFMA.FTZ R52, R52, c[0x0][0x23c], -R6.reuse ;  /* 0x00008f0034347a23 */ /* 0x100fe40000010806 */
[----:B------:R-:W-:Y:S02]  /*7180*/  FFMA.FTZ R47, R47, c[0x0][0x23c], -R6 ;  /* 0x00008f002f2f7a23 */ /* 0x000fe40000010806 */
[--C-:B--2---:R-:W-:Y:S02]  /*7190*/  FFMA.FTZ R7, R57, c[0x0][0x23c], -R5.reuse ;  /* 0x00008f0039077a23 */ /* 0x104fe40000010805 */
[----:B------:R-:W-:Y:S02]  /*71a0*/  FMUL.FTZ R0, R103, 1.4426950216293334961 ;  /* 0x3fb8aa3b67007820 */ /* 0x000fe40000410000 */
[--C-:B------:R-:W-:Y:S01]  /*71b0*/  FFMA.FTZ R16, R16, c[0x0][0x23c], -R4.reuse ;  /* 0x00008f0010107a23 */ /* 0x100fe20000010804 */
[----:B-1----:R1:W-:Y:S01]  /*71c0*/  MUFU.EX2 R79, R7 ;  /* 0x00000007004f7308 */ /* 0x0023e20000000800 */
[--C-:B------:R-:W-:Y:S01]  /*71d0*/  FFMA.FTZ R12, R12, c[0x0][0x23c], -R5.reuse ;  /* 0x00008f000c0c7a23 */ /* 0x100fe20000010805 */
[----:B------:R-:W-:Y:S01]  /*71e0*/  FSEL R0, R0, RZ, P0 ;  /* 0x000000ff00007208 */ /* 0x000fe20000000000 */
        /* <DEDUP_REMOVED lines=13> */
[--C-:B-1----:R-:W-:Y:S02]  /*72c0*/  FFMA.FTZ R7, R58, c[0x0][0x23c], -R5.reuse ;  /* 0x00008f003a077a23 */ /* 0x102fe40000010805 */
[--C-:B------:R-:W-:Y:S02]  /*72d0*/  FFMA.FTZ R35, R35, c[0x0][0x23c], -R4.reuse ;  /* 0x00008f0023237a23 */ /* 0x100fe40000010804 */
[--C-:B------:R-:W-:Y:S01]  /*72e0*/  FFMA.FTZ R34, R34, c[0x0][0x23c], -R4.reuse ;  /* 0x00008f0022227a23 */ /* 0x100fe20000010804 */
[----:B------:R1:W-:Y:S01]  /*72f0*/  MUFU.EX2 R78, R7 ;  /* 0x00000007004e7308 */ /* 0x0003e20000000800 */
[--C-:B------:R-:W-:Y:S02]  /*7300*/  FFMA.FTZ R33, R33, c[0x0][0x23c], -R4.reuse ;  /* 0x00008f0021217a23 */ /* 0x100fe40000010804 */
[----:B------:R-:W-:Y:S02]  /*7310*/  FFMA.FTZ R32, R32, c[0x0][0x23c], -R4 ;  /* 0x00008f0020207a23 */ /* 0x000fe40000010804 */
[--C-:B------:R-:W-:Y:S02]  /*7320*/  FFMA.FTZ R19, R19, c[0x0][0x23c], -R0.reuse ;  /* 0x00008f0013137a23 */ /* 0x100fe40000010800 */
[--C-:B------:R-:W-:Y:S02]  /*7330*/  FFMA.FTZ R18, R18, c[0x0][0x23c], -R0.reuse ;  /* 0x00008f0012127a23 */ /* 0x100fe40000010800 */
[--C-:B------:R-:W-:Y:S01]  /*7340*/  FFMA.FTZ R17, R17, c[0x0][0x23c], -R0.reuse ;  /* 0x00008f0011117a23 */ /* 0x100fe20000010800 */
[----:B------:R-:W-:Y:S01]  /*7350*/  MUFU.EX2 R147, R14 ;  /* 0x0000000e00937308 */ /* 0x000fe20000000800 */
[--C-:B------:R-:W-:Y:S02]  /*7360*/  FFMA.FTZ R28, R28, c[0x0][0x23c], -R0.reuse ;  /* 0x00008f001c1c7a23 */ /* 0x100fe40000010800 */
[----:B------:R-:W-:Y:S02]  /*7370*/  FFMA.FTZ R27, R27, c[0x0][0x23c], -R0 ;  /* 0x00008f001b1b7a23 */ /* 0x000fe40000010800 */
[--C-:B------:R-:W-:Y:S02]  /*7380*/  FFMA.FTZ R15, R15, c[0x0][0x23c], -R4.reuse ;  /* 0x00008f000f0f7a23 */ /* 0x100fe40000010804 */
[--C-:B------:R-:W-:Y:S02]  /*7390*/  FFMA.FTZ R38, R38, c[0x0][0x23c], -R4.reuse ;  /* 0x00008f0026267a23 */ /* 0x100fe40000010804 */
[----:B------:R-:W-:Y:S01]  /*73a0*/  FFMA.FTZ R37, R37, c[0x0][0x23c], -R4 ;  /* 0x00008f0025257a23 */ /* 0x000fe20000010804 */
[----:B------:R-:W2:Y:S01]  /*73b0*/  MUFU.EX2 R146, R13 ;  /* 0x0000000d00927308 */ /* 0x000ea20000000800 */
[--C-:B------:R-:W-:Y:S02]  /*73c0*/  FFMA.FTZ R26, R26, c[0x0][0x23c], -R0.reuse ;  /* 0x00008f001a1a7a23 */ /* 0x100fe40000010800 */
[----:B------:R-:W-:Y:S02]  /*73d0*/  FFMA.FTZ R25, R25, c[0x0][0x23c], -R0 ;  /* 0x00008f0019197a23 */ /* 0x000fe40000010800 */
[--C-:B-1----:R-:W-:Y:S02]  /*73e0*/  FFMA.FTZ R7, R59, c[0x0][0x23c], -R6.reuse ;  /* 0x00008f003b077a23 */ /* 0x102fe40000010806 */
[----:B------:R-:W-:Y:S02]  /*73f0*/  FFMA.FTZ R6, R60, c[0x0][0x23c], -R6 ;  /* 0x00008f003c067a23 */ /* 0x000fe40000010806 */
[--C-:B------:R-:W-:Y:S01]  /*7400*/  FFMA.FTZ R36, R36, c[0x0][0x23c], -R4.reuse ;  /* 0x00008f0024247a23 */ /* 0x100fe20000010804 */
[----:B------:R1:W-:Y:S01]  /*7410*/  MUFU.EX2 R69, R7 ;  /* 0x0000000700457308 */ /* 0x0003e20000000800 */
        /* <DEDUP_REMOVED lines=8> */
[----:B------:R-:W-:Y:S05]  /*74a0*/  FFMA.FTZ R20, R20, c[0x0][0x23c], -R0 ;  /* 0x00008f0014147a23 */ /* 0x000fea0000010800 */
[----:B------:R2:W-:Y:S01]  /*74b0*/  MUFU.EX2 R145, R10 ;  /* 0x0000000a00917308 */ /* 0x0005e20000000800 */
[----:B-1----:R-:W-:Y:S09]  /*74c0*/  FFMA.FTZ R7, R63, c[0x0][0x23c], -R4 ;  /* 0x00008f003f077a23 */ /* 0x002ff20000010804 */
[----:B------:R1:W-:Y:S01]  /*74d0*/  MUFU.EX2 R77, R7 ;  /* 0x00000007004d7308 */ /* 0x0003e20000000800 */
[--C-:B----4-:R-:W-:Y:S02]  /*74e0*/  FFMA.FTZ R6, R61, c[0x0][0x23c], -R5.reuse ;  /* 0x00008f003d067a23 */ /* 0x110fe40000010805 */
[----:B------:R-:W-:Y:S07]  /*74f0*/  FFMA.FTZ R5, R62, c[0x0][0x23c], -R5 ;  /* 0x00008f003e057a23 */ /* 0x000fee0000010805 */
[----:B------:R4:W-:Y:S01]  /*7500*/  MUFU.EX2 R2, R5 ;  /* 0x0000000500027308 */ /* 0x0009e20000000800 */
[----:B--2---:R-:W-:Y:S09]  /*7510*/  FFMA.FTZ R10, R101, c[0x0][0x23c], -R0 ;  /* 0x00008f00650a7a23 */ /* 0x004ff20000010800 */
[----:B------:R3:W-:Y:S01]  /*7520*/  MUFU.EX2 R3, R6 ;  /* 0x0000000600037308 */ /* 0x0007e20000000800 */
[--C-:B-1----:R-:W-:Y:S09]  /*7530*/  FFMA.FTZ R7, R67, c[0x0][0x23c], -R4.reuse ;  /* 0x00008f0043077a23 */ /* 0x102ff20000010804 */
[----:B------:R-:W1:Y:S01]  /*7540*/  MUFU.EX2 R144, R9 ;  /* 0x0000000900907308 */ /* 0x000e620000000800 */
[--C-:B----4-:R-:W-:Y:S02]  /*7550*/  FFMA.FTZ R5, R64, c[0x0][0x23c], -R4.reuse ;  /* 0x00008f0040057a23 */ /* 0x110fe40000010804 */
[----:B------:R-:W-:Y:S07]  /*7560*/  FFMA.FTZ R4, R100, c[0x0][0x23c], -R4 ;  /* 0x00008f0064047a23 */ /* 0x000fee0000010804 */
[----:B------:R2:W-:Y:S01]  /*7570*/  MUFU.EX2 R76, R5 ;  /* 0x00000005004c7308 */ /* 0x0005e20000000800 */
[----:B---3--:R-:W-:Y:S05]  /*7580*/  F2FP.BF16.PACK_AB R6, R142, R143 ;  /* 0x0000008f8e06723e */ /* 0x008fea00000010ff */
[----:B------:R1:W-:Y:S04]  /*7590*/  STS [R203+0x12000], R6 ;  /* 0x01200006cb007388 */ /* 0x0003e80000000800 */
[----:B------:R3:W-:Y:S10]  /*75a0*/  MUFU.EX2 R73, R7 ;  /* 0x0000000700497308 */ /* 0x0007f40000000800 */
[----:B------:R-:W-:Y:S01]  /*75b0*/  MUFU.EX2 R113, R28 ;  /* 0x0000001c00717308 */ /* 0x000fe20000000800 */
[--C-:B--2---:R-:W-:Y:S09]  /*75c0*/  FFMA.FTZ R5, R65, c[0x0][0x23c], -R0.reuse ;  /* 0x00008f0041057a23 */ /* 0x104ff20000010800 */
[----:B------:R2:W-:Y:S01]  /*75d0*/  MUFU.EX2 R75, R5 ;  /* 0x00000005004b7308 */ /* 0x0005e20000000800 */
[----:B---3--:R-:W-:Y:S02]  /*75e0*/  F2FP.BF16.PACK_AB R7, R146, R147 ;  /* 0x000000939207723e */ /* 0x008fe400000010ff */
[----:B-1----:R-:W-:Y:S07]  /*75f0*/  F2FP.BF16.PACK_AB R6, R144, R145 ;  /* 0x000000919006723e */ /* 0x002fee00000010ff */
[----:B------:R-:W1:Y:S10]  /*7600*/  MUFU.EX2 R112, R27 ;  /* 0x0000001b00707308 */ /* 0x000e740000000800 */
[----:B------:R-:W-:Y:S01]  /*7610*/  MUFU.EX2 R136, R16 ;  /* 0x0000001000887308 */ /* 0x000fe20000000800 */
[--C-:B--2---:R-:W-:Y:S02]  /*7620*/  FFMA.FTZ R5, R66, c[0x0][0x23c], -R0.reuse ;  /* 0x00008f0042057a23 */ /* 0x104fe40000010800 */
[----:B------:R-:W-:Y:S07]  /*7630*/  FFMA.FTZ R0, R102, c[0x0][0x23c], -R0 ;  /* 0x00008f0066007a23 */ /* 0x000fee0000010800 */
[----:B------:R2:W-:Y:S01]  /*7640*/  MUFU.EX2 R74, R5 ;  /* 0x00000005004a7308 */ /* 0x0005e20000000800 */
[----:B-1----:R-:W-:Y:S09]  /*7650*/  F2FP.BF16.PACK_AB R8, R112, R113 ;  /* 0x000000717008723e */ /* 0x002ff200000010ff */
[----:B------:R-:W1:Y:S10]  /*7660*/  MUFU.EX2 R114, R15 ;  /* 0x0000000f00727308 */ /* 0x000e740000000800 */
[----:B------:R-:W-:Y:S01]  /*7670*/  MUFU.EX2 R139, R38 ;  /* 0x00000026008b7308 */ /* 0x000fe20000000800 */
[----:B--2---:R-:W-:Y:S05]  /*7680*/  F2FP.BF16.PACK_AB R5, R140, R141 ;  /* 0x0000008d8c05723e */ /* 0x004fea00000010ff */
[----:B------:R2:W-:Y:S04]  /*7690*/  STS [R203+0x12400], R5 ;  /* 0x01240005cb007388 */ /* 0x0005e80000000800 */
[----:B------:R-:W2:Y:S01]  /*76a0*/  MUFU.EX2 R138, R37 ;  /* 0x00000025008a7308 */ /* 0x000ea20000000800 */
[----:B------:R-:W-:Y:S01]  /*76b0*/  STS [R204+0x12000], R7 ;  /* 0x01200007cc007388 */ /* 0x000fe20000000800 */
[----:B-1----:R-:W-:Y:S03]  /*76c0*/  F2FP.BF16.PACK_AB R9, R114, R136 ;  /* 0x000000887209723e */ /* 0x002fe600000010ff */
[----:B------:R-:W-:Y:S05]  /*76d0*/  STS [R204+0x12400], R6 ;  /* 0x01240006cc007388 */ /* 0x000fea0000000800 */
[----:B------:R-:W-:Y:S01]  /*76e0*/  MUFU.EX2 R137, R26 ;  /* 0x0000001a00897308 */ /* 0x000fe20000000800 */
[----:B------:R1:W-:Y:S04]  /*76f0*/  STS [R203+0x14400], R8 ;  /* 0x01440008cb007388 */ /* 0x0003e80000000800 */
[----:B------:R-:W-:Y:S05]  /*7700*/  STS [R203+0x14000], R9 ;  /* 0x01400009cb007388 */ /* 0x000fea0000000800 */
[----:B------:R-:W1:Y:S01]  /*7710*/  MUFU.EX2 R115, R25 ;  /* 0x0000001900737308 */ /* 0x000e620000000800 */
[----:B--2---:R-:W-:Y:S05]  /*7720*/  F2FP.BF16.PACK_AB R5, R138, R139 ;  /* 0x0000008b8a05723e */ /* 0x004fea00000010ff */
[----:B------:R2:W-:Y:S04]  /*7730*/  STS [R204+0x14000], R5 ;  /* 0x01400005cc007388 */ /* 0x0005e80000000800 */
[----:B------:R-:W-:Y:S10]  /*7740*/  MUFU.EX2 R240, R56 ;  /* 0x0000003800f07308 */ /* 0x000ff40000000800 */
[----:B------:R-:W3:Y:S01]  /*7750*/  MUFU.EX2 R239, R55 ;  /* 0x0000003700ef7308 */ /* 0x000ee20000000800 */
[----:B-1----:R-:W-:Y:S05]  /*7760*/  F2FP.BF16.PACK_AB R8, R115, R137 ;  /* 0x000000897308723e */ /* 0x002fea00000010ff */
[----:B------:R1:W-:Y:S04]  /*7770*/  STS [R204+0x14400], R8 ;  /* 0x01440008cc007388 */ /* 0x0003e80000000800 */
[----:B------:R-:W-:Y:S10]  /*7780*/  MUFU.EX2 R238, R46 ;  /* 0x0000002e00ee7308 */ /* 0x000ff40000000800 */
[----:B------:R-:W4:Y:S01]  /*7790*/  MUFU.EX2 R183, R45 ;  /* 0x0000002d00b77308 */ /* 0x000f220000000800 */
[----:B---3--:R-:W-:Y:S05]  /*77a0*/  F2FP.BF16.PACK_AB R7, R239, R240 ;  /* 0x000000f0ef07723e */ /* 0x008fea00000010ff */
[----:B------:R3:W-:Y:S04]  /*77b0*/  STS [R206+0x12000], R7 ;  /* 0x01200007ce007388 */ /* 0x0007e80000000800 */
[----:B------:R-:W-:Y:S10]  /*77c0*/  MUFU.EX2 R148, R54 ;  /* 0x0000003600947308 */ /* 0x000ff40000000800 */
[----:B------:R-:W2:Y:S01]  /*77d0*/  MUFU.EX2 R149, R53 ;  /* 0x0000003500957308 */ /* 0x000ea20000000800 */
[----:B----4-:R-:W-:Y:S05]  /*77e0*/  F2FP.BF16.PACK_AB R6, R183, R238 ;  /* 0x000000eeb706723e */ /* 0x010fea00000010ff */
[----:B------:R4:W-:Y:S04]  /*77f0*/  STS [R206+0x12400], R6 ;  /* 0x01240006ce007388 */ /* 0x0009e80000000800 */
[----:B------:R-:W-:Y:S10]  /*7800*/  MUFU.EX2 R72, R4 ;  /* 0x0000000400487308 */ /* 0x000ff40000000800 */
[----:B------:R-:W-:Y:S01]  /*7810*/  MUFU.EX2 R150, R44 ;  /* 0x0000002c00967308 */ /* 0x000fe20000000800 */
[----:B--2---:R-:W-:Y:S05]  /*7820*/  F2FP.BF16.PACK_AB R5, R149, R148 ;  /* 0x000000949505723e */ /* 0x004fea00000010ff */
[----:B------:R2:W-:Y:S04]  /*7830*/  STS [R205+0x12000], R5 ;  /* 0x01200005cd007388 */ /* 0x0005e80000000800 */
[----:B------:R-:W1:Y:S10]  /*7840*/  MUFU.EX2 R151, R43 ;  /* 0x0000002b00977308 */ /* 0x000e740000000800 */
        /* <DEDUP_REMOVED lines=8> */
[----:B------:R-:W-:Y:S10]  /*78d0*/  MUFU.EX2 R244, R34 ;  /* 0x0000002200f47308 */ /* 0x000ff40000000800 */
[----:B------:R-:W4:Y:S01]  /*78e0*/  MUFU.EX2 R243, R33 ;  /* 0x0000002100f37308 */ /* 0x000f220000000800 */
[----:B---3--:R-:W-:Y:S05]  /*78f0*/  F2FP.BF16.PACK_AB R7, R156, R157 ;  /* 0x0000009d9c07723e */ /* 0x008fea00000010ff */
[----:B------:R2:W-:Y:S04]  /*7900*/  STS [R206+0x14400], R7 ;  /* 0x01440007ce007388 */ /* 0x0005e80000000800 */
[----:B------:R-:W-:Y:S10]  /*7910*/  MUFU.EX2 R242, R22 ;  /* 0x0000001600f27308 */ /* 0x000ff40000000800 */
[----:B------:R-:W3:Y:S01]  /*7920*/  MUFU.EX2 R241, R21 ;  /* 0x0000001500f17308 */ /* 0x000ee20000000800 */
[----:B----4-:R-:W-:Y:S05]  /*7930*/  F2FP.BF16.PACK_AB R6, R243, R244 ;  /* 0x000000f4f306723e */ /* 0x010fea00000010ff */
[----:B------:R-:W-:Y:S04]  /*7940*/  STS [R205+0x14000], R6 ;  /* 0x01400006cd007388 */ /* 0x000fe80000000800 */
[----:B------:R-:W1:Y:S10]  /*7950*/  MUFU.EX2 R154, R52 ;  /* 0x00000034009a7308 */ /* 0x000e740000000800 */
[----:B------:R-:W-:Y:S01]  /*7960*/  MUFU.EX2 R250, R42 ;  /* 0x0000002a00fa7308 */ /* 0x000fe20000000800 */
[----:B---3--:R-:W-:Y:S05]  /*7970*/  F2FP.BF16.PACK_AB R5, R241, R242 ;  /* 0x000000f2f105723e */ /* 0x008fea00000010ff */
[----:B------:R-:W-:Y:S04]  /*7980*/  STS [R205+0x14400], R5 ;  /* 0x01440005cd007388 */ /* 0x000fe80000000800 */
[----:B------:R-:W2:Y:S01]  /*7990*/  MUFU.EX2 R248, R41 ;  /* 0x0000002900f87308 */ /* 0x000ea20000000800 */
[----:B-1----:R-:W-:Y:S05]  /*79a0*/  F2FP.BF16.PACK_AB R4, R252, R154 ;  /* 0x0000009afc04723e */ /* 0x002fea00000010ff */
[----:B------:R1:W-:Y:S04]  /*79b0*/  STS [R200+0x12000], R4 ;  /* 0x01200004c8007388 */ /* 0x0003e80000000800 */
[----:B------:R-:W-:Y:S10]  /*79c0*/  MUFU.EX2 R85, R50 ;  /* 0x0000003200557308 */ /* 0x000ff40000000800 */
[----:B------:R-:W1:Y:S01]  /*79d0*/  MUFU.EX2 R84, R49 ;  /* 0x0000003100547308 */ /* 0x000e620000000800 */
[----:B--2---:R-:W-:Y:S05]  /*79e0*/  F2FP.BF16.PACK_AB R7, R248, R250 ;  /* 0x000000faf807723e */ /* 0x004fea00000010ff */
[----:B------:R-:W-:Y:S04]  /*79f0*/  STS [R200+0x12400], R7 ;  /* 0x01240007c8007388 */ /* 0x000fe80000000800 */
[----:B------:R-:W-:Y:S10]  /*7a00*/  MUFU.EX2 R83, R40 ;  /* 0x0000002800537308 */ /* 0x000ff40000000800 */
[----:B------:R-:W2:Y:S01]  /*7a10*/  MUFU.EX2 R82, R39 ;  /* 0x0000002700527308 */ /* 0x000ea20000000800 */
[----:B-1----:R-:W-:Y:S05]  /*7a20*/  F2FP.BF16.PACK_AB R4, R84, R85 ;  /* 0x000000555404723e */ /* 0x002fea00000010ff */
[----:B------:R1:W-:Y:S04]  /*7a30*/  STS [R199+0x12000], R4 ;  /* 0x01200004c7007388 */ /* 0x0003e80000000800 */
[----:B------:R2:W-:Y:S10]  /*7a40*/  MUFU.EX2 R70, R0 ;  /* 0x0000000000467308 */ /* 0x0005f40000000800 */
[----:B------:R-:W-:Y:S10]  /*7a50*/  MUFU.EX2 R155, R32 ;  /* 0x00000020009b7308 */ /* 0x000ff40000000800 */
[----:B------:R-:W3:Y:S01]  /*7a60*/  MUFU.EX2 R251, R31 ;  /* 0x0000001f00fb7308 */ /* 0x000ee20000000800 */
[----:B--2---:R-:W-:Y:S02]  /*7a70*/  F2FP.BF16.PACK_AB R0, R82, R83 ;  /* 0x000000535200723e */ /* 0x004fe400000010ff */
[----:B-1----:R-:W-:Y:S03]  /*7a80*/  F2FP.BF16.PACK_AB R4, R78, R79 ;  /* 0x0000004f4e04723e */ /* 0x002fe600000010ff */
[----:B------:R1:W-:Y:S04]  /*7a90*/  STS [R199+0x12400], R0 ;  /* 0x01240000c7007388 */ /* 0x0003e80000000800 */
[----:B------:R-:W-:Y:S10]  /*7aa0*/  MUFU.EX2 R245, R19 ;  /* 0x0000001300f57308 */ /* 0x000ff40000000800 */
[----:B------:R-:W2:Y:S01]  /*7ab0*/  MUFU.EX2 R249, R20 ;  /* 0x0000001400f97308 */ /* 0x000ea20000000800 */
[----:B---3--:R-:W-:Y:S05]  /*7ac0*/  F2FP.BF16.PACK_AB R6, R251, R155 ;  /* 0x0000009bfb06723e */ /* 0x008fea00000010ff */
[----:B------:R3:W-:Y:S04]  /*7ad0*/  STS [R200+0x14000], R6 ;  /* 0x01400006c8007388 */ /* 0x0007e80000000800 */
[----:B------:R-:W-:Y:S01]  /*7ae0*/  MUFU.EX2 R87, R18 ;  /* 0x0000001200577308 */ /* 0x000fe20000000800 */
[----:B-1----:R-:W-:Y:S09]  /*7af0*/  F2FP.BF16.PACK_AB R0, R68, R69 ;  /* 0x000000454400723e */ /* 0x002ff200000010ff */
[----:B------:R-:W3:Y:S01]  /*7b00*/  MUFU.EX2 R86, R17 ;  /* 0x0000001100567308 */ /* 0x000ee20000000800 */
[----:B--2---:R-:W-:Y:S05]  /*7b10*/  F2FP.BF16.PACK_AB R5, R245, R249 ;  /* 0x000000f9f505723e */ /* 0x004fea00000010ff */
[----:B------:R-:W-:Y:S04]  /*7b20*/  STS [R200+0x14400], R5 ;  /* 0x01440005c8007388 */ /* 0x000fe80000000800 */
[----:B------:R-:W-:Y:S10]  /*7b30*/  MUFU.EX2 R153, R30 ;  /* 0x0000001e00997308 */ /* 0x000ff40000000800 */
[----:B------:R-:W1:Y:S01]  /*7b40*/  MUFU.EX2 R152, R29 ;  /* 0x0000001d00987308 */ /* 0x000e620000000800 */
[----:B---3--:R-:W-:Y:S05]  /*7b50*/  F2FP.BF16.PACK_AB R6, R86, R87 ;  /* 0x000000575606723e */ /* 0x008fea00000010ff */
[----:B------:R2:W-:Y:S04]  /*7b60*/  STS [R199+0x14400], R6 ;  /* 0x01440006c7007388 */ /* 0x0005e80000000800 */
[----:B------:R-:W-:Y:S10]  /*7b70*/  MUFU.EX2 R81, R48 ;  /* 0x0000003000517308 */ /* 0x000ff40000000800 */
[----:B------:R-:W3:Y:S01]  /*7b80*/  MUFU.EX2 R80, R47 ;  /* 0x0000002f00507308 */ /* 0x000ee20000000800 */
[----:B-1----:R-:W-:Y:S05]  /*7b90*/  F2FP.BF16.PACK_AB R7, R152, R153 ;  /* 0x000000999807723e */ /* 0x002fea00000010ff */
[----:B------:R1:W-:Y:S04]  /*7ba0*/  STS [R199+0x14000], R7 ;  /* 0x01400007c7007388 */ /* 0x0003e80000000800 */
[----:B------:R-:W4:Y:S01]  /*7bb0*/  MUFU.EX2 R71, R10 ;  /* 0x0000000a00477308 */ /* 0x000f220000000800 */
[----:B------:R4:W-:Y:S01]  /*7bc0*/  STS [R202+0x12400], R4 ;  /* 0x01240004ca007388 */ /* 0x0009e20000000800 */
[----:B--2---:R-:W-:Y:S02]  /*7bd0*/  F2FP.BF16.PACK_AB R6, R74, R75 ;  /* 0x0000004b4a06723e */ /* 0x004fe400000010ff */
[----:B---3--:R-:W-:Y:S05]  /*7be0*/  F2FP.BF16.PACK_AB R5, R80, R81 ;  /* 0x000000515005723e */ /* 0x008fea00000010ff */
[----:B------:R2:W-:Y:S04]  /*7bf0*/  STS [R202+0x12000], R5 ;  /* 0x01200005ca007388 */ /* 0x0005e80000000800 */
[----:B------:R3:W-:Y:S01]  /*7c00*/  STS [R201+0x12000], R0 ;  /* 0x01200000c9007388 */ /* 0x0007e20000000800 */
[----:B-1----:R-:W-:Y:S02]  /*7c10*/  F2FP.BF16.PACK_AB R7, R76, R77 ;  /* 0x0000004d4c07723e */ /* 0x002fe400000010ff */
[----:B----4-:R-:W-:Y:S02]  /*7c20*/  F2FP.BF16.PACK_AB R4, R72, R73 ;  /* 0x000000494804723e */ /* 0x010fe400000010ff */
[----:B--2---:R-:W-:Y:S02]  /*7c30*/  F2FP.BF16.PACK_AB R5, R2, R3 ;  /* 0x000000030205723e */ /* 0x004fe400000010ff */
[----:B---3--:R-:W-:Y:S03]  /*7c40*/  F2FP.BF16.PACK_AB R0, R70, R71 ;  /* 0x000000474600723e */ /* 0x008fe600000010ff */
[----:B------:R-:W-:Y:S04]  /*7c50*/  STS [R201+0x12400], R5 ;  /* 0x01240005c9007388 */ /* 0x000fe80000000800 */
[----:B------:R-:W-:Y:S04]  /*7c60*/  STS [R202+0x14000], R7 ;  /* 0x01400007ca007388 */ /* 0x000fe80000000800 */
[----:B------:R-:W-:Y:S04]  /*7c70*/  STS [R202+0x14400], R6 ;  /* 0x01440006ca007388 */ /* 0x000fe80000000800 */
[----:B------:R-:W-:Y:S04]  /*7c80*/  STS [R201+0x14000], R4 ;  /* 0x01400004c9007388 */ /* 0x000fe80000000800 */
[----:B------:R1:W-:Y:S04]  /*7c90*/  STS [R201+0x14400], R0 ;  /* 0x01440000c9007388 */ /* 0x0003e80000000800 */
[----:B------:R-:W-:Y:S08]  /*7ca0*/  LDSM.16.M88.4 R64, [R122+0x4000] ;  /* 0x004000007a40783b */ /* 0x000ff00000000200 */
[----:B------:R-:W2:Y:S08]  /*7cb0*/  LDSM.16.M88.4 R16, [R117+0x8000] ;  /* 0x008000007510783b */ /* 0x000eb00000000200 */
[----:B------:R-:W3:Y:S01]  /*7cc0*/  LDSM.16.M88.4 R60, [R122+0x5000] ;  /* 0x005000007a3c783b */ /* 0x000ee20000000200 */
[----:B-1----:R-:W-:Y:S07]  /*7cd0*/  MOV R0, R152 ;  /* 0x0000009800007202 */ /* 0x002fee0000000f00 */
[----:B------:R-:W1:Y:S08]  /*7ce0*/  LDSM.16.M88.4 R32, [R117+0x8400] ;  /* 0x008400007520783b */ /* 0x000e700000000200 */
        /* <DEDUP_REMOVED lines=27> */
[----:B------:R-:W-:Y:S02]  /*7ea0*/  FADD.FTZ R5, -R134, R5 ;  /* 0x0000000586057221 */ /* 0x000fe40000010100 */
[C---:B------:R-:W-:Y:S02]  /*7eb0*/  FADD.FTZ R6, -R133.reuse, R6 ;  /* 0x0000000685067221 */ /* 0x040fe40000010100 */
[----:B------:R-:W-:Y:S04]  /*7ec0*/  FADD.FTZ R7, -R133, R7 ;  /* 0x0000000785077221 */ /* 0x000fe80000010100 */
[----:B------:R-:W-:Y:S02]  /*7ed0*/  FMUL.FTZ R4, R143, R4 ;  /* 0x000000048f047220 */ /* 0x000fe40000410000 */
[----:B------:R-:W-:Y:S02]  /*7ee0*/  FMUL.FTZ R5, R142, R5 ;  /* 0x000000058e057220 */ /* 0x000fe40000410000 */
[----:B------:R-:W-:Y:S02]  /*7ef0*/  FMUL.FTZ R6, R141, R6 ;  /* 0x000000068d067220 */ /* 0x000fe40000410000 */
[----:B------:R-:W-:Y:S02]  /*7f00*/  FMUL.FTZ R7, R140, R7 ;  /* 0x000000078c077220 */ /* 0x000fe40000410000 */
[C---:B------:R-:W-:Y:S02]  /*7f10*/  FADD.FTZ R8, -R132.reuse, R8 ;  /* 0x0000000884087221 */ /* 0x040fe40000010100 */
[----:B------:R-:W-:Y:S02]  /*7f20*/  FMUL.FTZ R152, R189, R7 ;  /* 0x00000007bd987220 */ /* 0x000fe40000410000 */
[----:B------:R-:W-:Y:S02]  /*7f30*/  FADD.FTZ R9, -R132, R9 ;  /* 0x0000000984097221 */ /* 0x000fe40000010100 */
[C---:B------:R-:W-:Y:S02]  /*7f40*/  FADD.FTZ R10, -R131.reuse, R10 ;  /* 0x0000000a830a7221 */ /* 0x040fe40000010100 */
[----:B------:R-:W-:Y:S02]  /*7f50*/  FADD.FTZ R11, -R131, R11 ;  /* 0x0000000b830b7221 */ /* 0x000fe40000010100 */
[----:B------:R-:W-:Y:S02]  /*7f60*/  FMUL.FTZ R8, R136, R8 ;  /* 0x0000000888087220 */ /* 0x000fe40000410000 */
[----:B------:R-:W-:Y:S01]  /*7f70*/  FMUL.FTZ R9, R114, R9 ;  /* 0x0000000972097220 */ /* 0x000fe20000410000 */
[----:B------:R-:W-:Y:S01]  /*7f80*/  MOV R114, R150 ;  /* 0x0000009600727202 */ /* 0x000fe20000000f00 */
[----:B------:R-:W-:Y:S01]  /*7f90*/  FMUL.FTZ R10, R113, R10 ;  /* 0x0000000a710a7220 */ /* 0x000fe20000410000 */
[----:B------:R-:W-:Y:S01]  /*7fa0*/  MOV R113, R149 ;  /* 0x0000009500717202 */ /* 0x000fe20000000f00 */
[----:B------:R-:W-:Y:S01]  /*7fb0*/  FMUL.FTZ R11, R112, R11 ;  /* 0x0000000b700b7220 */ /* 0x000fe20000410000 */
[----:B------:R-:W-:Y:S01]  /*7fc0*/  MOV R112, R148 ;  /* 0x0000009400707202 */ /* 0x000fe20000000f00 */
[----:B------:R-:W-:Y:S02]  /*7fd0*/  FMUL.FTZ R150, R167, R9 ;  /* 0x00000009a7967220 */ /* 0x000fe40000410000 */
[----:B------:R-:W-:Y:S01]  /*7fe0*/  FMUL.FTZ R149, R193, R10 ;  /* 0x0000000ac1957220 */ /* 0x000fe20000410000 */
[-C--:B-1----:R-:W-:Y:S03]  /*7ff0*/  HMMA.16816.F32.BF16 R20, R104, R100.reuse, R20 ;  /* 0x000000646814723c */ /* 0x082fe60000041814 */
[----:B------:R-:W-:Y:S02]  /*8000*/  FMUL.FTZ R148, R191, R11 ;  /* 0x0000000bbf947220 */ /* 0x000fe40000410000 */
[----:B------:R-:W-:Y:S02]  /*8010*/  FADD.FTZ R12, -R132, R12 ;  /* 0x0000000c840c7221 */ /* 0x000fe40000010100 */
[----:B------:R-:W-:Y:S01]  /*8020*/  FADD.FTZ R16, -R134, R16 ;  /* 0x0000001086107221 */ /* 0x000fe20000010100 */
[C---:B------:R-:W-:Y:S04]  /*8030*/  HMMA.16816.F32.BF16 R24, R108.reuse, R100, R24 ;  /* 0x000000646c18723c */ /* 0x040fe80000041818 */
[----:B------:R-:W-:Y:S02]  /*8040*/  FMUL.FTZ R12, R139, R12 ;  /* 0x0000000c8b0c7220 */ /* 0x000fe40000410000 */
[----:B------:R-:W-:Y:S01]  /*8050*/  FMUL.FTZ R16, R147, R16 ;  /* 0x0000001093107220 */ /* 0x000fe20000410000 */
[----:B------:R-:W-:Y:S01]  /*8060*/  MOV R101, R155 ;  /* 0x0000009b00657202 */ /* 0x000fe20000000f00 */
[----:B------:R-:W-:Y:S01]  /*8070*/  FMUL.FTZ R155, R166, R4 ;  /* 0x00000004a69b7220 */ /* 0x000fe20000410000 */
[-C--:B------:R-:W-:Y:S03]  /*8080*/  HMMA.16816.F32.BF16 R28, R108, R102.reuse, R28 ;  /* 0x000000666c1c723c */ /* 0x080fe6000004181c */
[----:B------:R-:W-:Y:S01]  /*8090*/  FMUL.FTZ R147, R186, R12 ;  /* 0x0000000cba937220 */ /* 0x000fe20000410000 */
[----:B------:R-:W-:Y:S01]  /*80a0*/  MOV R100, R153 ;  /* 0x0000009900647202 */ /* 0x000fe20000000f00 */
[----:B------:R-:W-:Y:S02]  /*80b0*/  FMUL.FTZ R153, R190, R6 ;  /* 0x00000006be997220 */ /* 0x000fe40000410000 */
[----:B------:R-:W-:Y:S01]  /*80c0*/  FADD.FTZ R14, -R131, R14 ;  /* 0x0000000e830e7221 */ /* 0x000fe20000010100 */
[C---:B------:R-:W-:Y:S04]  /*80d0*/  HMMA.16816.F32.BF16 R32, R104.reuse, R102, R32 ;  /* 0x000000666820723c */ /* 0x040fe80000041820 */
[----:B------:R-:W-:Y:S02]  /*80e0*/  FMUL.FTZ R14, R137, R14 ;  /* 0x0000000e890e7220 */ /* 0x000fe40000410000 */
[----:B------:R-:W-:Y:S01]  /*80f0*/  FADD.FTZ R18, -R133, R18 ;  /* 0x0000001285127221 */ /* 0x000fe20000010100 */
[----:B------:R-:W-:Y:S01]  /*8100*/  MOV R102, R154 ;  /* 0x0000009a00667202 */ /* 0x000fe20000000f00 */
[----:B------:R-:W-:Y:S01]  /*8110*/  FMUL.FTZ R154, R192, R5 ;  /* 0x00000005c09a7220 */ /* 0x000fe20000410000 */
[----:B------:R-:W-:Y:S01]  /*8120*/  MOV R103, R151 ;  /* 0x0000009700677202 */ /* 0x000fe20000000f00 */
[----:B------:R-:W1:Y:S02]  /*8130*/  LDSM.16.M88.4 R4, [R116+0x8800] ;  /* 0x008800007404783b */ /* 0x000e640000000200 */
[----:B------:R-:W-:Y:S02]  /*8140*/  FMUL.FTZ R151, R184, R8 ;  /* 0x00000008b8977220 */ /* 0x000fe40000410000 */
[----:B------:R-:W-:Y:S02]  /*8150*/  FMUL.FTZ R18, R145, R18 ;  /* 0x0000001291127220 */ /* 0x000fe40000410000 */
[----:B------:R-:W-:Y:S02]  /*8160*/  FMUL.FTZ R145, R196, R14 ;  /* 0x0000000ec4917220 */ /* 0x000fe40000410000 */
[----:B------:R-:W-:Y:S01]  /*8170*/  FADD.FTZ R15, -R131, R15 ;  /* 0x0000000f830f7221 */ /* 0x000fe20000010100 */
[----:B------:R-:W2:Y:S01]  /*8180*/  LDSM.16.M88.4 R8, [R116+0x8c00] ;  /* 0x008c00007408783b */ /* 0x000ea20000000200 */
[----:B------:R-:W-:Y:S02]  /*8190*/  FMUL.FTZ R143, R188, R16 ;  /* 0x00000010bc8f7220 */ /* 0x000fe40000410000 */
[----:B------:R-:W-:Y:S02]  /*81a0*/  FMUL.FTZ R15, R115, R15 ;  /* 0x0000000f730f7220 */ /* 0x000fe40000410000 */
[----:B------:R-:W-:Y:S02]  /*81b0*/  FADD.FTZ R19, -R133, R19 ;  /* 0x0000001385137221 */ /* 0x000fe40000010100 */
[----:B------:R-:W-:Y:S02]  /*81c0*/  FADD.FTZ R20, -R134, R20 ;  /* 0x0000001486147221 */ /* 0x000fe40000010100 */
[----:B------:R-:W-:Y:S02]  /*81d0*/  FMUL.FTZ R19, R144, R19 ;  /* 0x0000001390137220 */ /* 0x000fe40000410000 */
[----:B------:R-:W-:Y:S02]  /*81e0*/  FMUL.FTZ R144, R194, R15 ;  /* 0x0000000fc2907220 */ /* 0x000fe40000410000 */
[----:B------:R-:W-:Y:S02]  /*81f0*/  FADD.FTZ R33, -R134, R33 ;  /* 0x0000002186217221 */ /* 0x000fe40000010100 */
[----:B------:R-:W-:Y:S02]  /*8200*/  FMUL.FTZ R20, R240, R20 ;  /* 0x00000014f0147220 */ /* 0x000fe40000410000 */
[----:B------:R-:W-:Y:S02]  /*8210*/  FMUL.FTZ R33, R113, R33 ;  /* 0x0000002171217220 */ /* 0x000fe40000410000 */
[----:B------:R-:W-:Y:S02]  /*8220*/  FMUL.FTZ R139, R181, R20 ;  /* 0x00000014b58b7220 */ /* 0x000fe40000410000 */
[C---:B------:R-:W-:Y:S02]  /*8230*/  FADD.FTZ R35, -R133.reuse, R35 ;  /* 0x0000002385237221 */ /* 0x040fe40000010100 */
[----:B------:R-:W-:Y:S02]  /*8240*/  FMUL.FTZ R20, R168, R33 ;  /* 0x00000021a8147220 */ /* 0x000fe40000410000 */
[----:B------:R-:W-:Y:S02]  /*8250*/  FADD.FTZ R17, -R134, R17 ;  /* 0x0000001186117221 */ /* 0x000fe40000010100 */
[----:B------:R-:W-:Y:S02]  /*8260*/  FADD.FTZ R34, -R133, R34 ;  /* 0x0000002285227221 */ /* 0x000fe40000010100 */
[----:B------:R-:W-:Y:S02]  /*8270*/  FMUL.FTZ R35, R103, R35 ;  /* 0x0000002367237220 */ /* 0x000fe40000410000 */
[----:B------:R-:W-:Y:S01]  /*8280*/  FMUL.FTZ R17, R146, R17 ;  /* 0x0000001192117220 */ /* 0x000fe20000410000 */
[-C--:B-1----:R-:W-:Y:S03]  /*8290*/  HMMA.16816.F32.BF16 R36, R104, R4.reuse, R36 ;  /* 0x000000046824723c */ /* 0x082fe60000041824 */
[----:B------:R-:W-:Y:S02]  /*82a0*/  FMUL.FTZ R140, R207, R19 ;  /* 0x00000013cf8c7220 */ /* 0x000fe40000410000 */
[----:B------:R-:W-:Y:S02]  /*82b0*/  FMUL.FTZ R34, R114, R34 ;  /* 0x0000002272227220 */ /* 0x000fe40000410000 */
[----:B------:R-:W-:Y:S01]  /*82c0*/  FMUL.FTZ R19, R173, R35 ;  /* 0x00000023ad137220 */ /* 0x000fe20000410000 */
[C---:B------:R-:W-:Y:S04]  /*82d0*/  HMMA.16816.F32.BF16 R40, R108.reuse, R4, R40 ;  /* 0x000000046c28723c */ /* 0x040fe80000041828 */
[----:B------:R-:W-:Y:S02]  /*82e0*/  FMUL.FTZ R142, R187, R17 ;  /* 0x00000011bb8e7220 */ /* 0x000fe40000410000 */
[----:B------:R-:W-:Y:S02]  /*82f0*/  FMUL.FTZ R17, R214, R34 ;  /* 0x00000022d6117220 */ /* 0x000fe40000410000 */
[----:B------:R-:W-:Y:S01]  /*8300*/  FADD.FTZ R13, -R132, R13 ;  /* 0x0000000d840d7221 */ /* 0x000fe20000010100 */
[-C--:B------:R-:W-:Y:S03]  /*8310*/  HMMA.16816.F32.BF16 R44, R108, R6.reuse, R44 ;  /* 0x000000066c2c723c */ /* 0x080fe6000004182c */
[C---:B------:R-:W-:Y:S02]  /*8320*/  FADD.FTZ R21, -R134.reuse, R21 ;  /* 0x0000001586157221 */ /* 0x040fe40000010100 */
[C---:B------:R-:W-:Y:S02]  /*8330*/  FADD.FTZ R22, -R133.reuse, R22 ;  /* 0x0000001685167221 */ /* 0x040fe40000010100 */
[----:B------:R-:W-:Y:S01]  /*8340*/  FADD.FTZ R38, -R133, R38 ;  /* 0x0000002685267221 */ /* 0x000fe20000010100 */
[C---:B------:R-:W-:Y:S04]  /*8350*/  HMMA.16816.F32.BF16 R48, R104.reuse, R6, R48 ;  /* 0x000000066830723c */ /* 0x040fe80000041830 */
[----:B------:R-:W-:Y:S02]  /*8360*/  FADD.FTZ R37, -R134, R37 ;  /* 0x0000002586257221 */ /* 0x000fe40000010100 */
[----:B------:R-:W-:Y:S02]  /*8370*/  FMUL.FTZ R38, R250, R38 ;  /* 0x00000026fa267220 */ /* 0x000fe40000410000 */
[----:B------:R-:W-:Y:S01]  /*8380*/  FADD.FTZ R42, -R131, R42 ;  /* 0x0000002a832a7221 */ /* 0x000fe20000010100 */
[-C--:B--2---:R-:W-:Y:S03]  /*8390*/  HMMA.16816.F32.BF16 R52, R104, R8.reuse, R52 ;  /* 0x000000086834723c */ /* 0x084fe60000041834 */
[C---:B------:R-:W-:Y:S02]  /*83a0*/  FADD.FTZ R41, -R132.reuse, R41 ;  /* 0x0000002984297221 */ /* 0x040fe40000010100 */
[----:B------:R-:W-:Y:S02]  /*83b0*/  FMUL.FTZ R42, R249, R42 ;  /* 0x0000002af92a7220 */ /* 0x000fe40000410000 */
[C---:B------:R-:W-:Y:S01]  /*83c0*/  FADD.FTZ R46, -R131.reuse, R46 ;  /* 0x0000002e832e7221 */ /* 0x040fe20000010100 */
[C---:B------:R-:W-:Y:S04]  /*83d0*/  HMMA.16816.F32.BF16 R56, R108.reuse, R8, R56 ;  /* 0x000000086c38723c */ /* 0x040fe80000041838 */
[----:B------:R-:W-:Y:S02]  /*83e0*/  FADD.FTZ R45, -R132, R45 ;  /* 0x0000002d842d7221 */ /* 0x000fe40000010100 */
[----:B------:R-:W-:Y:S02]  /*83f0*/  FADD.FTZ R47, -R131, R47 ;  /* 0x0000002f832f7221 */ /* 0x000fe40000010100 */
[----:B------:R-:W-:Y:S01]  /*8400*/  FMUL.FTZ R46, R87, R46 ;  /* 0x0000002e572e7220 */ /* 0x000fe20000410000 */
[-C--:B------:R-:W-:Y:S01]  /*8410*/  HMMA.16816.F32.BF16 R60, R108, R10.reuse, R60 ;  /* 0x0000000a6c3c723c */ /* 0x080fe2000004183c */
[----:B------:R1:W5:Y:S02]  /*8420*/  LDL.LU R87, [R1+0xc8] ;  /* 0x0000c80001577983 */ /* 0x0003640000300800 */
[----:B------:R-:W-:Y:S02]  /*8430*/  FMUL.FTZ R0, R0, R45 ;  /* 0x0000002d00007220 */ /* 0x000fe40000410000 */
[----:B------:R-:W-:Y:S02]  /*8440*/  FMUL.FTZ R45, R86, R47 ;  /* 0x0000002f562d7220 */ /* 0x000fe40000410000 */
[C---:B------:R-:W-:Y:S01]  /*8450*/  FADD.FTZ R48, -R134.reuse, R48 ;  /* 0x0000003086307221 */ /* 0x040fe20000010100 */
[----:B------:R1:W5:Y:S01]  /*8460*/  LDL.LU R86, [R1+0xc4] ;  /* 0x0000c40001567983 */ /* 0x0003620000300800 */
[----:B------:R-:W-:Y:S01]  /*8470*/  FADD.FTZ R49, -R134, R49 ;  /* 0x0000003186317221 */ /* 0x000fe20000010100 */
[----:B------:R-:W-:Y:S04]  /*8480*/  HMMA.16816.F32.BF16 R64, R104, R10, R64 ;  /* 0x0000000a6840723c */ /* 0x000fe80000041840 */
[----:B------:R-:W-:Y:S02]  /*8490*/  FMUL.FTZ R9, R85, R48 ;  /* 0x0000003055097220 */ /* 0x000fe40000410000 */
[C---:B------:R-:W-:Y:S01]  /*84a0*/  FADD.FTZ R50, -R133.reuse, R50 ;  /* 0x0000003285327221 */ /* 0x040fe20000010100 */
[----:B------:R1:W5:Y:S01]  /*84b0*/  LDL.LU R85, [R1+0xc0] ;  /* 0x0000c00001557983 */ /* 0x0003620000300800 */
[----:B------:R-:W-:Y:S03]  /*84c0*/  FMUL.FTZ R12, R84, R49 ;  /* 0x00000031540c7220 */ /* 0x000fe60000410000 */
[----:B------:R1:W5:Y:S01]  /*84d0*/  LDL.LU R84, [R1+0xbc] ;  /* 0x0000bc0001547983 */ /* 0x0003620000300800 */
[----:B------:R-:W-:Y:S02]  /*84e0*/  FADD.FTZ R51, -R133, R51 ;  /* 0x0000003385337221 */ /* 0x000fe40000010100 */
        /* <DEDUP_REMOVED lines=26> */
[----:B------:R-:W-:Y:S01]  /*8690*/  FADD.FTZ R39, -R133, R39 ;  /* 0x0000002785277221 */ /* 0x000fe20000010100 */
[----:B------:R1:W5:Y:S01]  /*86a0*/  LDL.LU R77, [R1+0xa0] ;  /* 0x0000a000014d7983 */ /* 0x0003620000300800 */
[----:B------:R-:W-:Y:S02]  /*86b0*/  FMUL.FTZ R16, R172, R37 ;  /* 0x00000025ac107220 */ /* 0x000fe40000410000 */
[----:B------:R-:W-:Y:S02]  /*86c0*/  FADD.FTZ R44, -R132, R44 ;  /* 0x0000002c842c7221 */ /* 0x000fe40000010100 */
        /* <DEDUP_REMOVED lines=19> */
[C---:B------:R-:W-:Y:S02]  /*8800*/  FADD.FTZ R62, -R131.reuse, R62 ;  /* 0x0000003e833e7221 */ /* 0x040fe40000010100 */
[----:B------:R-:W-:Y:S01]  /*8810*/  FMUL.FTZ R61, R72, R61 ;  /* 0x0000003d483d7220 */ /* 0x000fe20000410000 */
[----:B------:R1:W5:Y:S01]  /*8820*/  LDL.64 R104, [R1+0x8] ;  /* 0x0000080001687983 */ /* 0x0003620000100a00 */
[----:B------:R-:W-:Y:S02]  /*8830*/  FADD.FTZ R63, -R131, R63 ;  /* 0x0000003f833f7221 */ /* 0x000fe40000010100 */
        /* <DEDUP_REMOVED lines=16> */
[C---:B------:R-:W-:Y:S01]  /*8940*/  FADD.FTZ R24, -R132.reuse, R24 ;  /* 0x0000001884187221 */ /* 0x040fe20000010100 */
[----:B------:R1:W5:Y:S01]  /*8950*/  LDL.LU R3, [R1+0x78] ;  /* 0x0000780001037983 */ /* 0x0003620000300800 */
[C---:B------:R-:W-:Y:S02]  /*8960*/  FADD.FTZ R25, -R132.reuse, R25 ;  /* 0x0000001984197221 */ /* 0x040fe40000010100 */
[C---:B------:R-:W-:Y:S01]  /*8970*/  FADD.FTZ R26, -R131.reuse, R26 ;  /* 0x0000001a831a7221 */ /* 0x040fe20000010100 */
[----:B------:R1:W5:Y:S01]  /*8980*/  LDL.LU R2, [R1+0x74] ;  /* 0x0000740001027983 */ /* 0x0003620000300800 */
[C---:B------:R-:W-:Y:S02]  /*8990*/  FADD.FTZ R27, -R131.reuse, R27 ;  /* 0x0000001b831b7221 */ /* 0x040fe40000010100 */
[C---:B------:R-:W-:Y:S02]  /*89a0*/  FADD.FTZ R28, -R132.reuse, R28 ;  /* 0x0000001c841c7221 */ /* 0x040fe40000010100 */
[----:B------:R-:W-:Y:S02]  /*89b0*/  FADD.FTZ R29, -R132, R29 ;  /* 0x0000001d841d7221 */ /* 0x000fe40000010100 */
[C---:B------:R-:W-:Y:S02]  /*89c0*/  FADD.FTZ R30, -R131.reuse, R30 ;  /* 0x0000001e831e7221 */ /* 0x040fe40000010100 */
[C---:B------:R-:W-:Y:S02]  /*89d0*/  FADD.FTZ R31, -R131.reuse, R31 ;  /* 0x0000001f831f7221 */ /* 0x040fe40000010100 */
[----:B------:R-:W-:Y:S02]  /*89e0*/  FADD.FTZ R32, -R134, R32 ;  /* 0x0000002086207221 */ /* 0x000fe40000010100 */
        /* <DEDUP_REMOVED lines=88> */
[----:B------:R1:W-:Y:S04]  /*8f70*/  STL [R1], R25 ;  /* 0x0000001901007387 */ /* 0x0003e80000100800 */
[----:B------:R-:W0:Y:S02]  /*8f80*/  LDGDEPBAR ;  /* 0x00000000000079af */ /* 0x000e240000000000 */
.L_x_1304:
        /* <DEDUP_REMOVED lines=149> */
.L_x_1305:
        /* <DEDUP_REMOVED lines=297> */
.L_x_1307:
        /* <DEDUP_REMOVED lines=17> */
.L_x_1308:
        /* <DEDUP_REMOVED lines=42> */
.L_x_1310:
[----:B--2---:R-:W-:Y:S05]  /*af20*/  BSYNC B0 ;  /* 0x0000000000007941 */ /* 0x004fea0003800000 */
.L_x_1309:
        /* <DEDUP_REMOVED lines=15> */
.L_x_1312:
[----:B------:R-:W-:Y:S05]  /*b020*/  BSYNC B0 ;  /* 0x0000000000007941 */ /* 0x000fea0003800000 */
.L_x_1311:
        /* <DEDUP_REMOVED lines=26> */
.L_x_1314:
[----:B------:R-:W-:Y:S05]  /*b1d0*/  BSYNC B0 ;  /* 0x0000000000007941 */ /* 0x000fea0003800000 */
.L_x_1313:
        /* <DEDUP_REMOVED lines=11> */
.L_x_1285:
[----:B------:R-:W-:Y:S05]  /*b290*/  BSYNC B1 ;  /* 0x0000000000017941 */ /* 0x000fea0003800000 */
.L_x_1271:
        /* <DEDUP_REMOVED lines=11> */
.L_x_1315:
[----:B------:R-:W-:Y:S05]  /*b350*/  EXIT ;  /* 0x000000000000794d */ /* 0x000fea0003800000 */
.L_x_1317:
        /* <DEDUP_REMOVED lines=10> */
.L_x_1362:


//--------------------- .text._ZN5flash25flash_bwd_dot_do_o_kernelILb0E23Flash_bwd_kernel_traitsILi32ELi128ELi128ELi8ELi4ELi4ELi4ELb0ELb0EN7cutlass10bfloat16_tE19Flash_kernel_traitsILi32ELi128ELi128ELi8ES3_EEEEvNS_16Flash_bwd_paramsE --------------------------
	.section	.text._ZN5flash25flash_bwd_dot_do_o_kernelILb0E23Flash_bwd_kernel_traitsILi32ELi128ELi128ELi8ELi4ELi4ELi4ELb0ELb0EN7cutlass10bfloat16_tE19Flash_kernel_traitsILi32ELi128ELi128ELi8ES3_EEEEvNS_16Flash_bwd_paramsE,"ax",@progbits
	.sectioninfo	@"SHI_REGISTERS=30"
	.align	128
        .global         _ZN5flash25flash_bwd_dot_do_o_kernelILb0E23Flash_bwd_kernel_traitsILi32ELi128ELi128ELi8ELi4ELi4ELi4ELb0ELb0EN7cutlass10bfloat16_tE19Flash_kernel_traitsILi32ELi128ELi128ELi8ES3_EEEEvNS_16Flash_bwd_paramsE
        .type           _ZN5flash25flash_bwd_dot_do_o_kernelILb0E23Flash_bwd_kernel_traitsILi32ELi128ELi128ELi8ELi4ELi4ELi4ELb0ELb0EN7cutlass10bfloat16_tE19Flash_kernel_traitsILi32ELi128ELi128ELi8ES3_EEEEvNS_16Flash_bwd_paramsE,@function
        .size           _ZN5flash25flash_bwd_dot_do_o_kernelILb0E23Flash_bwd_kernel_traitsILi32ELi128ELi128ELi8ELi4ELi4ELi4ELb0ELb0EN7cutlass10bfloat16_tE19Flash_kernel_traitsILi32ELi128ELi128ELi8ES3_EEEEvNS_16Flash_bwd_paramsE,(.L_x_1363 - _ZN5flash25flash_bwd_dot_do_o_kernelILb0E23Flash_bwd_kernel_traitsILi32ELi128ELi128ELi8ELi4ELi4ELi4ELb0ELb0EN7cutlass10bfloat16_tE19Flash_kernel_traitsILi32ELi128ELi128ELi8ES3_EEEEvNS_16Flash_bwd_paramsE)
        .other          _ZN5flash25flash_bwd_dot_do_o_kernelILb0E23Flash_bwd_kernel_traitsILi32ELi128ELi128ELi8ELi4ELi4ELi4ELb0ELb0EN7cutlass10bfloat16_tE19Flash_kernel_traitsILi32ELi128ELi128ELi8ES3_EEEEvNS_16Flash_bwd_paramsE,@"STO_CUDA_ENTRY STV_DEFAULT"
_ZN5flash25flash_bwd_dot_do_o_kernelILb0E23Flash_bwd_kernel_traitsILi32ELi128ELi128ELi8ELi4ELi4ELi4ELb0ELb0EN7cutlass10bfloat16_tE19Flash_kernel_traitsILi32ELi128ELi128ELi8ES3_EEEEvNS_16Flash_bwd_paramsE:
.text._ZN5flash25flash_bwd_dot_do_o_kernelILb0E23Flash_bwd_kernel_traitsILi32ELi128ELi128ELi8ELi4ELi4ELi4ELb0ELb0EN7cutlass10bfloat16_tE19Flash_kernel_traitsILi32ELi128ELi128ELi8ES3_EEEEvNS_16Flash_bwd_paramsE:
        /* <DEDUP_REMOVED lines=49> */
.L_x_1318:
[----:B01----:R-:W-:-:S04]  /*0310*/  IMAD R0, R0, c[0x0][0x1c0], R5 ;  /* 0x0000700000007a24 */ /* 0x003fc800078e0205 */
[----:B------:R-:W-:Y:S02]  /*0320*/  IMAD R0, R0, c[0x0][0x224], RZ ;  /* 0x0000890000007a24 */ /* 0x000fe400078e02ff */
.L_x_1319:
        /* <DEDUP_REMOVED lines=144> */
.L_x_1320:
        /* <DEDUP_REMOVED lines=13> */
.L_x_1363:


//--------------------- .text._ZN5flash25flash_bwd_dot_do_o_kernelILb1E23Flash_bwd_kernel_traitsILi32ELi128ELi128ELi8ELi4ELi4ELi4ELb0ELb0EN7cutlass10bfloat16_tE19Flash_kernel_traitsILi32ELi128ELi128ELi8ES3_EEEEvNS_16Flash_bwd_paramsE --------------------------
	.section	.text._ZN5flash25flash_bwd_dot_do_o_kernelILb1E23Flash_bwd_kernel_traitsILi32ELi128ELi128ELi8ELi4ELi4ELi4ELb0ELb0EN7cutlass10bfloat16_tE19Flash_kernel_traitsILi32ELi128ELi128ELi8ES3_EEEEvNS_16Flash_bwd_paramsE,"ax",@progbits
	.sectioninfo	@"SHI_REGISTERS=34"
	.align	128
        .global         _ZN5flash25flash_bwd_dot_do_o_kernelILb1E23Flash_bwd_kernel_traitsILi32ELi128ELi128ELi8ELi4ELi4ELi4ELb0ELb0EN7cutlass10bfloat16_tE19Flash_kernel_traitsILi32ELi128ELi128ELi8ES3_EEEEvNS_16Flash_bwd_paramsE
        .type           _ZN5flash25flash_bwd_dot_do_o_kernelILb1E23Flash_bwd_kernel_traitsILi32ELi128ELi128ELi8ELi4ELi4ELi4ELb0ELb0EN7cutlass10bfloat16_tE19Flash_kernel_traitsILi32ELi128ELi128ELi8ES3_EEEEvNS_16Flash_bwd_paramsE,@function
        .size           _ZN5flash25flash_bwd_dot_do_o_kernelILb1E23Flash_bwd_kernel_traitsILi32ELi128ELi128ELi8ELi4ELi4ELi4ELb0ELb0EN7cutlass10bfloat16_tE19Flash_kernel_traitsILi32ELi128ELi128ELi8ES3_EEEEvNS_16Flash_bwd_paramsE,(.L_x_1364 - _ZN5flash25flash_bwd_dot_do_o_kernelILb1E23Flash_bwd_kernel_traitsILi32ELi128ELi128ELi8ELi4ELi4ELi4ELb0ELb0EN7cutlass10bfloat16_tE19Flash_kernel_traitsILi32ELi128ELi128ELi8ES3_EEEEvNS_16Flash_bwd_paramsE)
        .other          _ZN5flash25flash_bwd_dot_do_o_kernelILb1E23Flash_bwd_kernel_traitsILi32ELi128ELi128ELi8ELi4ELi4ELi4ELb0ELb0EN7cutlass10bfloat16_tE19Flash_kernel_traitsILi32ELi128ELi128ELi8ES3_EEEEvNS_16Flash_bwd_paramsE,@"STO_CUDA_ENTRY STV_DEFAULT"
_ZN5flash25flash_bwd_dot_do_o_kernelILb1E23Flash_bwd_kernel_traitsILi32ELi128ELi128ELi8ELi4ELi4ELi4ELb0ELb0EN7cutlass10bfloat16_tE19Flash_kernel_traitsILi32ELi128ELi128ELi8ES3_EEEEvNS_16Flash_bwd_paramsE:
.text._ZN5flash25flash_bwd_dot_do_o_kernelILb1E23Flash_bwd_kernel_traitsILi32ELi128ELi128ELi8ELi4ELi4ELi4ELb0ELb0EN7cutlass10bfloat16_tE19Flash_kernel_traitsILi32ELi128ELi128ELi8ES3_EEEEvNS_16Flash_bwd_paramsE:
        /* <DEDUP_REMOVED lines=85> */
.L_x_1321:
[----:B-1----:R-:W-:-:S04]  /*0550*/  IMAD R10, R10, c[0x0][0x1c0], R9 ;  /* 0x000070000a0a7a24 */ /* 0x002fc800078e0209 */
[----:B------:R-:W-:Y:S02]  /*0560*/  IMAD R27, R10, c[0x0][0x224], RZ ;  /* 0x000089000a1b7a24 */ /* 0x000fe400078e02ff */
.L_x_1322:
        /* <DEDUP_REMOVED lines=162> */
.L_x_1323:
        /* <DEDUP_REMOVED lines=15> */
.L_x_1364:


//--------------------- .nv.shared._ZN5flash44flash_bwd_dq_dk_dv_loop_seqk_parallel_kernelI23Flash_bwd_kernel_traitsILi32ELi128ELi128ELi8ELi4ELi4ELi4ELb1ELb0EN7cutlass10bfloat16_tE19Flash_kernel_traitsILi32ELi128ELi128ELi8ES3_EELb0ELb0ELb0ELb0ELb0ELb1ELb0EEEvNS_16Flash_bwd_paramsE --------------------------
	.section	.nv.shared._ZN5flash44flash_bwd_dq_dk_dv_loop_seqk_parallel_kernelI23Flash_bwd_kernel_traitsILi32ELi128ELi128ELi8ELi4ELi4ELi4ELb1ELb0EN7cutlass10bfloat16_tE19Flash_kernel_traitsILi32ELi128ELi128ELi8ES3_EELb0ELb0ELb0ELb0ELb0ELb1ELb0EEEvNS_16Flash_bwd_paramsE,"aw",@nobits
	.sectionflags	@""
	.align	16


//--------------------- .nv.global                --------------------------
	.section	.nv.global,"aw",@nobits
.nv.global:
	.type		_ZN65_INTERNAL_e8a190e6_29_flash_bwd_hdim32_bf16_sm80_cu_ea41c527_29664cute1_E,@object
	.size		_ZN65_INTERNAL_e8a190e6_29_flash_bwd_hdim32_bf16_sm80_cu_ea41c527_29664cute1_E,(_ZN65_INTERNAL_e8a190e6_29_flash_bwd_hdim32_bf16_sm80_cu_ea41c527_29664cuda3std3__45__cpo6cbeginE - _ZN65_INTERNAL_e8a190e6_29_flash_bwd_hdim32_bf16_sm80_cu_ea41c527_29664cute1_E)
_ZN65_INTERNAL_e8a190e6_29_flash_bwd_hdim32_bf16_sm80_cu_ea41c527_29664cute1_E:
	.zero		1
	.type		_ZN65_INTERNAL_e8a190e6_29_flash_bwd_hdim32_bf16_sm80_cu_ea41c527_29664cuda3std3__45__cpo6cbeginE,@object
	.size		_ZN65_INTERNAL_e8a190e6_29_flash_bwd_hdim32_bf16_sm80_cu_ea41c527_29664cuda3std3__45__cpo6cbeginE,(_ZN65_INTERNAL_e8a190e6_29_flash_bwd_hdim32_bf16_sm80_cu_ea41c527_29664cuda3std3__48in_placeE - _ZN65_INTERNAL_e8a190e6_29_flash_bwd_hdim32_bf16_sm80_cu_ea41c527_29664cuda3std3__45__cpo6cbeginE)
_ZN65_INTERNAL_e8a190e6_29_flash_bwd_hdim32_bf16_sm80_cu_ea41c527_29664cuda3std3__45__cpo6cbeginE:
	.zero		1
	.type		_ZN65_INTERNAL_e8a190e6_29_flash_bwd_hdim32_bf16_sm80_cu_ea41c527_29664cuda3std3__48in_placeE,@object
	.size		_ZN65_INTERNAL_e8a190e6_29_flash_bwd_hdim32_bf16_sm80_cu_ea41c527_29664cuda3std3__48in_placeE,(_ZN65_INTERNAL_e8a190e6_29_flash_bwd_hdim32_bf16_sm80_cu_ea41c527_29664cuda3std6ranges3__45__cpo9iter_moveE - _ZN65_INTERNAL_e8a190e6_29_flash_bwd_hdim32_bf16_sm80_cu_ea41c527_29664cuda3std3__48in_placeE)
_ZN65_INTERNAL_e8a190e6_29_flash_bwd_hdim32_bf16_sm80_cu_ea41c527_29664cuda3std3__48in_placeE:
	.zero		1
	.type		_ZN65_INTERNAL_e8a190e6_29_flash_bwd_hdim32_bf16_sm80_cu_ea41c527_29664cuda3std6ranges3__45__cpo9iter_moveE,@object
	.size		_ZN65_INTERNAL_e8a190e6_29_flash_bwd_hdim32_bf16_sm80_cu_ea41c527_29664cuda3std6ranges3__45__cpo9iter_moveE,(_ZN65_INTERNAL_e8a190e6_29_flash_bwd_hdim32_bf16_sm80_cu_ea41c527_29664cuda3std3__45__cpo5beginE - _ZN65_INTERNAL_e8a190e6_29_flash_bwd_hdim32_bf16_sm80_cu_ea41c527_29664cuda3std6ranges3__45__cpo9iter_moveE)
_ZN65_INTERNAL_e8a190e6_29_flash_bwd_hdim32_bf16_sm80_cu_ea41c527_29664cuda3std6ranges3__45__cpo9iter_moveE:
	.zero		1
	.type		_ZN65_INTERNAL_e8a190e6_29_flash_bwd_hdim32_bf16_sm80_cu_ea41c527_29664cuda3std3__45__cpo5beginE,@object
	.size		_ZN65_INTERNAL_e8a190e6_29_flash_bwd_hdim32_bf16_sm80_cu_ea41c527_29664cuda3std3__45__cpo5beginE,(_ZN65_INTERNAL_e8a190e6_29_flash_bwd_hdim32_bf16_sm80_cu_ea41c527_29664cuda3std3__467_GLOBAL__N__e8a190e6_29_flash_bwd_hdim32_bf16_sm80_cu_ea41c527_29666ignoreE - _ZN65_INTERNAL_e8a190e6_29_flash_bwd_hdim32_bf16_sm80_cu_ea41c527_29664cuda3std3__45__cpo5beginE)
_ZN65_INTERNAL_e8a190e6_29_flash_bwd_hdim32_bf16_sm80_cu_ea41c527_29664cuda3std3__45__cpo5beginE:
	.zero		1
	.type		_ZN65_INTERNAL_e8a190e6_29_flash_bwd_hdim32_bf16_sm80_cu_ea41c527_29664cuda3std3__467_GLOBAL__N__e8a190e6_29_flash_bwd_hdim32_bf16_sm80_cu_ea41c527_29666ignoreE,@object
	.size		_ZN65_INTERNAL_e8a190e6_29_flash_bwd_hdim32_bf16_sm80_cu_ea41c527_29664cuda3std3__467_GLOBAL__N__e8a190e6_29_flash_bwd_hdim32_bf16_sm80_cu_ea41c527_29666ignoreE,(_ZN65_INTERNAL_e8a190e6_29_flash_bwd_hdim32_bf16_sm80_cu_ea41c527_29664cute7productE - _ZN65_INTERNAL_e8a190e6_29_flash_bwd_hdim32_bf16_sm80_cu_ea41c527_29664cuda3std3__467_GLOBAL__N__e8a190e6_29_flash_bwd_hdim32_bf16_sm80_cu_ea41c527_29666ignoreE)
_ZN65_INTERNAL_e8a190e6_29_flash_bwd_hdim32_bf16_sm80_cu_ea41c527_29664cuda3std3__467_GLOBAL__N__e8a190e6_29_flash_bwd_hdim32_bf16_sm80_cu_ea41c527_29666ignoreE:
	.zero		1
	.type		_ZN65_INTERNAL_e8a190e6_29_flash_bwd_hdim32_bf16_sm80_cu_ea41c527_29664cute7productE,@object
	.size		_ZN65_INTERNAL_e8a190e6_29_flash_bwd_hdim32_bf16_sm80_cu_ea41c527_29664cute7productE,(_ZN65_INTERNAL_e8a190e6_29_flash_bwd_hdim32_bf16_sm80_cu_ea41c527_29664cuda3std3__45__cpo3endE - _ZN65_INTERNAL_e8a190e6_29_flash_bwd_hdim32_bf16_sm80_cu_ea41c527_29664cute7productE)
_ZN65_INTERNAL_e8a190e6_29_flash_bwd_hdim32_bf16_sm80_cu_ea41c527_29664cute7productE:
	.zero		1
	.type		_ZN65_INTERNAL_e8a190e6_29_flash_bwd_hdim32_bf16_sm80_cu_ea41c527_29664cuda3std3__45__cpo3endE,@object
	.size		_ZN65_INTERNAL_e8a190e6_29_flash_bwd_hdim32_bf16_sm80_cu_ea41c527_29664cuda3std3__45__cpo3endE,(_ZN65_INTERNAL_e8a190e6_29_flash_bwd_hdim32_bf16_sm80_cu_ea41c527_29664cuda3std3__419piecewise_constructE - _ZN65_INTERNAL_e8a190e6_29_flash_bwd_hdim32_bf16_sm80_cu_ea41c527_29664cuda3std3__45__cpo3endE)
_ZN65_INTERNAL_e8a190e6_29_flash_bwd_hdim32_bf16_sm80_cu_ea41c527_29664cuda3std3__45__cpo3endE:
	.zero		1
	.type		_ZN65_INTERNAL_e8a190e6_29_flash_bwd_hdim32_bf16_sm80_cu_ea41c527_29664cuda3std3__419piecewise_constructE,@object
	.size		_ZN65_INTERNAL_e8a190e6_29_flash_bwd_hdim32_bf16_sm80_cu_ea41c527_29664cuda3std3__419piecewise_constructE,(_ZN65_INTERNAL_e8a190e6_29_flash_bwd_hdim32_bf16_sm80_cu_ea41c527_29664cuda3std3__45__cpo4cendE - _ZN65_INTERNAL_e8a190e6_29_flash_bwd_hdim32_bf16_sm80_cu_ea41c527_29664cuda3std3__419piecewise_constructE)
_ZN65_INTERNAL_e8a190e6_29_flash_bwd_hdim32_bf16_sm80_cu_ea41c527_29664cuda3std3__419piecewise_constructE:
	.zero		1
	.type		_ZN65_INTERNAL_e8a190e6_29_flash_bwd_hdim32_bf16_sm80_cu_ea41c527_29664cuda3std3__45__cpo4cendE,@object
	.size		_ZN65_INTERNAL_e8a190e6_29_flash_bwd_hdim32_bf16_sm80_cu_ea41c527_29664cuda3std3__45__cpo4cendE,(_ZN65_INTERNAL_e8a190e6_29_flash_bwd_hdim32_bf16_sm80_cu_ea41c527_29664cuda3std6ranges3__45__cpo4swapE - _ZN65_INTERNAL_e8a190e6_29_flash_bwd_hdim32_bf16_sm80_cu_ea41c527_29664cuda3std3__45__cpo4cendE)
_ZN65_INTERNAL_e8a190e6_29_flash_bwd_hdim32_bf16_sm80_cu_ea41c527_29664cuda3std3__45__cpo4cendE:
	.zero		1
	.type		_ZN65_INTERNAL_e8a190e6_29_flash_bwd_hdim32_bf16_sm80_cu_ea41c527_29664cuda3std6ranges3__45__cpo4swapE,@object
	.size		_ZN65_INTERNAL_e8a190e6_29_flash_bwd_hdim32_bf16_sm80_cu_ea41c527_29664cuda3std6ranges3__45__cpo4swapE,(.L_7 - _ZN65_INTERNAL_e8a190e6_29_flash_bwd_hdim32_bf16_sm80_cu_ea41c527_29664cuda3std6ranges3__45__cpo4swapE)
_ZN65_INTERNAL_e8a190e6_29_flash_bwd_hdim32_bf16_sm80_cu_ea41c527_29664cuda3std6ranges3__45__cpo4swapE:
	.zero		1
.L_7:


//--------------------- .nv.shared._ZN5flash44flash_bwd_dq_dk_dv_loop_seqk_parallel_kernelI23Flash_bwd_kernel_traitsILi32ELi128ELi128ELi8ELi4ELi4ELi4ELb1ELb0EN7cutlass10bfloat16_tE19Flash_kernel_traitsILi32ELi128ELi128ELi8ES3_EELb0ELb0ELb0ELb0ELb0ELb0ELb0EEEvNS_16Flash_bwd_paramsE --------------------------
	.section	.nv.shared._ZN5flash44flash_bwd_dq_dk_dv_loop_seqk_parallel_kernelI23Flash_bwd_kernel_traitsILi32ELi128ELi128ELi8ELi4ELi4ELi4ELb1ELb0EN7cutlass10bfloat16_tE19Flash_kernel_traitsILi32ELi128ELi128ELi8ES3_EELb0ELb0ELb0ELb0ELb0ELb0ELb0EEEvNS_16Flash_bwd_paramsE,"aw",@nobits
	.sectionflags	@""
	.align	16


//--------------------- .nv.shared._ZN5flash44flash_bwd_dq_dk_dv_loop_seqk_parallel_kernelI23Flash_bwd_kernel_traitsILi32ELi128ELi128ELi8ELi4ELi4ELi4ELb1ELb0EN7cutlass10bfloat16_tE19Flash_kernel_traitsILi32ELi128ELi128ELi8ES3_EELb0ELb0ELb1ELb0ELb0ELb0ELb0EEEvNS_16Flash_bwd_paramsE --------------------------
	.section	.nv.shared._ZN5flash44flash_bwd_dq_dk_dv_loop_seqk_parallel_kernelI23Flash_bwd_kernel_traitsILi32ELi128ELi128ELi8ELi4ELi4ELi4ELb1ELb0EN7cutlass10bfloat16_tE19Flash_kernel_traitsILi32ELi128ELi128ELi8ES3_EELb0ELb0ELb1ELb0ELb0ELb0ELb0EEEvNS_16Flash_bwd_paramsE,"aw",@nobits
	.sectionflags	@""
	.align	16


//--------------------- .nv.shared._ZN5flash44flash_bwd_dq_dk_dv_loop_seqk_parallel_kernelI23Flash_bwd_kernel_traitsILi32ELi128ELi128ELi8ELi4ELi4ELi4ELb1ELb0EN7cutlass10bfloat16_tE19Flash_kernel_traitsILi32ELi128ELi128ELi8ES3_EELb0ELb0ELb0ELb0ELb1ELb1ELb0EEEvNS_16Flash_bwd_paramsE --------------------------
	.section	.nv.shared._ZN5flash44flash_bwd_dq_dk_dv_loop_seqk_parallel_kernelI23Flash_bwd_kernel_traitsILi32ELi128ELi128ELi8ELi4ELi4ELi4ELb1ELb0EN7cutlass10bfloat16_tE19Flash_kernel_traitsILi32ELi128ELi128ELi8ES3_EELb0ELb0ELb0ELb0ELb1ELb1ELb0EEEvNS_16Flash_bwd_paramsE,"aw",@nobits
	.sectionflags	@""
	.align	16


//--------------------- .nv.shared._ZN5flash44flash_bwd_dq_dk_dv_loop_seqk_parallel_kernelI23Flash_bwd_kernel_traitsILi32ELi128ELi128ELi8ELi4ELi4ELi4ELb1ELb0EN7cutlass10bfloat16_tE19Flash_kernel_traitsILi32ELi128ELi128ELi8ES3_EELb0ELb0ELb0ELb1ELb0ELb0ELb0EEEvNS_16Flash_bwd_paramsE --------------------------
	.section	.nv.shared._ZN5flash44flash_bwd_dq_dk_dv_loop_seqk_parallel_kernelI23Flash_bwd_kernel_traitsILi32ELi128ELi128ELi8ELi4ELi4ELi4ELb1ELb0EN7cutlass10bfloat16_tE19Flash_kernel_traitsILi32ELi128ELi128ELi8ES3_EELb0ELb0ELb0ELb1ELb0ELb0ELb0EEEvNS_16Flash_bwd_paramsE,"aw",@nobits
	.sectionflags	@""
	.align	16


//--------------------- .nv.shared._ZN5flash44flash_bwd_dq_dk_dv_loop_seqk_parallel_kernelI23Flash_bwd_kernel_traitsILi32ELi128ELi128ELi8ELi4ELi4ELi4ELb1ELb0EN7cutlass10bfloat16_tE19Flash_kernel_traitsILi32ELi128ELi128ELi8ES3_EELb0ELb0ELb1ELb0ELb0ELb1ELb0EEEvNS_16Flash_bwd_paramsE --------------------------
	.section	.nv.shared._ZN5flash44flash_bwd_dq_dk_dv_loop_seqk_parallel_kernelI23Flash_bwd_kernel_traitsILi32ELi128ELi128ELi8ELi4ELi4ELi4ELb1ELb0EN7cutlass10bfloat16_tE19Flash_kernel_traitsILi32ELi128ELi128ELi8ES3_EELb0ELb0ELb1ELb0ELb0ELb1ELb0EEEvNS_16Flash_bwd_paramsE,"aw",@nobits
	.sectionflags	@""
	.align	16


//--------------------- .nv.shared._ZN5flash44flash_bwd_dq_dk_dv_loop_seqk_parallel_kernelI23Flash_bwd_kernel_traitsILi32ELi128ELi128ELi8ELi4ELi4ELi4ELb1ELb0EN7cutlass10bfloat16_tE19Flash_kernel_traitsILi32ELi128ELi128ELi8ES3_EELb0ELb0ELb1ELb1ELb0ELb0ELb0EEEvNS_16Flash_bwd_paramsE --------------------------
	.section	.nv.shared._ZN5flash44flash_bwd_dq_dk_dv_loop_seqk_parallel_kernelI23Flash_bwd_kernel_traitsILi32ELi128ELi128ELi8ELi4ELi4ELi4ELb1ELb0EN7cutlass10bfloat16_tE19Flash_kernel_traitsILi32ELi128ELi128ELi8ES3_EELb0ELb0ELb1ELb1ELb0ELb0ELb0EEEvNS_16Flash_bwd_paramsE,"aw",@nobits
	.sectionflags	@""
	.align	16


//--------------------- .nv.shared._ZN5flash27flash_bwd_convert_dq_kernelI23Flash_bwd_kernel_traitsILi32ELi128ELi128ELi8ELi4ELi4ELi4ELb1ELb0EN7cutlass10bfloat16_tE19Flash_kernel_traitsILi32ELi128ELi128ELi8ES3_EEEEvNS_16Flash_bwd_paramsEi --------------------------
	.section	.nv.shared._ZN5flash27flash_bwd_convert_dq_kernelI23Flash_bwd_kernel_traitsILi32ELi128ELi128ELi8ELi4ELi4ELi4ELb1ELb0EN7cutlass10bfloat16_tE19Flash_kernel_traitsILi32ELi128ELi128ELi8ES3_EEEEvNS_16Flash_bwd_paramsEi,"aw",@nobits
	.sectionflags	@""
	.align	16


//--------------------- .nv.shared._ZN5flash44flash_bwd_dq_dk_dv_loop_seqk_parallel_kernelI23Flash_bwd_kernel_traitsILi32ELi128ELi128ELi8ELi4ELi4ELi4ELb1ELb0EN7cutlass10bfloat16_tE19Flash_kernel_traitsILi32ELi128ELi128ELi8ES3_EELb1ELb0ELb0ELb0ELb0ELb1ELb0EEEvNS_16Flash_bwd_paramsE --------------------------
	.section	.nv.shared._ZN5flash44flash_bwd_dq_dk_dv_loop_seqk_parallel_kernelI23Flash_bwd_kernel_traitsILi32ELi128ELi128ELi8ELi4ELi4ELi4ELb1ELb0EN7cutlass10bfloat16_tE19Flash_kernel_traitsILi32ELi128ELi128ELi8ES3_EELb1ELb0ELb0ELb0ELb0ELb1ELb0EEEvNS_16Flash_bwd_paramsE,"aw",@nobits
	.sectionflags	@""
	.align	16


//--------------------- .nv.shared._ZN5flash44flash_bwd_dq_dk_dv_loop_seqk_parallel_kernelI23Flash_bwd_kernel_traitsILi32ELi128ELi128ELi8ELi4ELi4ELi4ELb1ELb0EN7cutlass10bfloat16_tE19Flash_kernel_traitsILi32ELi128ELi128ELi8ES3_EELb0ELb0ELb0ELb0ELb0ELb1ELb1EEEvNS_16Flash_bwd_paramsE --------------------------
	.section	.nv.shared._ZN5flash44flash_bwd_dq_dk_dv_loop_seqk_parallel_kernelI23Flash_bwd_kernel_traitsILi32ELi128ELi128ELi8ELi4ELi4ELi4ELb1ELb0EN7cutlass10bfloat16_tE19Flash_kernel_traitsILi32ELi128ELi128ELi8ES3_EELb0ELb0ELb0ELb0ELb0ELb1ELb1EEEvNS_16Flash_bwd_paramsE,"aw",@nobits
	.sectionflags	@""
	.align	16


//--------------------- .nv.shared._ZN5flash44flash_bwd_dq_dk_dv_loop_seqk_parallel_kernelI23Flash_bwd_kernel_traitsILi32ELi128ELi128ELi8ELi4ELi4ELi4ELb1ELb0EN7cutlass10bfloat16_tE19Flash_kernel_traitsILi32ELi128ELi128ELi8ES3_EELb1ELb0ELb0ELb0ELb0ELb0ELb0EEEvNS_16Flash_bwd_paramsE --------------------------
	.section	.nv.shared._ZN5flash44flash_bwd_dq_dk_dv_loop_seqk_parallel_kernelI23Flash_bwd_kernel_traitsILi32ELi128ELi128ELi8ELi4ELi4ELi4ELb1ELb0EN7cutlass10bfloat16_tE19Flash_kernel_traitsILi32ELi128ELi128ELi8ES3_EELb1ELb0ELb0ELb0ELb0ELb0ELb0EEEvNS_16Flash_bwd_paramsE,"aw",@nobits
	.sectionflags	@""
	.align	16


//--------------------- .nv.shared._ZN5flash44flash_bwd_dq_dk_dv_loop_seqk_parallel_kernelI23Flash_bwd_kernel_traitsILi32ELi128ELi128ELi8ELi4ELi4ELi4ELb1ELb0EN7cutlass10bfloat16_tE19Flash_kernel_traitsILi32ELi128ELi128ELi8ES3_EELb0ELb0ELb0ELb0ELb0ELb0ELb1EEEvNS_16Flash_bwd_paramsE --------------------------
	.section	.nv.shared._ZN5flash44flash_bwd_dq_dk_dv_loop_seqk_parallel_kernelI23Flash_bwd_kernel_traitsILi32ELi128ELi128ELi8ELi4ELi4ELi4ELb1ELb0EN7cutlass10bfloat16_tE19Flash_kernel_traitsILi32ELi128ELi128ELi8ES3_EELb0ELb0ELb0ELb0ELb0ELb0ELb1EEEvNS_16Flash_bwd_paramsE,"aw",@nobits
	.sectionflags	@""
	.align	16


//--------------------- .nv.shared._ZN5flash44flash_bwd_dq_dk_dv_loop_seqk_parallel_kernelI23Flash_bwd_kernel_traitsILi32ELi128ELi128ELi8ELi4ELi4ELi4ELb1ELb0EN7cutlass10bfloat16_tE19Flash_kernel_traitsILi32ELi128ELi128ELi8ES3_EELb1ELb0ELb1ELb0ELb0ELb0ELb0EEEvNS_16Flash_bwd_paramsE --------------------------
	.section	.nv.shared._ZN5flash44flash_bwd_dq_dk_dv_loop_seqk_parallel_kernelI23Flash_bwd_kernel_traitsILi32ELi128ELi128ELi8ELi4ELi4ELi4ELb1ELb0EN7cutlass10bfloat16_tE19Flash_kernel_traitsILi32ELi128ELi128ELi8ES3_EELb1ELb0ELb1ELb0ELb0ELb0ELb0EEEvNS_16Flash_bwd_paramsE,"aw",@nobits
	.sectionflags	@""
	.align	16


//--------------------- .nv.shared._ZN5flash44flash_bwd_dq_dk_dv_loop_seqk_parallel_kernelI23Flash_bwd_kernel_traitsILi32ELi128ELi128ELi8ELi4ELi4ELi4ELb1ELb0EN7cutlass10bfloat16_tE19Flash_kernel_traitsILi32ELi128ELi128ELi8ES3_EELb0ELb0ELb1ELb0ELb0ELb0ELb1EEEvNS_16Flash_bwd_paramsE --------------------------
	.section	.nv.shared._ZN5flash44flash_bwd_dq_dk_dv_loop_seqk_parallel_kernelI23Flash_bwd_kernel_traitsILi32ELi128ELi128ELi8ELi4ELi4ELi4ELb1ELb0EN7cutlass10bfloat16_tE19Flash_kernel_traitsILi32ELi128ELi128ELi8ES3_EELb0ELb0ELb1ELb0ELb0ELb0ELb1EEEvNS_16Flash_bwd_paramsE,"aw",@nobits
	.sectionflags	@""
	.align	16


//--------------------- .nv.shared._ZN5flash44flash_bwd_dq_dk_dv_loop_seqk_parallel_kernelI23Flash_bwd_kernel_traitsILi32ELi128ELi128ELi8ELi4ELi4ELi4ELb1ELb0EN7cutlass10bfloat16_tE19Flash_kernel_traitsILi32ELi128ELi128ELi8ES3_EELb1ELb0ELb0ELb0ELb1ELb1ELb0EEEvNS_16Flash_bwd_paramsE --------------------------
	.section	.nv.shared._ZN5flash44flash_bwd_dq_dk_dv_loop_seqk_parallel_kernelI23Flash_bwd_kernel_traitsILi32ELi128ELi128ELi8ELi4ELi4ELi4ELb1ELb0EN7cutlass10bfloat16_tE19Flash_kernel_traitsILi32ELi128ELi128ELi8ES3_EELb1ELb0ELb0ELb0ELb1ELb1ELb0EEEvNS_16Flash_bwd_paramsE,"aw",@nobits
	.sectionflags	@""
	.align	16


//--------------------- .nv.shared._ZN5flash44flash_bwd_dq_dk_dv_loop_seqk_parallel_kernelI23Flash_bwd_kernel_traitsILi32ELi128ELi128ELi8ELi4ELi4ELi4ELb1ELb0EN7cutlass10bfloat16_tE19Flash_kernel_traitsILi32ELi128ELi128ELi8ES3_EELb0ELb0ELb0ELb0ELb1ELb1ELb1EEEvNS_16Flash_bwd_paramsE --------------------------
	.section	.nv.shared._ZN5flash44flash_bwd_dq_dk_dv_loop_seqk_parallel_kernelI23Flash_bwd_kernel_traitsILi32ELi128ELi128ELi8ELi4ELi4ELi4ELb1ELb0EN7cutlass10bfloat16_tE19Flash_kernel_traitsILi32ELi128ELi128ELi8ES3_EELb0ELb0ELb0ELb0ELb1ELb1ELb1EEEvNS_16Flash_bwd_paramsE,"aw",@nobits
	.sectionflags	@""
	.align	16


//--------------------- .nv.shared._ZN5flash44flash_bwd_dq_dk_dv_loop_seqk_parallel_kernelI23Flash_bwd_kernel_traitsILi32ELi128ELi128ELi8ELi4ELi4ELi4ELb1ELb0EN7cutlass10bfloat16_tE19Flash_kernel_traitsILi32ELi128ELi128ELi8ES3_EELb1ELb0ELb0ELb1ELb0ELb0ELb0EEEvNS_16Flash_bwd_paramsE --------------------------
	.section	.nv.shared._ZN5flash44flash_bwd_dq_dk_dv_loop_seqk_parallel_kernelI23Flash_bwd_kernel_traitsILi32ELi128ELi128ELi8ELi4ELi4ELi4ELb1ELb0EN7cutlass10bfloat16_tE19Flash_kernel_traitsILi32ELi128ELi128ELi8ES3_EELb1ELb0ELb0ELb1ELb0ELb0ELb0EEEvNS_16Flash_bwd_paramsE,"aw",@nobits
	.sectionflags	@""
	.align	16


//--------------------- .nv.shared._ZN5flash44flash_bwd_dq_dk_dv_loop_seqk_parallel_kernelI23Flash_bwd_kernel_traitsILi32ELi128ELi128ELi8ELi4ELi4ELi4ELb1ELb0EN7cutlass10bfloat16_tE19Flash_kernel_traitsILi32ELi128ELi128ELi8ES3_EELb0ELb0ELb0ELb1ELb0ELb0ELb1EEEvNS_16Flash_bwd_paramsE --------------------------
	.section	.nv.shared._ZN5flash44flash_bwd_dq_dk_dv_loop_seqk_parallel_kernelI23Flash_bwd_kernel_traitsILi32ELi128ELi128ELi8ELi4ELi4ELi4ELb1ELb0EN7cutlass10bfloat16_tE19Flash_kernel_traitsILi32ELi128ELi128ELi8ES3_EELb0ELb0ELb0ELb1ELb0ELb0ELb1EEEvNS_16Flash_bwd_paramsE,"aw",@nobits
	.sectionflags	@""
	.align	16


//--------------------- .nv.shared._ZN5flash44flash_bwd_dq_dk_dv_loop_seqk_parallel_kernelI23Flash_bwd_kernel_traitsILi32ELi128ELi128ELi8ELi4ELi4ELi4ELb1ELb0EN7cutlass10bfloat16_tE19Flash_kernel_traitsILi32ELi128ELi128ELi8ES3_EELb1ELb0ELb1ELb0ELb0ELb1ELb0EEEvNS_16Flash_bwd_paramsE --------------------------
	.section	.nv.shared._ZN5flash44flash_bwd_dq_dk_dv_loop_seqk_parallel_kernelI23Flash_bwd_kernel_traitsILi32ELi128ELi128ELi8ELi4ELi4ELi4ELb1ELb0EN7cutlass10bfloat16_tE19Flash_kernel_traitsILi32ELi128ELi128ELi8ES3_EELb1ELb0ELb1ELb0ELb0ELb1ELb0EEEvNS_16Flash_bwd_paramsE,"aw",@nobits
	.sectionflags	@""
	.align	16


//--------------------- .nv.shared._ZN5flash44flash_bwd_dq_dk_dv_loop_seqk_parallel_kernelI23Flash_bwd_kernel_traitsILi32ELi128ELi128ELi8ELi4ELi4ELi4ELb1ELb0EN7cutlass10bfloat16_tE19Flash_kernel_traitsILi32ELi128ELi128ELi8ES3_EELb0ELb0ELb1ELb0ELb0ELb1ELb1EEEvNS_16Flash_bwd_paramsE --------------------------
	.section	.nv.shared._ZN5flash44flash_bwd_dq_dk_dv_loop_seqk_parallel_kernelI23Flash_bwd_kernel_traitsILi32ELi128ELi128ELi8ELi4ELi4ELi4ELb1ELb0EN7cutlass10bfloat16_tE19Flash_kernel_traitsILi32ELi128ELi128ELi8ES3_EELb0ELb0ELb1ELb0ELb0ELb1ELb1EEEvNS_16Flash_bwd_paramsE,"aw",@nobits
	.sectionflags	@""
	.align	16


//--------------------- .nv.shared._ZN5flash44flash_bwd_dq_dk_dv_loop_seqk_parallel_kernelI23Flash_bwd_kernel_traitsILi32ELi128ELi128ELi8ELi4ELi4ELi4ELb1ELb0EN7cutlass10bfloat16_tE19Flash_kernel_traitsILi32ELi128ELi128ELi8ES3_EELb1ELb0ELb1ELb1ELb0ELb0ELb0EEEvNS_16Flash_bwd_paramsE --------------------------
	.section	.nv.shared._ZN5flash44flash_bwd_dq_dk_dv_loop_seqk_parallel_kernelI23Flash_bwd_kernel_traitsILi32ELi128ELi128ELi8ELi4ELi4ELi4ELb1ELb0EN7cutlass10bfloat16_tE19Flash_kernel_traitsILi32ELi128ELi128ELi8ES3_EELb1ELb0ELb1ELb1ELb0ELb0ELb0EEEvNS_16Flash_bwd_paramsE,"aw",@nobits
	.sectionflags	@""
	.align	16


//--------------------- .nv.shared._ZN5flash44flash_bwd_dq_dk_dv_loop_seqk_parallel_kernelI23Flash_bwd_kernel_traitsILi32ELi128ELi128ELi8ELi4ELi4ELi4ELb1ELb0EN7cutlass10bfloat16_tE19Flash_kernel_traitsILi32ELi128ELi128ELi8ES3_EELb0ELb0ELb1ELb1ELb0ELb0ELb1EEEvNS_16Flash_bwd_paramsE --------------------------
	.section	.nv.shared._ZN5flash44flash_bwd_dq_dk_dv_loop_seqk_parallel_kernelI23Flash_bwd_kernel_traitsILi32ELi128ELi128ELi8ELi4ELi4ELi4ELb1ELb0EN7cutlass10bfloat16_tE19Flash_kernel_traitsILi32ELi128ELi128ELi8ES3_EELb0ELb0ELb1ELb1ELb0ELb0ELb1EEEvNS_16Flash_bwd_paramsE,"aw",@nobits
	.sectionflags	@""
	.align	16


//--------------------- .nv.shared._ZN5flash25flash_bwd_dot_do_o_kernelILb0E23Flash_bwd_kernel_traitsILi32ELi128ELi128ELi8ELi4ELi4ELi4ELb1ELb0EN7cutlass10bfloat16_tE19Flash_kernel_traitsILi32ELi128ELi128ELi8ES3_EEEEvNS_16Flash_bwd_paramsE --------------------------
	.section	.nv.shared._ZN5flash25flash_bwd_dot_do_o_kernelILb0E23Flash_bwd_kernel_traitsILi32ELi128ELi128ELi8ELi4ELi4ELi4ELb1ELb0EN7cutlass10bfloat16_tE19Flash_kernel_traitsILi32ELi128ELi128ELi8ES3_EEEEvNS_16Flash_bwd_paramsE,"aw",@nobits
	.sectionflags	@""
	.align	16


//--------------------- .nv.shared._ZN5flash25flash_bwd_dot_do_o_kernelILb1E23Flash_bwd_kernel_traitsILi32ELi128ELi128ELi8ELi4ELi4ELi4ELb1ELb0EN7cutlass10bfloat16_tE19Flash_kernel_traitsILi32ELi128ELi128ELi8ES3_EEEEvNS_16Flash_bwd_paramsE --------------------------
	.section	.nv.shared._ZN5flash25flash_bwd_dot_do_o_kernelILb1E23Flash_bwd_kernel_traitsILi32ELi128ELi128ELi8ELi4ELi4ELi4ELb1ELb0EN7cutlass10bfloat16_tE19Flash_kernel_traitsILi32ELi128ELi128ELi8ES3_EEEEvNS_16Flash_bwd_paramsE,"aw",@nobits
	.sectionflags	@""
	.align	16


//--------------------- .nv.shared._ZN5flash27flash_bwd_convert_dq_kernelI23Flash_bwd_kernel_traitsILi32ELi128ELi128ELi8ELi4ELi4ELi4ELb0ELb0EN7cutlass10bfloat16_tE19Flash_kernel_traitsILi32ELi128ELi128ELi8ES3_EEEEvNS_16Flash_bwd_paramsEi --------------------------
	.section	.nv.shared._ZN5flash27flash_bwd_convert_dq_kernelI23Flash_bwd_kernel_traitsILi32ELi128ELi128ELi8ELi4ELi4ELi4ELb0ELb0EN7cutlass10bfloat16_tE19Flash_kernel_traitsILi32ELi128ELi128ELi8ES3_EEEEvNS_16Flash_bwd_paramsEi,"aw",@nobits
	.sectionflags	@""
	.align	16


//--------------------- .nv.shared._ZN5flash44flash_bwd_dq_dk_dv_loop_seqk_parallel_kernelI23Flash_bwd_kernel_traitsILi32ELi128ELi128ELi8ELi4ELi4ELi4ELb0ELb0EN7cutlass10bfloat16_tE19Flash_kernel_traitsILi32ELi128ELi128ELi8ES3_EELb1ELb0ELb0ELb0ELb0ELb1ELb0EEEvNS_16Flash_bwd_paramsE --------------------------
	.section	.nv.shared._ZN5flash44flash_bwd_dq_dk_dv_loop_seqk_parallel_kernelI23Flash_bwd_kernel_traitsILi32ELi128ELi128ELi8ELi4ELi4ELi4ELb0ELb0EN7cutlass10bfloat16_tE19Flash_kernel_traitsILi32ELi128ELi128ELi8ES3_EELb1ELb0ELb0ELb0ELb0ELb1ELb0EEEvNS_16Flash_bwd_paramsE,"aw",@nobits
	.sectionflags	@""
	.align	16


//--------------------- .nv.shared._ZN5flash44flash_bwd_dq_dk_dv_loop_seqk_parallel_kernelI23Flash_bwd_kernel_traitsILi32ELi128ELi128ELi8ELi4ELi4ELi4ELb0ELb0EN7cutlass10bfloat16_tE19Flash_kernel_traitsILi32ELi128ELi128ELi8ES3_EELb0ELb0ELb0ELb0ELb0ELb1ELb1EEEvNS_16Flash_bwd_paramsE --------------------------
	.section	.nv.shared._ZN5flash44flash_bwd_dq_dk_dv_loop_seqk_parallel_kernelI23Flash_bwd_kernel_traitsILi32ELi128ELi128ELi8ELi4ELi4ELi4ELb0ELb0EN7cutlass10bfloat16_tE19Flash_kernel_traitsILi32ELi128ELi128ELi8ES3_EELb0ELb0ELb0ELb0ELb0ELb1ELb1EEEvNS_16Flash_bwd_paramsE,"aw",@nobits
	.sectionflags	@""
	.align	16


//--------------------- .nv.shared._ZN5flash44flash_bwd_dq_dk_dv_loop_seqk_parallel_kernelI23Flash_bwd_kernel_traitsILi32ELi128ELi128ELi8ELi4ELi4ELi4ELb0ELb0EN7cutlass10bfloat16_tE19Flash_kernel_traitsILi32ELi128ELi128ELi8ES3_EELb1ELb0ELb0ELb0ELb0ELb0ELb0EEEvNS_16Flash_bwd_paramsE --------------------------
	.section	.nv.shared._ZN5flash44flash_bwd_dq_dk_dv_loop_seqk_parallel_kernelI23Flash_bwd_kernel_traitsILi32ELi128ELi128ELi8ELi4ELi4ELi4ELb0ELb0EN7cutlass10bfloat16_tE19Flash_kernel_traitsILi32ELi128ELi128ELi8ES3_EELb1ELb0ELb0ELb0ELb0ELb0ELb0EEEvNS_16Flash_bwd_paramsE,"aw",@nobits
	.sectionflags	@""
	.align	16


//--------------------- .nv.shared._ZN5flash44flash_bwd_dq_dk_dv_loop_seqk_parallel_kernelI23Flash_bwd_kernel_traitsILi32ELi128ELi128ELi8ELi4ELi4ELi4ELb0ELb0EN7cutlass10bfloat16_tE19Flash_kernel_traitsILi32ELi128ELi128ELi8ES3_EELb0ELb0ELb0ELb0ELb0ELb0ELb1EEEvNS_16Flash_bwd_paramsE --------------------------
	.section	.nv.shared._ZN5flash44flash_bwd_dq_dk_dv_loop_seqk_parallel_kernelI23Flash_bwd_kernel_traitsILi32ELi128ELi128ELi8ELi4ELi4ELi4ELb0ELb0EN7cutlass10bfloat16_tE19Flash_kernel_traitsILi32ELi128ELi128ELi8ES3_EELb0ELb0ELb0ELb0ELb0ELb0ELb1EEEvNS_16Flash_bwd_paramsE,"aw",@nobits
	.sectionflags	@""
	.align	16


//--------------------- .nv.shared._ZN5flash44flash_bwd_dq_dk_dv_loop_seqk_parallel_kernelI23Flash_bwd_kernel_traitsILi32ELi128ELi128ELi8ELi4ELi4ELi4ELb0ELb0EN7cutlass10bfloat16_tE19Flash_kernel_traitsILi32ELi128ELi128ELi8ES3_EELb1ELb0ELb1ELb0ELb0ELb0ELb0EEEvNS_16Flash_bwd_paramsE --------------------------
	.section	.nv.shared._ZN5flash44flash_bwd_dq_dk_dv_loop_seqk_parallel_kernelI23Flash_bwd_kernel_traitsILi32ELi128ELi128ELi8ELi4ELi4ELi4ELb0ELb0EN7cutlass10bfloat16_tE19Flash_kernel_traitsILi32ELi128ELi128ELi8ES3_EELb1ELb0ELb1ELb0ELb0ELb0ELb0EEEvNS_16Flash_bwd_paramsE,"aw",@nobits
	.sectionflags	@""
	.align	16


//--------------------- .nv.shared._ZN5flash44flash_bwd_dq_dk_dv_loop_seqk_parallel_kernelI23Flash_bwd_kernel_traitsILi32ELi128ELi128ELi8ELi4ELi4ELi4ELb0ELb0EN7cutlass10bfloat16_tE19Flash_kernel_traitsILi32ELi128ELi128ELi8ES3_EELb0ELb0ELb1ELb0ELb0ELb0ELb1EEEvNS_16Flash_bwd_paramsE --------------------------
	.section	.nv.shared._ZN5flash44flash_bwd_dq_dk_dv_loop_seqk_parallel_kernelI23Flash_bwd_kernel_traitsILi32ELi128ELi128ELi8ELi4ELi4ELi4ELb0ELb0EN7cutlass10bfloat16_tE19Flash_kernel_traitsILi32ELi128ELi128ELi8ES3_EELb0ELb0ELb1ELb0ELb0ELb0ELb1EEEvNS_16Flash_bwd_paramsE,"aw",@nobits
	.sectionflags	@""
	.align	16


//--------------------- .nv.shared._ZN5flash44flash_bwd_dq_dk_dv_loop_seqk_parallel_kernelI23Flash_bwd_kernel_traitsILi32ELi128ELi128ELi8ELi4ELi4ELi4ELb0ELb0EN7cutlass10bfloat16_tE19Flash_kernel_traitsILi32ELi128ELi128ELi8ES3_EELb1ELb0ELb0ELb0ELb1ELb1ELb0EEEvNS_16Flash_bwd_paramsE --------------------------
	.section	.nv.shared._ZN5flash44flash_bwd_dq_dk_dv_loop_seqk_parallel_kernelI23Flash_bwd_kernel_traitsILi32ELi128ELi128ELi8ELi4ELi4ELi4ELb0ELb0EN7cutlass10bfloat16_tE19Flash_kernel_traitsILi32ELi128ELi128ELi8ES3_EELb1ELb0ELb0ELb0ELb1ELb1ELb0EEEvNS_16Flash_bwd_paramsE,"aw",@nobits
	.sectionflags	@""
	.align	16


//--------------------- .nv.shared._ZN5flash44flash_bwd_dq_dk_dv_loop_seqk_parallel_kernelI23Flash_bwd_kernel_traitsILi32ELi128ELi128ELi8ELi4ELi4ELi4ELb0ELb0EN7cutlass10bfloat16_tE19Flash_kernel_traitsILi32ELi128ELi128ELi8ES3_EELb0ELb0ELb0ELb0ELb1ELb1ELb1EEEvNS_16Flash_bwd_paramsE --------------------------
	.section	.nv.shared._ZN5flash44flash_bwd_dq_dk_dv_loop_seqk_parallel_kernelI23Flash_bwd_kernel_traitsILi32ELi128ELi128ELi8ELi4ELi4ELi4ELb0ELb0EN7cutlass10bfloat16_tE19Flash_kernel_traitsILi32ELi128ELi128ELi8ES3_EELb0ELb0ELb0ELb0ELb1ELb1ELb1EEEvNS_16Flash_bwd_paramsE,"aw",@nobits
	.sectionflags	@""
	.align	16


//--------------------- .nv.shared._ZN5flash44flash_bwd_dq_dk_dv_loop_seqk_parallel_kernelI23Flash_bwd_kernel_traitsILi32ELi128ELi128ELi8ELi4ELi4ELi4ELb0ELb0EN7cutlass10bfloat16_tE19Flash_kernel_traitsILi32ELi128ELi128ELi8ES3_EELb1ELb0ELb0ELb1ELb0ELb0ELb0EEEvNS_16Flash_bwd_paramsE --------------------------
	.section	.nv.shared._ZN5flash44flash_bwd_dq_dk_dv_loop_seqk_parallel_kernelI23Flash_bwd_kernel_traitsILi32ELi128ELi128ELi8ELi4ELi4ELi4ELb0ELb0EN7cutlass10bfloat16_tE19Flash_kernel_traitsILi32ELi128ELi128ELi8ES3_EELb1ELb0ELb0ELb1ELb0ELb0ELb0EEEvNS_16Flash_bwd_paramsE,"aw",@nobits
	.sectionflags	@""
	.align	16


//--------------------- .nv.shared._ZN5flash44flash_bwd_dq_dk_dv_loop_seqk_parallel_kernelI23Flash_bwd_kernel_traitsILi32ELi128ELi128ELi8ELi4ELi4ELi4ELb0ELb0EN7cutlass10bfloat16_tE19Flash_kernel_traitsILi32ELi128ELi128ELi8ES3_EELb0ELb0ELb0ELb1ELb0ELb0ELb1EEEvNS_16Flash_bwd_paramsE --------------------------
	.section	.nv.shared._ZN5flash44flash_bwd_dq_dk_dv_loop_seqk_parallel_kernelI23Flash_bwd_kernel_traitsILi32ELi128ELi128ELi8ELi4ELi4ELi4ELb0ELb0EN7cutlass10bfloat16_tE19Flash_kernel_traitsILi32ELi128ELi128ELi8ES3_EELb0ELb0ELb0ELb1ELb0ELb0ELb1EEEvNS_16Flash_bwd_paramsE,"aw",@nobits
	.sectionflags	@""
	.align	16


//--------------------- .nv.shared._ZN5flash44flash_bwd_dq_dk_dv_loop_seqk_parallel_kernelI23Flash_bwd_kernel_traitsILi32ELi128ELi128ELi8ELi4ELi4ELi4ELb0ELb0EN7cutlass10bfloat16_tE19Flash_kernel_traitsILi32ELi128ELi128ELi8ES3_EELb1ELb0ELb1ELb0ELb0ELb1ELb0EEEvNS_16Flash_bwd_paramsE --------------------------
	.section	.nv.shared._ZN5flash44flash_bwd_dq_dk_dv_loop_seqk_parallel_kernelI23Flash_bwd_kernel_traitsILi32ELi128ELi128ELi8ELi4ELi4ELi4ELb0ELb0EN7cutlass10bfloat16_tE19Flash_kernel_traitsILi32ELi128ELi128ELi8ES3_EELb1ELb0ELb1ELb0ELb0ELb1ELb0EEEvNS_16Flash_bwd_paramsE,"aw",@nobits
	.sectionflags	@""
	.align	16


//--------------------- .nv.shared._ZN5flash44flash_bwd_dq_dk_dv_loop_seqk_parallel_kernelI23Flash_bwd_kernel_traitsILi32ELi128ELi128ELi8ELi4ELi4ELi4ELb0ELb0EN7cutlass10bfloat16_tE19Flash_kernel_traitsILi32ELi128ELi128ELi8ES3_EELb0ELb0ELb1ELb0ELb0ELb1ELb1EEEvNS_16Flash_bwd_paramsE --------------------------
	.section	.nv.shared._ZN5flash44flash_bwd_dq_dk_dv_loop_seqk_parallel_kernelI23Flash_bwd_kernel_traitsILi32ELi128ELi128ELi8ELi4ELi4ELi4ELb0ELb0EN7cutlass10bfloat16_tE19Flash_kernel_traitsILi32ELi128ELi128ELi8ES3_EELb0ELb0ELb1ELb0ELb0ELb1ELb1EEEvNS_16Flash_bwd_paramsE,"aw",@nobits
	.sectionflags	@""
	.align	16


//--------------------- .nv.shared._ZN5flash44flash_bwd_dq_dk_dv_loop_seqk_parallel_kernelI23Flash_bwd_kernel_traitsILi32ELi128ELi128ELi8ELi4ELi4ELi4ELb0ELb0EN7cutlass10bfloat16_tE19Flash_kernel_traitsILi32ELi128ELi128ELi8ES3_EELb1ELb0ELb1ELb1ELb0ELb0ELb0EEEvNS_16Flash_bwd_paramsE --------------------------
	.section	.nv.shared._ZN5flash44flash_bwd_dq_dk_dv_loop_seqk_parallel_kernelI23Flash_bwd_kernel_traitsILi32ELi128ELi128ELi8ELi4ELi4ELi4ELb0ELb0EN7cutlass10bfloat16_tE19Flash_kernel_traitsILi32ELi128ELi128ELi8ES3_EELb1ELb0ELb1ELb1ELb0ELb0ELb0EEEvNS_16Flash_bwd_paramsE,"aw",@nobits
	.sectionflags	@""
	.align	16


//--------------------- .nv.shared._ZN5flash44flash_bwd_dq_dk_dv_loop_seqk_parallel_kernelI23Flash_bwd_kernel_traitsILi32ELi128ELi128ELi8ELi4ELi4ELi4ELb0ELb0EN7cutlass10bfloat16_tE19Flash_kernel_traitsILi32ELi128ELi128ELi8ES3_EELb0ELb0ELb1ELb1ELb0ELb0ELb1EEEvNS_16Flash_bwd_paramsE --------------------------
	.section	.nv.shared._ZN5flash44flash_bwd_dq_dk_dv_loop_seqk_parallel_kernelI23Flash_bwd_kernel_traitsILi32ELi128ELi128ELi8ELi4ELi4ELi4ELb0ELb0EN7cutlass10bfloat16_tE19Flash_kernel_traitsILi32ELi128ELi128ELi8ES3_EELb0ELb0ELb1ELb1ELb0ELb0ELb1EEEvNS_16Flash_bwd_paramsE,"aw",@nobits
	.sectionflags	@""
	.align	16


//--------------------- .nv.shared._ZN5flash25flash_bwd_dot_do_o_kernelILb0E23Flash_bwd_kernel_traitsILi32ELi128ELi128ELi8ELi4ELi4ELi4ELb0ELb0EN7cutlass10bfloat16_tE19Flash_kernel_traitsILi32ELi128ELi128ELi8ES3_EEEEvNS_16Flash_bwd_paramsE --------------------------
	.section	.nv.shared._ZN5flash25flash_bwd_dot_do_o_kernelILb0E23Flash_bwd_kernel_traitsILi32ELi128ELi128ELi8ELi4ELi4ELi4ELb0ELb0EN7cutlass10bfloat16_tE19Flash_kernel_traitsILi32ELi128ELi128ELi8ES3_EEEEvNS_16Flash_bwd_paramsE,"aw",@nobits
	.sectionflags	@""
	.align	16


//--------------------- .nv.shared._ZN5flash25flash_bwd_dot_do_o_kernelILb1E23Flash_bwd_kernel_traitsILi32ELi128ELi128ELi8ELi4ELi4ELi4ELb0ELb0EN7cutlass10bfloat16_tE19Flash_kernel_traitsILi32ELi128ELi128ELi8ES3_EEEEvNS_16Flash_bwd_paramsE --------------------------
	.section	.nv.shared._ZN5flash25flash_bwd_dot_do_o_kernelILb1E23Flash_bwd_kernel_traitsILi32ELi128ELi128ELi8ELi4ELi4ELi4ELb0ELb0EN7cutlass10bfloat16_tE19Flash_kernel_traitsILi32ELi128ELi128ELi8ES3_EEEEvNS_16Flash_bwd_paramsE,"aw",@nobits
	.sectionflags	@""
	.align	16
